	.target	sm_100a

	.elftype	@"ET_EXEC"


//--------------------- .note.nv.tkinfo           --------------------------
	.section	.note.nv.tkinfo,"",@"SHT_NOTE"
	.sectionflags	@"SHF_NOTE_NV_TKINFO"
	.tkinfo
        /*0018*/ 	.word	0x00000002
        /*0030*/ 	.string	""
        /*0030*/ 	.string	"ptxas"
        /*0030*/ 	.string	"Cuda compilation tools, release 13.0, V13.0.88"
        /*0030*/ 	.string	"Build cuda_13.0.r13.0/compiler.36424714_0"
        /*0030*/ 	.string	"-arch sm_100a -m 64 "



//--------------------- .note.nv.cuinfo           --------------------------
	.section	.note.nv.cuinfo,"",@"SHT_NOTE"
	.sectionflags	@"SHF_NOTE_NV_CUINFO"
        /*0018*/ 	.short	0x0002
        /*001a*/ 	.short	0x0064
        /*001c*/ 	.short	0x0082
	.zero		2


//--------------------- .nv.info                  --------------------------
	.section	.nv.info,"",@"SHT_CUDA_INFO"
	.align	4


	//----- nvinfo : EIATTR_REGCOUNT
	.align		4
        /*0000*/ 	.byte	0x04, 0x2f
        /*0002*/ 	.short	(.L_45 - .L_44)
	.align		4
.L_44:
        /*0004*/ 	.word	index@(_ZN2at6native29vectorized_elementwise_kernelILi8EZZZNS0_17asinh_kernel_cudaERNS_18TensorIteratorBaseEENKUlvE_clEvENKUlvE_clEvEUlN3c107complexIdEEE_St5arrayIPcLm2EEEEviT0_T1_)
        /*0008*/ 	.word	0x0000004a


	//----- nvinfo : EIATTR_FRAME_SIZE
	.align		4
.L_45:
        /*000c*/ 	.byte	0x04, 0x11
        /*000e*/ 	.short	(.L_47 - .L_46)
	.align		4
.L_46:
        /*0010*/ 	.word	index@($__internal_34_$__cuda_sm20_dsqrt_rn_f64_mediumpath_v1)
        /*0014*/ 	.word	0x00000000


	//----- nvinfo : EIATTR_FRAME_SIZE
	.align		4
.L_47:
        /*0018*/ 	.byte	0x04, 0x11
        /*001a*/ 	.short	(.L_49 - .L_48)
	.align		4
.L_48:
        /*001c*/ 	.word	index@($__internal_33_$__cuda_sm20_div_rn_f64_full)
        /*0020*/ 	.word	0x00000000


	//----- nvinfo : EIATTR_FRAME_SIZE
	.align		4
.L_49:
        /*0024*/ 	.byte	0x04, 0x11
        /*0026*/ 	.short	(.L_51 - .L_50)
	.align		4
.L_50:
        /*0028*/ 	.word	index@(_ZN2at6native29vectorized_elementwise_kernelILi8EZZZNS0_17asinh_kernel_cudaERNS_18TensorIteratorBaseEENKUlvE_clEvENKUlvE_clEvEUlN3c107complexIdEEE_St5arrayIPcLm2EEEEviT0_T1_)
        /*002c*/ 	.word	0x00000000


	//----- nvinfo : EIATTR_REGCOUNT
	.align		4
.L_51:
        /*0030*/ 	.byte	0x04, 0x2f
        /*0032*/ 	.short	(.L_53 - .L_52)
	.align		4
.L_52:
        /*0034*/ 	.word	index@(_ZN2at6native29vectorized_elementwise_kernelILi4EZZZNS0_17asinh_kernel_cudaERNS_18TensorIteratorBaseEENKUlvE_clEvENKUlvE_clEvEUlN3c107complexIdEEE_St5arrayIPcLm2EEEEviT0_T1_)
        /*0038*/ 	.word	0x0000004a


	//----- nvinfo : EIATTR_FRAME_SIZE
	.align		4
.L_53:
        /*003c*/ 	.byte	0x04, 0x11
        /*003e*/ 	.short	(.L_55 - .L_54)
	.align		4
.L_54:
        /*0040*/ 	.word	index@($__internal_32_$__cuda_sm20_dsqrt_rn_f64_mediumpath_v1)
        /*0044*/ 	.word	0x00000000


	//----- nvinfo : EIATTR_FRAME_SIZE
	.align		4
.L_55:
        /*0048*/ 	.byte	0x04, 0x11
        /*004a*/ 	.short	(.L_57 - .L_56)
	.align		4
.L_56:
        /*004c*/ 	.word	index@($__internal_31_$__cuda_sm20_div_rn_f64_full)
        /*0050*/ 	.word	0x00000000


	//----- nvinfo : EIATTR_FRAME_SIZE
	.align		4
.L_57:
        /*0054*/ 	.byte	0x04, 0x11
        /*0056*/ 	.short	(.L_59 - .L_58)
	.align		4
.L_58:
        /*0058*/ 	.word	index@(_ZN2at6native29vectorized_elementwise_kernelILi4EZZZNS0_17asinh_kernel_cudaERNS_18TensorIteratorBaseEENKUlvE_clEvENKUlvE_clEvEUlN3c107complexIdEEE_St5arrayIPcLm2EEEEviT0_T1_)
        /*005c*/ 	.word	0x00000000


	//----- nvinfo : EIATTR_REGCOUNT
	.align		4
.L_59:
        /*0060*/ 	.byte	0x04, 0x2f
        /*0062*/ 	.short	(.L_61 - .L_60)
	.align		4
.L_60:
        /*0064*/ 	.word	index@(_ZN2at6native29vectorized_elementwise_kernelILi2EZZZNS0_17asinh_kernel_cudaERNS_18TensorIteratorBaseEENKUlvE_clEvENKUlvE_clEvEUlN3c107complexIdEEE_St5arrayIPcLm2EEEEviT0_T1_)
        /*0068*/ 	.word	0x0000004a


	//----- nvinfo : EIATTR_FRAME_SIZE
	.align		4
.L_61:
        /*006c*/ 	.byte	0x04, 0x11
        /*006e*/ 	.short	(.L_63 - .L_62)
	.align		4
.L_62:
        /*0070*/ 	.word	index@($__internal_30_$__cuda_sm20_dsqrt_rn_f64_mediumpath_v1)
        /*0074*/ 	.word	0x00000000


	//----- nvinfo : EIATTR_FRAME_SIZE
	.align		4
.L_63:
        /*0078*/ 	.byte	0x04, 0x11
        /*007a*/ 	.short	(.L_65 - .L_64)
	.align		4
.L_64:
        /*007c*/ 	.word	index@($__internal_29_$__cuda_sm20_div_rn_f64_full)
        /*0080*/ 	.word	0x00000000


	//----- nvinfo : EIATTR_FRAME_SIZE
	.align		4
.L_65:
        /*0084*/ 	.byte	0x04, 0x11
        /*0086*/ 	.short	(.L_67 - .L_66)
	.align		4
.L_66:
        /*0088*/ 	.word	index@(_ZN2at6native29vectorized_elementwise_kernelILi2EZZZNS0_17asinh_kernel_cudaERNS_18TensorIteratorBaseEENKUlvE_clEvENKUlvE_clEvEUlN3c107complexIdEEE_St5arrayIPcLm2EEEEviT0_T1_)
        /*008c*/ 	.word	0x00000000


	//----- nvinfo : EIATTR_REGCOUNT
	.align		4
.L_67:
        /*0090*/ 	.byte	0x04, 0x2f
        /*0092*/ 	.short	(.L_69 - .L_68)
	.align		4
.L_68:
        /*0094*/ 	.word	index@(_ZN2at6native27unrolled_elementwise_kernelIZZZNS0_17asinh_kernel_cudaERNS_18TensorIteratorBaseEENKUlvE_clEvENKUlvE_clEvEUlN3c107complexIdEEE_St5arrayIPcLm2EELi4E23TrivialOffsetCalculatorILi1EjESE_NS0_6memory15LoadWithoutCastENSF_16StoreWithoutCastEEEviT_T0_T2_T3_T4_T5_)
        /*0098*/ 	.word	0x00000038


	//----- nvinfo : EIATTR_FRAME_SIZE
	.align		4
.L_69:
        /*009c*/ 	.byte	0x04, 0x11
        /*009e*/ 	.short	(.L_71 - .L_70)
	.align		4
.L_70:
        /*00a0*/ 	.word	index@($__internal_28_$__cuda_sm20_dsqrt_rn_f64_mediumpath_v1)
        /*00a4*/ 	.word	0x00000000


	//----- nvinfo : EIATTR_FRAME_SIZE
	.align		4
.L_71:
        /*00a8*/ 	.byte	0x04, 0x11
        /*00aa*/ 	.short	(.L_73 - .L_72)
	.align		4
.L_72:
        /*00ac*/ 	.word	index@($__internal_27_$__cuda_sm20_div_rn_f64_full)
        /*00b0*/ 	.word	0x00000000


	//----- nvinfo : EIATTR_FRAME_SIZE
	.align		4
.L_73:
        /*00b4*/ 	.byte	0x04, 0x11
        /*00b6*/ 	.short	(.L_75 - .L_74)
	.align		4
.L_74:
        /*00b8*/ 	.word	index@(_ZN2at6native27unrolled_elementwise_kernelIZZZNS0_17asinh_kernel_cudaERNS_18TensorIteratorBaseEENKUlvE_clEvENKUlvE_clEvEUlN3c107complexIdEEE_St5arrayIPcLm2EELi4E23TrivialOffsetCalculatorILi1EjESE_NS0_6memory15LoadWithoutCastENSF_16StoreWithoutCastEEEviT_T0_T2_T3_T4_T5_)
        /*00bc*/ 	.word	0x00000000


	//----- nvinfo : EIATTR_REGCOUNT
	.align		4
.L_75:
        /*00c0*/ 	.byte	0x04, 0x2f
        /*00c2*/ 	.short	(.L_77 - .L_76)
	.align		4
.L_76:
        /*00c4*/ 	.word	index@(_ZN2at6native18elementwise_kernelILi128ELi2EZNS0_22gpu_kernel_impl_nocastIZZZNS0_17asinh_kernel_cudaERNS_18TensorIteratorBaseEENKUlvE_clEvENKUlvE_clEvEUlN3c107complexIdEEE_EEvS4_RKT_EUliE_EEviT1_)
        /*00c8*/ 	.word	0x00000032


	//----- nvinfo : EIATTR_FRAME_SIZE
	.align		4
.L_77:
        /*00cc*/ 	.byte	0x04, 0x11
        /*00ce*/ 	.short	(.L_79 - .L_78)
	.align		4
.L_78:
        /*00d0*/ 	.word	index@($__internal_26_$__cuda_sm20_dsqrt_rn_f64_mediumpath_v1)
        /*00d4*/ 	.word	0x00000000


	//----- nvinfo : EIATTR_FRAME_SIZE
	.align		4
.L_79:
        /*00d8*/ 	.byte	0x04, 0x11
        /*00da*/ 	.short	(.L_81 - .L_80)
	.align		4
.L_80:
        /*00dc*/ 	.word	index@($__internal_25_$__cuda_sm20_div_rn_f64_full)
        /*00e0*/ 	.word	0x00000000


	//----- nvinfo : EIATTR_FRAME_SIZE
	.align		4
.L_81:
        /*00e4*/ 	.byte	0x04, 0x11
        /*00e6*/ 	.short	(.L_83 - .L_82)
	.align		4
.L_82:
        /*00e8*/ 	.word	index@(_ZN2at6native18elementwise_kernelILi128ELi2EZNS0_22gpu_kernel_impl_nocastIZZZNS0_17asinh_kernel_cudaERNS_18TensorIteratorBaseEENKUlvE_clEvENKUlvE_clEvEUlN3c107complexIdEEE_EEvS4_RKT_EUliE_EEviT1_)
        /*00ec*/ 	.word	0x00000000


	//----- nvinfo : EIATTR_REGCOUNT
	.align		4
.L_83:
        /*00f0*/ 	.byte	0x04, 0x2f
        /*00f2*/ 	.short	(.L_85 - .L_84)
	.align		4
.L_84:
        /*00f4*/ 	.word	index@(_ZN2at6native27unrolled_elementwise_kernelIZZZNS0_17asinh_kernel_cudaERNS_18TensorIteratorBaseEENKUlvE_clEvENKUlvE_clEvEUlN3c107complexIdEEE_St5arrayIPcLm2EELi4E23TrivialOffsetCalculatorILi1EjESE_NS0_6memory12LoadWithCastILi1EEENSF_13StoreWithCastILi1EEEEEviT_T0_T2_T3_T4_T5_)
        /*00f8*/ 	.word	0x0000003e


	//----- nvinfo : EIATTR_FRAME_SIZE
	.align		4
.L_85:
        /*00fc*/ 	.byte	0x04, 0x11
        /*00fe*/ 	.short	(.L_87 - .L_86)
	.align		4
.L_86:
        /*0100*/ 	.word	index@($__internal_24_$__cuda_sm20_dsqrt_rn_f64_mediumpath_v1)
        /*0104*/ 	.word	0x00000000


	//----- nvinfo : EIATTR_FRAME_SIZE
	.align		4
.L_87:
        /*0108*/ 	.byte	0x04, 0x11
        /*010a*/ 	.short	(.L_89 - .L_88)
	.align		4
.L_88:
        /*010c*/ 	.word	index@($__internal_23_$__cuda_sm20_div_rn_f64_full)
        /*0110*/ 	.word	0x00000000


	//----- nvinfo : EIATTR_FRAME_SIZE
	.align		4
.L_89:
        /*0114*/ 	.byte	0x04, 0x11
        /*0116*/ 	.short	(.L_91 - .L_90)
	.align		4
.L_90:
        /*0118*/ 	.word	index@(_ZN2at6native27unrolled_elementwise_kernelIZZZNS0_17asinh_kernel_cudaERNS_18TensorIteratorBaseEENKUlvE_clEvENKUlvE_clEvEUlN3c107complexIdEEE_St5arrayIPcLm2EELi4E23TrivialOffsetCalculatorILi1EjESE_NS0_6memory12LoadWithCastILi1EEENSF_13StoreWithCastILi1EEEEEviT_T0_T2_T3_T4_T5_)
        /*011c*/ 	.word	0x00000000


	//----- nvinfo : EIATTR_REGCOUNT
	.align		4
.L_91:
        /*0120*/ 	.byte	0x04, 0x2f
        /*0122*/ 	.short	(.L_93 - .L_92)
	.align		4
.L_92:
        /*0124*/ 	.word	index@(_ZN2at6native18elementwise_kernelILi128ELi4EZNS0_15gpu_kernel_implIZZZNS0_17asinh_kernel_cudaERNS_18TensorIteratorBaseEENKUlvE_clEvENKUlvE_clEvEUlN3c107complexIdEEE_EEvS4_RKT_EUliE_EEviT1_)
        /*0128*/ 	.word	0x00000030


	//----- nvinfo : EIATTR_FRAME_SIZE
	.align		4
.L_93:
        /*012c*/ 	.byte	0x04, 0x11
        /*012e*/ 	.short	(.L_95 - .L_94)
	.align		4
.L_94:
        /*0130*/ 	.word	index@($__internal_22_$__cuda_sm20_dsqrt_rn_f64_mediumpath_v1)
        /*0134*/ 	.word	0x00000000


	//----- nvinfo : EIATTR_FRAME_SIZE
	.align		4
.L_95:
        /*0138*/ 	.byte	0x04, 0x11
        /*013a*/ 	.short	(.L_97 - .L_96)
	.align		4
.L_96:
        /*013c*/ 	.word	index@($__internal_21_$__cuda_sm20_div_rn_f64_full)
        /*0140*/ 	.word	0x00000000


	//----- nvinfo : EIATTR_FRAME_SIZE
	.align		4
.L_97:
        /*0144*/ 	.byte	0x04, 0x11
        /*0146*/ 	.short	(.L_99 - .L_98)
	.align		4
.L_98:
        /*0148*/ 	.word	index@(_ZN2at6native18elementwise_kernelILi128ELi4EZNS0_15gpu_kernel_implIZZZNS0_17asinh_kernel_cudaERNS_18TensorIteratorBaseEENKUlvE_clEvENKUlvE_clEvEUlN3c107complexIdEEE_EEvS4_RKT_EUliE_EEviT1_)
        /*014c*/ 	.word	0x00000000


	//----- nvinfo : EIATTR_REGCOUNT
	.align		4
.L_99:
        /*0150*/ 	.byte	0x04, 0x2f
        /*0152*/ 	.short	(.L_101 - .L_100)
	.align		4
.L_100:
        /*0154*/ 	.word	index@(_ZN2at6native29vectorized_elementwise_kernelILi8EZZZNS0_17asinh_kernel_cudaERNS_18TensorIteratorBaseEENKUlvE_clEvENKUlvE0_clEvEUlN3c107complexIfEEE_St5arrayIPcLm2EEEEviT0_T1_)
        /*0158*/ 	.word	0x00000026


	//----- nvinfo : EIATTR_FRAME_SIZE
	.align		4
.L_101:
        /*015c*/ 	.byte	0x04, 0x11
        /*015e*/ 	.short	(.L_103 - .L_102)
	.align		4
.L_102:
        /*0160*/ 	.word	index@($__internal_20_$__cuda_sm3x_div_rn_ftz_f32_slowpath)
        /*0164*/ 	.word	0x00000000


	//----- nvinfo : EIATTR_FRAME_SIZE
	.align		4
.L_103:
        /*0168*/ 	.byte	0x04, 0x11
        /*016a*/ 	.short	(.L_105 - .L_104)
	.align		4
.L_104:
        /*016c*/ 	.word	index@(_ZN2at6native29vectorized_elementwise_kernelILi8EZZZNS0_17asinh_kernel_cudaERNS_18TensorIteratorBaseEENKUlvE_clEvENKUlvE0_clEvEUlN3c107complexIfEEE_St5arrayIPcLm2EEEEviT0_T1_)
        /*0170*/ 	.word	0x00000000


	//----- nvinfo : EIATTR_REGCOUNT
	.align		4
.L_105:
        /*0174*/ 	.byte	0x04, 0x2f
        /*0176*/ 	.short	(.L_107 - .L_106)
	.align		4
.L_106:
        /*0178*/ 	.word	index@(_ZN2at6native29vectorized_elementwise_kernelILi4EZZZNS0_17asinh_kernel_cudaERNS_18TensorIteratorBaseEENKUlvE_clEvENKUlvE0_clEvEUlN3c107complexIfEEE_St5arrayIPcLm2EEEEviT0_T1_)
        /*017c*/ 	.word	0x00000026


	//----- nvinfo : EIATTR_FRAME_SIZE
	.align		4
.L_107:
        /*0180*/ 	.byte	0x04, 0x11
        /*0182*/ 	.short	(.L_109 - .L_108)
	.align		4
.L_108:
        /*0184*/ 	.word	index@($__internal_19_$__cuda_sm3x_div_rn_ftz_f32_slowpath)
        /*0188*/ 	.word	0x00000000


	//----- nvinfo : EIATTR_FRAME_SIZE
	.align		4
.L_109:
        /*018c*/ 	.byte	0x04, 0x11
        /*018e*/ 	.short	(.L_111 - .L_110)
	.align		4
.L_110:
        /*0190*/ 	.word	index@(_ZN2at6native29vectorized_elementwise_kernelILi4EZZZNS0_17asinh_kernel_cudaERNS_18TensorIteratorBaseEENKUlvE_clEvENKUlvE0_clEvEUlN3c107complexIfEEE_St5arrayIPcLm2EEEEviT0_T1_)
        /*0194*/ 	.word	0x00000000


	//----- nvinfo : EIATTR_REGCOUNT
	.align		4
.L_111:
        /*0198*/ 	.byte	0x04, 0x2f
        /*019a*/ 	.short	(.L_113 - .L_112)
	.align		4
.L_112:
        /*019c*/ 	.word	index@(_ZN2at6native29vectorized_elementwise_kernelILi2EZZZNS0_17asinh_kernel_cudaERNS_18TensorIteratorBaseEENKUlvE_clEvENKUlvE0_clEvEUlN3c107complexIfEEE_St5arrayIPcLm2EEEEviT0_T1_)
        /*01a0*/ 	.word	0x00000026


	//----- nvinfo : EIATTR_FRAME_SIZE
	.align		4
.L_113:
        /*01a4*/ 	.byte	0x04, 0x11
        /*01a6*/ 	.short	(.L_115 - .L_114)
	.align		4
.L_114:
        /*01a8*/ 	.word	index@($__internal_18_$__cuda_sm3x_div_rn_ftz_f32_slowpath)
        /*01ac*/ 	.word	0x00000000


	//----- nvinfo : EIATTR_FRAME_SIZE
	.align		4
.L_115:
        /*01b0*/ 	.byte	0x04, 0x11
        /*01b2*/ 	.short	(.L_117 - .L_116)
	.align		4
.L_116:
        /*01b4*/ 	.word	index@(_ZN2at6native29vectorized_elementwise_kernelILi2EZZZNS0_17asinh_kernel_cudaERNS_18TensorIteratorBaseEENKUlvE_clEvENKUlvE0_clEvEUlN3c107complexIfEEE_St5arrayIPcLm2EEEEviT0_T1_)
        /*01b8*/ 	.word	0x00000000


	//----- nvinfo : EIATTR_REGCOUNT
	.align		4
.L_117:
        /*01bc*/ 	.byte	0x04, 0x2f
        /*01be*/ 	.short	(.L_119 - .L_118)
	.align		4
.L_118:
        /*01c0*/ 	.word	index@(_ZN2at6native27unrolled_elementwise_kernelIZZZNS0_17asinh_kernel_cudaERNS_18TensorIteratorBaseEENKUlvE_clEvENKUlvE0_clEvEUlN3c107complexIfEEE_St5arrayIPcLm2EELi4E23TrivialOffsetCalculatorILi1EjESE_NS0_6memory15LoadWithoutCastENSF_16StoreWithoutCastEEEviT_T0_T2_T3_T4_T5_)
        /*01c4*/ 	.word	0x0000001e


	//----- nvinfo : EIATTR_FRAME_SIZE
	.align		4
.L_119:
        /*01c8*/ 	.byte	0x04, 0x11
        /*01ca*/ 	.short	(.L_121 - .L_120)
	.align		4
.L_120:
        /*01cc*/ 	.word	index@($__internal_17_$__cuda_sm3x_div_rn_ftz_f32_slowpath)
        /*01d0*/ 	.word	0x00000000


	//----- nvinfo : EIATTR_FRAME_SIZE
	.align		4
.L_121:
        /*01d4*/ 	.byte	0x04, 0x11
        /*01d6*/ 	.short	(.L_123 - .L_122)
	.align		4
.L_122:
        /*01d8*/ 	.word	index@(_ZN2at6native27unrolled_elementwise_kernelIZZZNS0_17asinh_kernel_cudaERNS_18TensorIteratorBaseEENKUlvE_clEvENKUlvE0_clEvEUlN3c107complexIfEEE_St5arrayIPcLm2EELi4E23TrivialOffsetCalculatorILi1EjESE_NS0_6memory15LoadWithoutCastENSF_16StoreWithoutCastEEEviT_T0_T2_T3_T4_T5_)
        /*01dc*/ 	.word	0x00000000


	//----- nvinfo : EIATTR_REGCOUNT
	.align		4
.L_123:
        /*01e0*/ 	.byte	0x04, 0x2f
        /*01e2*/ 	.short	(.L_125 - .L_124)
	.align		4
.L_124:
        /*01e4*/ 	.word	index@(_ZN2at6native18elementwise_kernelILi128ELi2EZNS0_22gpu_kernel_impl_nocastIZZZNS0_17asinh_kernel_cudaERNS_18TensorIteratorBaseEENKUlvE_clEvENKUlvE0_clEvEUlN3c107complexIfEEE_EEvS4_RKT_EUliE_EEviT1_)
        /*01e8*/ 	.word	0x0000001a


	//----- nvinfo : EIATTR_FRAME_SIZE
	.align		4
.L_125:
        /*01ec*/ 	.byte	0x04, 0x11
        /*01ee*/ 	.short	(.L_127 - .L_126)
	.align		4
.L_126:
        /*01f0*/ 	.word	index@($__internal_16_$__cuda_sm3x_div_rn_ftz_f32_slowpath)
        /*01f4*/ 	.word	0x00000000


	//----- nvinfo : EIATTR_FRAME_SIZE
	.align		4
.L_127:
        /*01f8*/ 	.byte	0x04, 0x11
        /*01fa*/ 	.short	(.L_129 - .L_128)
	.align		4
.L_128:
        /*01fc*/ 	.word	index@(_ZN2at6native18elementwise_kernelILi128ELi2EZNS0_22gpu_kernel_impl_nocastIZZZNS0_17asinh_kernel_cudaERNS_18TensorIteratorBaseEENKUlvE_clEvENKUlvE0_clEvEUlN3c107complexIfEEE_EEvS4_RKT_EUliE_EEviT1_)
        /*0200*/ 	.word	0x00000000


	//----- nvinfo : EIATTR_REGCOUNT
	.align		4
.L_129:
        /*0204*/ 	.byte	0x04, 0x2f
        /*0206*/ 	.short	(.L_131 - .L_130)
	.align		4
.L_130:
        /*0208*/ 	.word	index@(_ZN2at6native27unrolled_elementwise_kernelIZZZNS0_17asinh_kernel_cudaERNS_18TensorIteratorBaseEENKUlvE_clEvENKUlvE0_clEvEUlN3c107complexIfEEE_St5arrayIPcLm2EELi4E23TrivialOffsetCalculatorILi1EjESE_NS0_6memory12LoadWithCastILi1EEENSF_13StoreWithCastILi1EEEEEviT_T0_T2_T3_T4_T5_)
        /*020c*/ 	.word	0x00000020


	//----- nvinfo : EIATTR_FRAME_SIZE
	.align		4
.L_131:
        /*0210*/ 	.byte	0x04, 0x11
        /*0212*/ 	.short	(.L_133 - .L_132)
	.align		4
.L_132:
        /*0214*/ 	.word	index@($__internal_15_$__cuda_sm3x_div_rn_ftz_f32_slowpath)
        /*0218*/ 	.word	0x00000000


	//----- nvinfo : EIATTR_FRAME_SIZE
	.align		4
.L_133:
        /*021c*/ 	.byte	0x04, 0x11
        /*021e*/ 	.short	(.L_135 - .L_134)
	.align		4
.L_134:
        /*0220*/ 	.word	index@(_ZN2at6native27unrolled_elementwise_kernelIZZZNS0_17asinh_kernel_cudaERNS_18TensorIteratorBaseEENKUlvE_clEvENKUlvE0_clEvEUlN3c107complexIfEEE_St5arrayIPcLm2EELi4E23TrivialOffsetCalculatorILi1EjESE_NS0_6memory12LoadWithCastILi1EEENSF_13StoreWithCastILi1EEEEEviT_T0_T2_T3_T4_T5_)
        /*0224*/ 	.word	0x00000000


	//----- nvinfo : EIATTR_REGCOUNT
	.align		4
.L_135:
        /*0228*/ 	.byte	0x04, 0x2f
        /*022a*/ 	.short	(.L_137 - .L_136)
	.align		4
.L_136:
        /*022c*/ 	.word	index@(_ZN2at6native18elementwise_kernelILi128ELi4EZNS0_15gpu_kernel_implIZZZNS0_17asinh_kernel_cudaERNS_18TensorIteratorBaseEENKUlvE_clEvENKUlvE0_clEvEUlN3c107complexIfEEE_EEvS4_RKT_EUliE_EEviT1_)
        /*0230*/ 	.word	0x00000018


	//----- nvinfo : EIATTR_FRAME_SIZE
	.align		4
.L_137:
        /*0234*/ 	.byte	0x04, 0x11
        /*0236*/ 	.short	(.L_139 - .L_138)
	.align		4
.L_138:
        /*0238*/ 	.word	index@($__internal_14_$__cuda_sm3x_div_rn_ftz_f32_slowpath)
        /*023c*/ 	.word	0x00000000


	//----- nvinfo : EIATTR_FRAME_SIZE
	.align		4
.L_139:
        /*0240*/ 	.byte	0x04, 0x11
        /*0242*/ 	.short	(.L_141 - .L_140)
	.align		4
.L_140:
        /*0244*/ 	.word	index@(_ZN2at6native18elementwise_kernelILi128ELi4EZNS0_15gpu_kernel_implIZZZNS0_17asinh_kernel_cudaERNS_18TensorIteratorBaseEENKUlvE_clEvENKUlvE0_clEvEUlN3c107complexIfEEE_EEvS4_RKT_EUliE_EEviT1_)
        /*0248*/ 	.word	0x00000000


	//----- nvinfo : EIATTR_REGCOUNT
	.align		4
.L_141:
        /*024c*/ 	.byte	0x04, 0x2f
        /*024e*/ 	.short	(.L_143 - .L_142)
	.align		4
.L_142:
        /*0250*/ 	.word	index@(_ZN2at6native29vectorized_elementwise_kernelILi8EZZZNS0_17asinh_kernel_cudaERNS_18TensorIteratorBaseEENKUlvE_clEvENKUlvE1_clEvEUlN3c107complexINS6_4HalfEEEE_St5arrayIPcLm2EEEEviT0_T1_)
        /*0254*/ 	.word	0x00000024


	//----- nvinfo : EIATTR_FRAME_SIZE
	.align		4
.L_143:
        /*0258*/ 	.byte	0x04, 0x11
        /*025a*/ 	.short	(.L_145 - .L_144)
	.align		4
.L_144:
        /*025c*/ 	.word	index@($__internal_13_$__cuda_sm3x_div_rn_ftz_f32_slowpath)
        /*0260*/ 	.word	0x00000000


	//----- nvinfo : EIATTR_FRAME_SIZE
	.align		4
.L_145:
        /*0264*/ 	.byte	0x04, 0x11
        /*0266*/ 	.short	(.L_147 - .L_146)
	.align		4
.L_146:
        /*0268*/ 	.word	index@(_ZN2at6native29vectorized_elementwise_kernelILi8EZZZNS0_17asinh_kernel_cudaERNS_18TensorIteratorBaseEENKUlvE_clEvENKUlvE1_clEvEUlN3c107complexINS6_4HalfEEEE_St5arrayIPcLm2EEEEviT0_T1_)
        /*026c*/ 	.word	0x00000000


	//----- nvinfo : EIATTR_REGCOUNT
	.align		4
.L_147:
        /*0270*/ 	.byte	0x04, 0x2f
        /*0272*/ 	.short	(.L_149 - .L_148)
	.align		4
.L_148:
        /*0274*/ 	.word	index@(_ZN2at6native29vectorized_elementwise_kernelILi4EZZZNS0_17asinh_kernel_cudaERNS_18TensorIteratorBaseEENKUlvE_clEvENKUlvE1_clEvEUlN3c107complexINS6_4HalfEEEE_St5arrayIPcLm2EEEEviT0_T1_)
        /*0278*/ 	.word	0x00000024


	//----- nvinfo : EIATTR_FRAME_SIZE
	.align		4
.L_149:
        /*027c*/ 	.byte	0x04, 0x11
        /*027e*/ 	.short	(.L_151 - .L_150)
	.align		4
.L_150:
        /*0280*/ 	.word	index@($__internal_12_$__cuda_sm3x_div_rn_ftz_f32_slowpath)
        /*0284*/ 	.word	0x00000000


	//----- nvinfo : EIATTR_FRAME_SIZE
	.align		4
.L_151:
        /*0288*/ 	.byte	0x04, 0x11
        /*028a*/ 	.short	(.L_153 - .L_152)
	.align		4
.L_152:
        /*028c*/ 	.word	index@(_ZN2at6native29vectorized_elementwise_kernelILi4EZZZNS0_17asinh_kernel_cudaERNS_18TensorIteratorBaseEENKUlvE_clEvENKUlvE1_clEvEUlN3c107complexINS6_4HalfEEEE_St5arrayIPcLm2EEEEviT0_T1_)
        /*0290*/ 	.word	0x00000000


	//----- nvinfo : EIATTR_REGCOUNT
	.align		4
.L_153:
        /*0294*/ 	.byte	0x04, 0x2f
        /*0296*/ 	.short	(.L_155 - .L_154)
	.align		4
.L_154:
        /*0298*/ 	.word	index@(_ZN2at6native29vectorized_elementwise_kernelILi2EZZZNS0_17asinh_kernel_cudaERNS_18TensorIteratorBaseEENKUlvE_clEvENKUlvE1_clEvEUlN3c107complexINS6_4HalfEEEE_St5arrayIPcLm2EEEEviT0_T1_)
        /*029c*/ 	.word	0x00000022


	//----- nvinfo : EIATTR_FRAME_SIZE
	.align		4
.L_155:
        /*02a0*/ 	.byte	0x04, 0x11
        /*02a2*/ 	.short	(.L_157 - .L_156)
	.align		4
.L_156:
        /*02a4*/ 	.word	index@($__internal_11_$__cuda_sm3x_div_rn_ftz_f32_slowpath)
        /*02a8*/ 	.word	0x00000000


	//----- nvinfo : EIATTR_FRAME_SIZE
	.align		4
.L_157:
        /*02ac*/ 	.byte	0x04, 0x11
        /*02ae*/ 	.short	(.L_159 - .L_158)
	.align		4
.L_158:
        /*02b0*/ 	.word	index@(_ZN2at6native29vectorized_elementwise_kernelILi2EZZZNS0_17asinh_kernel_cudaERNS_18TensorIteratorBaseEENKUlvE_clEvENKUlvE1_clEvEUlN3c107complexINS6_4HalfEEEE_St5arrayIPcLm2EEEEviT0_T1_)
        /*02b4*/ 	.word	0x00000000


	//----- nvinfo : EIATTR_REGCOUNT
	.align		4
.L_159:
        /*02b8*/ 	.byte	0x04, 0x2f
        /*02ba*/ 	.short	(.L_161 - .L_160)
	.align		4
.L_160:
        /*02bc*/ 	.word	index@(_ZN2at6native27unrolled_elementwise_kernelIZZZNS0_17asinh_kernel_cudaERNS_18TensorIteratorBaseEENKUlvE_clEvENKUlvE1_clEvEUlN3c107complexINS6_4HalfEEEE_St5arrayIPcLm2EELi4E23TrivialOffsetCalculatorILi1EjESF_NS0_6memory15LoadWithoutCastENSG_16StoreWithoutCastEEEviT_T0_T2_T3_T4_T5_)
        /*02c0*/ 	.word	0x00000020


	//----- nvinfo : EIATTR_FRAME_SIZE
	.align		4
.L_161:
        /*02c4*/ 	.byte	0x04, 0x11
        /*02c6*/ 	.short	(.L_163 - .L_162)
	.align		4
.L_162:
        /*02c8*/ 	.word	index@($__internal_10_$__cuda_sm3x_div_rn_ftz_f32_slowpath)
        /*02cc*/ 	.word	0x00000000


	//----- nvinfo : EIATTR_FRAME_SIZE
	.align		4
.L_163:
        /*02d0*/ 	.byte	0x04, 0x11
        /*02d2*/ 	.short	(.L_165 - .L_164)
	.align		4
.L_164:
        /*02d4*/ 	.word	index@(_ZN2at6native27unrolled_elementwise_kernelIZZZNS0_17asinh_kernel_cudaERNS_18TensorIteratorBaseEENKUlvE_clEvENKUlvE1_clEvEUlN3c107complexINS6_4HalfEEEE_St5arrayIPcLm2EELi4E23TrivialOffsetCalculatorILi1EjESF_NS0_6memory15LoadWithoutCastENSG_16StoreWithoutCastEEEviT_T0_T2_T3_T4_T5_)
        /*02d8*/ 	.word	0x00000000


	//----- nvinfo : EIATTR_REGCOUNT
	.align		4
.L_165:
        /*02dc*/ 	.byte	0x04, 0x2f
        /*02de*/ 	.short	(.L_167 - .L_166)
	.align		4
.L_166:
        /*02e0*/ 	.word	index@(_ZN2at6native18elementwise_kernelILi128ELi2EZNS0_22gpu_kernel_impl_nocastIZZZNS0_17asinh_kernel_cudaERNS_18TensorIteratorBaseEENKUlvE_clEvENKUlvE1_clEvEUlN3c107complexINS7_4HalfEEEE_EEvS4_RKT_EUliE_EEviT1_)
        /*02e4*/ 	.word	0x0000001c


	//----- nvinfo : EIATTR_FRAME_SIZE
	.align		4
.L_167:
        /*02e8*/ 	.byte	0x04, 0x11
        /*02ea*/ 	.short	(.L_169 - .L_168)
	.align		4
.L_168:
        /*02ec*/ 	.word	index@($__internal_9_$__cuda_sm3x_div_rn_ftz_f32_slowpath)
        /*02f0*/ 	.word	0x00000000


	//----- nvinfo : EIATTR_FRAME_SIZE
	.align		4
.L_169:
        /*02f4*/ 	.byte	0x04, 0x11
        /*02f6*/ 	.short	(.L_171 - .L_170)
	.align		4
.L_170:
        /*02f8*/ 	.word	index@(_ZN2at6native18elementwise_kernelILi128ELi2EZNS0_22gpu_kernel_impl_nocastIZZZNS0_17asinh_kernel_cudaERNS_18TensorIteratorBaseEENKUlvE_clEvENKUlvE1_clEvEUlN3c107complexINS7_4HalfEEEE_EEvS4_RKT_EUliE_EEviT1_)
        /*02fc*/ 	.word	0x00000000


	//----- nvinfo : EIATTR_REGCOUNT
	.align		4
.L_171:
        /*0300*/ 	.byte	0x04, 0x2f
        /*0302*/ 	.short	(.L_173 - .L_172)
	.align		4
.L_172:
        /*0304*/ 	.word	index@(_ZN2at6native27unrolled_elementwise_kernelIZZZNS0_17asinh_kernel_cudaERNS_18TensorIteratorBaseEENKUlvE_clEvENKUlvE1_clEvEUlN3c107complexINS6_4HalfEEEE_St5arrayIPcLm2EELi4E23TrivialOffsetCalculatorILi1EjESF_NS0_6memory12LoadWithCastILi1EEENSG_13StoreWithCastILi1EEEEEviT_T0_T2_T3_T4_T5_)
        /*0308*/ 	.word	0x0000001f


	//----- nvinfo : EIATTR_FRAME_SIZE
	.align		4
.L_173:
        /*030c*/ 	.byte	0x04, 0x11
        /*030e*/ 	.short	(.L_175 - .L_174)
	.align		4
.L_174:
        /*0310*/ 	.word	index@($__internal_8_$__cuda_sm3x_div_rn_ftz_f32_slowpath)
        /*0314*/ 	.word	0x00000000


	//----- nvinfo : EIATTR_FRAME_SIZE
	.align		4
.L_175:
        /*0318*/ 	.byte	0x04, 0x11
        /*031a*/ 	.short	(.L_177 - .L_176)
	.align		4
.L_176:
        /*031c*/ 	.word	index@(_ZN2at6native27unrolled_elementwise_kernelIZZZNS0_17asinh_kernel_cudaERNS_18TensorIteratorBaseEENKUlvE_clEvENKUlvE1_clEvEUlN3c107complexINS6_4HalfEEEE_St5arrayIPcLm2EELi4E23TrivialOffsetCalculatorILi1EjESF_NS0_6memory12LoadWithCastILi1EEENSG_13StoreWithCastILi1EEEEEviT_T0_T2_T3_T4_T5_)
        /*0320*/ 	.word	0x00000000


	//----- nvinfo : EIATTR_REGCOUNT
	.align		4
.L_177:
        /*0324*/ 	.byte	0x04, 0x2f
        /*0326*/ 	.short	(.L_179 - .L_178)
	.align		4
.L_178:
        /*0328*/ 	.word	index@(_ZN2at6native18elementwise_kernelILi128ELi4EZNS0_15gpu_kernel_implIZZZNS0_17asinh_kernel_cudaERNS_18TensorIteratorBaseEENKUlvE_clEvENKUlvE1_clEvEUlN3c107complexINS7_4HalfEEEE_EEvS4_RKT_EUliE_EEviT1_)
        /*032c*/ 	.word	0x00000018


	//----- nvinfo : EIATTR_FRAME_SIZE
	.align		4
.L_179:
        /*0330*/ 	.byte	0x04, 0x11
        /*0332*/ 	.short	(.L_181 - .L_180)
	.align		4
.L_180:
        /*0334*/ 	.word	index@($__internal_7_$__cuda_sm3x_div_rn_ftz_f32_slowpath)
        /*0338*/ 	.word	0x00000000


	//----- nvinfo : EIATTR_FRAME_SIZE
	.align		4
.L_181:
        /*033c*/ 	.byte	0x04, 0x11
        /*033e*/ 	.short	(.L_183 - .L_182)
	.align		4
.L_182:
        /*0340*/ 	.word	index@(_ZN2at6native18elementwise_kernelILi128ELi4EZNS0_15gpu_kernel_implIZZZNS0_17asinh_kernel_cudaERNS_18TensorIteratorBaseEENKUlvE_clEvENKUlvE1_clEvEUlN3c107complexINS7_4HalfEEEE_EEvS4_RKT_EUliE_EEviT1_)
        /*0344*/ 	.word	0x00000000


	//----- nvinfo : EIATTR_REGCOUNT
	.align		4
.L_183:
        /*0348*/ 	.byte	0x04, 0x2f
        /*034a*/ 	.short	(.L_185 - .L_184)
	.align		4
.L_184:
        /*034c*/ 	.word	index@(_ZN2at6native29vectorized_elementwise_kernelILi8EZZZNS0_17asinh_kernel_cudaERNS_18TensorIteratorBaseEENKUlvE0_clEvENKUlvE_clEvEUldE_St5arrayIPcLm2EEEEviT0_T1_)
        /*0350*/ 	.word	0x0000002a


	//----- nvinfo : EIATTR_FRAME_SIZE
	.align		4
.L_185:
        /*0354*/ 	.byte	0x04, 0x11
        /*0356*/ 	.short	(.L_187 - .L_186)
	.align		4
.L_186:
        /*0358*/ 	.word	index@($__internal_6_$__cuda_sm20_div_rn_f64_full)
        /*035c*/ 	.word	0x00000000


	//----- nvinfo : EIATTR_FRAME_SIZE
	.align		4
.L_187:
        /*0360*/ 	.byte	0x04, 0x11
        /*0362*/ 	.short	(.L_189 - .L_188)
	.align		4
.L_188:
        /*0364*/ 	.word	index@(_ZN2at6native29vectorized_elementwise_kernelILi8EZZZNS0_17asinh_kernel_cudaERNS_18TensorIteratorBaseEENKUlvE0_clEvENKUlvE_clEvEUldE_St5arrayIPcLm2EEEEviT0_T1_)
        /*0368*/ 	.word	0x00000000


	//----- nvinfo : EIATTR_REGCOUNT
	.align		4
.L_189:
        /*036c*/ 	.byte	0x04, 0x2f
        /*036e*/ 	.short	(.L_191 - .L_190)
	.align		4
.L_190:
        /*0370*/ 	.word	index@(_ZN2at6native29vectorized_elementwise_kernelILi4EZZZNS0_17asinh_kernel_cudaERNS_18TensorIteratorBaseEENKUlvE0_clEvENKUlvE_clEvEUldE_St5arrayIPcLm2EEEEviT0_T1_)
        /*0374*/ 	.word	0x0000002a


	//----- nvinfo : EIATTR_FRAME_SIZE
	.align		4
.L_191:
        /*0378*/ 	.byte	0x04, 0x11
        /*037a*/ 	.short	(.L_193 - .L_192)
	.align		4
.L_192:
        /*037c*/ 	.word	index@($__internal_5_$__cuda_sm20_div_rn_f64_full)
        /*0380*/ 	.word	0x00000000


	//----- nvinfo : EIATTR_FRAME_SIZE
	.align		4
.L_193:
        /*0384*/ 	.byte	0x04, 0x11
        /*0386*/ 	.short	(.L_195 - .L_194)
	.align		4
.L_194:
        /*0388*/ 	.word	index@(_ZN2at6native29vectorized_elementwise_kernelILi4EZZZNS0_17asinh_kernel_cudaERNS_18TensorIteratorBaseEENKUlvE0_clEvENKUlvE_clEvEUldE_St5arrayIPcLm2EEEEviT0_T1_)
        /*038c*/ 	.word	0x00000000


	//----- nvinfo : EIATTR_REGCOUNT
	.align		4
.L_195:
        /*0390*/ 	.byte	0x04, 0x2f
        /*0392*/ 	.short	(.L_197 - .L_196)
	.align		4
.L_196:
        /*0394*/ 	.word	index@(_ZN2at6native29vectorized_elementwise_kernelILi2EZZZNS0_17asinh_kernel_cudaERNS_18TensorIteratorBaseEENKUlvE0_clEvENKUlvE_clEvEUldE_St5arrayIPcLm2EEEEviT0_T1_)
        /*0398*/ 	.word	0x0000002a


	//----- nvinfo : EIATTR_FRAME_SIZE
	.align		4
.L_197:
        /*039c*/ 	.byte	0x04, 0x11
        /*039e*/ 	.short	(.L_199 - .L_198)
	.align		4
.L_198:
        /*03a0*/ 	.word	index@($__internal_4_$__cuda_sm20_div_rn_f64_full)
        /*03a4*/ 	.word	0x00000000


	//----- nvinfo : EIATTR_FRAME_SIZE
	.align		4
.L_199:
        /*03a8*/ 	.byte	0x04, 0x11
        /*03aa*/ 	.short	(.L_201 - .L_200)
	.align		4
.L_200:
        /*03ac*/ 	.word	index@(_ZN2at6native29vectorized_elementwise_kernelILi2EZZZNS0_17asinh_kernel_cudaERNS_18TensorIteratorBaseEENKUlvE0_clEvENKUlvE_clEvEUldE_St5arrayIPcLm2EEEEviT0_T1_)
        /*03b0*/ 	.word	0x00000000


	//----- nvinfo : EIATTR_REGCOUNT
	.align		4
.L_201:
        /*03b4*/ 	.byte	0x04, 0x2f
        /*03b6*/ 	.short	(.L_203 - .L_202)
	.align		4
.L_202:
        /*03b8*/ 	.word	index@(_ZN2at6native27unrolled_elementwise_kernelIZZZNS0_17asinh_kernel_cudaERNS_18TensorIteratorBaseEENKUlvE0_clEvENKUlvE_clEvEUldE_St5arrayIPcLm2EELi4E23TrivialOffsetCalculatorILi1EjESB_NS0_6memory15LoadWithoutCastENSC_16StoreWithoutCastEEEviT_T0_T2_T3_T4_T5_)
        /*03bc*/ 	.word	0x00000026


	//----- nvinfo : EIATTR_FRAME_SIZE
	.align		4
.L_203:
        /*03c0*/ 	.byte	0x04, 0x11
        /*03c2*/ 	.short	(.L_205 - .L_204)
	.align		4
.L_204:
        /*03c4*/ 	.word	index@($__internal_3_$__cuda_sm20_div_rn_f64_full)
        /*03c8*/ 	.word	0x00000000


	//----- nvinfo : EIATTR_FRAME_SIZE
	.align		4
.L_205:
        /*03cc*/ 	.byte	0x04, 0x11
        /*03ce*/ 	.short	(.L_207 - .L_206)
	.align		4
.L_206:
        /*03d0*/ 	.word	index@(_ZN2at6native27unrolled_elementwise_kernelIZZZNS0_17asinh_kernel_cudaERNS_18TensorIteratorBaseEENKUlvE0_clEvENKUlvE_clEvEUldE_St5arrayIPcLm2EELi4E23TrivialOffsetCalculatorILi1EjESB_NS0_6memory15LoadWithoutCastENSC_16StoreWithoutCastEEEviT_T0_T2_T3_T4_T5_)
        /*03d4*/ 	.word	0x00000000


	//----- nvinfo : EIATTR_REGCOUNT
	.align		4
.L_207:
        /*03d8*/ 	.byte	0x04, 0x2f
        /*03da*/ 	.short	(.L_209 - .L_208)
	.align		4
.L_208:
        /*03dc*/ 	.word	index@(_ZN2at6native18elementwise_kernelILi128ELi2EZNS0_22gpu_kernel_impl_nocastIZZZNS0_17asinh_kernel_cudaERNS_18TensorIteratorBaseEENKUlvE0_clEvENKUlvE_clEvEUldE_EEvS4_RKT_EUliE_EEviT1_)
        /*03e0*/ 	.word	0x00000022


	//----- nvinfo : EIATTR_FRAME_SIZE
	.align		4
.L_209:
        /*03e4*/ 	.byte	0x04, 0x11
        /*03e6*/ 	.short	(.L_211 - .L_210)
	.align		4
.L_210:
        /*03e8*/ 	.word	index@($__internal_2_$__cuda_sm20_div_rn_f64_full)
        /*03ec*/ 	.word	0x00000000


	//----- nvinfo : EIATTR_FRAME_SIZE
	.align		4
.L_211:
        /*03f0*/ 	.byte	0x04, 0x11
        /*03f2*/ 	.short	(.L_213 - .L_212)
	.align		4
.L_212:
        /*03f4*/ 	.word	index@(_ZN2at6native18elementwise_kernelILi128ELi2EZNS0_22gpu_kernel_impl_nocastIZZZNS0_17asinh_kernel_cudaERNS_18TensorIteratorBaseEENKUlvE0_clEvENKUlvE_clEvEUldE_EEvS4_RKT_EUliE_EEviT1_)
        /*03f8*/ 	.word	0x00000000


	//----- nvinfo : EIATTR_REGCOUNT
	.align		4
.L_213:
        /*03fc*/ 	.byte	0x04, 0x2f
        /*03fe*/ 	.short	(.L_215 - .L_214)
	.align		4
.L_214:
        /*0400*/ 	.word	index@(_ZN2at6native27unrolled_elementwise_kernelIZZZNS0_17asinh_kernel_cudaERNS_18TensorIteratorBaseEENKUlvE0_clEvENKUlvE_clEvEUldE_St5arrayIPcLm2EELi4E23TrivialOffsetCalculatorILi1EjESB_NS0_6memory12LoadWithCastILi1EEENSC_13StoreWithCastILi1EEEEEviT_T0_T2_T3_T4_T5_)
        /*0404*/ 	.word	0x00000028


	//----- nvinfo : EIATTR_FRAME_SIZE
	.align		4
.L_215:
        /*0408*/ 	.byte	0x04, 0x11
        /*040a*/ 	.short	(.L_217 - .L_216)
	.align		4
.L_216:
        /*040c*/ 	.word	index@($__internal_1_$__cuda_sm20_div_rn_f64_full)
        /*0410*/ 	.word	0x00000000


	//----- nvinfo : EIATTR_FRAME_SIZE
	.align		4
.L_217:
        /*0414*/ 	.byte	0x04, 0x11
        /*0416*/ 	.short	(.L_219 - .L_218)
	.align		4
.L_218:
        /*0418*/ 	.word	index@(_ZN2at6native27unrolled_elementwise_kernelIZZZNS0_17asinh_kernel_cudaERNS_18TensorIteratorBaseEENKUlvE0_clEvENKUlvE_clEvEUldE_St5arrayIPcLm2EELi4E23TrivialOffsetCalculatorILi1EjESB_NS0_6memory12LoadWithCastILi1EEENSC_13StoreWithCastILi1EEEEEviT_T0_T2_T3_T4_T5_)
        /*041c*/ 	.word	0x00000000


	//----- nvinfo : EIATTR_REGCOUNT
	.align		4
.L_219:
        /*0420*/ 	.byte	0x04, 0x2f
        /*0422*/ 	.short	(.L_221 - .L_220)
	.align		4
.L_220:
        /*0424*/ 	.word	index@(_ZN2at6native18elementwise_kernelILi128ELi4EZNS0_15gpu_kernel_implIZZZNS0_17asinh_kernel_cudaERNS_18TensorIteratorBaseEENKUlvE0_clEvENKUlvE_clEvEUldE_EEvS4_RKT_EUliE_EEviT1_)
        /*0428*/ 	.word	0x00000021


	//----- nvinfo : EIATTR_FRAME_SIZE
	.align		4
.L_221:
        /*042c*/ 	.byte	0x04, 0x11
        /*042e*/ 	.short	(.L_223 - .L_222)
	.align		4
.L_222:
        /*0430*/ 	.word	index@($__internal_0_$__cuda_sm20_div_rn_f64_full)
        /*0434*/ 	.word	0x00000000


	//----- nvinfo : EIATTR_FRAME_SIZE
	.align		4
.L_223:
        /*0438*/ 	.byte	0x04, 0x11
        /*043a*/ 	.short	(.L_225 - .L_224)
	.align		4
.L_224:
        /*043c*/ 	.word	index@(_ZN2at6native18elementwise_kernelILi128ELi4EZNS0_15gpu_kernel_implIZZZNS0_17asinh_kernel_cudaERNS_18TensorIteratorBaseEENKUlvE0_clEvENKUlvE_clEvEUldE_EEvS4_RKT_EUliE_EEviT1_)
        /*0440*/ 	.word	0x00000000


	//----- nvinfo : EIATTR_REGCOUNT
	.align		4
.L_225:
        /*0444*/ 	.byte	0x04, 0x2f
        /*0446*/ 	.short	(.L_227 - .L_226)
	.align		4
.L_226:
        /*0448*/ 	.word	index@(_ZN2at6native29vectorized_elementwise_kernelILi8EZZZNS0_17asinh_kernel_cudaERNS_18TensorIteratorBaseEENKUlvE0_clEvENKUlvE0_clEvEUlfE_St5arrayIPcLm2EEEEviT0_T1_)
        /*044c*/ 	.word	0x00000020


	//----- nvinfo : EIATTR_FRAME_SIZE
	.align		4
.L_227:
        /*0450*/ 	.byte	0x04, 0x11
        /*0452*/ 	.short	(.L_229 - .L_228)
	.align		4
.L_228:
        /*0454*/ 	.word	index@(_ZN2at6native29vectorized_elementwise_kernelILi8EZZZNS0_17asinh_kernel_cudaERNS_18TensorIteratorBaseEENKUlvE0_clEvENKUlvE0_clEvEUlfE_St5arrayIPcLm2EEEEviT0_T1_)
        /*0458*/ 	.word	0x00000000


	//----- nvinfo : EIATTR_REGCOUNT
	.align		4
.L_229:
        /*045c*/ 	.byte	0x04, 0x2f
        /*045e*/ 	.short	(.L_231 - .L_230)
	.align		4
.L_230:
        /*0460*/ 	.word	index@(_ZN2at6native29vectorized_elementwise_kernelILi4EZZZNS0_17asinh_kernel_cudaERNS_18TensorIteratorBaseEENKUlvE0_clEvENKUlvE0_clEvEUlfE_St5arrayIPcLm2EEEEviT0_T1_)
        /*0464*/ 	.word	0x00000020


	//----- nvinfo : EIATTR_FRAME_SIZE
	.align		4
.L_231:
        /*0468*/ 	.byte	0x04, 0x11
        /*046a*/ 	.short	(.L_233 - .L_232)
	.align		4
.L_232:
        /*046c*/ 	.word	index@(_ZN2at6native29vectorized_elementwise_kernelILi4EZZZNS0_17asinh_kernel_cudaERNS_18TensorIteratorBaseEENKUlvE0_clEvENKUlvE0_clEvEUlfE_St5arrayIPcLm2EEEEviT0_T1_)
        /*0470*/ 	.word	0x00000000


	//----- nvinfo : EIATTR_REGCOUNT
	.align		4
.L_233:
        /*0474*/ 	.byte	0x04, 0x2f
        /*0476*/ 	.short	(.L_235 - .L_234)
	.align		4
.L_234:
        /*0478*/ 	.word	index@(_ZN2at6native29vectorized_elementwise_kernelILi2EZZZNS0_17asinh_kernel_cudaERNS_18TensorIteratorBaseEENKUlvE0_clEvENKUlvE0_clEvEUlfE_St5arrayIPcLm2EEEEviT0_T1_)
        /*047c*/ 	.word	0x00000020


	//----- nvinfo : EIATTR_FRAME_SIZE
	.align		4
.L_235:
        /*0480*/ 	.byte	0x04, 0x11
        /*0482*/ 	.short	(.L_237 - .L_236)
	.align		4
.L_236:
        /*0484*/ 	.word	index@(_ZN2at6native29vectorized_elementwise_kernelILi2EZZZNS0_17asinh_kernel_cudaERNS_18TensorIteratorBaseEENKUlvE0_clEvENKUlvE0_clEvEUlfE_St5arrayIPcLm2EEEEviT0_T1_)
        /*0488*/ 	.word	0x00000000


	//----- nvinfo : EIATTR_REGCOUNT
	.align		4
.L_237:
        /*048c*/ 	.byte	0x04, 0x2f
        /*048e*/ 	.short	(.L_239 - .L_238)
	.align		4
.L_238:
        /*0490*/ 	.word	index@(_ZN2at6native27unrolled_elementwise_kernelIZZZNS0_17asinh_kernel_cudaERNS_18TensorIteratorBaseEENKUlvE0_clEvENKUlvE0_clEvEUlfE_St5arrayIPcLm2EELi4E23TrivialOffsetCalculatorILi1EjESB_NS0_6memory15LoadWithoutCastENSC_16StoreWithoutCastEEEviT_T0_T2_T3_T4_T5_)
        /*0494*/ 	.word	0x00000016


	//----- nvinfo : EIATTR_FRAME_SIZE
	.align		4
.L_239:
        /*0498*/ 	.byte	0x04, 0x11
        /*049a*/ 	.short	(.L_241 - .L_240)
	.align		4
.L_240:
        /*049c*/ 	.word	index@(_ZN2at6native27unrolled_elementwise_kernelIZZZNS0_17asinh_kernel_cudaERNS_18TensorIteratorBaseEENKUlvE0_clEvENKUlvE0_clEvEUlfE_St5arrayIPcLm2EELi4E23TrivialOffsetCalculatorILi1EjESB_NS0_6memory15LoadWithoutCastENSC_16StoreWithoutCastEEEviT_T0_T2_T3_T4_T5_)
        /*04a0*/ 	.word	0x00000000


	//----- nvinfo : EIATTR_REGCOUNT
	.align		4
.L_241:
        /*04a4*/ 	.byte	0x04, 0x2f
        /*04a6*/ 	.short	(.L_243 - .L_242)
	.align		4
.L_242:
        /*04a8*/ 	.word	index@(_ZN2at6native18elementwise_kernelILi128ELi2EZNS0_22gpu_kernel_impl_nocastIZZZNS0_17asinh_kernel_cudaERNS_18TensorIteratorBaseEENKUlvE0_clEvENKUlvE0_clEvEUlfE_EEvS4_RKT_EUliE_EEviT1_)
        /*04ac*/ 	.word	0x00000014


	//----- nvinfo : EIATTR_FRAME_SIZE
	.align		4
.L_243:
        /*04b0*/ 	.byte	0x04, 0x11
        /*04b2*/ 	.short	(.L_245 - .L_244)
	.align		4
.L_244:
        /*04b4*/ 	.word	index@(_ZN2at6native18elementwise_kernelILi128ELi2EZNS0_22gpu_kernel_impl_nocastIZZZNS0_17asinh_kernel_cudaERNS_18TensorIteratorBaseEENKUlvE0_clEvENKUlvE0_clEvEUlfE_EEvS4_RKT_EUliE_EEviT1_)
        /*04b8*/ 	.word	0x00000000


	//----- nvinfo : EIATTR_REGCOUNT
	.align		4
.L_245:
        /*04bc*/ 	.byte	0x04, 0x2f
        /*04be*/ 	.short	(.L_247 - .L_246)
	.align		4
.L_246:
        /*04c0*/ 	.word	index@(_ZN2at6native27unrolled_elementwise_kernelIZZZNS0_17asinh_kernel_cudaERNS_18TensorIteratorBaseEENKUlvE0_clEvENKUlvE0_clEvEUlfE_St5arrayIPcLm2EELi4E23TrivialOffsetCalculatorILi1EjESB_NS0_6memory12LoadWithCastILi1EEENSC_13StoreWithCastILi1EEEEEviT_T0_T2_T3_T4_T5_)
        /*04c4*/ 	.word	0x0000001d


	//----- nvinfo : EIATTR_FRAME_SIZE
	.align		4
.L_247:
        /*04c8*/ 	.byte	0x04, 0x11
        /*04ca*/ 	.short	(.L_249 - .L_248)
	.align		4
.L_248:
        /*04cc*/ 	.word	index@(_ZN2at6native27unrolled_elementwise_kernelIZZZNS0_17asinh_kernel_cudaERNS_18TensorIteratorBaseEENKUlvE0_clEvENKUlvE0_clEvEUlfE_St5arrayIPcLm2EELi4E23TrivialOffsetCalculatorILi1EjESB_NS0_6memory12LoadWithCastILi1EEENSC_13StoreWithCastILi1EEEEEviT_T0_T2_T3_T4_T5_)
        /*04d0*/ 	.word	0x00000000


	//----- nvinfo : EIATTR_REGCOUNT
	.align		4
.L_249:
        /*04d4*/ 	.byte	0x04, 0x2f
        /*04d6*/ 	.short	(.L_251 - .L_250)
	.align		4
.L_250:
        /*04d8*/ 	.word	index@(_ZN2at6native18elementwise_kernelILi128ELi4EZNS0_15gpu_kernel_implIZZZNS0_17asinh_kernel_cudaERNS_18TensorIteratorBaseEENKUlvE0_clEvENKUlvE0_clEvEUlfE_EEvS4_RKT_EUliE_EEviT1_)
        /*04dc*/ 	.word	0x00000018


	//----- nvinfo : EIATTR_FRAME_SIZE
	.align		4
.L_251:
        /*04e0*/ 	.byte	0x04, 0x11
        /*04e2*/ 	.short	(.L_253 - .L_252)
	.align		4
.L_252:
        /*04e4*/ 	.word	index@(_ZN2at6native18elementwise_kernelILi128ELi4EZNS0_15gpu_kernel_implIZZZNS0_17asinh_kernel_cudaERNS_18TensorIteratorBaseEENKUlvE0_clEvENKUlvE0_clEvEUlfE_EEvS4_RKT_EUliE_EEviT1_)
        /*04e8*/ 	.word	0x00000000


	//----- nvinfo : EIATTR_REGCOUNT
	.align		4
.L_253:
        /*04ec*/ 	.byte	0x04, 0x2f
        /*04ee*/ 	.short	(.L_255 - .L_254)
	.align		4
.L_254:
        /*04f0*/ 	.word	index@(_ZN2at6native29vectorized_elementwise_kernelILi8EZZZNS0_17asinh_kernel_cudaERNS_18TensorIteratorBaseEENKUlvE0_clEvENKUlvE1_clEvEUlN3c104HalfEE_St5arrayIPcLm2EEEEviT0_T1_)
        /*04f4*/ 	.word	0x00000020


	//----- nvinfo : EIATTR_FRAME_SIZE
	.align		4
.L_255:
        /*04f8*/ 	.byte	0x04, 0x11
        /*04fa*/ 	.short	(.L_257 - .L_256)
	.align		4
.L_256:
        /*04fc*/ 	.word	index@(_ZN2at6native29vectorized_elementwise_kernelILi8EZZZNS0_17asinh_kernel_cudaERNS_18TensorIteratorBaseEENKUlvE0_clEvENKUlvE1_clEvEUlN3c104HalfEE_St5arrayIPcLm2EEEEviT0_T1_)
        /*0500*/ 	.word	0x00000000


	//----- nvinfo : EIATTR_REGCOUNT
	.align		4
.L_257:
        /*0504*/ 	.byte	0x04, 0x2f
        /*0506*/ 	.short	(.L_259 - .L_258)
	.align		4
.L_258:
        /*0508*/ 	.word	index@(_ZN2at6native29vectorized_elementwise_kernelILi4EZZZNS0_17asinh_kernel_cudaERNS_18TensorIteratorBaseEENKUlvE0_clEvENKUlvE1_clEvEUlN3c104HalfEE_St5arrayIPcLm2EEEEviT0_T1_)
        /*050c*/ 	.word	0x00000020


	//----- nvinfo : EIATTR_FRAME_SIZE
	.align		4
.L_259:
        /*0510*/ 	.byte	0x04, 0x11
        /*0512*/ 	.short	(.L_261 - .L_260)
	.align		4
.L_260:
        /*0514*/ 	.word	index@(_ZN2at6native29vectorized_elementwise_kernelILi4EZZZNS0_17asinh_kernel_cudaERNS_18TensorIteratorBaseEENKUlvE0_clEvENKUlvE1_clEvEUlN3c104HalfEE_St5arrayIPcLm2EEEEviT0_T1_)
        /*0518*/ 	.word	0x00000000


	//----- nvinfo : EIATTR_REGCOUNT
	.align		4
.L_261:
        /*051c*/ 	.byte	0x04, 0x2f
        /*051e*/ 	.short	(.L_263 - .L_262)
	.align		4
.L_262:
        /*0520*/ 	.word	index@(_ZN2at6native29vectorized_elementwise_kernelILi2EZZZNS0_17asinh_kernel_cudaERNS_18TensorIteratorBaseEENKUlvE0_clEvENKUlvE1_clEvEUlN3c104HalfEE_St5arrayIPcLm2EEEEviT0_T1_)
        /*0524*/ 	.word	0x00000020


	//----- nvinfo : EIATTR_FRAME_SIZE
	.align		4
.L_263:
        /*0528*/ 	.byte	0x04, 0x11
        /*052a*/ 	.short	(.L_265 - .L_264)
	.align		4
.L_264:
        /*052c*/ 	.word	index@(_ZN2at6native29vectorized_elementwise_kernelILi2EZZZNS0_17asinh_kernel_cudaERNS_18TensorIteratorBaseEENKUlvE0_clEvENKUlvE1_clEvEUlN3c104HalfEE_St5arrayIPcLm2EEEEviT0_T1_)
        /*0530*/ 	.word	0x00000000


	//----- nvinfo : EIATTR_REGCOUNT
	.align		4
.L_265:
        /*0534*/ 	.byte	0x04, 0x2f
        /*0536*/ 	.short	(.L_267 - .L_266)
	.align		4
.L_266:
        /*0538*/ 	.word	index@(_ZN2at6native27unrolled_elementwise_kernelIZZZNS0_17asinh_kernel_cudaERNS_18TensorIteratorBaseEENKUlvE0_clEvENKUlvE1_clEvEUlN3c104HalfEE_St5arrayIPcLm2EELi4E23TrivialOffsetCalculatorILi1EjESD_NS0_6memory15LoadWithoutCastENSE_16StoreWithoutCastEEEviT_T0_T2_T3_T4_T5_)
        /*053c*/ 	.word	0x00000015


	//----- nvinfo : EIATTR_FRAME_SIZE
	.align		4
.L_267:
        /*0540*/ 	.byte	0x04, 0x11
        /*0542*/ 	.short	(.L_269 - .L_268)
	.align		4
.L_268:
        /*0544*/ 	.word	index@(_ZN2at6native27unrolled_elementwise_kernelIZZZNS0_17asinh_kernel_cudaERNS_18TensorIteratorBaseEENKUlvE0_clEvENKUlvE1_clEvEUlN3c104HalfEE_St5arrayIPcLm2EELi4E23TrivialOffsetCalculatorILi1EjESD_NS0_6memory15LoadWithoutCastENSE_16StoreWithoutCastEEEviT_T0_T2_T3_T4_T5_)
        /*0548*/ 	.word	0x00000000


	//----- nvinfo : EIATTR_REGCOUNT
	.align		4
.L_269:
        /*054c*/ 	.byte	0x04, 0x2f
        /*054e*/ 	.short	(.L_271 - .L_270)
	.align		4
.L_270:
        /*0550*/ 	.word	index@(_ZN2at6native18elementwise_kernelILi128ELi4EZNS0_22gpu_kernel_impl_nocastIZZZNS0_17asinh_kernel_cudaERNS_18TensorIteratorBaseEENKUlvE0_clEvENKUlvE1_clEvEUlN3c104HalfEE_EEvS4_RKT_EUliE_EEviT1_)
        /*0554*/ 	.word	0x00000014


	//----- nvinfo : EIATTR_FRAME_SIZE
	.align		4
.L_271:
        /*0558*/ 	.byte	0x04, 0x11
        /*055a*/ 	.short	(.L_273 - .L_272)
	.align		4
.L_272:
        /*055c*/ 	.word	index@(_ZN2at6native18elementwise_kernelILi128ELi4EZNS0_22gpu_kernel_impl_nocastIZZZNS0_17asinh_kernel_cudaERNS_18TensorIteratorBaseEENKUlvE0_clEvENKUlvE1_clEvEUlN3c104HalfEE_EEvS4_RKT_EUliE_EEviT1_)
        /*0560*/ 	.word	0x00000000


	//----- nvinfo : EIATTR_REGCOUNT
	.align		4
.L_273:
        /*0564*/ 	.byte	0x04, 0x2f
        /*0566*/ 	.short	(.L_275 - .L_274)
	.align		4
.L_274:
        /*0568*/ 	.word	index@(_ZN2at6native27unrolled_elementwise_kernelIZZZNS0_17asinh_kernel_cudaERNS_18TensorIteratorBaseEENKUlvE0_clEvENKUlvE1_clEvEUlN3c104HalfEE_St5arrayIPcLm2EELi4E23TrivialOffsetCalculatorILi1EjESD_NS0_6memory12LoadWithCastILi1EEENSE_13StoreWithCastILi1EEEEEviT_T0_T2_T3_T4_T5_)
        /*056c*/ 	.word	0x0000001e


	//----- nvinfo : EIATTR_FRAME_SIZE
	.align		4
.L_275:
        /*0570*/ 	.byte	0x04, 0x11
        /*0572*/ 	.short	(.L_277 - .L_276)
	.align		4
.L_276:
        /*0574*/ 	.word	index@(_ZN2at6native27unrolled_elementwise_kernelIZZZNS0_17asinh_kernel_cudaERNS_18TensorIteratorBaseEENKUlvE0_clEvENKUlvE1_clEvEUlN3c104HalfEE_St5arrayIPcLm2EELi4E23TrivialOffsetCalculatorILi1EjESD_NS0_6memory12LoadWithCastILi1EEENSE_13StoreWithCastILi1EEEEEviT_T0_T2_T3_T4_T5_)
        /*0578*/ 	.word	0x00000000


	//----- nvinfo : EIATTR_REGCOUNT
	.align		4
.L_277:
        /*057c*/ 	.byte	0x04, 0x2f
        /*057e*/ 	.short	(.L_279 - .L_278)
	.align		4
.L_278:
        /*0580*/ 	.word	index@(_ZN2at6native18elementwise_kernelILi128ELi4EZNS0_15gpu_kernel_implIZZZNS0_17asinh_kernel_cudaERNS_18TensorIteratorBaseEENKUlvE0_clEvENKUlvE1_clEvEUlN3c104HalfEE_EEvS4_RKT_EUliE_EEviT1_)
        /*0584*/ 	.word	0x00000018


	//----- nvinfo : EIATTR_FRAME_SIZE
	.align		4
.L_279:
        /*0588*/ 	.byte	0x04, 0x11
        /*058a*/ 	.short	(.L_281 - .L_280)
	.align		4
.L_280:
        /*058c*/ 	.word	index@(_ZN2at6native18elementwise_kernelILi128ELi4EZNS0_15gpu_kernel_implIZZZNS0_17asinh_kernel_cudaERNS_18TensorIteratorBaseEENKUlvE0_clEvENKUlvE1_clEvEUlN3c104HalfEE_EEvS4_RKT_EUliE_EEviT1_)
        /*0590*/ 	.word	0x00000000


	//----- nvinfo : EIATTR_REGCOUNT
	.align		4
.L_281:
        /*0594*/ 	.byte	0x04, 0x2f
        /*0596*/ 	.short	(.L_283 - .L_282)
	.align		4
.L_282:
        /*0598*/ 	.word	index@(_ZN2at6native29vectorized_elementwise_kernelILi8EZZZNS0_17asinh_kernel_cudaERNS_18TensorIteratorBaseEENKUlvE0_clEvENKUlvE2_clEvEUlN3c108BFloat16EE_St5arrayIPcLm2EEEEviT0_T1_)
        /*059c*/ 	.word	0x00000020


	//----- nvinfo : EIATTR_FRAME_SIZE
	.align		4
.L_283:
        /*05a0*/ 	.byte	0x04, 0x11
        /*05a2*/ 	.short	(.L_285 - .L_284)
	.align		4
.L_284:
        /*05a4*/ 	.word	index@(_ZN2at6native29vectorized_elementwise_kernelILi8EZZZNS0_17asinh_kernel_cudaERNS_18TensorIteratorBaseEENKUlvE0_clEvENKUlvE2_clEvEUlN3c108BFloat16EE_St5arrayIPcLm2EEEEviT0_T1_)
        /*05a8*/ 	.word	0x00000000


	//----- nvinfo : EIATTR_REGCOUNT
	.align		4
.L_285:
        /*05ac*/ 	.byte	0x04, 0x2f
        /*05ae*/ 	.short	(.L_287 - .L_286)
	.align		4
.L_286:
        /*05b0*/ 	.word	index@(_ZN2at6native29vectorized_elementwise_kernelILi4EZZZNS0_17asinh_kernel_cudaERNS_18TensorIteratorBaseEENKUlvE0_clEvENKUlvE2_clEvEUlN3c108BFloat16EE_St5arrayIPcLm2EEEEviT0_T1_)
        /*05b4*/ 	.word	0x00000020


	//----- nvinfo : EIATTR_FRAME_SIZE
	.align		4
.L_287:
        /*05b8*/ 	.byte	0x04, 0x11
        /*05ba*/ 	.short	(.L_289 - .L_288)
	.align		4
.L_288:
        /*05bc*/ 	.word	index@(_ZN2at6native29vectorized_elementwise_kernelILi4EZZZNS0_17asinh_kernel_cudaERNS_18TensorIteratorBaseEENKUlvE0_clEvENKUlvE2_clEvEUlN3c108BFloat16EE_St5arrayIPcLm2EEEEviT0_T1_)
        /*05c0*/ 	.word	0x00000000


	//----- nvinfo : EIATTR_REGCOUNT
	.align		4
.L_289:
        /*05c4*/ 	.byte	0x04, 0x2f
        /*05c6*/ 	.short	(.L_291 - .L_290)
	.align		4
.L_290:
        /*05c8*/ 	.word	index@(_ZN2at6native29vectorized_elementwise_kernelILi2EZZZNS0_17asinh_kernel_cudaERNS_18TensorIteratorBaseEENKUlvE0_clEvENKUlvE2_clEvEUlN3c108BFloat16EE_St5arrayIPcLm2EEEEviT0_T1_)
        /*05cc*/ 	.word	0x00000020


	//----- nvinfo : EIATTR_FRAME_SIZE
	.align		4
.L_291:
        /*05d0*/ 	.byte	0x04, 0x11
        /*05d2*/ 	.short	(.L_293 - .L_292)
	.align		4
.L_292:
        /*05d4*/ 	.word	index@(_ZN2at6native29vectorized_elementwise_kernelILi2EZZZNS0_17asinh_kernel_cudaERNS_18TensorIteratorBaseEENKUlvE0_clEvENKUlvE2_clEvEUlN3c108BFloat16EE_St5arrayIPcLm2EEEEviT0_T1_)
        /*05d8*/ 	.word	0x00000000


	//----- nvinfo : EIATTR_REGCOUNT
	.align		4
.L_293:
        /*05dc*/ 	.byte	0x04, 0x2f
        /*05de*/ 	.short	(.L_295 - .L_294)
	.align		4
.L_294:
        /*05e0*/ 	.word	index@(_ZN2at6native27unrolled_elementwise_kernelIZZZNS0_17asinh_kernel_cudaERNS_18TensorIteratorBaseEENKUlvE0_clEvENKUlvE2_clEvEUlN3c108BFloat16EE_St5arrayIPcLm2EELi4E23TrivialOffsetCalculatorILi1EjESD_NS0_6memory15LoadWithoutCastENSE_16StoreWithoutCastEEEviT_T0_T2_T3_T4_T5_)
        /*05e4*/ 	.word	0x00000015


	//----- nvinfo : EIATTR_FRAME_SIZE
	.align		4
.L_295:
        /*05e8*/ 	.byte	0x04, 0x11
        /*05ea*/ 	.short	(.L_297 - .L_296)
	.align		4
.L_296:
        /*05ec*/ 	.word	index@(_ZN2at6native27unrolled_elementwise_kernelIZZZNS0_17asinh_kernel_cudaERNS_18TensorIteratorBaseEENKUlvE0_clEvENKUlvE2_clEvEUlN3c108BFloat16EE_St5arrayIPcLm2EELi4E23TrivialOffsetCalculatorILi1EjESD_NS0_6memory15LoadWithoutCastENSE_16StoreWithoutCastEEEviT_T0_T2_T3_T4_T5_)
        /*05f0*/ 	.word	0x00000000


	//----- nvinfo : EIATTR_REGCOUNT
	.align		4
.L_297:
        /*05f4*/ 	.byte	0x04, 0x2f
        /*05f6*/ 	.short	(.L_299 - .L_298)
	.align		4
.L_298:
        /*05f8*/ 	.word	index@(_ZN2at6native18elementwise_kernelILi128ELi4EZNS0_22gpu_kernel_impl_nocastIZZZNS0_17asinh_kernel_cudaERNS_18TensorIteratorBaseEENKUlvE0_clEvENKUlvE2_clEvEUlN3c108BFloat16EE_EEvS4_RKT_EUliE_EEviT1_)
        /*05fc*/ 	.word	0x00000014


	//----- nvinfo : EIATTR_FRAME_SIZE
	.align		4
.L_299:
        /*0600*/ 	.byte	0x04, 0x11
        /*0602*/ 	.short	(.L_301 - .L_300)
	.align		4
.L_300:
        /*0604*/ 	.word	index@(_ZN2at6native18elementwise_kernelILi128ELi4EZNS0_22gpu_kernel_impl_nocastIZZZNS0_17asinh_kernel_cudaERNS_18TensorIteratorBaseEENKUlvE0_clEvENKUlvE2_clEvEUlN3c108BFloat16EE_EEvS4_RKT_EUliE_EEviT1_)
        /*0608*/ 	.word	0x00000000


	//----- nvinfo : EIATTR_REGCOUNT
	.align		4
.L_301:
        /*060c*/ 	.byte	0x04, 0x2f
        /*060e*/ 	.short	(.L_303 - .L_302)
	.align		4
.L_302:
        /*0610*/ 	.word	index@(_ZN2at6native27unrolled_elementwise_kernelIZZZNS0_17asinh_kernel_cudaERNS_18TensorIteratorBaseEENKUlvE0_clEvENKUlvE2_clEvEUlN3c108BFloat16EE_St5arrayIPcLm2EELi4E23TrivialOffsetCalculatorILi1EjESD_NS0_6memory12LoadWithCastILi1EEENSE_13StoreWithCastILi1EEEEEviT_T0_T2_T3_T4_T5_)
        /*0614*/ 	.word	0x0000001c


	//----- nvinfo : EIATTR_FRAME_SIZE
	.align		4
.L_303:
        /*0618*/ 	.byte	0x04, 0x11
        /*061a*/ 	.short	(.L_305 - .L_304)
	.align		4
.L_304:
        /*061c*/ 	.word	index@(_ZN2at6native27unrolled_elementwise_kernelIZZZNS0_17asinh_kernel_cudaERNS_18TensorIteratorBaseEENKUlvE0_clEvENKUlvE2_clEvEUlN3c108BFloat16EE_St5arrayIPcLm2EELi4E23TrivialOffsetCalculatorILi1EjESD_NS0_6memory12LoadWithCastILi1EEENSE_13StoreWithCastILi1EEEEEviT_T0_T2_T3_T4_T5_)
        /*0620*/ 	.word	0x00000000


	//----- nvinfo : EIATTR_REGCOUNT
	.align		4
.L_305:
        /*0624*/ 	.byte	0x04, 0x2f
        /*0626*/ 	.short	(.L_307 - .L_306)
	.align		4
.L_306:
        /*0628*/ 	.word	index@(_ZN2at6native18elementwise_kernelILi128ELi4EZNS0_15gpu_kernel_implIZZZNS0_17asinh_kernel_cudaERNS_18TensorIteratorBaseEENKUlvE0_clEvENKUlvE2_clEvEUlN3c108BFloat16EE_EEvS4_RKT_EUliE_EEviT1_)
        /*062c*/ 	.word	0x00000018


	//----- nvinfo : EIATTR_FRAME_SIZE
	.align		4
.L_307:
        /*0630*/ 	.byte	0x04, 0x11
        /*0632*/ 	.short	(.L_309 - .L_308)
	.align		4
.L_308:
        /*0634*/ 	.word	index@(_ZN2at6native18elementwise_kernelILi128ELi4EZNS0_15gpu_kernel_implIZZZNS0_17asinh_kernel_cudaERNS_18TensorIteratorBaseEENKUlvE0_clEvENKUlvE2_clEvEUlN3c108BFloat16EE_EEvS4_RKT_EUliE_EEviT1_)
        /*0638*/ 	.word	0x00000000


	//----- nvinfo : EIATTR_MIN_STACK_SIZE
	.align		4
.L_309:
        /*063c*/ 	.byte	0x04, 0x12
        /*063e*/ 	.short	(.L_311 - .L_310)
	.align		4
.L_310:
        /*0640*/ 	.word	index@(_ZN2at6native18elementwise_kernelILi128ELi4EZNS0_15gpu_kernel_implIZZZNS0_17asinh_kernel_cudaERNS_18TensorIteratorBaseEENKUlvE0_clEvENKUlvE2_clEvEUlN3c108BFloat16EE_EEvS4_RKT_EUliE_EEviT1_)
        /*0644*/ 	.word	0x00000000


	//----- nvinfo : EIATTR_MIN_STACK_SIZE
	.align		4
.L_311:
        /*0648*/ 	.byte	0x04, 0x12
        /*064a*/ 	.short	(.L_313 - .L_312)
	.align		4
.L_312:
        /*064c*/ 	.word	index@(_ZN2at6native27unrolled_elementwise_kernelIZZZNS0_17asinh_kernel_cudaERNS_18TensorIteratorBaseEENKUlvE0_clEvENKUlvE2_clEvEUlN3c108BFloat16EE_St5arrayIPcLm2EELi4E23TrivialOffsetCalculatorILi1EjESD_NS0_6memory12LoadWithCastILi1EEENSE_13StoreWithCastILi1EEEEEviT_T0_T2_T3_T4_T5_)
        /*0650*/ 	.word	0x00000000


	//----- nvinfo : EIATTR_MIN_STACK_SIZE
	.align		4
.L_313:
        /*0654*/ 	.byte	0x04, 0x12
        /*0656*/ 	.short	(.L_315 - .L_314)
	.align		4
.L_314:
        /*0658*/ 	.word	index@(_ZN2at6native18elementwise_kernelILi128ELi4EZNS0_22gpu_kernel_impl_nocastIZZZNS0_17asinh_kernel_cudaERNS_18TensorIteratorBaseEENKUlvE0_clEvENKUlvE2_clEvEUlN3c108BFloat16EE_EEvS4_RKT_EUliE_EEviT1_)
        /*065c*/ 	.word	0x00000000


	//----- nvinfo : EIATTR_MIN_STACK_SIZE
	.align		4
.L_315:
        /*0660*/ 	.byte	0x04, 0x12
        /*0662*/ 	.short	(.L_317 - .L_316)
	.align		4
.L_316:
        /*0664*/ 	.word	index@(_ZN2at6native27unrolled_elementwise_kernelIZZZNS0_17asinh_kernel_cudaERNS_18TensorIteratorBaseEENKUlvE0_clEvENKUlvE2_clEvEUlN3c108BFloat16EE_St5arrayIPcLm2EELi4E23TrivialOffsetCalculatorILi1EjESD_NS0_6memory15LoadWithoutCastENSE_16StoreWithoutCastEEEviT_T0_T2_T3_T4_T5_)
        /*0668*/ 	.word	0x00000000


	//----- nvinfo : EIATTR_MIN_STACK_SIZE
	.align		4
.L_317:
        /*066c*/ 	.byte	0x04, 0x12
        /*066e*/ 	.short	(.L_319 - .L_318)
	.align		4
.L_318:
        /*0670*/ 	.word	index@(_ZN2at6native29vectorized_elementwise_kernelILi2EZZZNS0_17asinh_kernel_cudaERNS_18TensorIteratorBaseEENKUlvE0_clEvENKUlvE2_clEvEUlN3c108BFloat16EE_St5arrayIPcLm2EEEEviT0_T1_)
        /*0674*/ 	.word	0x00000000


	//----- nvinfo : EIATTR_MIN_STACK_SIZE
	.align		4
.L_319:
        /*0678*/ 	.byte	0x04, 0x12
        /*067a*/ 	.short	(.L_321 - .L_320)
	.align		4
.L_320:
        /*067c*/ 	.word	index@(_ZN2at6native29vectorized_elementwise_kernelILi4EZZZNS0_17asinh_kernel_cudaERNS_18TensorIteratorBaseEENKUlvE0_clEvENKUlvE2_clEvEUlN3c108BFloat16EE_St5arrayIPcLm2EEEEviT0_T1_)
        /*0680*/ 	.word	0x00000000


	//----- nvinfo : EIATTR_MIN_STACK_SIZE
	.align		4
.L_321:
        /*0684*/ 	.byte	0x04, 0x12
        /*0686*/ 	.short	(.L_323 - .L_322)
	.align		4
.L_322:
        /*0688*/ 	.word	index@(_ZN2at6native29vectorized_elementwise_kernelILi8EZZZNS0_17asinh_kernel_cudaERNS_18TensorIteratorBaseEENKUlvE0_clEvENKUlvE2_clEvEUlN3c108BFloat16EE_St5arrayIPcLm2EEEEviT0_T1_)
        /*068c*/ 	.word	0x00000000


	//----- nvinfo : EIATTR_MIN_STACK_SIZE
	.align		4
.L_323:
        /*0690*/ 	.byte	0x04, 0x12
        /*0692*/ 	.short	(.L_325 - .L_324)
	.align		4
.L_324:
        /*0694*/ 	.word	index@(_ZN2at6native18elementwise_kernelILi128ELi4EZNS0_15gpu_kernel_implIZZZNS0_17asinh_kernel_cudaERNS_18TensorIteratorBaseEENKUlvE0_clEvENKUlvE1_clEvEUlN3c104HalfEE_EEvS4_RKT_EUliE_EEviT1_)
        /*0698*/ 	.word	0x00000000


	//----- nvinfo : EIATTR_MIN_STACK_SIZE
	.align		4
.L_325:
        /*069c*/ 	.byte	0x04, 0x12
        /*069e*/ 	.short	(.L_327 - .L_326)
	.align		4
.L_326:
        /*06a0*/ 	.word	index@(_ZN2at6native27unrolled_elementwise_kernelIZZZNS0_17asinh_kernel_cudaERNS_18TensorIteratorBaseEENKUlvE0_clEvENKUlvE1_clEvEUlN3c104HalfEE_St5arrayIPcLm2EELi4E23TrivialOffsetCalculatorILi1EjESD_NS0_6memory12LoadWithCastILi1EEENSE_13StoreWithCastILi1EEEEEviT_T0_T2_T3_T4_T5_)
        /*06a4*/ 	.word	0x00000000


	//----- nvinfo : EIATTR_MIN_STACK_SIZE
	.align		4
.L_327:
        /*06a8*/ 	.byte	0x04, 0x12
        /*06aa*/ 	.short	(.L_329 - .L_328)
	.align		4
.L_328:
        /*06ac*/ 	.word	index@(_ZN2at6native18elementwise_kernelILi128ELi4EZNS0_22gpu_kernel_impl_nocastIZZZNS0_17asinh_kernel_cudaERNS_18TensorIteratorBaseEENKUlvE0_clEvENKUlvE1_clEvEUlN3c104HalfEE_EEvS4_RKT_EUliE_EEviT1_)
        /*06b0*/ 	.word	0x00000000


	//----- nvinfo : EIATTR_MIN_STACK_SIZE
	.align		4
.L_329:
        /*06b4*/ 	.byte	0x04, 0x12
        /*06b6*/ 	.short	(.L_331 - .L_330)
	.align		4
.L_330:
        /*06b8*/ 	.word	index@(_ZN2at6native27unrolled_elementwise_kernelIZZZNS0_17asinh_kernel_cudaERNS_18TensorIteratorBaseEENKUlvE0_clEvENKUlvE1_clEvEUlN3c104HalfEE_St5arrayIPcLm2EELi4E23TrivialOffsetCalculatorILi1EjESD_NS0_6memory15LoadWithoutCastENSE_16StoreWithoutCastEEEviT_T0_T2_T3_T4_T5_)
        /*06bc*/ 	.word	0x00000000


	//----- nvinfo : EIATTR_MIN_STACK_SIZE
	.align		4
.L_331:
        /*06c0*/ 	.byte	0x04, 0x12
        /*06c2*/ 	.short	(.L_333 - .L_332)
	.align		4
.L_332:
        /*06c4*/ 	.word	index@(_ZN2at6native29vectorized_elementwise_kernelILi2EZZZNS0_17asinh_kernel_cudaERNS_18TensorIteratorBaseEENKUlvE0_clEvENKUlvE1_clEvEUlN3c104HalfEE_St5arrayIPcLm2EEEEviT0_T1_)
        /*06c8*/ 	.word	0x00000000


	//----- nvinfo : EIATTR_MIN_STACK_SIZE
	.align		4
.L_333:
        /*06cc*/ 	.byte	0x04, 0x12
        /*06ce*/ 	.short	(.L_335 - .L_334)
	.align		4
.L_334:
        /*06d0*/ 	.word	index@(_ZN2at6native29vectorized_elementwise_kernelILi4EZZZNS0_17asinh_kernel_cudaERNS_18TensorIteratorBaseEENKUlvE0_clEvENKUlvE1_clEvEUlN3c104HalfEE_St5arrayIPcLm2EEEEviT0_T1_)
        /*06d4*/ 	.word	0x00000000


	//----- nvinfo : EIATTR_MIN_STACK_SIZE
	.align		4
.L_335:
        /*06d8*/ 	.byte	0x04, 0x12
        /*06da*/ 	.short	(.L_337 - .L_336)
	.align		4
.L_336:
        /*06dc*/ 	.word	index@(_ZN2at6native29vectorized_elementwise_kernelILi8EZZZNS0_17asinh_kernel_cudaERNS_18TensorIteratorBaseEENKUlvE0_clEvENKUlvE1_clEvEUlN3c104HalfEE_St5arrayIPcLm2EEEEviT0_T1_)
        /*06e0*/ 	.word	0x00000000


	//----- nvinfo : EIATTR_MIN_STACK_SIZE
	.align		4
.L_337:
        /*06e4*/ 	.byte	0x04, 0x12
        /*06e6*/ 	.short	(.L_339 - .L_338)
	.align		4
.L_338:
        /*06e8*/ 	.word	index@(_ZN2at6native18elementwise_kernelILi128ELi4EZNS0_15gpu_kernel_implIZZZNS0_17asinh_kernel_cudaERNS_18TensorIteratorBaseEENKUlvE0_clEvENKUlvE0_clEvEUlfE_EEvS4_RKT_EUliE_EEviT1_)
        /*06ec*/ 	.word	0x00000000


	//----- nvinfo : EIATTR_MIN_STACK_SIZE
	.align		4
.L_339:
        /*06f0*/ 	.byte	0x04, 0x12
        /*06f2*/ 	.short	(.L_341 - .L_340)
	.align		4
.L_340:
        /*06f4*/ 	.word	index@(_ZN2at6native27unrolled_elementwise_kernelIZZZNS0_17asinh_kernel_cudaERNS_18TensorIteratorBaseEENKUlvE0_clEvENKUlvE0_clEvEUlfE_St5arrayIPcLm2EELi4E23TrivialOffsetCalculatorILi1EjESB_NS0_6memory12LoadWithCastILi1EEENSC_13StoreWithCastILi1EEEEEviT_T0_T2_T3_T4_T5_)
        /*06f8*/ 	.word	0x00000000


	//----- nvinfo : EIATTR_MIN_STACK_SIZE
	.align		4
.L_341:
        /*06fc*/ 	.byte	0x04, 0x12
        /*06fe*/ 	.short	(.L_343 - .L_342)
	.align		4
.L_342:
        /*0700*/ 	.word	index@(_ZN2at6native18elementwise_kernelILi128ELi2EZNS0_22gpu_kernel_impl_nocastIZZZNS0_17asinh_kernel_cudaERNS_18TensorIteratorBaseEENKUlvE0_clEvENKUlvE0_clEvEUlfE_EEvS4_RKT_EUliE_EEviT1_)
        /*0704*/ 	.word	0x00000000


	//----- nvinfo : EIATTR_MIN_STACK_SIZE
	.align		4
.L_343:
        /*0708*/ 	.byte	0x04, 0x12
        /*070a*/ 	.short	(.L_345 - .L_344)
	.align		4
.L_344:
        /*070c*/ 	.word	index@(_ZN2at6native27unrolled_elementwise_kernelIZZZNS0_17asinh_kernel_cudaERNS_18TensorIteratorBaseEENKUlvE0_clEvENKUlvE0_clEvEUlfE_St5arrayIPcLm2EELi4E23TrivialOffsetCalculatorILi1EjESB_NS0_6memory15LoadWithoutCastENSC_16StoreWithoutCastEEEviT_T0_T2_T3_T4_T5_)
        /*0710*/ 	.word	0x00000000


	//----- nvinfo : EIATTR_MIN_STACK_SIZE
	.align		4
.L_345:
        /*0714*/ 	.byte	0x04, 0x12
        /*0716*/ 	.short	(.L_347 - .L_346)
	.align		4
.L_346:
        /*0718*/ 	.word	index@(_ZN2at6native29vectorized_elementwise_kernelILi2EZZZNS0_17asinh_kernel_cudaERNS_18TensorIteratorBaseEENKUlvE0_clEvENKUlvE0_clEvEUlfE_St5arrayIPcLm2EEEEviT0_T1_)
        /*071c*/ 	.word	0x00000000


	//----- nvinfo : EIATTR_MIN_STACK_SIZE
	.align		4
.L_347:
        /*0720*/ 	.byte	0x04, 0x12
        /*0722*/ 	.short	(.L_349 - .L_348)
	.align		4
.L_348:
        /*0724*/ 	.word	index@(_ZN2at6native29vectorized_elementwise_kernelILi4EZZZNS0_17asinh_kernel_cudaERNS_18TensorIteratorBaseEENKUlvE0_clEvENKUlvE0_clEvEUlfE_St5arrayIPcLm2EEEEviT0_T1_)
        /*0728*/ 	.word	0x00000000


	//----- nvinfo : EIATTR_MIN_STACK_SIZE
	.align		4
.L_349:
        /*072c*/ 	.byte	0x04, 0x12
        /*072e*/ 	.short	(.L_351 - .L_350)
	.align		4
.L_350:
        /*0730*/ 	.word	index@(_ZN2at6native29vectorized_elementwise_kernelILi8EZZZNS0_17asinh_kernel_cudaERNS_18TensorIteratorBaseEENKUlvE0_clEvENKUlvE0_clEvEUlfE_St5arrayIPcLm2EEEEviT0_T1_)
        /*0734*/ 	.word	0x00000000


	//----- nvinfo : EIATTR_MIN_STACK_SIZE
	.align		4
.L_351:
        /*0738*/ 	.byte	0x04, 0x12
        /*073a*/ 	.short	(.L_353 - .L_352)
	.align		4
.L_352:
        /*073c*/ 	.word	index@(_ZN2at6native18elementwise_kernelILi128ELi4EZNS0_15gpu_kernel_implIZZZNS0_17asinh_kernel_cudaERNS_18TensorIteratorBaseEENKUlvE0_clEvENKUlvE_clEvEUldE_EEvS4_RKT_EUliE_EEviT1_)
        /*0740*/ 	.word	0x00000000


	//----- nvinfo : EIATTR_MIN_STACK_SIZE
	.align		4
.L_353:
        /*0744*/ 	.byte	0x04, 0x12
        /*0746*/ 	.short	(.L_355 - .L_354)
	.align		4
.L_354:
        /*0748*/ 	.word	index@(_ZN2at6native27unrolled_elementwise_kernelIZZZNS0_17asinh_kernel_cudaERNS_18TensorIteratorBaseEENKUlvE0_clEvENKUlvE_clEvEUldE_St5arrayIPcLm2EELi4E23TrivialOffsetCalculatorILi1EjESB_NS0_6memory12LoadWithCastILi1EEENSC_13StoreWithCastILi1EEEEEviT_T0_T2_T3_T4_T5_)
        /*074c*/ 	.word	0x00000000


	//----- nvinfo : EIATTR_MIN_STACK_SIZE
	.align		4
.L_355:
        /*0750*/ 	.byte	0x04, 0x12
        /*0752*/ 	.short	(.L_357 - .L_356)
	.align		4
.L_356:
        /*0754*/ 	.word	index@(_ZN2at6native18elementwise_kernelILi128ELi2EZNS0_22gpu_kernel_impl_nocastIZZZNS0_17asinh_kernel_cudaERNS_18TensorIteratorBaseEENKUlvE0_clEvENKUlvE_clEvEUldE_EEvS4_RKT_EUliE_EEviT1_)
        /*0758*/ 	.word	0x00000000


	//----- nvinfo : EIATTR_MIN_STACK_SIZE
	.align		4
.L_357:
        /*075c*/ 	.byte	0x04, 0x12
        /*075e*/ 	.short	(.L_359 - .L_358)
	.align		4
.L_358:
        /*0760*/ 	.word	index@(_ZN2at6native27unrolled_elementwise_kernelIZZZNS0_17asinh_kernel_cudaERNS_18TensorIteratorBaseEENKUlvE0_clEvENKUlvE_clEvEUldE_St5arrayIPcLm2EELi4E23TrivialOffsetCalculatorILi1EjESB_NS0_6memory15LoadWithoutCastENSC_16StoreWithoutCastEEEviT_T0_T2_T3_T4_T5_)
        /*0764*/ 	.word	0x00000000


	//----- nvinfo : EIATTR_MIN_STACK_SIZE
	.align		4
.L_359:
        /*0768*/ 	.byte	0x04, 0x12
        /*076a*/ 	.short	(.L_361 - .L_360)
	.align		4
.L_360:
        /*076c*/ 	.word	index@(_ZN2at6native29vectorized_elementwise_kernelILi2EZZZNS0_17asinh_kernel_cudaERNS_18TensorIteratorBaseEENKUlvE0_clEvENKUlvE_clEvEUldE_St5arrayIPcLm2EEEEviT0_T1_)
        /*0770*/ 	.word	0x00000000


	//----- nvinfo : EIATTR_MIN_STACK_SIZE
	.align		4
.L_361:
        /*0774*/ 	.byte	0x04, 0x12
        /*0776*/ 	.short	(.L_363 - .L_362)
	.align		4
.L_362:
        /*0778*/ 	.word	index@(_ZN2at6native29vectorized_elementwise_kernelILi4EZZZNS0_17asinh_kernel_cudaERNS_18TensorIteratorBaseEENKUlvE0_clEvENKUlvE_clEvEUldE_St5arrayIPcLm2EEEEviT0_T1_)
        /*077c*/ 	.word	0x00000000


	//----- nvinfo : EIATTR_MIN_STACK_SIZE
	.align		4
.L_363:
        /*0780*/ 	.byte	0x04, 0x12
        /*0782*/ 	.short	(.L_365 - .L_364)
	.align		4
.L_364:
        /*0784*/ 	.word	index@(_ZN2at6native29vectorized_elementwise_kernelILi8EZZZNS0_17asinh_kernel_cudaERNS_18TensorIteratorBaseEENKUlvE0_clEvENKUlvE_clEvEUldE_St5arrayIPcLm2EEEEviT0_T1_)
        /*0788*/ 	.word	0x00000000


	//----- nvinfo : EIATTR_MIN_STACK_SIZE
	.align		4
.L_365:
        /*078c*/ 	.byte	0x04, 0x12
        /*078e*/ 	.short	(.L_367 - .L_366)
	.align		4
.L_366:
        /*0790*/ 	.word	index@(_ZN2at6native18elementwise_kernelILi128ELi4EZNS0_15gpu_kernel_implIZZZNS0_17asinh_kernel_cudaERNS_18TensorIteratorBaseEENKUlvE_clEvENKUlvE1_clEvEUlN3c107complexINS7_4HalfEEEE_EEvS4_RKT_EUliE_EEviT1_)
        /*0794*/ 	.word	0x00000000


	//----- nvinfo : EIATTR_MIN_STACK_SIZE
	.align		4
.L_367:
        /*0798*/ 	.byte	0x04, 0x12
        /*079a*/ 	.short	(.L_369 - .L_368)
	.align		4
.L_368:
        /*079c*/ 	.word	index@(_ZN2at6native27unrolled_elementwise_kernelIZZZNS0_17asinh_kernel_cudaERNS_18TensorIteratorBaseEENKUlvE_clEvENKUlvE1_clEvEUlN3c107complexINS6_4HalfEEEE_St5arrayIPcLm2EELi4E23TrivialOffsetCalculatorILi1EjESF_NS0_6memory12LoadWithCastILi1EEENSG_13StoreWithCastILi1EEEEEviT_T0_T2_T3_T4_T5_)
        /*07a0*/ 	.word	0x00000000


	//----- nvinfo : EIATTR_MIN_STACK_SIZE
	.align		4
.L_369:
        /*07a4*/ 	.byte	0x04, 0x12
        /*07a6*/ 	.short	(.L_371 - .L_370)
	.align		4
.L_370:
        /*07a8*/ 	.word	index@(_ZN2at6native18elementwise_kernelILi128ELi2EZNS0_22gpu_kernel_impl_nocastIZZZNS0_17asinh_kernel_cudaERNS_18TensorIteratorBaseEENKUlvE_clEvENKUlvE1_clEvEUlN3c107complexINS7_4HalfEEEE_EEvS4_RKT_EUliE_EEviT1_)
        /*07ac*/ 	.word	0x00000000


	//----- nvinfo : EIATTR_MIN_STACK_SIZE
	.align		4
.L_371:
        /*07b0*/ 	.byte	0x04, 0x12
        /*07b2*/ 	.short	(.L_373 - .L_372)
	.align		4
.L_372:
        /*07b4*/ 	.word	index@(_ZN2at6native27unrolled_elementwise_kernelIZZZNS0_17asinh_kernel_cudaERNS_18TensorIteratorBaseEENKUlvE_clEvENKUlvE1_clEvEUlN3c107complexINS6_4HalfEEEE_St5arrayIPcLm2EELi4E23TrivialOffsetCalculatorILi1EjESF_NS0_6memory15LoadWithoutCastENSG_16StoreWithoutCastEEEviT_T0_T2_T3_T4_T5_)
        /*07b8*/ 	.word	0x00000000


	//----- nvinfo : EIATTR_MIN_STACK_SIZE
	.align		4
.L_373:
        /*07bc*/ 	.byte	0x04, 0x12
        /*07be*/ 	.short	(.L_375 - .L_374)
	.align		4
.L_374:
        /*07c0*/ 	.word	index@(_ZN2at6native29vectorized_elementwise_kernelILi2EZZZNS0_17asinh_kernel_cudaERNS_18TensorIteratorBaseEENKUlvE_clEvENKUlvE1_clEvEUlN3c107complexINS6_4HalfEEEE_St5arrayIPcLm2EEEEviT0_T1_)
        /*07c4*/ 	.word	0x00000000


	//----- nvinfo : EIATTR_MIN_STACK_SIZE
	.align		4
.L_375:
        /*07c8*/ 	.byte	0x04, 0x12
        /*07ca*/ 	.short	(.L_377 - .L_376)
	.align		4
.L_376:
        /*07cc*/ 	.word	index@(_ZN2at6native29vectorized_elementwise_kernelILi4EZZZNS0_17asinh_kernel_cudaERNS_18TensorIteratorBaseEENKUlvE_clEvENKUlvE1_clEvEUlN3c107complexINS6_4HalfEEEE_St5arrayIPcLm2EEEEviT0_T1_)
        /*07d0*/ 	.word	0x00000000


	//----- nvinfo : EIATTR_MIN_STACK_SIZE
	.align		4
.L_377:
        /*07d4*/ 	.byte	0x04, 0x12
        /*07d6*/ 	.short	(.L_379 - .L_378)
	.align		4
.L_378:
        /*07d8*/ 	.word	index@(_ZN2at6native29vectorized_elementwise_kernelILi8EZZZNS0_17asinh_kernel_cudaERNS_18TensorIteratorBaseEENKUlvE_clEvENKUlvE1_clEvEUlN3c107complexINS6_4HalfEEEE_St5arrayIPcLm2EEEEviT0_T1_)
        /*07dc*/ 	.word	0x00000000


	//----- nvinfo : EIATTR_MIN_STACK_SIZE
	.align		4
.L_379:
        /*07e0*/ 	.byte	0x04, 0x12
        /*07e2*/ 	.short	(.L_381 - .L_380)
	.align		4
.L_380:
        /*07e4*/ 	.word	index@(_ZN2at6native18elementwise_kernelILi128ELi4EZNS0_15gpu_kernel_implIZZZNS0_17asinh_kernel_cudaERNS_18TensorIteratorBaseEENKUlvE_clEvENKUlvE0_clEvEUlN3c107complexIfEEE_EEvS4_RKT_EUliE_EEviT1_)
        /*07e8*/ 	.word	0x00000000


	//----- nvinfo : EIATTR_MIN_STACK_SIZE
	.align		4
.L_381:
        /*07ec*/ 	.byte	0x04, 0x12
        /*07ee*/ 	.short	(.L_383 - .L_382)
	.align		4
.L_382:
        /*07f0*/ 	.word	index@(_ZN2at6native27unrolled_elementwise_kernelIZZZNS0_17asinh_kernel_cudaERNS_18TensorIteratorBaseEENKUlvE_clEvENKUlvE0_clEvEUlN3c107complexIfEEE_St5arrayIPcLm2EELi4E23TrivialOffsetCalculatorILi1EjESE_NS0_6memory12LoadWithCastILi1EEENSF_13StoreWithCastILi1EEEEEviT_T0_T2_T3_T4_T5_)
        /*07f4*/ 	.word	0x00000000


	//----- nvinfo : EIATTR_MIN_STACK_SIZE
	.align		4
.L_383:
        /*07f8*/ 	.byte	0x04, 0x12
        /*07fa*/ 	.short	(.L_385 - .L_384)
	.align		4
.L_384:
        /*07fc*/ 	.word	index@(_ZN2at6native18elementwise_kernelILi128ELi2EZNS0_22gpu_kernel_impl_nocastIZZZNS0_17asinh_kernel_cudaERNS_18TensorIteratorBaseEENKUlvE_clEvENKUlvE0_clEvEUlN3c107complexIfEEE_EEvS4_RKT_EUliE_EEviT1_)
        /*0800*/ 	.word	0x00000000


	//----- nvinfo : EIATTR_MIN_STACK_SIZE
	.align		4
.L_385:
        /*0804*/ 	.byte	0x04, 0x12
        /*0806*/ 	.short	(.L_387 - .L_386)
	.align		4
.L_386:
        /*0808*/ 	.word	index@(_ZN2at6native27unrolled_elementwise_kernelIZZZNS0_17asinh_kernel_cudaERNS_18TensorIteratorBaseEENKUlvE_clEvENKUlvE0_clEvEUlN3c107complexIfEEE_St5arrayIPcLm2EELi4E23TrivialOffsetCalculatorILi1EjESE_NS0_6memory15LoadWithoutCastENSF_16StoreWithoutCastEEEviT_T0_T2_T3_T4_T5_)
        /*080c*/ 	.word	0x00000000


	//----- nvinfo : EIATTR_MIN_STACK_SIZE
	.align		4
.L_387:
        /*0810*/ 	.byte	0x04, 0x12
        /*0812*/ 	.short	(.L_389 - .L_388)
	.align		4
.L_388:
        /*0814*/ 	.word	index@(_ZN2at6native29vectorized_elementwise_kernelILi2EZZZNS0_17asinh_kernel_cudaERNS_18TensorIteratorBaseEENKUlvE_clEvENKUlvE0_clEvEUlN3c107complexIfEEE_St5arrayIPcLm2EEEEviT0_T1_)
        /*0818*/ 	.word	0x00000000


	//----- nvinfo : EIATTR_MIN_STACK_SIZE
	.align		4
.L_389:
        /*081c*/ 	.byte	0x04, 0x12
        /*081e*/ 	.short	(.L_391 - .L_390)
	.align		4
.L_390:
        /*0820*/ 	.word	index@(_ZN2at6native29vectorized_elementwise_kernelILi4EZZZNS0_17asinh_kernel_cudaERNS_18TensorIteratorBaseEENKUlvE_clEvENKUlvE0_clEvEUlN3c107complexIfEEE_St5arrayIPcLm2EEEEviT0_T1_)
        /*0824*/ 	.word	0x00000000


	//----- nvinfo : EIATTR_MIN_STACK_SIZE
	.align		4
.L_391:
        /*0828*/ 	.byte	0x04, 0x12
        /*082a*/ 	.short	(.L_393 - .L_392)
	.align		4
.L_392:
        /*082c*/ 	.word	index@(_ZN2at6native29vectorized_elementwise_kernelILi8EZZZNS0_17asinh_kernel_cudaERNS_18TensorIteratorBaseEENKUlvE_clEvENKUlvE0_clEvEUlN3c107complexIfEEE_St5arrayIPcLm2EEEEviT0_T1_)
        /*0830*/ 	.word	0x00000000


	//----- nvinfo : EIATTR_MIN_STACK_SIZE
	.align		4
.L_393:
        /*0834*/ 	.byte	0x04, 0x12
        /*0836*/ 	.short	(.L_395 - .L_394)
	.align		4
.L_394:
        /*0838*/ 	.word	index@(_ZN2at6native18elementwise_kernelILi128ELi4EZNS0_15gpu_kernel_implIZZZNS0_17asinh_kernel_cudaERNS_18TensorIteratorBaseEENKUlvE_clEvENKUlvE_clEvEUlN3c107complexIdEEE_EEvS4_RKT_EUliE_EEviT1_)
        /*083c*/ 	.word	0x00000000


	//----- nvinfo : EIATTR_MIN_STACK_SIZE
	.align		4
.L_395:
        /*0840*/ 	.byte	0x04, 0x12
        /*0842*/ 	.short	(.L_397 - .L_396)
	.align		4
.L_396:
        /*0844*/ 	.word	index@(_ZN2at6native27unrolled_elementwise_kernelIZZZNS0_17asinh_kernel_cudaERNS_18TensorIteratorBaseEENKUlvE_clEvENKUlvE_clEvEUlN3c107complexIdEEE_St5arrayIPcLm2EELi4E23TrivialOffsetCalculatorILi1EjESE_NS0_6memory12LoadWithCastILi1EEENSF_13StoreWithCastILi1EEEEEviT_T0_T2_T3_T4_T5_)
        /*0848*/ 	.word	0x00000000


	//----- nvinfo : EIATTR_MIN_STACK_SIZE
	.align		4
.L_397:
        /*084c*/ 	.byte	0x04, 0x12
        /*084e*/ 	.short	(.L_399 - .L_398)
	.align		4
.L_398:
        /*0850*/ 	.word	index@(_ZN2at6native18elementwise_kernelILi128ELi2EZNS0_22gpu_kernel_impl_nocastIZZZNS0_17asinh_kernel_cudaERNS_18TensorIteratorBaseEENKUlvE_clEvENKUlvE_clEvEUlN3c107complexIdEEE_EEvS4_RKT_EUliE_EEviT1_)
        /*0854*/ 	.word	0x00000000


	//----- nvinfo : EIATTR_MIN_STACK_SIZE
	.align		4
.L_399:
        /*0858*/ 	.byte	0x04, 0x12
        /*085a*/ 	.short	(.L_401 - .L_400)
	.align		4
.L_400:
        /*085c*/ 	.word	index@(_ZN2at6native27unrolled_elementwise_kernelIZZZNS0_17asinh_kernel_cudaERNS_18TensorIteratorBaseEENKUlvE_clEvENKUlvE_clEvEUlN3c107complexIdEEE_St5arrayIPcLm2EELi4E23TrivialOffsetCalculatorILi1EjESE_NS0_6memory15LoadWithoutCastENSF_16StoreWithoutCastEEEviT_T0_T2_T3_T4_T5_)
        /*0860*/ 	.word	0x00000000


	//----- nvinfo : EIATTR_MIN_STACK_SIZE
	.align		4
.L_401:
        /*0864*/ 	.byte	0x04, 0x12
        /*0866*/ 	.short	(.L_403 - .L_402)
	.align		4
.L_402:
        /*0868*/ 	.word	index@(_ZN2at6native29vectorized_elementwise_kernelILi2EZZZNS0_17asinh_kernel_cudaERNS_18TensorIteratorBaseEENKUlvE_clEvENKUlvE_clEvEUlN3c107complexIdEEE_St5arrayIPcLm2EEEEviT0_T1_)
        /*086c*/ 	.word	0x00000000


	//----- nvinfo : EIATTR_MIN_STACK_SIZE
	.align		4
.L_403:
        /*0870*/ 	.byte	0x04, 0x12
        /*0872*/ 	.short	(.L_405 - .L_404)
	.align		4
.L_404:
        /*0874*/ 	.word	index@(_ZN2at6native29vectorized_elementwise_kernelILi4EZZZNS0_17asinh_kernel_cudaERNS_18TensorIteratorBaseEENKUlvE_clEvENKUlvE_clEvEUlN3c107complexIdEEE_St5arrayIPcLm2EEEEviT0_T1_)
        /*0878*/ 	.word	0x00000000


	//----- nvinfo : EIATTR_MIN_STACK_SIZE
	.align		4
.L_405:
        /*087c*/ 	.byte	0x04, 0x12
        /*087e*/ 	.short	(.L_407 - .L_406)
	.align		4
.L_406:
        /*0880*/ 	.word	index@(_ZN2at6native29vectorized_elementwise_kernelILi8EZZZNS0_17asinh_kernel_cudaERNS_18TensorIteratorBaseEENKUlvE_clEvENKUlvE_clEvEUlN3c107complexIdEEE_St5arrayIPcLm2EEEEviT0_T1_)
        /*0884*/ 	.word	0x00000000
.L_407:


//--------------------- .nv.compat                --------------------------
	.section	.nv.compat,"",@"SHT_CUDA_COMPAT_INFO"
	.align	4
        /*0000*/ 	.byte	0x02, 0x09, 0x01, 0x00, 0x02, 0x02, 0x01, 0x00, 0x02, 0x05, 0x05, 0x00, 0x03, 0x07, 0x01, 0x01
        /*0010*/ 	.byte	0x02, 0x03, 0x00, 0x00, 0x02, 0x06, 0x01, 0x00, 0x04, 0x0b, 0x08, 0x00, 0x01, 0x00, 0x00, 0x00
        /*0020*/ 	.byte	0x00, 0x00, 0x00, 0x00


//--------------------- .nv.info._ZN2at6native18elementwise_kernelILi128ELi4EZNS0_15gpu_kernel_implIZZZNS0_17asinh_kernel_cudaERNS_18TensorIteratorBaseEENKUlvE0_clEvENKUlvE2_clEvEUlN3c108BFloat16EE_EEvS4_RKT_EUliE_EEviT1_ --------------------------
	.section	.nv.info._ZN2at6native18elementwise_kernelILi128ELi4EZNS0_15gpu_kernel_implIZZZNS0_17asinh_kernel_cudaERNS_18TensorIteratorBaseEENKUlvE0_clEvENKUlvE2_clEvEUlN3c108BFloat16EE_EEvS4_RKT_EUliE_EEviT1_,"",@"SHT_CUDA_INFO"
	.sectionflags	@""
	.align	4


	//----- nvinfo : EIATTR_CUDA_API_VERSION
	.align		4
        /*0000*/ 	.byte	0x04, 0x37
        /*0002*/ 	.short	(.L_409 - .L_408)
.L_408:
        /*0004*/ 	.word	0x00000082


	//----- nvinfo : EIATTR_KPARAM_INFO
	.align		4
.L_409:
        /*0008*/ 	.byte	0x04, 0x17
        /*000a*/ 	.short	(.L_411 - .L_410)
.L_410:
        /*000c*/ 	.word	0x00000000
        /*0010*/ 	.short	0x0001
        /*0012*/ 	.short	0x0008
        /*0014*/ 	.byte	0x00, 0xf0, 0x61, 0x08


	//----- nvinfo : EIATTR_KPARAM_INFO
	.align		4
.L_411:
        /*0018*/ 	.byte	0x04, 0x17
        /*001a*/ 	.short	(.L_413 - .L_412)
.L_412:
        /*001c*/ 	.word	0x00000000
        /*0020*/ 	.short	0x0000
        /*0022*/ 	.short	0x0000
        /*0024*/ 	.byte	0x00, 0xf0, 0x11, 0x00


	//----- nvinfo : EIATTR_SPARSE_MMA_MASK
	.align		4
.L_413:
        /*0028*/ 	.byte	0x03, 0x50
        /*002a*/ 	.short	0x0000


	//----- nvinfo : EIATTR_MAXREG_COUNT
	.align		4
        /*002c*/ 	.byte	0x03, 0x1b
        /*002e*/ 	.short	0x0080


	//----- nvinfo : EIATTR_EXTERNS
	.align		4
        /*0030*/ 	.byte	0x04, 0x0f
        /*0032*/ 	.short	(.L_415 - .L_414)


	//   ....[0]....
	.align		4
.L_414:
        /*0034*/ 	.word	index@(__assertfail)


	//----- nvinfo : EIATTR_MERCURY_ISA_VERSION
	.align		4
.L_415:
        /*0038*/ 	.byte	0x03, 0x5f
        /*003a*/ 	.short	0x0101


	//----- nvinfo : EIATTR_VRC_CTA_INIT_COUNT
	.align		4
        /*003c*/ 	.byte	0x02, 0x4a
	.zero		1
	.zero		1


	//----- nvinfo : EIATTR_SYSCALL_OFFSETS
	.align		4
        /*0040*/ 	.byte	0x04, 0x46
        /*0042*/ 	.short	(.L_417 - .L_416)


	//   ....[0]....
.L_416:
        /*0044*/ 	.word	0x00002210


	//   ....[1]....
        /*0048*/ 	.word	0x00003390


	//   ....[2]....
        /*004c*/ 	.word	0x00005740


	//   ....[3]....
        /*0050*/ 	.word	0x00006710


	//   ....[4]....
        /*0054*/ 	.word	0x00008bb0


	//   ....[5]....
        /*0058*/ 	.word	0x00009b80


	//   ....[6]....
        /*005c*/ 	.word	0x0000c030


	//   ....[7]....
        /*0060*/ 	.word	0x0000cfd0


	//----- nvinfo : EIATTR_EXIT_INSTR_OFFSETS
	.align		4
.L_417:
        /*0064*/ 	.byte	0x04, 0x1c
        /*0066*/ 	.short	(.L_419 - .L_418)


	//   ....[0]....
.L_418:
        /*0068*/ 	.word	0x00009e40


	//   ....[1]....
        /*006c*/ 	.word	0x0000c450


	//   ....[2]....
        /*0070*/ 	.word	0x0000c490


	//   ....[3]....
        /*0074*/ 	.word	0x0000c530


	//   ....[4]....
        /*0078*/ 	.word	0x0000c570


	//   ....[5]....
        /*007c*/ 	.word	0x0000c5b0


	//   ....[6]....
        /*0080*/ 	.word	0x0000c640


	//   ....[7]....
        /*0084*/ 	.word	0x0000c680


	//   ....[8]....
        /*0088*/ 	.word	0x0000c720


	//   ....[9]....
        /*008c*/ 	.word	0x0000c770


	//   ....[10]....
        /*0090*/ 	.word	0x0000c7c0


	//   ....[11]....
        /*0094*/ 	.word	0x0000c8a0


	//   ....[12]....
        /*0098*/ 	.word	0x0000ca10


	//   ....[13]....
        /*009c*/ 	.word	0x0000cb80


	//   ....[14]....
        /*00a0*/ 	.word	0x0000cce0


	//   ....[15]....
        /*00a4*/ 	.word	0x0000cd20


	//   ....[16]....
        /*00a8*/ 	.word	0x0000cd60


	//   ....[17]....
        /*00ac*/ 	.word	0x0000ce10


	//   ....[18]....
        /*00b0*/ 	.word	0x0000ce70


	//   ....[19]....
        /*00b4*/ 	.word	0x0000cfe0


	//   ....[20]....
        /*00b8*/ 	.word	0x0000d0f0


	//   ....[21]....
        /*00bc*/ 	.word	0x0000d230


	//   ....[22]....
        /*00c0*/ 	.word	0x0000d250


	//----- nvinfo : EIATTR_MAX_THREADS
	.align		4
.L_419:
        /*00c4*/ 	.byte	0x04, 0x05
        /*00c6*/ 	.short	(.L_421 - .L_420)
.L_420:
        /*00c8*/ 	.word	0x00000080
        /*00cc*/ 	.word	0x00000001
        /*00d0*/ 	.word	0x00000001


	//----- nvinfo : EIATTR_CRS_STACK_SIZE
	.align		4
.L_421:
        /*00d4*/ 	.byte	0x04, 0x1e
        /*00d6*/ 	.short	(.L_423 - .L_422)
.L_422:
        /*00d8*/ 	.word	0x00000000


	//----- nvinfo : EIATTR_CBANK_PARAM_SIZE
	.align		4
.L_423:
        /*00dc*/ 	.byte	0x03, 0x19
        /*00de*/ 	.short	0x0220


	//----- nvinfo : EIATTR_PARAM_CBANK
	.align		4
        /*00e0*/ 	.byte	0x04, 0x0a
        /*00e2*/ 	.short	(.L_425 - .L_424)
	.align		4
.L_424:
        /*00e4*/ 	.word	index@(.nv.constant0._ZN2at6native18elementwise_kernelILi128ELi4EZNS0_15gpu_kernel_implIZZZNS0_17asinh_kernel_cudaERNS_18TensorIteratorBaseEENKUlvE0_clEvENKUlvE2_clEvEUlN3c108BFloat16EE_EEvS4_RKT_EUliE_EEviT1_)
        /*00e8*/ 	.short	0x0380
        /*00ea*/ 	.short	0x0220


	//----- nvinfo : EIATTR_SW_WAR
	.align		4
.L_425:
        /*00ec*/ 	.byte	0x04, 0x36
        /*00ee*/ 	.short	(.L_427 - .L_426)
.L_426:
        /*00f0*/ 	.word	0x00000008
.L_427:


//--------------------- .nv.info._ZN2at6native27unrolled_elementwise_kernelIZZZNS0_17asinh_kernel_cudaERNS_18TensorIteratorBaseEENKUlvE0_clEvENKUlvE2_clEvEUlN3c108BFloat16EE_St5arrayIPcLm2EELi4E23TrivialOffsetCalculatorILi1EjESD_NS0_6memory12LoadWithCastILi1EEENSE_13StoreWithCastILi1EEEEEviT_T0_T2_T3_T4_T5_ --------------------------
	.section	.nv.info._ZN2at6native27unrolled_elementwise_kernelIZZZNS0_17asinh_kernel_cudaERNS_18TensorIteratorBaseEENKUlvE0_clEvENKUlvE2_clEvEUlN3c108BFloat16EE_St5arrayIPcLm2EELi4E23TrivialOffsetCalculatorILi1EjESD_NS0_6memory12LoadWithCastILi1EEENSE_13StoreWithCastILi1EEEEEviT_T0_T2_T3_T4_T5_,"",@"SHT_CUDA_INFO"
	.sectionflags	@""
	.align	4


	//----- nvinfo : EIATTR_CUDA_API_VERSION
	.align		4
        /*0000*/ 	.byte	0x04, 0x37
        /*0002*/ 	.short	(.L_429 - .L_428)
.L_428:
        /*0004*/ 	.word	0x00000082


	//----- nvinfo : EIATTR_KPARAM_INFO
	.align		4
.L_429:
        /*0008*/ 	.byte	0x04, 0x17
        /*000a*/ 	.short	(.L_431 - .L_430)
.L_430:
        /*000c*/ 	.word	0x00000000
        /*0010*/ 	.short	0x0006
        /*0012*/ 	.short	0x0024
        /*0014*/ 	.byte	0x00, 0xf0, 0x21, 0x00


	//----- nvinfo : EIATTR_KPARAM_INFO
	.align		4
.L_431:
        /*0018*/ 	.byte	0x04, 0x17
        /*001a*/ 	.short	(.L_433 - .L_432)
.L_432:
        /*001c*/ 	.word	0x00000000
        /*0020*/ 	.short	0x0005
        /*0022*/ 	.short	0x001c
        /*0024*/ 	.byte	0x00, 0xf0, 0x21, 0x00


	//----- nvinfo : EIATTR_KPARAM_INFO
	.align		4
.L_433:
        /*0028*/ 	.byte	0x04, 0x17
        /*002a*/ 	.short	(.L_435 - .L_434)
.L_434:
        /*002c*/ 	.word	0x00000000
        /*0030*/ 	.short	0x0004
        /*0032*/ 	.short	0x0019
        /*0034*/ 	.byte	0x00, 0xf0, 0x05, 0x00


	//----- nvinfo : EIATTR_KPARAM_INFO
	.align		4
.L_435:
        /*0038*/ 	.byte	0x04, 0x17
        /*003a*/ 	.short	(.L_437 - .L_436)
.L_436:
        /*003c*/ 	.word	0x00000000
        /*0040*/ 	.short	0x0003
        /*0042*/ 	.short	0x0018
        /*0044*/ 	.byte	0x00, 0xf0, 0x05, 0x00


	//----- nvinfo : EIATTR_KPARAM_INFO
	.align		4
.L_437:
        /*0048*/ 	.byte	0x04, 0x17
        /*004a*/ 	.short	(.L_439 - .L_438)
.L_438:
        /*004c*/ 	.word	0x00000000
        /*0050*/ 	.short	0x0002
        /*0052*/ 	.short	0x0008
        /*0054*/ 	.byte	0x00, 0xf0, 0x41, 0x00


	//----- nvinfo : EIATTR_KPARAM_INFO
	.align		4
.L_439:
        /*0058*/ 	.byte	0x04, 0x17
        /*005a*/ 	.short	(.L_441 - .L_440)
.L_440:
        /*005c*/ 	.word	0x00000000
        /*0060*/ 	.short	0x0001
        /*0062*/ 	.short	0x0004
        /*0064*/ 	.byte	0x00, 0xf0, 0x05, 0x00


	//----- nvinfo : EIATTR_KPARAM_INFO
	.align		4
.L_441:
        /*0068*/ 	.byte	0x04, 0x17
        /*006a*/ 	.short	(.L_443 - .L_442)
.L_442:
        /*006c*/ 	.word	0x00000000
        /*0070*/ 	.short	0x0000
        /*0072*/ 	.short	0x0000
        /*0074*/ 	.byte	0x00, 0xf0, 0x11, 0x00


	//----- nvinfo : EIATTR_SPARSE_MMA_MASK
	.align		4
.L_443:
        /*0078*/ 	.byte	0x03, 0x50
        /*007a*/ 	.short	0x0000


	//----- nvinfo : EIATTR_MAXREG_COUNT
	.align		4
        /*007c*/ 	.byte	0x03, 0x1b
        /*007e*/ 	.short	0x00ff


	//----- nvinfo : EIATTR_EXTERNS
	.align		4
        /*0080*/ 	.byte	0x04, 0x0f
        /*0082*/ 	.short	(.L_445 - .L_444)


	//   ....[0]....
	.align		4
.L_444:
        /*0084*/ 	.word	index@(__assertfail)


	//----- nvinfo : EIATTR_MERCURY_ISA_VERSION
	.align		4
.L_445:
        /*0088*/ 	.byte	0x03, 0x5f
        /*008a*/ 	.short	0x0101


	//----- nvinfo : EIATTR_VRC_CTA_INIT_COUNT
	.align		4
        /*008c*/ 	.byte	0x02, 0x4a
	.zero		1
	.zero		1


	//----- nvinfo : EIATTR_SYSCALL_OFFSETS
	.align		4
        /*0090*/ 	.byte	0x04, 0x46
        /*0092*/ 	.short	(.L_447 - .L_446)


	//   ....[0]....
.L_446:
        /*0094*/ 	.word	0x00001000


	//   ....[1]....
        /*0098*/ 	.word	0x000021e0


	//   ....[2]....
        /*009c*/ 	.word	0x00003300


	//   ....[3]....
        /*00a0*/ 	.word	0x00004330


	//   ....[4]....
        /*00a4*/ 	.word	0x00005eb0


	//   ....[5]....
        /*00a8*/ 	.word	0x00006d90


	//   ....[6]....
        /*00ac*/ 	.word	0x00007d10


	//   ....[7]....
        /*00b0*/ 	.word	0x00008c90


	//----- nvinfo : EIATTR_EXIT_INSTR_OFFSETS
	.align		4
.L_447:
        /*00b4*/ 	.byte	0x04, 0x1c
        /*00b6*/ 	.short	(.L_449 - .L_448)


	//   ....[0]....
.L_448:
        /*00b8*/ 	.word	0x00007fc0


	//   ....[1]....
        /*00bc*/ 	.word	0x00008110


	//   ....[2]....
        /*00c0*/ 	.word	0x00008150


	//   ....[3]....
        /*00c4*/ 	.word	0x000081f0


	//   ....[4]....
        /*00c8*/ 	.word	0x00008230


	//   ....[5]....
        /*00cc*/ 	.word	0x00008270


	//   ....[6]....
        /*00d0*/ 	.word	0x00008300


	//   ....[7]....
        /*00d4*/ 	.word	0x00008340


	//   ....[8]....
        /*00d8*/ 	.word	0x000083e0


	//   ....[9]....
        /*00dc*/ 	.word	0x00008430


	//   ....[10]....
        /*00e0*/ 	.word	0x00008480


	//   ....[11]....
        /*00e4*/ 	.word	0x00008560


	//   ....[12]....
        /*00e8*/ 	.word	0x000086d0


	//   ....[13]....
        /*00ec*/ 	.word	0x00008840


	//   ....[14]....
        /*00f0*/ 	.word	0x000089a0


	//   ....[15]....
        /*00f4*/ 	.word	0x000089e0


	//   ....[16]....
        /*00f8*/ 	.word	0x00008a20


	//   ....[17]....
        /*00fc*/ 	.word	0x00008ad0


	//   ....[18]....
        /*0100*/ 	.word	0x00008b30


	//   ....[19]....
        /*0104*/ 	.word	0x00008ca0


	//   ....[20]....
        /*0108*/ 	.word	0x00008db0


	//   ....[21]....
        /*010c*/ 	.word	0x00008ef0


	//   ....[22]....
        /*0110*/ 	.word	0x00008f10


	//----- nvinfo : EIATTR_MAX_THREADS
	.align		4
.L_449:
        /*0114*/ 	.byte	0x04, 0x05
        /*0116*/ 	.short	(.L_451 - .L_450)
.L_450:
        /*0118*/ 	.word	0x00000080
        /*011c*/ 	.word	0x00000001
        /*0120*/ 	.word	0x00000001


	//----- nvinfo : EIATTR_CRS_STACK_SIZE
	.align		4
.L_451:
        /*0124*/ 	.byte	0x04, 0x1e
        /*0126*/ 	.short	(.L_453 - .L_452)
.L_452:
        /*0128*/ 	.word	0x00000000


	//----- nvinfo : EIATTR_CBANK_PARAM_SIZE
	.align		4
.L_453:
        /*012c*/ 	.byte	0x03, 0x19
        /*012e*/ 	.short	0x002c


	//----- nvinfo : EIATTR_PARAM_CBANK
	.align		4
        /*0130*/ 	.byte	0x04, 0x0a
        /*0132*/ 	.short	(.L_455 - .L_454)
	.align		4
.L_454:
        /*0134*/ 	.word	index@(.nv.constant0._ZN2at6native27unrolled_elementwise_kernelIZZZNS0_17asinh_kernel_cudaERNS_18TensorIteratorBaseEENKUlvE0_clEvENKUlvE2_clEvEUlN3c108BFloat16EE_St5arrayIPcLm2EELi4E23TrivialOffsetCalculatorILi1EjESD_NS0_6memory12LoadWithCastILi1EEENSE_13StoreWithCastILi1EEEEEviT_T0_T2_T3_T4_T5_)
        /*0138*/ 	.short	0x0380
        /*013a*/ 	.short	0x002c


	//----- nvinfo : EIATTR_SW_WAR
	.align		4
.L_455:
        /*013c*/ 	.byte	0x04, 0x36
        /*013e*/ 	.short	(.L_457 - .L_456)
.L_456:
        /*0140*/ 	.word	0x00000008
.L_457:


//--------------------- .nv.info._ZN2at6native18elementwise_kernelILi128ELi4EZNS0_22gpu_kernel_impl_nocastIZZZNS0_17asinh_kernel_cudaERNS_18TensorIteratorBaseEENKUlvE0_clEvENKUlvE2_clEvEUlN3c108BFloat16EE_EEvS4_RKT_EUliE_EEviT1_ --------------------------
	.section	.nv.info._ZN2at6native18elementwise_kernelILi128ELi4EZNS0_22gpu_kernel_impl_nocastIZZZNS0_17asinh_kernel_cudaERNS_18TensorIteratorBaseEENKUlvE0_clEvENKUlvE2_clEvEUlN3c108BFloat16EE_EEvS4_RKT_EUliE_EEviT1_,"",@"SHT_CUDA_INFO"
	.sectionflags	@""
	.align	4


	//----- nvinfo : EIATTR_CUDA_API_VERSION
	.align		4
        /*0000*/ 	.byte	0x04, 0x37
        /*0002*/ 	.short	(.L_459 - .L_458)
.L_458:
        /*0004*/ 	.word	0x00000082


	//----- nvinfo : EIATTR_KPARAM_INFO
	.align		4
.L_459:
        /*0008*/ 	.byte	0x04, 0x17
        /*000a*/ 	.short	(.L_461 - .L_460)
.L_460:
        /*000c*/ 	.word	0x00000000
        /*0010*/ 	.short	0x0001
        /*0012*/ 	.short	0x0008
        /*0014*/ 	.byte	0x00, 0xf0, 0x61, 0x08


	//----- nvinfo : EIATTR_KPARAM_INFO
	.align		4
.L_461:
        /*0018*/ 	.byte	0x04, 0x17
        /*001a*/ 	.short	(.L_463 - .L_462)
.L_462:
        /*001c*/ 	.word	0x00000000
        /*0020*/ 	.short	0x0000
        /*0022*/ 	.short	0x0000
        /*0024*/ 	.byte	0x00, 0xf0, 0x11, 0x00


	//----- nvinfo : EIATTR_SPARSE_MMA_MASK
	.align		4
.L_463:
        /*0028*/ 	.byte	0x03, 0x50
        /*002a*/ 	.short	0x0000


	//----- nvinfo : EIATTR_MAXREG_COUNT
	.align		4
        /*002c*/ 	.byte	0x03, 0x1b
        /*002e*/ 	.short	0x0080


	//----- nvinfo : EIATTR_MERCURY_ISA_VERSION
	.align		4
        /*0030*/ 	.byte	0x03, 0x5f
        /*0032*/ 	.short	0x0101


	//----- nvinfo : EIATTR_VRC_CTA_INIT_COUNT
	.align		4
        /*0034*/ 	.byte	0x02, 0x4a
	.zero		1
	.zero		1


	//----- nvinfo : EIATTR_EXIT_INSTR_OFFSETS
	.align		4
        /*0038*/ 	.byte	0x04, 0x1c
        /*003a*/ 	.short	(.L_465 - .L_464)


	//   ....[0]....
.L_464:
        /*003c*/ 	.word	0x00000ab0


	//   ....[1]....
        /*0040*/ 	.word	0x00000dd0


	//   ....[2]....
        /*0044*/ 	.word	0x00005070


	//   ....[3]....
        /*0048*/ 	.word	0x00006630


	//----- nvinfo : EIATTR_MAX_THREADS
	.align		4
.L_465:
        /*004c*/ 	.byte	0x04, 0x05
        /*004e*/ 	.short	(.L_467 - .L_466)
.L_466:
        /*0050*/ 	.word	0x00000080
        /*0054*/ 	.word	0x00000001
        /*0058*/ 	.word	0x00000001


	//----- nvinfo : EIATTR_CRS_STACK_SIZE
	.align		4
.L_467:
        /*005c*/ 	.byte	0x04, 0x1e
        /*005e*/ 	.short	(.L_469 - .L_468)
.L_468:
        /*0060*/ 	.word	0x00000000


	//----- nvinfo : EIATTR_CBANK_PARAM_SIZE
	.align		4
.L_469:
        /*0064*/ 	.byte	0x03, 0x19
        /*0066*/ 	.short	0x0220


	//----- nvinfo : EIATTR_PARAM_CBANK
	.align		4
        /*0068*/ 	.byte	0x04, 0x0a
        /*006a*/ 	.short	(.L_471 - .L_470)
	.align		4
.L_470:
        /*006c*/ 	.word	index@(.nv.constant0._ZN2at6native18elementwise_kernelILi128ELi4EZNS0_22gpu_kernel_impl_nocastIZZZNS0_17asinh_kernel_cudaERNS_18TensorIteratorBaseEENKUlvE0_clEvENKUlvE2_clEvEUlN3c108BFloat16EE_EEvS4_RKT_EUliE_EEviT1_)
        /*0070*/ 	.short	0x0380
        /*0072*/ 	.short	0x0220


	//----- nvinfo : EIATTR_SW_WAR
	.align		4
.L_471:
        /*0074*/ 	.byte	0x04, 0x36
        /*0076*/ 	.short	(.L_473 - .L_472)
.L_472:
        /*0078*/ 	.word	0x00000008
.L_473:


//--------------------- .nv.info._ZN2at6native27unrolled_elementwise_kernelIZZZNS0_17asinh_kernel_cudaERNS_18TensorIteratorBaseEENKUlvE0_clEvENKUlvE2_clEvEUlN3c108BFloat16EE_St5arrayIPcLm2EELi4E23TrivialOffsetCalculatorILi1EjESD_NS0_6memory15LoadWithoutCastENSE_16StoreWithoutCastEEEviT_T0_T2_T3_T4_T5_ --------------------------
	.section	.nv.info._ZN2at6native27unrolled_elementwise_kernelIZZZNS0_17asinh_kernel_cudaERNS_18TensorIteratorBaseEENKUlvE0_clEvENKUlvE2_clEvEUlN3c108BFloat16EE_St5arrayIPcLm2EELi4E23TrivialOffsetCalculatorILi1EjESD_NS0_6memory15LoadWithoutCastENSE_16StoreWithoutCastEEEviT_T0_T2_T3_T4_T5_,"",@"SHT_CUDA_INFO"
	.sectionflags	@""
	.align	4


	//----- nvinfo : EIATTR_CUDA_API_VERSION
	.align		4
        /*0000*/ 	.byte	0x04, 0x37
        /*0002*/ 	.short	(.L_475 - .L_474)
.L_474:
        /*0004*/ 	.word	0x00000082


	//----- nvinfo : EIATTR_KPARAM_INFO
	.align		4
.L_475:
        /*0008*/ 	.byte	0x04, 0x17
        /*000a*/ 	.short	(.L_477 - .L_476)
.L_476:
        /*000c*/ 	.word	0x00000000
        /*0010*/ 	.short	0x0006
        /*0012*/ 	.short	0x001b
        /*0014*/ 	.byte	0x00, 0xf0, 0x05, 0x00


	//----- nvinfo : EIATTR_KPARAM_INFO
	.align		4
.L_477:
        /*0018*/ 	.byte	0x04, 0x17
        /*001a*/ 	.short	(.L_479 - .L_478)
.L_478:
        /*001c*/ 	.word	0x00000000
        /*0020*/ 	.short	0x0005
        /*0022*/ 	.short	0x001a
        /*0024*/ 	.byte	0x00, 0xf0, 0x05, 0x00


	//----- nvinfo : EIATTR_KPARAM_INFO
	.align		4
.L_479:
        /*0028*/ 	.byte	0x04, 0x17
        /*002a*/ 	.short	(.L_481 - .L_480)
.L_480:
        /*002c*/ 	.word	0x00000000
        /*0030*/ 	.short	0x0004
        /*0032*/ 	.short	0x0019
        /*0034*/ 	.byte	0x00, 0xf0, 0x05, 0x00


	//----- nvinfo : EIATTR_KPARAM_INFO
	.align		4
.L_481:
        /*0038*/ 	.byte	0x04, 0x17
        /*003a*/ 	.short	(.L_483 - .L_482)
.L_482:
        /*003c*/ 	.word	0x00000000
        /*0040*/ 	.short	0x0003
        /*0042*/ 	.short	0x0018
        /*0044*/ 	.byte	0x00, 0xf0, 0x05, 0x00


	//----- nvinfo : EIATTR_KPARAM_INFO
	.align		4
.L_483:
        /*0048*/ 	.byte	0x04, 0x17
        /*004a*/ 	.short	(.L_485 - .L_484)
.L_484:
        /*004c*/ 	.word	0x00000000
        /*0050*/ 	.short	0x0002
        /*0052*/ 	.short	0x0008
        /*0054*/ 	.byte	0x00, 0xf0, 0x41, 0x00


	//----- nvinfo : EIATTR_KPARAM_INFO
	.align		4
.L_485:
        /*0058*/ 	.byte	0x04, 0x17
        /*005a*/ 	.short	(.L_487 - .L_486)
.L_486:
        /*005c*/ 	.word	0x00000000
        /*0060*/ 	.short	0x0001
        /*0062*/ 	.short	0x0004
        /*0064*/ 	.byte	0x00, 0xf0, 0x05, 0x00


	//----- nvinfo : EIATTR_KPARAM_INFO
	.align		4
.L_487:
        /*0068*/ 	.byte	0x04, 0x17
        /*006a*/ 	.short	(.L_489 - .L_488)
.L_488:
        /*006c*/ 	.word	0x00000000
        /*0070*/ 	.short	0x0000
        /*0072*/ 	.short	0x0000
        /*0074*/ 	.byte	0x00, 0xf0, 0x11, 0x00


	//----- nvinfo : EIATTR_SPARSE_MMA_MASK
	.align		4
.L_489:
        /*0078*/ 	.byte	0x03, 0x50
        /*007a*/ 	.short	0x0000


	//----- nvinfo : EIATTR_MAXREG_COUNT
	.align		4
        /*007c*/ 	.byte	0x03, 0x1b
        /*007e*/ 	.short	0x00ff


	//----- nvinfo : EIATTR_MERCURY_ISA_VERSION
	.align		4
        /*0080*/ 	.byte	0x03, 0x5f
        /*0082*/ 	.short	0x0101


	//----- nvinfo : EIATTR_VRC_CTA_INIT_COUNT
	.align		4
        /*0084*/ 	.byte	0x02, 0x4a
	.zero		1
	.zero		1


	//----- nvinfo : EIATTR_EXIT_INSTR_OFFSETS
	.align		4
        /*0088*/ 	.byte	0x04, 0x1c
        /*008a*/ 	.short	(.L_491 - .L_490)


	//   ....[0]....
.L_490:
        /*008c*/ 	.word	0x00000f20


	//   ....[1]....
        /*0090*/ 	.word	0x00000f70


	//----- nvinfo : EIATTR_MAX_THREADS
	.align		4
.L_491:
        /*0094*/ 	.byte	0x04, 0x05
        /*0096*/ 	.short	(.L_493 - .L_492)
.L_492:
        /*0098*/ 	.word	0x00000080
        /*009c*/ 	.word	0x00000001
        /*00a0*/ 	.word	0x00000001


	//----- nvinfo : EIATTR_CRS_STACK_SIZE
	.align		4
.L_493:
        /*00a4*/ 	.byte	0x04, 0x1e
        /*00a6*/ 	.short	(.L_495 - .L_494)
.L_494:
        /*00a8*/ 	.word	0x00000000


	//----- nvinfo : EIATTR_CBANK_PARAM_SIZE
	.align		4
.L_495:
        /*00ac*/ 	.byte	0x03, 0x19
        /*00ae*/ 	.short	0x001c


	//----- nvinfo : EIATTR_PARAM_CBANK
	.align		4
        /*00b0*/ 	.byte	0x04, 0x0a
        /*00b2*/ 	.short	(.L_497 - .L_496)
	.align		4
.L_496:
        /*00b4*/ 	.word	index@(.nv.constant0._ZN2at6native27unrolled_elementwise_kernelIZZZNS0_17asinh_kernel_cudaERNS_18TensorIteratorBaseEENKUlvE0_clEvENKUlvE2_clEvEUlN3c108BFloat16EE_St5arrayIPcLm2EELi4E23TrivialOffsetCalculatorILi1EjESD_NS0_6memory15LoadWithoutCastENSE_16StoreWithoutCastEEEviT_T0_T2_T3_T4_T5_)
        /*00b8*/ 	.short	0x0380
        /*00ba*/ 	.short	0x001c


	//----- nvinfo : EIATTR_SW_WAR
	.align		4
.L_497:
        /*00bc*/ 	.byte	0x04, 0x36
        /*00be*/ 	.short	(.L_499 - .L_498)
.L_498:
        /*00c0*/ 	.word	0x00000008
.L_499:


//--------------------- .nv.info._ZN2at6native29vectorized_elementwise_kernelILi2EZZZNS0_17asinh_kernel_cudaERNS_18TensorIteratorBaseEENKUlvE0_clEvENKUlvE2_clEvEUlN3c108BFloat16EE_St5arrayIPcLm2EEEEviT0_T1_ --------------------------
	.section	.nv.info._ZN2at6native29vectorized_elementwise_kernelILi2EZZZNS0_17asinh_kernel_cudaERNS_18TensorIteratorBaseEENKUlvE0_clEvENKUlvE2_clEvEUlN3c108BFloat16EE_St5arrayIPcLm2EEEEviT0_T1_,"",@"SHT_CUDA_INFO"
	.sectionflags	@""
	.align	4


	//----- nvinfo : EIATTR_CUDA_API_VERSION
	.align		4
        /*0000*/ 	.byte	0x04, 0x37
        /*0002*/ 	.short	(.L_501 - .L_500)
.L_500:
        /*0004*/ 	.word	0x00000082


	//----- nvinfo : EIATTR_KPARAM_INFO
	.align		4
.L_501:
        /*0008*/ 	.byte	0x04, 0x17
        /*000a*/ 	.short	(.L_503 - .L_502)
.L_502:
        /*000c*/ 	.word	0x00000000
        /*0010*/ 	.short	0x0002
        /*0012*/ 	.short	0x0008
        /*0014*/ 	.byte	0x00, 0xf0, 0x41, 0x00


	//----- nvinfo : EIATTR_KPARAM_INFO
	.align		4
.L_503:
        /*0018*/ 	.byte	0x04, 0x17
        /*001a*/ 	.short	(.L_505 - .L_504)
.L_504:
        /*001c*/ 	.word	0x00000000
        /*0020*/ 	.short	0x0001
        /*0022*/ 	.short	0x0004
        /*0024*/ 	.byte	0x00, 0xf0, 0x05, 0x00


	//----- nvinfo : EIATTR_KPARAM_INFO
	.align		4
.L_505:
        /*0028*/ 	.byte	0x04, 0x17
        /*002a*/ 	.short	(.L_507 - .L_506)
.L_506:
        /*002c*/ 	.word	0x00000000
        /*0030*/ 	.short	0x0000
        /*0032*/ 	.short	0x0000
        /*0034*/ 	.byte	0x00, 0xf0, 0x11, 0x00


	//----- nvinfo : EIATTR_SPARSE_MMA_MASK
	.align		4
.L_507:
        /*0038*/ 	.byte	0x03, 0x50
        /*003a*/ 	.short	0x0000


	//----- nvinfo : EIATTR_MAXREG_COUNT
	.align		4
        /*003c*/ 	.byte	0x03, 0x1b
        /*003e*/ 	.short	0x00ff


	//----- nvinfo : EIATTR_MERCURY_ISA_VERSION
	.align		4
        /*0040*/ 	.byte	0x03, 0x5f
        /*0042*/ 	.short	0x0101


	//----- nvinfo : EIATTR_VRC_CTA_INIT_COUNT
	.align		4
        /*0044*/ 	.byte	0x02, 0x4a
	.zero		1
	.zero		1


	//----- nvinfo : EIATTR_EXIT_INSTR_OFFSETS
	.align		4
        /*0048*/ 	.byte	0x04, 0x1c
        /*004a*/ 	.short	(.L_509 - .L_508)


	//   ....[0]....
.L_508:
        /*004c*/ 	.word	0x00001ed0


	//   ....[1]....
        /*0050*/ 	.word	0x00001f20


	//   ....[2]....
        /*0054*/ 	.word	0x00003560


	//----- nvinfo : EIATTR_MAX_THREADS
	.align		4
.L_509:
        /*0058*/ 	.byte	0x04, 0x05
        /*005a*/ 	.short	(.L_511 - .L_510)
.L_510:
        /*005c*/ 	.word	0x00000080
        /*0060*/ 	.word	0x00000001
        /*0064*/ 	.word	0x00000001


	//----- nvinfo : EIATTR_CRS_STACK_SIZE
	.align		4
.L_511:
        /*0068*/ 	.byte	0x04, 0x1e
        /*006a*/ 	.short	(.L_513 - .L_512)
.L_512:
        /*006c*/ 	.word	0x00000000


	//----- nvinfo : EIATTR_CBANK_PARAM_SIZE
	.align		4
.L_513:
        /*0070*/ 	.byte	0x03, 0x19
        /*0072*/ 	.short	0x0018


	//----- nvinfo : EIATTR_PARAM_CBANK
	.align		4
        /*0074*/ 	.byte	0x04, 0x0a
        /*0076*/ 	.short	(.L_515 - .L_514)
	.align		4
.L_514:
        /*0078*/ 	.word	index@(.nv.constant0._ZN2at6native29vectorized_elementwise_kernelILi2EZZZNS0_17asinh_kernel_cudaERNS_18TensorIteratorBaseEENKUlvE0_clEvENKUlvE2_clEvEUlN3c108BFloat16EE_St5arrayIPcLm2EEEEviT0_T1_)
        /*007c*/ 	.short	0x0380
        /*007e*/ 	.short	0x0018


	//----- nvinfo : EIATTR_SW_WAR
	.align		4
.L_515:
        /*0080*/ 	.byte	0x04, 0x36
        /*0082*/ 	.short	(.L_517 - .L_516)
.L_516:
        /*0084*/ 	.word	0x00000008
.L_517:


//--------------------- .nv.info._ZN2at6native29vectorized_elementwise_kernelILi4EZZZNS0_17asinh_kernel_cudaERNS_18TensorIteratorBaseEENKUlvE0_clEvENKUlvE2_clEvEUlN3c108BFloat16EE_St5arrayIPcLm2EEEEviT0_T1_ --------------------------
	.section	.nv.info._ZN2at6native29vectorized_elementwise_kernelILi4EZZZNS0_17asinh_kernel_cudaERNS_18TensorIteratorBaseEENKUlvE0_clEvENKUlvE2_clEvEUlN3c108BFloat16EE_St5arrayIPcLm2EEEEviT0_T1_,"",@"SHT_CUDA_INFO"
	.sectionflags	@""
	.align	4


	//----- nvinfo : EIATTR_CUDA_API_VERSION
	.align		4
        /*0000*/ 	.byte	0x04, 0x37
        /*0002*/ 	.short	(.L_519 - .L_518)
.L_518:
        /*0004*/ 	.word	0x00000082


	//----- nvinfo : EIATTR_KPARAM_INFO
	.align		4
.L_519:
        /*0008*/ 	.byte	0x04, 0x17
        /*000a*/ 	.short	(.L_521 - .L_520)
.L_520:
        /*000c*/ 	.word	0x00000000
        /*0010*/ 	.short	0x0002
        /*0012*/ 	.short	0x0008
        /*0014*/ 	.byte	0x00, 0xf0, 0x41, 0x00


	//----- nvinfo : EIATTR_KPARAM_INFO
	.align		4
.L_521:
        /*0018*/ 	.byte	0x04, 0x17
        /*001a*/ 	.short	(.L_523 - .L_522)
.L_522:
        /*001c*/ 	.word	0x00000000
        /*0020*/ 	.short	0x0001
        /*0022*/ 	.short	0x0004
        /*0024*/ 	.byte	0x00, 0xf0, 0x05, 0x00


	//----- nvinfo : EIATTR_KPARAM_INFO
	.align		4
.L_523:
        /*0028*/ 	.byte	0x04, 0x17
        /*002a*/ 	.short	(.L_525 - .L_524)
.L_524:
        /*002c*/ 	.word	0x00000000
        /*0030*/ 	.short	0x0000
        /*0032*/ 	.short	0x0000
        /*0034*/ 	.byte	0x00, 0xf0, 0x11, 0x00


	//----- nvinfo : EIATTR_SPARSE_MMA_MASK
	.align		4
.L_525:
        /*0038*/ 	.byte	0x03, 0x50
        /*003a*/ 	.short	0x0000


	//----- nvinfo : EIATTR_MAXREG_COUNT
	.align		4
        /*003c*/ 	.byte	0x03, 0x1b
        /*003e*/ 	.short	0x00ff


	//----- nvinfo : EIATTR_MERCURY_ISA_VERSION
	.align		4
        /*0040*/ 	.byte	0x03, 0x5f
        /*0042*/ 	.short	0x0101


	//----- nvinfo : EIATTR_VRC_CTA_INIT_COUNT
	.align		4
        /*0044*/ 	.byte	0x02, 0x4a
	.zero		1
	.zero		1


	//----- nvinfo : EIATTR_EXIT_INSTR_OFFSETS
	.align		4
        /*0048*/ 	.byte	0x04, 0x1c
        /*004a*/ 	.short	(.L_527 - .L_526)


	//   ....[0]....
.L_526:
        /*004c*/ 	.word	0x00001ed0


	//   ....[1]....
        /*0050*/ 	.word	0x00001f20


	//   ....[2]....
        /*0054*/ 	.word	0x00003540


	//----- nvinfo : EIATTR_MAX_THREADS
	.align		4
.L_527:
        /*0058*/ 	.byte	0x04, 0x05
        /*005a*/ 	.short	(.L_529 - .L_528)
.L_528:
        /*005c*/ 	.word	0x00000080
        /*0060*/ 	.word	0x00000001
        /*0064*/ 	.word	0x00000001


	//----- nvinfo : EIATTR_CRS_STACK_SIZE
	.align		4
.L_529:
        /*0068*/ 	.byte	0x04, 0x1e
        /*006a*/ 	.short	(.L_531 - .L_530)
.L_530:
        /*006c*/ 	.word	0x00000000


	//----- nvinfo : EIATTR_CBANK_PARAM_SIZE
	.align		4
.L_531:
        /*0070*/ 	.byte	0x03, 0x19
        /*0072*/ 	.short	0x0018


	//----- nvinfo : EIATTR_PARAM_CBANK
	.align		4
        /*0074*/ 	.byte	0x04, 0x0a
        /*0076*/ 	.short	(.L_533 - .L_532)
	.align		4
.L_532:
        /*0078*/ 	.word	index@(.nv.constant0._ZN2at6native29vectorized_elementwise_kernelILi4EZZZNS0_17asinh_kernel_cudaERNS_18TensorIteratorBaseEENKUlvE0_clEvENKUlvE2_clEvEUlN3c108BFloat16EE_St5arrayIPcLm2EEEEviT0_T1_)
        /*007c*/ 	.short	0x0380
        /*007e*/ 	.short	0x0018


	//----- nvinfo : EIATTR_SW_WAR
	.align		4
.L_533:
        /*0080*/ 	.byte	0x04, 0x36
        /*0082*/ 	.short	(.L_535 - .L_534)
.L_534:
        /*0084*/ 	.word	0x00000008
.L_535:


//--------------------- .nv.info._ZN2at6native29vectorized_elementwise_kernelILi8EZZZNS0_17asinh_kernel_cudaERNS_18TensorIteratorBaseEENKUlvE0_clEvENKUlvE2_clEvEUlN3c108BFloat16EE_St5arrayIPcLm2EEEEviT0_T1_ --------------------------
	.section	.nv.info._ZN2at6native29vectorized_elementwise_kernelILi8EZZZNS0_17asinh_kernel_cudaERNS_18TensorIteratorBaseEENKUlvE0_clEvENKUlvE2_clEvEUlN3c108BFloat16EE_St5arrayIPcLm2EEEEviT0_T1_,"",@"SHT_CUDA_INFO"
	.sectionflags	@""
	.align	4


	//----- nvinfo : EIATTR_CUDA_API_VERSION
	.align		4
        /*0000*/ 	.byte	0x04, 0x37
        /*0002*/ 	.short	(.L_537 - .L_536)
.L_536:
        /*0004*/ 	.word	0x00000082


	//----- nvinfo : EIATTR_KPARAM_INFO
	.align		4
.L_537:
        /*0008*/ 	.byte	0x04, 0x17
        /*000a*/ 	.short	(.L_539 - .L_538)
.L_538:
        /*000c*/ 	.word	0x00000000
        /*0010*/ 	.short	0x0002
        /*0012*/ 	.short	0x0008
        /*0014*/ 	.byte	0x00, 0xf0, 0x41, 0x00


	//----- nvinfo : EIATTR_KPARAM_INFO
	.align		4
.L_539:
        /*0018*/ 	.byte	0x04, 0x17
        /*001a*/ 	.short	(.L_541 - .L_540)
.L_540:
        /*001c*/ 	.word	0x00000000
        /*0020*/ 	.short	0x0001
        /*0022*/ 	.short	0x0004
        /*0024*/ 	.byte	0x00, 0xf0, 0x05, 0x00


	//----- nvinfo : EIATTR_KPARAM_INFO
	.align		4
.L_541:
        /*0028*/ 	.byte	0x04, 0x17
        /*002a*/ 	.short	(.L_543 - .L_542)
.L_542:
        /*002c*/ 	.word	0x00000000
        /*0030*/ 	.short	0x0000
        /*0032*/ 	.short	0x0000
        /*0034*/ 	.byte	0x00, 0xf0, 0x11, 0x00


	//----- nvinfo : EIATTR_SPARSE_MMA_MASK
	.align		4
.L_543:
        /*0038*/ 	.byte	0x03, 0x50
        /*003a*/ 	.short	0x0000


	//----- nvinfo : EIATTR_MAXREG_COUNT
	.align		4
        /*003c*/ 	.byte	0x03, 0x1b
        /*003e*/ 	.short	0x00ff


	//----- nvinfo : EIATTR_MERCURY_ISA_VERSION
	.align		4
        /*0040*/ 	.byte	0x03, 0x5f
        /*0042*/ 	.short	0x0101


	//----- nvinfo : EIATTR_VRC_CTA_INIT_COUNT
	.align		4
        /*0044*/ 	.byte	0x02, 0x4a
	.zero		1
	.zero		1


	//----- nvinfo : EIATTR_EXIT_INSTR_OFFSETS
	.align		4
        /*0048*/ 	.byte	0x04, 0x1c
        /*004a*/ 	.short	(.L_545 - .L_544)


	//   ....[0]....
.L_544:
        /*004c*/ 	.word	0x00001ed0


	//   ....[1]....
        /*0050*/ 	.word	0x00001f20


	//   ....[2]....
        /*0054*/ 	.word	0x00003530


	//----- nvinfo : EIATTR_MAX_THREADS
	.align		4
.L_545:
        /*0058*/ 	.byte	0x04, 0x05
        /*005a*/ 	.short	(.L_547 - .L_546)
.L_546:
        /*005c*/ 	.word	0x00000080
        /*0060*/ 	.word	0x00000001
        /*0064*/ 	.word	0x00000001


	//----- nvinfo : EIATTR_CRS_STACK_SIZE
	.align		4
.L_547:
        /*0068*/ 	.byte	0x04, 0x1e
        /*006a*/ 	.short	(.L_549 - .L_548)
.L_548:
        /*006c*/ 	.word	0x00000000


	//----- nvinfo : EIATTR_CBANK_PARAM_SIZE
	.align		4
.L_549:
        /*0070*/ 	.byte	0x03, 0x19
        /*0072*/ 	.short	0x0018


	//----- nvinfo : EIATTR_PARAM_CBANK
	.align		4
        /*0074*/ 	.byte	0x04, 0x0a
        /*0076*/ 	.short	(.L_551 - .L_550)
	.align		4
.L_550:
        /*0078*/ 	.word	index@(.nv.constant0._ZN2at6native29vectorized_elementwise_kernelILi8EZZZNS0_17asinh_kernel_cudaERNS_18TensorIteratorBaseEENKUlvE0_clEvENKUlvE2_clEvEUlN3c108BFloat16EE_St5arrayIPcLm2EEEEviT0_T1_)
        /*007c*/ 	.short	0x0380
        /*007e*/ 	.short	0x0018


	//----- nvinfo : EIATTR_SW_WAR
	.align		4
.L_551:
        /*0080*/ 	.byte	0x04, 0x36
        /*0082*/ 	.short	(.L_553 - .L_552)
.L_552:
        /*0084*/ 	.word	0x00000008
.L_553:


//--------------------- .nv.info._ZN2at6native18elementwise_kernelILi128ELi4EZNS0_15gpu_kernel_implIZZZNS0_17asinh_kernel_cudaERNS_18TensorIteratorBaseEENKUlvE0_clEvENKUlvE1_clEvEUlN3c104HalfEE_EEvS4_RKT_EUliE_EEviT1_ --------------------------
	.section	.nv.info._ZN2at6native18elementwise_kernelILi128ELi4EZNS0_15gpu_kernel_implIZZZNS0_17asinh_kernel_cudaERNS_18TensorIteratorBaseEENKUlvE0_clEvENKUlvE1_clEvEUlN3c104HalfEE_EEvS4_RKT_EUliE_EEviT1_,"",@"SHT_CUDA_INFO"
	.sectionflags	@""
	.align	4


	//----- nvinfo : EIATTR_CUDA_API_VERSION
	.align		4
        /*0000*/ 	.byte	0x04, 0x37
        /*0002*/ 	.short	(.L_555 - .L_554)
.L_554:
        /*0004*/ 	.word	0x00000082


	//----- nvinfo : EIATTR_KPARAM_INFO
	.align		4
.L_555:
        /*0008*/ 	.byte	0x04, 0x17
        /*000a*/ 	.short	(.L_557 - .L_556)
.L_556:
        /*000c*/ 	.word	0x00000000
        /*0010*/ 	.short	0x0001
        /*0012*/ 	.short	0x0008
        /*0014*/ 	.byte	0x00, 0xf0, 0x61, 0x08


	//----- nvinfo : EIATTR_KPARAM_INFO
	.align		4
.L_557:
        /*0018*/ 	.byte	0x04, 0x17
        /*001a*/ 	.short	(.L_559 - .L_558)
.L_558:
        /*001c*/ 	.word	0x00000000
        /*0020*/ 	.short	0x0000
        /*0022*/ 	.short	0x0000
        /*0024*/ 	.byte	0x00, 0xf0, 0x11, 0x00


	//----- nvinfo : EIATTR_SPARSE_MMA_MASK
	.align		4
.L_559:
        /*0028*/ 	.byte	0x03, 0x50
        /*002a*/ 	.short	0x0000


	//----- nvinfo : EIATTR_MAXREG_COUNT
	.align		4
        /*002c*/ 	.byte	0x03, 0x1b
        /*002e*/ 	.short	0x0080


	//----- nvinfo : EIATTR_EXTERNS
	.align		4
        /*0030*/ 	.byte	0x04, 0x0f
        /*0032*/ 	.short	(.L_561 - .L_560)


	//   ....[0]....
	.align		4
.L_560:
        /*0034*/ 	.word	index@(__assertfail)


	//----- nvinfo : EIATTR_MERCURY_ISA_VERSION
	.align		4
.L_561:
        /*0038*/ 	.byte	0x03, 0x5f
        /*003a*/ 	.short	0x0101


	//----- nvinfo : EIATTR_VRC_CTA_INIT_COUNT
	.align		4
        /*003c*/ 	.byte	0x02, 0x4a
	.zero		1
	.zero		1


	//----- nvinfo : EIATTR_SYSCALL_OFFSETS
	.align		4
        /*0040*/ 	.byte	0x04, 0x46
        /*0042*/ 	.short	(.L_563 - .L_562)


	//   ....[0]....
.L_562:
        /*0044*/ 	.word	0x000021f0


	//   ....[1]....
        /*0048*/ 	.word	0x00003370


	//   ....[2]....
        /*004c*/ 	.word	0x00005700


	//   ....[3]....
        /*0050*/ 	.word	0x000066b0


	//   ....[4]....
        /*0054*/ 	.word	0x00008b50


	//   ....[5]....
        /*0058*/ 	.word	0x00009b00


	//   ....[6]....
        /*005c*/ 	.word	0x0000bfb0


	//   ....[7]....
        /*0060*/ 	.word	0x0000cf30


	//----- nvinfo : EIATTR_EXIT_INSTR_OFFSETS
	.align		4
.L_563:
        /*0064*/ 	.byte	0x04, 0x1c
        /*0066*/ 	.short	(.L_565 - .L_564)


	//   ....[0]....
.L_564:
        /*0068*/ 	.word	0x00009de0


	//   ....[1]....
        /*006c*/ 	.word	0x0000c3d0


	//   ....[2]....
        /*0070*/ 	.word	0x0000c410


	//   ....[3]....
        /*0074*/ 	.word	0x0000c4b0


	//   ....[4]....
        /*0078*/ 	.word	0x0000c4f0


	//   ....[5]....
        /*007c*/ 	.word	0x0000c530


	//   ....[6]....
        /*0080*/ 	.word	0x0000c5c0


	//   ....[7]....
        /*0084*/ 	.word	0x0000c5e0


	//   ....[8]....
        /*0088*/ 	.word	0x0000c680


	//   ....[9]....
        /*008c*/ 	.word	0x0000c6d0


	//   ....[10]....
        /*0090*/ 	.word	0x0000c720


	//   ....[11]....
        /*0094*/ 	.word	0x0000c800


	//   ....[12]....
        /*0098*/ 	.word	0x0000c970


	//   ....[13]....
        /*009c*/ 	.word	0x0000cae0


	//   ....[14]....
        /*00a0*/ 	.word	0x0000cc40


	//   ....[15]....
        /*00a4*/ 	.word	0x0000cc80


	//   ....[16]....
        /*00a8*/ 	.word	0x0000ccc0


	//   ....[17]....
        /*00ac*/ 	.word	0x0000cd70


	//   ....[18]....
        /*00b0*/ 	.word	0x0000cdd0


	//   ....[19]....
        /*00b4*/ 	.word	0x0000cf40


	//   ....[20]....
        /*00b8*/ 	.word	0x0000d050


	//   ....[21]....
        /*00bc*/ 	.word	0x0000d190


	//   ....[22]....
        /*00c0*/ 	.word	0x0000d1d0


	//----- nvinfo : EIATTR_MAX_THREADS
	.align		4
.L_565:
        /*00c4*/ 	.byte	0x04, 0x05
        /*00c6*/ 	.short	(.L_567 - .L_566)
.L_566:
        /*00c8*/ 	.word	0x00000080
        /*00cc*/ 	.word	0x00000001
        /*00d0*/ 	.word	0x00000001


	//----- nvinfo : EIATTR_CRS_STACK_SIZE
	.align		4
.L_567:
        /*00d4*/ 	.byte	0x04, 0x1e
        /*00d6*/ 	.short	(.L_569 - .L_568)
.L_568:
        /*00d8*/ 	.word	0x00000000


	//----- nvinfo : EIATTR_CBANK_PARAM_SIZE
	.align		4
.L_569:
        /*00dc*/ 	.byte	0x03, 0x19
        /*00de*/ 	.short	0x0220


	//----- nvinfo : EIATTR_PARAM_CBANK
	.align		4
        /*00e0*/ 	.byte	0x04, 0x0a
        /*00e2*/ 	.short	(.L_571 - .L_570)
	.align		4
.L_570:
        /*00e4*/ 	.word	index@(.nv.constant0._ZN2at6native18elementwise_kernelILi128ELi4EZNS0_15gpu_kernel_implIZZZNS0_17asinh_kernel_cudaERNS_18TensorIteratorBaseEENKUlvE0_clEvENKUlvE1_clEvEUlN3c104HalfEE_EEvS4_RKT_EUliE_EEviT1_)
        /*00e8*/ 	.short	0x0380
        /*00ea*/ 	.short	0x0220


	//----- nvinfo : EIATTR_SW_WAR
	.align		4
.L_571:
        /*00ec*/ 	.byte	0x04, 0x36
        /*00ee*/ 	.short	(.L_573 - .L_572)
.L_572:
        /*00f0*/ 	.word	0x00000008
.L_573:


//--------------------- .nv.info._ZN2at6native27unrolled_elementwise_kernelIZZZNS0_17asinh_kernel_cudaERNS_18TensorIteratorBaseEENKUlvE0_clEvENKUlvE1_clEvEUlN3c104HalfEE_St5arrayIPcLm2EELi4E23TrivialOffsetCalculatorILi1EjESD_NS0_6memory12LoadWithCastILi1EEENSE_13StoreWithCastILi1EEEEEviT_T0_T2_T3_T4_T5_ --------------------------
	.section	.nv.info._ZN2at6native27unrolled_elementwise_kernelIZZZNS0_17asinh_kernel_cudaERNS_18TensorIteratorBaseEENKUlvE0_clEvENKUlvE1_clEvEUlN3c104HalfEE_St5arrayIPcLm2EELi4E23TrivialOffsetCalculatorILi1EjESD_NS0_6memory12LoadWithCastILi1EEENSE_13StoreWithCastILi1EEEEEviT_T0_T2_T3_T4_T5_,"",@"SHT_CUDA_INFO"
	.sectionflags	@""
	.align	4


	//----- nvinfo : EIATTR_CUDA_API_VERSION
	.align		4
        /*0000*/ 	.byte	0x04, 0x37
        /*0002*/ 	.short	(.L_575 - .L_574)
.L_574:
        /*0004*/ 	.word	0x00000082


	//----- nvinfo : EIATTR_KPARAM_INFO
	.align		4
.L_575:
        /*0008*/ 	.byte	0x04, 0x17
        /*000a*/ 	.short	(.L_577 - .L_576)
.L_576:
        /*000c*/ 	.word	0x00000000
        /*0010*/ 	.short	0x0006
        /*0012*/ 	.short	0x0024
        /*0014*/ 	.byte	0x00, 0xf0, 0x21, 0x00


	//----- nvinfo : EIATTR_KPARAM_INFO
	.align		4
.L_577:
        /*0018*/ 	.byte	0x04, 0x17
        /*001a*/ 	.short	(.L_579 - .L_578)
.L_578:
        /*001c*/ 	.word	0x00000000
        /*0020*/ 	.short	0x0005
        /*0022*/ 	.short	0x001c
        /*0024*/ 	.byte	0x00, 0xf0, 0x21, 0x00


	//----- nvinfo : EIATTR_KPARAM_INFO
	.align		4
.L_579:
        /*0028*/ 	.byte	0x04, 0x17
        /*002a*/ 	.short	(.L_581 - .L_580)
.L_580:
        /*002c*/ 	.word	0x00000000
        /*0030*/ 	.short	0x0004
        /*0032*/ 	.short	0x0019
        /*0034*/ 	.byte	0x00, 0xf0, 0x05, 0x00


	//----- nvinfo : EIATTR_KPARAM_INFO
	.align		4
.L_581:
        /*0038*/ 	.byte	0x04, 0x17
        /*003a*/ 	.short	(.L_583 - .L_582)
.L_582:
        /*003c*/ 	.word	0x00000000
        /*0040*/ 	.short	0x0003
        /*0042*/ 	.short	0x0018
        /*0044*/ 	.byte	0x00, 0xf0, 0x05, 0x00


	//----- nvinfo : EIATTR_KPARAM_INFO
	.align		4
.L_583:
        /*0048*/ 	.byte	0x04, 0x17
        /*004a*/ 	.short	(.L_585 - .L_584)
.L_584:
        /*004c*/ 	.word	0x00000000
        /*0050*/ 	.short	0x0002
        /*0052*/ 	.short	0x0008
        /*0054*/ 	.byte	0x00, 0xf0, 0x41, 0x00


	//----- nvinfo : EIATTR_KPARAM_INFO
	.align		4
.L_585:
        /*0058*/ 	.byte	0x04, 0x17
        /*005a*/ 	.short	(.L_587 - .L_586)
.L_586:
        /*005c*/ 	.word	0x00000000
        /*0060*/ 	.short	0x0001
        /*0062*/ 	.short	0x0004
        /*0064*/ 	.byte	0x00, 0xf0, 0x05, 0x00


	//----- nvinfo : EIATTR_KPARAM_INFO
	.align		4
.L_587:
        /*0068*/ 	.byte	0x04, 0x17
        /*006a*/ 	.short	(.L_589 - .L_588)
.L_588:
        /*006c*/ 	.word	0x00000000
        /*0070*/ 	.short	0x0000
        /*0072*/ 	.short	0x0000
        /*0074*/ 	.byte	0x00, 0xf0, 0x11, 0x00


	//----- nvinfo : EIATTR_SPARSE_MMA_MASK
	.align		4
.L_589:
        /*0078*/ 	.byte	0x03, 0x50
        /*007a*/ 	.short	0x0000


	//----- nvinfo : EIATTR_MAXREG_COUNT
	.align		4
        /*007c*/ 	.byte	0x03, 0x1b
        /*007e*/ 	.short	0x00ff


	//----- nvinfo : EIATTR_EXTERNS
	.align		4
        /*0080*/ 	.byte	0x04, 0x0f
        /*0082*/ 	.short	(.L_591 - .L_590)


	//   ....[0]....
	.align		4
.L_590:
        /*0084*/ 	.word	index@(__assertfail)


	//----- nvinfo : EIATTR_MERCURY_ISA_VERSION
	.align		4
.L_591:
        /*0088*/ 	.byte	0x03, 0x5f
        /*008a*/ 	.short	0x0101


	//----- nvinfo : EIATTR_VRC_CTA_INIT_COUNT
	.align		4
        /*008c*/ 	.byte	0x02, 0x4a
	.zero		1
	.zero		1


	//----- nvinfo : EIATTR_SYSCALL_OFFSETS
	.align		4
        /*0090*/ 	.byte	0x04, 0x46
        /*0092*/ 	.short	(.L_593 - .L_592)


	//   ....[0]....
.L_592:
        /*0094*/ 	.word	0x00000fc0


	//   ....[1]....
        /*0098*/ 	.word	0x00002160


	//   ....[2]....
        /*009c*/ 	.word	0x00003240


	//   ....[3]....
        /*00a0*/ 	.word	0x00004240


	//   ....[4]....
        /*00a4*/ 	.word	0x00005dc0


	//   ....[5]....
        /*00a8*/ 	.word	0x00006c80


	//   ....[6]....
        /*00ac*/ 	.word	0x00007c00


	//   ....[7]....
        /*00b0*/ 	.word	0x00008b80


	//----- nvinfo : EIATTR_EXIT_INSTR_OFFSETS
	.align		4
.L_593:
        /*00b4*/ 	.byte	0x04, 0x1c
        /*00b6*/ 	.short	(.L_595 - .L_594)


	//   ....[0]....
.L_594:
        /*00b8*/ 	.word	0x00007ed0


	//   ....[1]....
        /*00bc*/ 	.word	0x00008020


	//   ....[2]....
        /*00c0*/ 	.word	0x00008060


	//   ....[3]....
        /*00c4*/ 	.word	0x00008100


	//   ....[4]....
        /*00c8*/ 	.word	0x00008140


	//   ....[5]....
        /*00cc*/ 	.word	0x00008180


	//   ....[6]....
        /*00d0*/ 	.word	0x00008210


	//   ....[7]....
        /*00d4*/ 	.word	0x00008230


	//   ....[8]....
        /*00d8*/ 	.word	0x000082d0


	//   ....[9]....
        /*00dc*/ 	.word	0x00008320


	//   ....[10]....
        /*00e0*/ 	.word	0x00008370


	//   ....[11]....
        /*00e4*/ 	.word	0x00008450


	//   ....[12]....
        /*00e8*/ 	.word	0x000085c0


	//   ....[13]....
        /*00ec*/ 	.word	0x00008730


	//   ....[14]....
        /*00f0*/ 	.word	0x00008890


	//   ....[15]....
        /*00f4*/ 	.word	0x000088d0


	//   ....[16]....
        /*00f8*/ 	.word	0x00008910


	//   ....[17]....
        /*00fc*/ 	.word	0x000089c0


	//   ....[18]....
        /*0100*/ 	.word	0x00008a20


	//   ....[19]....
        /*0104*/ 	.word	0x00008b90


	//   ....[20]....
        /*0108*/ 	.word	0x00008ca0


	//   ....[21]....
        /*010c*/ 	.word	0x00008de0


	//   ....[22]....
        /*0110*/ 	.word	0x00008e20


	//----- nvinfo : EIATTR_MAX_THREADS
	.align		4
.L_595:
        /*0114*/ 	.byte	0x04, 0x05
        /*0116*/ 	.short	(.L_597 - .L_596)
.L_596:
        /*0118*/ 	.word	0x00000080
        /*011c*/ 	.word	0x00000001
        /*0120*/ 	.word	0x00000001


	//----- nvinfo : EIATTR_CRS_STACK_SIZE
	.align		4
.L_597:
        /*0124*/ 	.byte	0x04, 0x1e
        /*0126*/ 	.short	(.L_599 - .L_598)
.L_598:
        /*0128*/ 	.word	0x00000000


	//----- nvinfo : EIATTR_CBANK_PARAM_SIZE
	.align		4
.L_599:
        /*012c*/ 	.byte	0x03, 0x19
        /*012e*/ 	.short	0x002c


	//----- nvinfo : EIATTR_PARAM_CBANK
	.align		4
        /*0130*/ 	.byte	0x04, 0x0a
        /*0132*/ 	.short	(.L_601 - .L_600)
	.align		4
.L_600:
        /*0134*/ 	.word	index@(.nv.constant0._ZN2at6native27unrolled_elementwise_kernelIZZZNS0_17asinh_kernel_cudaERNS_18TensorIteratorBaseEENKUlvE0_clEvENKUlvE1_clEvEUlN3c104HalfEE_St5arrayIPcLm2EELi4E23TrivialOffsetCalculatorILi1EjESD_NS0_6memory12LoadWithCastILi1EEENSE_13StoreWithCastILi1EEEEEviT_T0_T2_T3_T4_T5_)
        /*0138*/ 	.short	0x0380
        /*013a*/ 	.short	0x002c


	//----- nvinfo : EIATTR_SW_WAR
	.align		4
.L_601:
        /*013c*/ 	.byte	0x04, 0x36
        /*013e*/ 	.short	(.L_603 - .L_602)
.L_602:
        /*0140*/ 	.word	0x00000008
.L_603:


//--------------------- .nv.info._ZN2at6native18elementwise_kernelILi128ELi4EZNS0_22gpu_kernel_impl_nocastIZZZNS0_17asinh_kernel_cudaERNS_18TensorIteratorBaseEENKUlvE0_clEvENKUlvE1_clEvEUlN3c104HalfEE_EEvS4_RKT_EUliE_EEviT1_ --------------------------
	.section	.nv.info._ZN2at6native18elementwise_kernelILi128ELi4EZNS0_22gpu_kernel_impl_nocastIZZZNS0_17asinh_kernel_cudaERNS_18TensorIteratorBaseEENKUlvE0_clEvENKUlvE1_clEvEUlN3c104HalfEE_EEvS4_RKT_EUliE_EEviT1_,"",@"SHT_CUDA_INFO"
	.sectionflags	@""
	.align	4


	//----- nvinfo : EIATTR_CUDA_API_VERSION
	.align		4
        /*0000*/ 	.byte	0x04, 0x37
        /*0002*/ 	.short	(.L_605 - .L_604)
.L_604:
        /*0004*/ 	.word	0x00000082


	//----- nvinfo : EIATTR_KPARAM_INFO
	.align		4
.L_605:
        /*0008*/ 	.byte	0x04, 0x17
        /*000a*/ 	.short	(.L_607 - .L_606)
.L_606:
        /*000c*/ 	.word	0x00000000
        /*0010*/ 	.short	0x0001
        /*0012*/ 	.short	0x0008
        /*0014*/ 	.byte	0x00, 0xf0, 0x61, 0x08


	//----- nvinfo : EIATTR_KPARAM_INFO
	.align		4
.L_607:
        /*0018*/ 	.byte	0x04, 0x17
        /*001a*/ 	.short	(.L_609 - .L_608)
.L_608:
        /*001c*/ 	.word	0x00000000
        /*0020*/ 	.short	0x0000
        /*0022*/ 	.short	0x0000
        /*0024*/ 	.byte	0x00, 0xf0, 0x11, 0x00


	//----- nvinfo : EIATTR_SPARSE_MMA_MASK
	.align		4
.L_609:
        /*0028*/ 	.byte	0x03, 0x50
        /*002a*/ 	.short	0x0000


	//----- nvinfo : EIATTR_MAXREG_COUNT
	.align		4
        /*002c*/ 	.byte	0x03, 0x1b
        /*002e*/ 	.short	0x0080


	//----- nvinfo : EIATTR_MERCURY_ISA_VERSION
	.align		4
        /*0030*/ 	.byte	0x03, 0x5f
        /*0032*/ 	.short	0x0101


	//----- nvinfo : EIATTR_VRC_CTA_INIT_COUNT
	.align		4
        /*0034*/ 	.byte	0x02, 0x4a
	.zero		1
	.zero		1


	//----- nvinfo : EIATTR_EXIT_INSTR_OFFSETS
	.align		4
        /*0038*/ 	.byte	0x04, 0x1c
        /*003a*/ 	.short	(.L_611 - .L_610)


	//   ....[0]....
.L_610:
        /*003c*/ 	.word	0x00000ab0


	//   ....[1]....
        /*0040*/ 	.word	0x00000dd0


	//   ....[2]....
        /*0044*/ 	.word	0x00005070


	//   ....[3]....
        /*0048*/ 	.word	0x00006630


	//----- nvinfo : EIATTR_MAX_THREADS
	.align		4
.L_611:
        /*004c*/ 	.byte	0x04, 0x05
        /*004e*/ 	.short	(.L_613 - .L_612)
.L_612:
        /*0050*/ 	.word	0x00000080
        /*0054*/ 	.word	0x00000001
        /*0058*/ 	.word	0x00000001


	//----- nvinfo : EIATTR_CRS_STACK_SIZE
	.align		4
.L_613:
        /*005c*/ 	.byte	0x04, 0x1e
        /*005e*/ 	.short	(.L_615 - .L_614)
.L_614:
        /*0060*/ 	.word	0x00000000


	//----- nvinfo : EIATTR_CBANK_PARAM_SIZE
	.align		4
.L_615:
        /*0064*/ 	.byte	0x03, 0x19
        /*0066*/ 	.short	0x0220


	//----- nvinfo : EIATTR_PARAM_CBANK
	.align		4
        /*0068*/ 	.byte	0x04, 0x0a
        /*006a*/ 	.short	(.L_617 - .L_616)
	.align		4
.L_616:
        /*006c*/ 	.word	index@(.nv.constant0._ZN2at6native18elementwise_kernelILi128ELi4EZNS0_22gpu_kernel_impl_nocastIZZZNS0_17asinh_kernel_cudaERNS_18TensorIteratorBaseEENKUlvE0_clEvENKUlvE1_clEvEUlN3c104HalfEE_EEvS4_RKT_EUliE_EEviT1_)
        /*0070*/ 	.short	0x0380
        /*0072*/ 	.short	0x0220


	//----- nvinfo : EIATTR_SW_WAR
	.align		4
.L_617:
        /*0074*/ 	.byte	0x04, 0x36
        /*0076*/ 	.short	(.L_619 - .L_618)
.L_618:
        /*0078*/ 	.word	0x00000008
.L_619:


//--------------------- .nv.info._ZN2at6native27unrolled_elementwise_kernelIZZZNS0_17asinh_kernel_cudaERNS_18TensorIteratorBaseEENKUlvE0_clEvENKUlvE1_clEvEUlN3c104HalfEE_St5arrayIPcLm2EELi4E23TrivialOffsetCalculatorILi1EjESD_NS0_6memory15LoadWithoutCastENSE_16StoreWithoutCastEEEviT_T0_T2_T3_T4_T5_ --------------------------
	.section	.nv.info._ZN2at6native27unrolled_elementwise_kernelIZZZNS0_17asinh_kernel_cudaERNS_18TensorIteratorBaseEENKUlvE0_clEvENKUlvE1_clEvEUlN3c104HalfEE_St5arrayIPcLm2EELi4E23TrivialOffsetCalculatorILi1EjESD_NS0_6memory15LoadWithoutCastENSE_16StoreWithoutCastEEEviT_T0_T2_T3_T4_T5_,"",@"SHT_CUDA_INFO"
	.sectionflags	@""
	.align	4


	//----- nvinfo : EIATTR_CUDA_API_VERSION
	.align		4
        /*0000*/ 	.byte	0x04, 0x37
        /*0002*/ 	.short	(.L_621 - .L_620)
.L_620:
        /*0004*/ 	.word	0x00000082


	//----- nvinfo : EIATTR_KPARAM_INFO
	.align		4
.L_621:
        /*0008*/ 	.byte	0x04, 0x17
        /*000a*/ 	.short	(.L_623 - .L_622)
.L_622:
        /*000c*/ 	.word	0x00000000
        /*0010*/ 	.short	0x0006
        /*0012*/ 	.short	0x001b
        /*0014*/ 	.byte	0x00, 0xf0, 0x05, 0x00


	//----- nvinfo : EIATTR_KPARAM_INFO
	.align		4
.L_623:
        /*0018*/ 	.byte	0x04, 0x17
        /*001a*/ 	.short	(.L_625 - .L_624)
.L_624:
        /*001c*/ 	.word	0x00000000
        /*0020*/ 	.short	0x0005
        /*0022*/ 	.short	0x001a
        /*0024*/ 	.byte	0x00, 0xf0, 0x05, 0x00


	//----- nvinfo : EIATTR_KPARAM_INFO
	.align		4
.L_625:
        /*0028*/ 	.byte	0x04, 0x17
        /*002a*/ 	.short	(.L_627 - .L_626)
.L_626:
        /*002c*/ 	.word	0x00000000
        /*0030*/ 	.short	0x0004
        /*0032*/ 	.short	0x0019
        /*0034*/ 	.byte	0x00, 0xf0, 0x05, 0x00


	//----- nvinfo : EIATTR_KPARAM_INFO
	.align		4
.L_627:
        /*0038*/ 	.byte	0x04, 0x17
        /*003a*/ 	.short	(.L_629 - .L_628)
.L_628:
        /*003c*/ 	.word	0x00000000
        /*0040*/ 	.short	0x0003
        /*0042*/ 	.short	0x0018
        /*0044*/ 	.byte	0x00, 0xf0, 0x05, 0x00


	//----- nvinfo : EIATTR_KPARAM_INFO
	.align		4
.L_629:
        /*0048*/ 	.byte	0x04, 0x17
        /*004a*/ 	.short	(.L_631 - .L_630)
.L_630:
        /*004c*/ 	.word	0x00000000
        /*0050*/ 	.short	0x0002
        /*0052*/ 	.short	0x0008
        /*0054*/ 	.byte	0x00, 0xf0, 0x41, 0x00


	//----- nvinfo : EIATTR_KPARAM_INFO
	.align		4
.L_631:
        /*0058*/ 	.byte	0x04, 0x17
        /*005a*/ 	.short	(.L_633 - .L_632)
.L_632:
        /*005c*/ 	.word	0x00000000
        /*0060*/ 	.short	0x0001
        /*0062*/ 	.short	0x0004
        /*0064*/ 	.byte	0x00, 0xf0, 0x05, 0x00


	//----- nvinfo : EIATTR_KPARAM_INFO
	.align		4
.L_633:
        /*0068*/ 	.byte	0x04, 0x17
        /*006a*/ 	.short	(.L_635 - .L_634)
.L_634:
        /*006c*/ 	.word	0x00000000
        /*0070*/ 	.short	0x0000
        /*0072*/ 	.short	0x0000
        /*0074*/ 	.byte	0x00, 0xf0, 0x11, 0x00


	//----- nvinfo : EIATTR_SPARSE_MMA_MASK
	.align		4
.L_635:
        /*0078*/ 	.byte	0x03, 0x50
        /*007a*/ 	.short	0x0000


	//----- nvinfo : EIATTR_MAXREG_COUNT
	.align		4
        /*007c*/ 	.byte	0x03, 0x1b
        /*007e*/ 	.short	0x00ff


	//----- nvinfo : EIATTR_MERCURY_ISA_VERSION
	.align		4
        /*0080*/ 	.byte	0x03, 0x5f
        /*0082*/ 	.short	0x0101


	//----- nvinfo : EIATTR_VRC_CTA_INIT_COUNT
	.align		4
        /*0084*/ 	.byte	0x02, 0x4a
	.zero		1
	.zero		1


	//----- nvinfo : EIATTR_EXIT_INSTR_OFFSETS
	.align		4
        /*0088*/ 	.byte	0x04, 0x1c
        /*008a*/ 	.short	(.L_637 - .L_636)


	//   ....[0]....
.L_636:
        /*008c*/ 	.word	0x00000f20


	//   ....[1]....
        /*0090*/ 	.word	0x00000f70


	//----- nvinfo : EIATTR_MAX_THREADS
	.align		4
.L_637:
        /*0094*/ 	.byte	0x04, 0x05
        /*0096*/ 	.short	(.L_639 - .L_638)
.L_638:
        /*0098*/ 	.word	0x00000080
        /*009c*/ 	.word	0x00000001
        /*00a0*/ 	.word	0x00000001


	//----- nvinfo : EIATTR_CRS_STACK_SIZE
	.align		4
.L_639:
        /*00a4*/ 	.byte	0x04, 0x1e
        /*00a6*/ 	.short	(.L_641 - .L_640)
.L_640:
        /*00a8*/ 	.word	0x00000000


	//----- nvinfo : EIATTR_CBANK_PARAM_SIZE
	.align		4
.L_641:
        /*00ac*/ 	.byte	0x03, 0x19
        /*00ae*/ 	.short	0x001c


	//----- nvinfo : EIATTR_PARAM_CBANK
	.align		4
        /*00b0*/ 	.byte	0x04, 0x0a
        /*00b2*/ 	.short	(.L_643 - .L_642)
	.align		4
.L_642:
        /*00b4*/ 	.word	index@(.nv.constant0._ZN2at6native27unrolled_elementwise_kernelIZZZNS0_17asinh_kernel_cudaERNS_18TensorIteratorBaseEENKUlvE0_clEvENKUlvE1_clEvEUlN3c104HalfEE_St5arrayIPcLm2EELi4E23TrivialOffsetCalculatorILi1EjESD_NS0_6memory15LoadWithoutCastENSE_16StoreWithoutCastEEEviT_T0_T2_T3_T4_T5_)
        /*00b8*/ 	.short	0x0380
        /*00ba*/ 	.short	0x001c


	//----- nvinfo : EIATTR_SW_WAR
	.align		4
.L_643:
        /*00bc*/ 	.byte	0x04, 0x36
        /*00be*/ 	.short	(.L_645 - .L_644)
.L_644:
        /*00c0*/ 	.word	0x00000008
.L_645:


//--------------------- .nv.info._ZN2at6native29vectorized_elementwise_kernelILi2EZZZNS0_17asinh_kernel_cudaERNS_18TensorIteratorBaseEENKUlvE0_clEvENKUlvE1_clEvEUlN3c104HalfEE_St5arrayIPcLm2EEEEviT0_T1_ --------------------------
	.section	.nv.info._ZN2at6native29vectorized_elementwise_kernelILi2EZZZNS0_17asinh_kernel_cudaERNS_18TensorIteratorBaseEENKUlvE0_clEvENKUlvE1_clEvEUlN3c104HalfEE_St5arrayIPcLm2EEEEviT0_T1_,"",@"SHT_CUDA_INFO"
	.sectionflags	@""
	.align	4


	//----- nvinfo : EIATTR_CUDA_API_VERSION
	.align		4
        /*0000*/ 	.byte	0x04, 0x37
        /*0002*/ 	.short	(.L_647 - .L_646)
.L_646:
        /*0004*/ 	.word	0x00000082


	//----- nvinfo : EIATTR_KPARAM_INFO
	.align		4
.L_647:
        /*0008*/ 	.byte	0x04, 0x17
        /*000a*/ 	.short	(.L_649 - .L_648)
.L_648:
        /*000c*/ 	.word	0x00000000
        /*0010*/ 	.short	0x0002
        /*0012*/ 	.short	0x0008
        /*0014*/ 	.byte	0x00, 0xf0, 0x41, 0x00


	//----- nvinfo : EIATTR_KPARAM_INFO
	.align		4
.L_649:
        /*0018*/ 	.byte	0x04, 0x17
        /*001a*/ 	.short	(.L_651 - .L_650)
.L_650:
        /*001c*/ 	.word	0x00000000
        /*0020*/ 	.short	0x0001
        /*0022*/ 	.short	0x0004
        /*0024*/ 	.byte	0x00, 0xf0, 0x05, 0x00


	//----- nvinfo : EIATTR_KPARAM_INFO
	.align		4
.L_651:
        /*0028*/ 	.byte	0x04, 0x17
        /*002a*/ 	.short	(.L_653 - .L_652)
.L_652:
        /*002c*/ 	.word	0x00000000
        /*0030*/ 	.short	0x0000
        /*0032*/ 	.short	0x0000
        /*0034*/ 	.byte	0x00, 0xf0, 0x11, 0x00


	//----- nvinfo : EIATTR_SPARSE_MMA_MASK
	.align		4
.L_653:
        /*0038*/ 	.byte	0x03, 0x50
        /*003a*/ 	.short	0x0000


	//----- nvinfo : EIATTR_MAXREG_COUNT
	.align		4
        /*003c*/ 	.byte	0x03, 0x1b
        /*003e*/ 	.short	0x00ff


	//----- nvinfo : EIATTR_MERCURY_ISA_VERSION
	.align		4
        /*0040*/ 	.byte	0x03, 0x5f
        /*0042*/ 	.short	0x0101


	//----- nvinfo : EIATTR_VRC_CTA_INIT_COUNT
	.align		4
        /*0044*/ 	.byte	0x02, 0x4a
	.zero		1
	.zero		1


	//----- nvinfo : EIATTR_EXIT_INSTR_OFFSETS
	.align		4
        /*0048*/ 	.byte	0x04, 0x1c
        /*004a*/ 	.short	(.L_655 - .L_654)


	//   ....[0]....
.L_654:
        /*004c*/ 	.word	0x00001ed0


	//   ....[1]....
        /*0050*/ 	.word	0x00001f20


	//   ....[2]....
        /*0054*/ 	.word	0x00003540


	//----- nvinfo : EIATTR_MAX_THREADS
	.align		4
.L_655:
        /*0058*/ 	.byte	0x04, 0x05
        /*005a*/ 	.short	(.L_657 - .L_656)
.L_656:
        /*005c*/ 	.word	0x00000080
        /*0060*/ 	.word	0x00000001
        /*0064*/ 	.word	0x00000001


	//----- nvinfo : EIATTR_CRS_STACK_SIZE
	.align		4
.L_657:
        /*0068*/ 	.byte	0x04, 0x1e
        /*006a*/ 	.short	(.L_659 - .L_658)
.L_658:
        /*006c*/ 	.word	0x00000000


	//----- nvinfo : EIATTR_CBANK_PARAM_SIZE
	.align		4
.L_659:
        /*0070*/ 	.byte	0x03, 0x19
        /*0072*/ 	.short	0x0018


	//----- nvinfo : EIATTR_PARAM_CBANK
	.align		4
        /*0074*/ 	.byte	0x04, 0x0a
        /*0076*/ 	.short	(.L_661 - .L_660)
	.align		4
.L_660:
        /*0078*/ 	.word	index@(.nv.constant0._ZN2at6native29vectorized_elementwise_kernelILi2EZZZNS0_17asinh_kernel_cudaERNS_18TensorIteratorBaseEENKUlvE0_clEvENKUlvE1_clEvEUlN3c104HalfEE_St5arrayIPcLm2EEEEviT0_T1_)
        /*007c*/ 	.short	0x0380
        /*007e*/ 	.short	0x0018


	//----- nvinfo : EIATTR_SW_WAR
	.align		4
.L_661:
        /*0080*/ 	.byte	0x04, 0x36
        /*0082*/ 	.short	(.L_663 - .L_662)
.L_662:
        /*0084*/ 	.word	0x00000008
.L_663:


//--------------------- .nv.info._ZN2at6native29vectorized_elementwise_kernelILi4EZZZNS0_17asinh_kernel_cudaERNS_18TensorIteratorBaseEENKUlvE0_clEvENKUlvE1_clEvEUlN3c104HalfEE_St5arrayIPcLm2EEEEviT0_T1_ --------------------------
	.section	.nv.info._ZN2at6native29vectorized_elementwise_kernelILi4EZZZNS0_17asinh_kernel_cudaERNS_18TensorIteratorBaseEENKUlvE0_clEvENKUlvE1_clEvEUlN3c104HalfEE_St5arrayIPcLm2EEEEviT0_T1_,"",@"SHT_CUDA_INFO"
	.sectionflags	@""
	.align	4


	//----- nvinfo : EIATTR_CUDA_API_VERSION
	.align		4
        /*0000*/ 	.byte	0x04, 0x37
        /*0002*/ 	.short	(.L_665 - .L_664)
.L_664:
        /*0004*/ 	.word	0x00000082


	//----- nvinfo : EIATTR_KPARAM_INFO
	.align		4
.L_665:
        /*0008*/ 	.byte	0x04, 0x17
        /*000a*/ 	.short	(.L_667 - .L_666)
.L_666:
        /*000c*/ 	.word	0x00000000
        /*0010*/ 	.short	0x0002
        /*0012*/ 	.short	0x0008
        /*0014*/ 	.byte	0x00, 0xf0, 0x41, 0x00


	//----- nvinfo : EIATTR_KPARAM_INFO
	.align		4
.L_667:
        /*0018*/ 	.byte	0x04, 0x17
        /*001a*/ 	.short	(.L_669 - .L_668)
.L_668:
        /*001c*/ 	.word	0x00000000
        /*0020*/ 	.short	0x0001
        /*0022*/ 	.short	0x0004
        /*0024*/ 	.byte	0x00, 0xf0, 0x05, 0x00


	//----- nvinfo : EIATTR_KPARAM_INFO
	.align		4
.L_669:
        /*0028*/ 	.byte	0x04, 0x17
        /*002a*/ 	.short	(.L_671 - .L_670)
.L_670:
        /*002c*/ 	.word	0x00000000
        /*0030*/ 	.short	0x0000
        /*0032*/ 	.short	0x0000
        /*0034*/ 	.byte	0x00, 0xf0, 0x11, 0x00


	//----- nvinfo : EIATTR_SPARSE_MMA_MASK
	.align		4
.L_671:
        /*0038*/ 	.byte	0x03, 0x50
        /*003a*/ 	.short	0x0000


	//----- nvinfo : EIATTR_MAXREG_COUNT
	.align		4
        /*003c*/ 	.byte	0x03, 0x1b
        /*003e*/ 	.short	0x00ff


	//----- nvinfo : EIATTR_MERCURY_ISA_VERSION
	.align		4
        /*0040*/ 	.byte	0x03, 0x5f
        /*0042*/ 	.short	0x0101


	//----- nvinfo : EIATTR_VRC_CTA_INIT_COUNT
	.align		4
        /*0044*/ 	.byte	0x02, 0x4a
	.zero		1
	.zero		1


	//----- nvinfo : EIATTR_EXIT_INSTR_OFFSETS
	.align		4
        /*0048*/ 	.byte	0x04, 0x1c
        /*004a*/ 	.short	(.L_673 - .L_672)


	//   ....[0]....
.L_672:
        /*004c*/ 	.word	0x00001ed0


	//   ....[1]....
        /*0050*/ 	.word	0x00001f20


	//   ....[2]....
        /*0054*/ 	.word	0x00003500


	//----- nvinfo : EIATTR_MAX_THREADS
	.align		4
.L_673:
        /*0058*/ 	.byte	0x04, 0x05
        /*005a*/ 	.short	(.L_675 - .L_674)
.L_674:
        /*005c*/ 	.word	0x00000080
        /*0060*/ 	.word	0x00000001
        /*0064*/ 	.word	0x00000001


	//----- nvinfo : EIATTR_CRS_STACK_SIZE
	.align		4
.L_675:
        /*0068*/ 	.byte	0x04, 0x1e
        /*006a*/ 	.short	(.L_677 - .L_676)
.L_676:
        /*006c*/ 	.word	0x00000000


	//----- nvinfo : EIATTR_CBANK_PARAM_SIZE
	.align		4
.L_677:
        /*0070*/ 	.byte	0x03, 0x19
        /*0072*/ 	.short	0x0018


	//----- nvinfo : EIATTR_PARAM_CBANK
	.align		4
        /*0074*/ 	.byte	0x04, 0x0a
        /*0076*/ 	.short	(.L_679 - .L_678)
	.align		4
.L_678:
        /*0078*/ 	.word	index@(.nv.constant0._ZN2at6native29vectorized_elementwise_kernelILi4EZZZNS0_17asinh_kernel_cudaERNS_18TensorIteratorBaseEENKUlvE0_clEvENKUlvE1_clEvEUlN3c104HalfEE_St5arrayIPcLm2EEEEviT0_T1_)
        /*007c*/ 	.short	0x0380
        /*007e*/ 	.short	0x0018


	//----- nvinfo : EIATTR_SW_WAR
	.align		4
.L_679:
        /*0080*/ 	.byte	0x04, 0x36
        /*0082*/ 	.short	(.L_681 - .L_680)
.L_680:
        /*0084*/ 	.word	0x00000008
.L_681:


//--------------------- .nv.info._ZN2at6native29vectorized_elementwise_kernelILi8EZZZNS0_17asinh_kernel_cudaERNS_18TensorIteratorBaseEENKUlvE0_clEvENKUlvE1_clEvEUlN3c104HalfEE_St5arrayIPcLm2EEEEviT0_T1_ --------------------------
	.section	.nv.info._ZN2at6native29vectorized_elementwise_kernelILi8EZZZNS0_17asinh_kernel_cudaERNS_18TensorIteratorBaseEENKUlvE0_clEvENKUlvE1_clEvEUlN3c104HalfEE_St5arrayIPcLm2EEEEviT0_T1_,"",@"SHT_CUDA_INFO"
	.sectionflags	@""
	.align	4


	//----- nvinfo : EIATTR_CUDA_API_VERSION
	.align		4
        /*0000*/ 	.byte	0x04, 0x37
        /*0002*/ 	.short	(.L_683 - .L_682)
.L_682:
        /*0004*/ 	.word	0x00000082


	//----- nvinfo : EIATTR_KPARAM_INFO
	.align		4
.L_683:
        /*0008*/ 	.byte	0x04, 0x17
        /*000a*/ 	.short	(.L_685 - .L_684)
.L_684:
        /*000c*/ 	.word	0x00000000
        /*0010*/ 	.short	0x0002
        /*0012*/ 	.short	0x0008
        /*0014*/ 	.byte	0x00, 0xf0, 0x41, 0x00


	//----- nvinfo : EIATTR_KPARAM_INFO
	.align		4
.L_685:
        /*0018*/ 	.byte	0x04, 0x17
        /*001a*/ 	.short	(.L_687 - .L_686)
.L_686:
        /*001c*/ 	.word	0x00000000
        /*0020*/ 	.short	0x0001
        /*0022*/ 	.short	0x0004
        /*0024*/ 	.byte	0x00, 0xf0, 0x05, 0x00


	//----- nvinfo : EIATTR_KPARAM_INFO
	.align		4
.L_687:
        /*0028*/ 	.byte	0x04, 0x17
        /*002a*/ 	.short	(.L_689 - .L_688)
.L_688:
        /*002c*/ 	.word	0x00000000
        /*0030*/ 	.short	0x0000
        /*0032*/ 	.short	0x0000
        /*0034*/ 	.byte	0x00, 0xf0, 0x11, 0x00


	//----- nvinfo : EIATTR_SPARSE_MMA_MASK
	.align		4
.L_689:
        /*0038*/ 	.byte	0x03, 0x50
        /*003a*/ 	.short	0x0000


	//----- nvinfo : EIATTR_MAXREG_COUNT
	.align		4
        /*003c*/ 	.byte	0x03, 0x1b
        /*003e*/ 	.short	0x00ff


	//----- nvinfo : EIATTR_MERCURY_ISA_VERSION
	.align		4
        /*0040*/ 	.byte	0x03, 0x5f
        /*0042*/ 	.short	0x0101


	//----- nvinfo : EIATTR_VRC_CTA_INIT_COUNT
	.align		4
        /*0044*/ 	.byte	0x02, 0x4a
	.zero		1
	.zero		1


	//----- nvinfo : EIATTR_EXIT_INSTR_OFFSETS
	.align		4
        /*0048*/ 	.byte	0x04, 0x1c
        /*004a*/ 	.short	(.L_691 - .L_690)


	//   ....[0]....
.L_690:
        /*004c*/ 	.word	0x00001ed0


	//   ....[1]....
        /*0050*/ 	.word	0x00001f20


	//   ....[2]....
        /*0054*/ 	.word	0x000034c0


	//----- nvinfo : EIATTR_MAX_THREADS
	.align		4
.L_691:
        /*0058*/ 	.byte	0x04, 0x05
        /*005a*/ 	.short	(.L_693 - .L_692)
.L_692:
        /*005c*/ 	.word	0x00000080
        /*0060*/ 	.word	0x00000001
        /*0064*/ 	.word	0x00000001


	//----- nvinfo : EIATTR_CRS_STACK_SIZE
	.align		4
.L_693:
        /*0068*/ 	.byte	0x04, 0x1e
        /*006a*/ 	.short	(.L_695 - .L_694)
.L_694:
        /*006c*/ 	.word	0x00000000


	//----- nvinfo : EIATTR_CBANK_PARAM_SIZE
	.align		4
.L_695:
        /*0070*/ 	.byte	0x03, 0x19
        /*0072*/ 	.short	0x0018


	//----- nvinfo : EIATTR_PARAM_CBANK
	.align		4
        /*0074*/ 	.byte	0x04, 0x0a
        /*0076*/ 	.short	(.L_697 - .L_696)
	.align		4
.L_696:
        /*0078*/ 	.word	index@(.nv.constant0._ZN2at6native29vectorized_elementwise_kernelILi8EZZZNS0_17asinh_kernel_cudaERNS_18TensorIteratorBaseEENKUlvE0_clEvENKUlvE1_clEvEUlN3c104HalfEE_St5arrayIPcLm2EEEEviT0_T1_)
        /*007c*/ 	.short	0x0380
        /*007e*/ 	.short	0x0018


	//----- nvinfo : EIATTR_SW_WAR
	.align		4
.L_697:
        /*0080*/ 	.byte	0x04, 0x36
        /*0082*/ 	.short	(.L_699 - .L_698)
.L_698:
        /*0084*/ 	.word	0x00000008
.L_699:


//--------------------- .nv.info._ZN2at6native18elementwise_kernelILi128ELi4EZNS0_15gpu_kernel_implIZZZNS0_17asinh_kernel_cudaERNS_18TensorIteratorBaseEENKUlvE0_clEvENKUlvE0_clEvEUlfE_EEvS4_RKT_EUliE_EEviT1_ --------------------------
	.section	.nv.info._ZN2at6native18elementwise_kernelILi128ELi4EZNS0_15gpu_kernel_implIZZZNS0_17asinh_kernel_cudaERNS_18TensorIteratorBaseEENKUlvE0_clEvENKUlvE0_clEvEUlfE_EEvS4_RKT_EUliE_EEviT1_,"",@"SHT_CUDA_INFO"
	.sectionflags	@""
	.align	4


	//----- nvinfo : EIATTR_CUDA_API_VERSION
	.align		4
        /*0000*/ 	.byte	0x04, 0x37
        /*0002*/ 	.short	(.L_701 - .L_700)
.L_700:
        /*0004*/ 	.word	0x00000082


	//----- nvinfo : EIATTR_KPARAM_INFO
	.align		4
.L_701:
        /*0008*/ 	.byte	0x04, 0x17
        /*000a*/ 	.short	(.L_703 - .L_702)
.L_702:
        /*000c*/ 	.word	0x00000000
        /*0010*/ 	.short	0x0001
        /*0012*/ 	.short	0x0008
        /*0014*/ 	.byte	0x00, 0xf0, 0x61, 0x08


	//----- nvinfo : EIATTR_KPARAM_INFO
	.align		4
.L_703:
        /*0018*/ 	.byte	0x04, 0x17
        /*001a*/ 	.short	(.L_705 - .L_704)
.L_704:
        /*001c*/ 	.word	0x00000000
        /*0020*/ 	.short	0x0000
        /*0022*/ 	.short	0x0000
        /*0024*/ 	.byte	0x00, 0xf0, 0x11, 0x00


	//----- nvinfo : EIATTR_SPARSE_MMA_MASK
	.align		4
.L_705:
        /*0028*/ 	.byte	0x03, 0x50
        /*002a*/ 	.short	0x0000


	//----- nvinfo : EIATTR_MAXREG_COUNT
	.align		4
        /*002c*/ 	.byte	0x03, 0x1b
        /*002e*/ 	.short	0x0080


	//----- nvinfo : EIATTR_EXTERNS
	.align		4
        /*0030*/ 	.byte	0x04, 0x0f
        /*0032*/ 	.short	(.L_707 - .L_706)


	//   ....[0]....
	.align		4
.L_706:
        /*0034*/ 	.word	index@(__assertfail)


	//----- nvinfo : EIATTR_MERCURY_ISA_VERSION
	.align		4
.L_707:
        /*0038*/ 	.byte	0x03, 0x5f
        /*003a*/ 	.short	0x0101


	//----- nvinfo : EIATTR_VRC_CTA_INIT_COUNT
	.align		4
        /*003c*/ 	.byte	0x02, 0x4a
	.zero		1
	.zero		1


	//----- nvinfo : EIATTR_SYSCALL_OFFSETS
	.align		4
        /*0040*/ 	.byte	0x04, 0x46
        /*0042*/ 	.short	(.L_709 - .L_708)


	//   ....[0]....
.L_708:
        /*0044*/ 	.word	0x000020d0


	//   ....[1]....
        /*0048*/ 	.word	0x00003110


	//   ....[2]....
        /*004c*/ 	.word	0x00005320


	//   ....[3]....
        /*0050*/ 	.word	0x000061c0


	//   ....[4]....
        /*0054*/ 	.word	0x000084e0


	//   ....[5]....
        /*0058*/ 	.word	0x00009380


	//   ....[6]....
        /*005c*/ 	.word	0x0000b6b0


	//   ....[7]....
        /*0060*/ 	.word	0x0000c510


	//----- nvinfo : EIATTR_EXIT_INSTR_OFFSETS
	.align		4
.L_709:
        /*0064*/ 	.byte	0x04, 0x1c
        /*0066*/ 	.short	(.L_711 - .L_710)


	//   ....[0]....
.L_710:
        /*0068*/ 	.word	0x00009630


	//   ....[1]....
        /*006c*/ 	.word	0x0000ba90


	//   ....[2]....
        /*0070*/ 	.word	0x0000bad0


	//   ....[3]....
        /*0074*/ 	.word	0x0000bb60


	//   ....[4]....
        /*0078*/ 	.word	0x0000bb90


	//   ....[5]....
        /*007c*/ 	.word	0x0000bbc0


	//   ....[6]....
        /*0080*/ 	.word	0x0000bc40


	//   ....[7]....
        /*0084*/ 	.word	0x0000bc70


	//   ....[8]....
        /*0088*/ 	.word	0x0000bd00


	//   ....[9]....
        /*008c*/ 	.word	0x0000bd40


	//   ....[10]....
        /*0090*/ 	.word	0x0000bd80


	//   ....[11]....
        /*0094*/ 	.word	0x0000be50


	//   ....[12]....
        /*0098*/ 	.word	0x0000bfb0


	//   ....[13]....
        /*009c*/ 	.word	0x0000c110


	//   ....[14]....
        /*00a0*/ 	.word	0x0000c260


	//   ....[15]....
        /*00a4*/ 	.word	0x0000c290


	//   ....[16]....
        /*00a8*/ 	.word	0x0000c2c0


	//   ....[17]....
        /*00ac*/ 	.word	0x0000c360


	//   ....[18]....
        /*00b0*/ 	.word	0x0000c3b0


	//   ....[19]....
        /*00b4*/ 	.word	0x0000c520


	//   ....[20]....
        /*00b8*/ 	.word	0x0000c620


	//   ....[21]....
        /*00bc*/ 	.word	0x0000c750


	//   ....[22]....
        /*00c0*/ 	.word	0x0000c780


	//----- nvinfo : EIATTR_MAX_THREADS
	.align		4
.L_711:
        /*00c4*/ 	.byte	0x04, 0x05
        /*00c6*/ 	.short	(.L_713 - .L_712)
.L_712:
        /*00c8*/ 	.word	0x00000080
        /*00cc*/ 	.word	0x00000001
        /*00d0*/ 	.word	0x00000001


	//----- nvinfo : EIATTR_CRS_STACK_SIZE
	.align		4
.L_713:
        /*00d4*/ 	.byte	0x04, 0x1e
        /*00d6*/ 	.short	(.L_715 - .L_714)
.L_714:
        /*00d8*/ 	.word	0x00000000


	//----- nvinfo : EIATTR_CBANK_PARAM_SIZE
	.align		4
.L_715:
        /*00dc*/ 	.byte	0x03, 0x19
        /*00de*/ 	.short	0x0220


	//----- nvinfo : EIATTR_PARAM_CBANK
	.align		4
        /*00e0*/ 	.byte	0x04, 0x0a
        /*00e2*/ 	.short	(.L_717 - .L_716)
	.align		4
.L_716:
        /*00e4*/ 	.word	index@(.nv.constant0._ZN2at6native18elementwise_kernelILi128ELi4EZNS0_15gpu_kernel_implIZZZNS0_17asinh_kernel_cudaERNS_18TensorIteratorBaseEENKUlvE0_clEvENKUlvE0_clEvEUlfE_EEvS4_RKT_EUliE_EEviT1_)
        /*00e8*/ 	.short	0x0380
        /*00ea*/ 	.short	0x0220


	//----- nvinfo : EIATTR_SW_WAR
	.align		4
.L_717:
        /*00ec*/ 	.byte	0x04, 0x36
        /*00ee*/ 	.short	(.L_719 - .L_718)
.L_718:
        /*00f0*/ 	.word	0x00000008
.L_719:


//--------------------- .nv.info._ZN2at6native27unrolled_elementwise_kernelIZZZNS0_17asinh_kernel_cudaERNS_18TensorIteratorBaseEENKUlvE0_clEvENKUlvE0_clEvEUlfE_St5arrayIPcLm2EELi4E23TrivialOffsetCalculatorILi1EjESB_NS0_6memory12LoadWithCastILi1EEENSC_13StoreWithCastILi1EEEEEviT_T0_T2_T3_T4_T5_ --------------------------
	.section	.nv.info._ZN2at6native27unrolled_elementwise_kernelIZZZNS0_17asinh_kernel_cudaERNS_18TensorIteratorBaseEENKUlvE0_clEvENKUlvE0_clEvEUlfE_St5arrayIPcLm2EELi4E23TrivialOffsetCalculatorILi1EjESB_NS0_6memory12LoadWithCastILi1EEENSC_13StoreWithCastILi1EEEEEviT_T0_T2_T3_T4_T5_,"",@"SHT_CUDA_INFO"
	.sectionflags	@""
	.align	4


	//----- nvinfo : EIATTR_CUDA_API_VERSION
	.align		4
        /*0000*/ 	.byte	0x04, 0x37
        /*0002*/ 	.short	(.L_721 - .L_720)
.L_720:
        /*0004*/ 	.word	0x00000082


	//----- nvinfo : EIATTR_KPARAM_INFO
	.align		4
.L_721:
        /*0008*/ 	.byte	0x04, 0x17
        /*000a*/ 	.short	(.L_723 - .L_722)
.L_722:
        /*000c*/ 	.word	0x00000000
        /*0010*/ 	.short	0x0006
        /*0012*/ 	.short	0x0024
        /*0014*/ 	.byte	0x00, 0xf0, 0x21, 0x00


	//----- nvinfo : EIATTR_KPARAM_INFO
	.align		4
.L_723:
        /*0018*/ 	.byte	0x04, 0x17
        /*001a*/ 	.short	(.L_725 - .L_724)
.L_724:
        /*001c*/ 	.word	0x00000000
        /*0020*/ 	.short	0x0005
        /*0022*/ 	.short	0x001c
        /*0024*/ 	.byte	0x00, 0xf0, 0x21, 0x00


	//----- nvinfo : EIATTR_KPARAM_INFO
	.align		4
.L_725:
        /*0028*/ 	.byte	0x04, 0x17
        /*002a*/ 	.short	(.L_727 - .L_726)
.L_726:
        /*002c*/ 	.word	0x00000000
        /*0030*/ 	.short	0x0004
        /*0032*/ 	.short	0x0019
        /*0034*/ 	.byte	0x00, 0xf0, 0x05, 0x00


	//----- nvinfo : EIATTR_KPARAM_INFO
	.align		4
.L_727:
        /*0038*/ 	.byte	0x04, 0x17
        /*003a*/ 	.short	(.L_729 - .L_728)
.L_728:
        /*003c*/ 	.word	0x00000000
        /*0040*/ 	.short	0x0003
        /*0042*/ 	.short	0x0018
        /*0044*/ 	.byte	0x00, 0xf0, 0x05, 0x00


	//----- nvinfo : EIATTR_KPARAM_INFO
	.align		4
.L_729:
        /*0048*/ 	.byte	0x04, 0x17
        /*004a*/ 	.short	(.L_731 - .L_730)
.L_730:
        /*004c*/ 	.word	0x00000000
        /*0050*/ 	.short	0x0002
        /*0052*/ 	.short	0x0008
        /*0054*/ 	.byte	0x00, 0xf0, 0x41, 0x00


	//----- nvinfo : EIATTR_KPARAM_INFO
	.align		4
.L_731:
        /*0058*/ 	.byte	0x04, 0x17
        /*005a*/ 	.short	(.L_733 - .L_732)
.L_732:
        /*005c*/ 	.word	0x00000000
        /*0060*/ 	.short	0x0001
        /*0062*/ 	.short	0x0004
        /*0064*/ 	.byte	0x00, 0xf0, 0x05, 0x00


	//----- nvinfo : EIATTR_KPARAM_INFO
	.align		4
.L_733:
        /*0068*/ 	.byte	0x04, 0x17
        /*006a*/ 	.short	(.L_735 - .L_734)
.L_734:
        /*006c*/ 	.word	0x00000000
        /*0070*/ 	.short	0x0000
        /*0072*/ 	.short	0x0000
        /*0074*/ 	.byte	0x00, 0xf0, 0x11, 0x00


	//----- nvinfo : EIATTR_SPARSE_MMA_MASK
	.align		4
.L_735:
        /*0078*/ 	.byte	0x03, 0x50
        /*007a*/ 	.short	0x0000


	//----- nvinfo : EIATTR_MAXREG_COUNT
	.align		4
        /*007c*/ 	.byte	0x03, 0x1b
        /*007e*/ 	.short	0x00ff


	//----- nvinfo : EIATTR_EXTERNS
	.align		4
        /*0080*/ 	.byte	0x04, 0x0f
        /*0082*/ 	.short	(.L_737 - .L_736)


	//   ....[0]....
	.align		4
.L_736:
        /*0084*/ 	.word	index@(__assertfail)


	//----- nvinfo : EIATTR_MERCURY_ISA_VERSION
	.align		4
.L_737:
        /*0088*/ 	.byte	0x03, 0x5f
        /*008a*/ 	.short	0x0101


	//----- nvinfo : EIATTR_VRC_CTA_INIT_COUNT
	.align		4
        /*008c*/ 	.byte	0x02, 0x4a
	.zero		1
	.zero		1


	//----- nvinfo : EIATTR_SYSCALL_OFFSETS
	.align		4
        /*0090*/ 	.byte	0x04, 0x46
        /*0092*/ 	.short	(.L_739 - .L_738)


	//   ....[0]....
.L_738:
        /*0094*/ 	.word	0x00000de0


	//   ....[1]....
        /*0098*/ 	.word	0x00001cf0


	//   ....[2]....
        /*009c*/ 	.word	0x00002b70


	//   ....[3]....
        /*00a0*/ 	.word	0x000039d0


	//   ....[4]....
        /*00a4*/ 	.word	0x000053b0


	//   ....[5]....
        /*00a8*/ 	.word	0x00006150


	//   ....[6]....
        /*00ac*/ 	.word	0x00006fb0


	//   ....[7]....
        /*00b0*/ 	.word	0x00007e10


	//----- nvinfo : EIATTR_EXIT_INSTR_OFFSETS
	.align		4
.L_739:
        /*00b4*/ 	.byte	0x04, 0x1c
        /*00b6*/ 	.short	(.L_741 - .L_740)


	//   ....[0]....
.L_740:
        /*00b8*/ 	.word	0x00007250


	//   ....[1]....
        /*00bc*/ 	.word	0x00007390


	//   ....[2]....
        /*00c0*/ 	.word	0x000073d0


	//   ....[3]....
        /*00c4*/ 	.word	0x00007460


	//   ....[4]....
        /*00c8*/ 	.word	0x00007490


	//   ....[5]....
        /*00cc*/ 	.word	0x000074c0


	//   ....[6]....
        /*00d0*/ 	.word	0x00007540


	//   ....[7]....
        /*00d4*/ 	.word	0x00007570


	//   ....[8]....
        /*00d8*/ 	.word	0x00007600


	//   ....[9]....
        /*00dc*/ 	.word	0x00007640


	//   ....[10]....
        /*00e0*/ 	.word	0x00007680


	//   ....[11]....
        /*00e4*/ 	.word	0x00007750


	//   ....[12]....
        /*00e8*/ 	.word	0x000078b0


	//   ....[13]....
        /*00ec*/ 	.word	0x00007a10


	//   ....[14]....
        /*00f0*/ 	.word	0x00007b60


	//   ....[15]....
        /*00f4*/ 	.word	0x00007b90


	//   ....[16]....
        /*00f8*/ 	.word	0x00007bc0


	//   ....[17]....
        /*00fc*/ 	.word	0x00007c60


	//   ....[18]....
        /*0100*/ 	.word	0x00007cb0


	//   ....[19]....
        /*0104*/ 	.word	0x00007e20


	//   ....[20]....
        /*0108*/ 	.word	0x00007f20


	//   ....[21]....
        /*010c*/ 	.word	0x00008050


	//   ....[22]....
        /*0110*/ 	.word	0x00008080


	//----- nvinfo : EIATTR_MAX_THREADS
	.align		4
.L_741:
        /*0114*/ 	.byte	0x04, 0x05
        /*0116*/ 	.short	(.L_743 - .L_742)
.L_742:
        /*0118*/ 	.word	0x00000080
        /*011c*/ 	.word	0x00000001
        /*0120*/ 	.word	0x00000001


	//----- nvinfo : EIATTR_CRS_STACK_SIZE
	.align		4
.L_743:
        /*0124*/ 	.byte	0x04, 0x1e
        /*0126*/ 	.short	(.L_745 - .L_744)
.L_744:
        /*0128*/ 	.word	0x00000000


	//----- nvinfo : EIATTR_CBANK_PARAM_SIZE
	.align		4
.L_745:
        /*012c*/ 	.byte	0x03, 0x19
        /*012e*/ 	.short	0x002c


	//----- nvinfo : EIATTR_PARAM_CBANK
	.align		4
        /*0130*/ 	.byte	0x04, 0x0a
        /*0132*/ 	.short	(.L_747 - .L_746)
	.align		4
.L_746:
        /*0134*/ 	.word	index@(.nv.constant0._ZN2at6native27unrolled_elementwise_kernelIZZZNS0_17asinh_kernel_cudaERNS_18TensorIteratorBaseEENKUlvE0_clEvENKUlvE0_clEvEUlfE_St5arrayIPcLm2EELi4E23TrivialOffsetCalculatorILi1EjESB_NS0_6memory12LoadWithCastILi1EEENSC_13StoreWithCastILi1EEEEEviT_T0_T2_T3_T4_T5_)
        /*0138*/ 	.short	0x0380
        /*013a*/ 	.short	0x002c


	//----- nvinfo : EIATTR_SW_WAR
	.align		4
.L_747:
        /*013c*/ 	.byte	0x04, 0x36
        /*013e*/ 	.short	(.L_749 - .L_748)
.L_748:
        /*0140*/ 	.word	0x00000008
.L_749:


//--------------------- .nv.info._ZN2at6native18elementwise_kernelILi128ELi2EZNS0_22gpu_kernel_impl_nocastIZZZNS0_17asinh_kernel_cudaERNS_18TensorIteratorBaseEENKUlvE0_clEvENKUlvE0_clEvEUlfE_EEvS4_RKT_EUliE_EEviT1_ --------------------------
	.section	.nv.info._ZN2at6native18elementwise_kernelILi128ELi2EZNS0_22gpu_kernel_impl_nocastIZZZNS0_17asinh_kernel_cudaERNS_18TensorIteratorBaseEENKUlvE0_clEvENKUlvE0_clEvEUlfE_EEvS4_RKT_EUliE_EEviT1_,"",@"SHT_CUDA_INFO"
	.sectionflags	@""
	.align	4


	//----- nvinfo : EIATTR_CUDA_API_VERSION
	.align		4
        /*0000*/ 	.byte	0x04, 0x37
        /*0002*/ 	.short	(.L_751 - .L_750)
.L_750:
        /*0004*/ 	.word	0x00000082


	//----- nvinfo : EIATTR_KPARAM_INFO
	.align		4
.L_751:
        /*0008*/ 	.byte	0x04, 0x17
        /*000a*/ 	.short	(.L_753 - .L_752)
.L_752:
        /*000c*/ 	.word	0x00000000
        /*0010*/ 	.short	0x0001
        /*0012*/ 	.short	0x0008
        /*0014*/ 	.byte	0x00, 0xf0, 0x61, 0x08


	//----- nvinfo : EIATTR_KPARAM_INFO
	.align		4
.L_753:
        /*0018*/ 	.byte	0x04, 0x17
        /*001a*/ 	.short	(.L_755 - .L_754)
.L_754:
        /*001c*/ 	.word	0x00000000
        /*0020*/ 	.short	0x0000
        /*0022*/ 	.short	0x0000
        /*0024*/ 	.byte	0x00, 0xf0, 0x11, 0x00


	//----- nvinfo : EIATTR_SPARSE_MMA_MASK
	.align		4
.L_755:
        /*0028*/ 	.byte	0x03, 0x50
        /*002a*/ 	.short	0x0000


	//----- nvinfo : EIATTR_MAXREG_COUNT
	.align		4
        /*002c*/ 	.byte	0x03, 0x1b
        /*002e*/ 	.short	0x0080


	//----- nvinfo : EIATTR_MERCURY_ISA_VERSION
	.align		4
        /*0030*/ 	.byte	0x03, 0x5f
        /*0032*/ 	.short	0x0101


	//----- nvinfo : EIATTR_VRC_CTA_INIT_COUNT
	.align		4
        /*0034*/ 	.byte	0x02, 0x4a
	.zero		1
	.zero		1


	//----- nvinfo : EIATTR_EXIT_INSTR_OFFSETS
	.align		4
        /*0038*/ 	.byte	0x04, 0x1c
        /*003a*/ 	.short	(.L_757 - .L_756)


	//   ....[0]....
.L_756:
        /*003c*/ 	.word	0x000003e0


	//   ....[1]....
        /*0040*/ 	.word	0x000006d0


	//   ....[2]....
        /*0044*/ 	.word	0x00001d20


	//   ....[3]....
        /*0048*/ 	.word	0x000032c0


	//----- nvinfo : EIATTR_MAX_THREADS
	.align		4
.L_757:
        /*004c*/ 	.byte	0x04, 0x05
        /*004e*/ 	.short	(.L_759 - .L_758)
.L_758:
        /*0050*/ 	.word	0x00000080
        /*0054*/ 	.word	0x00000001
        /*0058*/ 	.word	0x00000001


	//----- nvinfo : EIATTR_CRS_STACK_SIZE
	.align		4
.L_759:
        /*005c*/ 	.byte	0x04, 0x1e
        /*005e*/ 	.short	(.L_761 - .L_760)
.L_760:
        /*0060*/ 	.word	0x00000000


	//----- nvinfo : EIATTR_CBANK_PARAM_SIZE
	.align		4
.L_761:
        /*0064*/ 	.byte	0x03, 0x19
        /*0066*/ 	.short	0x0220


	//----- nvinfo : EIATTR_PARAM_CBANK
	.align		4
        /*0068*/ 	.byte	0x04, 0x0a
        /*006a*/ 	.short	(.L_763 - .L_762)
	.align		4
.L_762:
        /*006c*/ 	.word	index@(.nv.constant0._ZN2at6native18elementwise_kernelILi128ELi2EZNS0_22gpu_kernel_impl_nocastIZZZNS0_17asinh_kernel_cudaERNS_18TensorIteratorBaseEENKUlvE0_clEvENKUlvE0_clEvEUlfE_EEvS4_RKT_EUliE_EEviT1_)
        /*0070*/ 	.short	0x0380
        /*0072*/ 	.short	0x0220


	//----- nvinfo : EIATTR_SW_WAR
	.align		4
.L_763:
        /*0074*/ 	.byte	0x04, 0x36
        /*0076*/ 	.short	(.L_765 - .L_764)
.L_764:
        /*0078*/ 	.word	0x00000008
.L_765:


//--------------------- .nv.info._ZN2at6native27unrolled_elementwise_kernelIZZZNS0_17asinh_kernel_cudaERNS_18TensorIteratorBaseEENKUlvE0_clEvENKUlvE0_clEvEUlfE_St5arrayIPcLm2EELi4E23TrivialOffsetCalculatorILi1EjESB_NS0_6memory15LoadWithoutCastENSC_16StoreWithoutCastEEEviT_T0_T2_T3_T4_T5_ --------------------------
	.section	.nv.info._ZN2at6native27unrolled_elementwise_kernelIZZZNS0_17asinh_kernel_cudaERNS_18TensorIteratorBaseEENKUlvE0_clEvENKUlvE0_clEvEUlfE_St5arrayIPcLm2EELi4E23TrivialOffsetCalculatorILi1EjESB_NS0_6memory15LoadWithoutCastENSC_16StoreWithoutCastEEEviT_T0_T2_T3_T4_T5_,"",@"SHT_CUDA_INFO"
	.sectionflags	@""
	.align	4


	//----- nvinfo : EIATTR_CUDA_API_VERSION
	.align		4
        /*0000*/ 	.byte	0x04, 0x37
        /*0002*/ 	.short	(.L_767 - .L_766)
.L_766:
        /*0004*/ 	.word	0x00000082


	//----- nvinfo : EIATTR_KPARAM_INFO
	.align		4
.L_767:
        /*0008*/ 	.byte	0x04, 0x17
        /*000a*/ 	.short	(.L_769 - .L_768)
.L_768:
        /*000c*/ 	.word	0x00000000
        /*0010*/ 	.short	0x0006
        /*0012*/ 	.short	0x001b
        /*0014*/ 	.byte	0x00, 0xf0, 0x05, 0x00


	//----- nvinfo : EIATTR_KPARAM_INFO
	.align		4
.L_769:
        /*0018*/ 	.byte	0x04, 0x17
        /*001a*/ 	.short	(.L_771 - .L_770)
.L_770:
        /*001c*/ 	.word	0x00000000
        /*0020*/ 	.short	0x0005
        /*0022*/ 	.short	0x001a
        /*0024*/ 	.byte	0x00, 0xf0, 0x05, 0x00


	//----- nvinfo : EIATTR_KPARAM_INFO
	.align		4
.L_771:
        /*0028*/ 	.byte	0x04, 0x17
        /*002a*/ 	.short	(.L_773 - .L_772)
.L_772:
        /*002c*/ 	.word	0x00000000
        /*0030*/ 	.short	0x0004
        /*0032*/ 	.short	0x0019
        /*0034*/ 	.byte	0x00, 0xf0, 0x05, 0x00


	//----- nvinfo : EIATTR_KPARAM_INFO
	.align		4
.L_773:
        /*0038*/ 	.byte	0x04, 0x17
        /*003a*/ 	.short	(.L_775 - .L_774)
.L_774:
        /*003c*/ 	.word	0x00000000
        /*0040*/ 	.short	0x0003
        /*0042*/ 	.short	0x0018
        /*0044*/ 	.byte	0x00, 0xf0, 0x05, 0x00


	//----- nvinfo : EIATTR_KPARAM_INFO
	.align		4
.L_775:
        /*0048*/ 	.byte	0x04, 0x17
        /*004a*/ 	.short	(.L_777 - .L_776)
.L_776:
        /*004c*/ 	.word	0x00000000
        /*0050*/ 	.short	0x0002
        /*0052*/ 	.short	0x0008
        /*0054*/ 	.byte	0x00, 0xf0, 0x41, 0x00


	//----- nvinfo : EIATTR_KPARAM_INFO
	.align		4
.L_777:
        /*0058*/ 	.byte	0x04, 0x17
        /*005a*/ 	.short	(.L_779 - .L_778)
.L_778:
        /*005c*/ 	.word	0x00000000
        /*0060*/ 	.short	0x0001
        /*0062*/ 	.short	0x0004
        /*0064*/ 	.byte	0x00, 0xf0, 0x05, 0x00


	//----- nvinfo : EIATTR_KPARAM_INFO
	.align		4
.L_779:
        /*0068*/ 	.byte	0x04, 0x17
        /*006a*/ 	.short	(.L_781 - .L_780)
.L_780:
        /*006c*/ 	.word	0x00000000
        /*0070*/ 	.short	0x0000
        /*0072*/ 	.short	0x0000
        /*0074*/ 	.byte	0x00, 0xf0, 0x11, 0x00


	//----- nvinfo : EIATTR_SPARSE_MMA_MASK
	.align		4
.L_781:
        /*0078*/ 	.byte	0x03, 0x50
        /*007a*/ 	.short	0x0000


	//----- nvinfo : EIATTR_MAXREG_COUNT
	.align		4
        /*007c*/ 	.byte	0x03, 0x1b
        /*007e*/ 	.short	0x00ff


	//----- nvinfo : EIATTR_MERCURY_ISA_VERSION
	.align		4
        /*0080*/ 	.byte	0x03, 0x5f
        /*0082*/ 	.short	0x0101


	//----- nvinfo : EIATTR_VRC_CTA_INIT_COUNT
	.align		4
        /*0084*/ 	.byte	0x02, 0x4a
	.zero		1
	.zero		1


	//----- nvinfo : EIATTR_EXIT_INSTR_OFFSETS
	.align		4
        /*0088*/ 	.byte	0x04, 0x1c
        /*008a*/ 	.short	(.L_783 - .L_782)


	//   ....[0]....
.L_782:
        /*008c*/ 	.word	0x00000e80


	//   ....[1]....
        /*0090*/ 	.word	0x00000ed0


	//----- nvinfo : EIATTR_MAX_THREADS
	.align		4
.L_783:
        /*0094*/ 	.byte	0x04, 0x05
        /*0096*/ 	.short	(.L_785 - .L_784)
.L_784:
        /*0098*/ 	.word	0x00000080
        /*009c*/ 	.word	0x00000001
        /*00a0*/ 	.word	0x00000001


	//----- nvinfo : EIATTR_CRS_STACK_SIZE
	.align		4
.L_785:
        /*00a4*/ 	.byte	0x04, 0x1e
        /*00a6*/ 	.short	(.L_787 - .L_786)
.L_786:
        /*00a8*/ 	.word	0x00000000


	//----- nvinfo : EIATTR_CBANK_PARAM_SIZE
	.align		4
.L_787:
        /*00ac*/ 	.byte	0x03, 0x19
        /*00ae*/ 	.short	0x001c


	//----- nvinfo : EIATTR_PARAM_CBANK
	.align		4
        /*00b0*/ 	.byte	0x04, 0x0a
        /*00b2*/ 	.short	(.L_789 - .L_788)
	.align		4
.L_788:
        /*00b4*/ 	.word	index@(.nv.constant0._ZN2at6native27unrolled_elementwise_kernelIZZZNS0_17asinh_kernel_cudaERNS_18TensorIteratorBaseEENKUlvE0_clEvENKUlvE0_clEvEUlfE_St5arrayIPcLm2EELi4E23TrivialOffsetCalculatorILi1EjESB_NS0_6memory15LoadWithoutCastENSC_16StoreWithoutCastEEEviT_T0_T2_T3_T4_T5_)
        /*00b8*/ 	.short	0x0380
        /*00ba*/ 	.short	0x001c


	//----- nvinfo : EIATTR_SW_WAR
	.align		4
.L_789:
        /*00bc*/ 	.byte	0x04, 0x36
        /*00be*/ 	.short	(.L_791 - .L_790)
.L_790:
        /*00c0*/ 	.word	0x00000008
.L_791:


//--------------------- .nv.info._ZN2at6native29vectorized_elementwise_kernelILi2EZZZNS0_17asinh_kernel_cudaERNS_18TensorIteratorBaseEENKUlvE0_clEvENKUlvE0_clEvEUlfE_St5arrayIPcLm2EEEEviT0_T1_ --------------------------
	.section	.nv.info._ZN2at6native29vectorized_elementwise_kernelILi2EZZZNS0_17asinh_kernel_cudaERNS_18TensorIteratorBaseEENKUlvE0_clEvENKUlvE0_clEvEUlfE_St5arrayIPcLm2EEEEviT0_T1_,"",@"SHT_CUDA_INFO"
	.sectionflags	@""
	.align	4


	//----- nvinfo : EIATTR_CUDA_API_VERSION
	.align		4
        /*0000*/ 	.byte	0x04, 0x37
        /*0002*/ 	.short	(.L_793 - .L_792)
.L_792:
        /*0004*/ 	.word	0x00000082


	//----- nvinfo : EIATTR_KPARAM_INFO
	.align		4
.L_793:
        /*0008*/ 	.byte	0x04, 0x17
        /*000a*/ 	.short	(.L_795 - .L_794)
.L_794:
        /*000c*/ 	.word	0x00000000
        /*0010*/ 	.short	0x0002
        /*0012*/ 	.short	0x0008
        /*0014*/ 	.byte	0x00, 0xf0, 0x41, 0x00


	//----- nvinfo : EIATTR_KPARAM_INFO
	.align		4
.L_795:
        /*0018*/ 	.byte	0x04, 0x17
        /*001a*/ 	.short	(.L_797 - .L_796)
.L_796:
        /*001c*/ 	.word	0x00000000
        /*0020*/ 	.short	0x0001
        /*0022*/ 	.short	0x0004
        /*0024*/ 	.byte	0x00, 0xf0, 0x05, 0x00


	//----- nvinfo : EIATTR_KPARAM_INFO
	.align		4
.L_797:
        /*0028*/ 	.byte	0x04, 0x17
        /*002a*/ 	.short	(.L_799 - .L_798)
.L_798:
        /*002c*/ 	.word	0x00000000
        /*0030*/ 	.short	0x0000
        /*0032*/ 	.short	0x0000
        /*0034*/ 	.byte	0x00, 0xf0, 0x11, 0x00


	//----- nvinfo : EIATTR_SPARSE_MMA_MASK
	.align		4
.L_799:
        /*0038*/ 	.byte	0x03, 0x50
        /*003a*/ 	.short	0x0000


	//----- nvinfo : EIATTR_MAXREG_COUNT
	.align		4
        /*003c*/ 	.byte	0x03, 0x1b
        /*003e*/ 	.short	0x00ff


	//----- nvinfo : EIATTR_MERCURY_ISA_VERSION
	.align		4
        /*0040*/ 	.byte	0x03, 0x5f
        /*0042*/ 	.short	0x0101


	//----- nvinfo : EIATTR_VRC_CTA_INIT_COUNT
	.align		4
        /*0044*/ 	.byte	0x02, 0x4a
	.zero		1
	.zero		1


	//----- nvinfo : EIATTR_EXIT_INSTR_OFFSETS
	.align		4
        /*0048*/ 	.byte	0x04, 0x1c
        /*004a*/ 	.short	(.L_801 - .L_800)


	//   ....[0]....
.L_800:
        /*004c*/ 	.word	0x00001db0


	//   ....[1]....
        /*0050*/ 	.word	0x00001e00


	//   ....[2]....
        /*0054*/ 	.word	0x000033d0


	//----- nvinfo : EIATTR_MAX_THREADS
	.align		4
.L_801:
        /*0058*/ 	.byte	0x04, 0x05
        /*005a*/ 	.short	(.L_803 - .L_802)
.L_802:
        /*005c*/ 	.word	0x00000080
        /*0060*/ 	.word	0x00000001
        /*0064*/ 	.word	0x00000001


	//----- nvinfo : EIATTR_CRS_STACK_SIZE
	.align		4
.L_803:
        /*0068*/ 	.byte	0x04, 0x1e
        /*006a*/ 	.short	(.L_805 - .L_804)
.L_804:
        /*006c*/ 	.word	0x00000000


	//----- nvinfo : EIATTR_CBANK_PARAM_SIZE
	.align		4
.L_805:
        /*0070*/ 	.byte	0x03, 0x19
        /*0072*/ 	.short	0x0018


	//----- nvinfo : EIATTR_PARAM_CBANK
	.align		4
        /*0074*/ 	.byte	0x04, 0x0a
        /*0076*/ 	.short	(.L_807 - .L_806)
	.align		4
.L_806:
        /*0078*/ 	.word	index@(.nv.constant0._ZN2at6native29vectorized_elementwise_kernelILi2EZZZNS0_17asinh_kernel_cudaERNS_18TensorIteratorBaseEENKUlvE0_clEvENKUlvE0_clEvEUlfE_St5arrayIPcLm2EEEEviT0_T1_)
        /*007c*/ 	.short	0x0380
        /*007e*/ 	.short	0x0018


	//----- nvinfo : EIATTR_SW_WAR
	.align		4
.L_807:
        /*0080*/ 	.byte	0x04, 0x36
        /*0082*/ 	.short	(.L_809 - .L_808)
.L_808:
        /*0084*/ 	.word	0x00000008
.L_809:


//--------------------- .nv.info._ZN2at6native29vectorized_elementwise_kernelILi4EZZZNS0_17asinh_kernel_cudaERNS_18TensorIteratorBaseEENKUlvE0_clEvENKUlvE0_clEvEUlfE_St5arrayIPcLm2EEEEviT0_T1_ --------------------------
	.section	.nv.info._ZN2at6native29vectorized_elementwise_kernelILi4EZZZNS0_17asinh_kernel_cudaERNS_18TensorIteratorBaseEENKUlvE0_clEvENKUlvE0_clEvEUlfE_St5arrayIPcLm2EEEEviT0_T1_,"",@"SHT_CUDA_INFO"
	.sectionflags	@""
	.align	4


	//----- nvinfo : EIATTR_CUDA_API_VERSION
	.align		4
        /*0000*/ 	.byte	0x04, 0x37
        /*0002*/ 	.short	(.L_811 - .L_810)
.L_810:
        /*0004*/ 	.word	0x00000082


	//----- nvinfo : EIATTR_KPARAM_INFO
	.align		4
.L_811:
        /*0008*/ 	.byte	0x04, 0x17
        /*000a*/ 	.short	(.L_813 - .L_812)
.L_812:
        /*000c*/ 	.word	0x00000000
        /*0010*/ 	.short	0x0002
        /*0012*/ 	.short	0x0008
        /*0014*/ 	.byte	0x00, 0xf0, 0x41, 0x00


	//----- nvinfo : EIATTR_KPARAM_INFO
	.align		4
.L_813:
        /*0018*/ 	.byte	0x04, 0x17
        /*001a*/ 	.short	(.L_815 - .L_814)
.L_814:
        /*001c*/ 	.word	0x00000000
        /*0020*/ 	.short	0x0001
        /*0022*/ 	.short	0x0004
        /*0024*/ 	.byte	0x00, 0xf0, 0x05, 0x00


	//----- nvinfo : EIATTR_KPARAM_INFO
	.align		4
.L_815:
        /*0028*/ 	.byte	0x04, 0x17
        /*002a*/ 	.short	(.L_817 - .L_816)
.L_816:
        /*002c*/ 	.word	0x00000000
        /*0030*/ 	.short	0x0000
        /*0032*/ 	.short	0x0000
        /*0034*/ 	.byte	0x00, 0xf0, 0x11, 0x00


	//----- nvinfo : EIATTR_SPARSE_MMA_MASK
	.align		4
.L_817:
        /*0038*/ 	.byte	0x03, 0x50
        /*003a*/ 	.short	0x0000


	//----- nvinfo : EIATTR_MAXREG_COUNT
	.align		4
        /*003c*/ 	.byte	0x03, 0x1b
        /*003e*/ 	.short	0x00ff


	//----- nvinfo : EIATTR_MERCURY_ISA_VERSION
	.align		4
        /*0040*/ 	.byte	0x03, 0x5f
        /*0042*/ 	.short	0x0101


	//----- nvinfo : EIATTR_VRC_CTA_INIT_COUNT
	.align		4
        /*0044*/ 	.byte	0x02, 0x4a
	.zero		1
	.zero		1


	//----- nvinfo : EIATTR_EXIT_INSTR_OFFSETS
	.align		4
        /*0048*/ 	.byte	0x04, 0x1c
        /*004a*/ 	.short	(.L_819 - .L_818)


	//   ....[0]....
.L_818:
        /*004c*/ 	.word	0x00001da0


	//   ....[1]....
        /*0050*/ 	.word	0x00001df0


	//   ....[2]....
        /*0054*/ 	.word	0x00003360


	//----- nvinfo : EIATTR_MAX_THREADS
	.align		4
.L_819:
        /*0058*/ 	.byte	0x04, 0x05
        /*005a*/ 	.short	(.L_821 - .L_820)
.L_820:
        /*005c*/ 	.word	0x00000080
        /*0060*/ 	.word	0x00000001
        /*0064*/ 	.word	0x00000001


	//----- nvinfo : EIATTR_CRS_STACK_SIZE
	.align		4
.L_821:
        /*0068*/ 	.byte	0x04, 0x1e
        /*006a*/ 	.short	(.L_823 - .L_822)
.L_822:
        /*006c*/ 	.word	0x00000000


	//----- nvinfo : EIATTR_CBANK_PARAM_SIZE
	.align		4
.L_823:
        /*0070*/ 	.byte	0x03, 0x19
        /*0072*/ 	.short	0x0018


	//----- nvinfo : EIATTR_PARAM_CBANK
	.align		4
        /*0074*/ 	.byte	0x04, 0x0a
        /*0076*/ 	.short	(.L_825 - .L_824)
	.align		4
.L_824:
        /*0078*/ 	.word	index@(.nv.constant0._ZN2at6native29vectorized_elementwise_kernelILi4EZZZNS0_17asinh_kernel_cudaERNS_18TensorIteratorBaseEENKUlvE0_clEvENKUlvE0_clEvEUlfE_St5arrayIPcLm2EEEEviT0_T1_)
        /*007c*/ 	.short	0x0380
        /*007e*/ 	.short	0x0018


	//----- nvinfo : EIATTR_SW_WAR
	.align		4
.L_825:
        /*0080*/ 	.byte	0x04, 0x36
        /*0082*/ 	.short	(.L_827 - .L_826)
.L_826:
        /*0084*/ 	.word	0x00000008
.L_827:


//--------------------- .nv.info._ZN2at6native29vectorized_elementwise_kernelILi8EZZZNS0_17asinh_kernel_cudaERNS_18TensorIteratorBaseEENKUlvE0_clEvENKUlvE0_clEvEUlfE_St5arrayIPcLm2EEEEviT0_T1_ --------------------------
	.section	.nv.info._ZN2at6native29vectorized_elementwise_kernelILi8EZZZNS0_17asinh_kernel_cudaERNS_18TensorIteratorBaseEENKUlvE0_clEvENKUlvE0_clEvEUlfE_St5arrayIPcLm2EEEEviT0_T1_,"",@"SHT_CUDA_INFO"
	.sectionflags	@""
	.align	4


	//----- nvinfo : EIATTR_CUDA_API_VERSION
	.align		4
        /*0000*/ 	.byte	0x04, 0x37
        /*0002*/ 	.short	(.L_829 - .L_828)
.L_828:
        /*0004*/ 	.word	0x00000082


	//----- nvinfo : EIATTR_KPARAM_INFO
	.align		4
.L_829:
        /*0008*/ 	.byte	0x04, 0x17
        /*000a*/ 	.short	(.L_831 - .L_830)
.L_830:
        /*000c*/ 	.word	0x00000000
        /*0010*/ 	.short	0x0002
        /*0012*/ 	.short	0x0008
        /*0014*/ 	.byte	0x00, 0xf0, 0x41, 0x00


	//----- nvinfo : EIATTR_KPARAM_INFO
	.align		4
.L_831:
        /*0018*/ 	.byte	0x04, 0x17
        /*001a*/ 	.short	(.L_833 - .L_832)
.L_832:
        /*001c*/ 	.word	0x00000000
        /*0020*/ 	.short	0x0001
        /*0022*/ 	.short	0x0004
        /*0024*/ 	.byte	0x00, 0xf0, 0x05, 0x00


	//----- nvinfo : EIATTR_KPARAM_INFO
	.align		4
.L_833:
        /*0028*/ 	.byte	0x04, 0x17
        /*002a*/ 	.short	(.L_835 - .L_834)
.L_834:
        /*002c*/ 	.word	0x00000000
        /*0030*/ 	.short	0x0000
        /*0032*/ 	.short	0x0000
        /*0034*/ 	.byte	0x00, 0xf0, 0x11, 0x00


	//----- nvinfo : EIATTR_SPARSE_MMA_MASK
	.align		4
.L_835:
        /*0038*/ 	.byte	0x03, 0x50
        /*003a*/ 	.short	0x0000


	//----- nvinfo : EIATTR_MAXREG_COUNT
	.align		4
        /*003c*/ 	.byte	0x03, 0x1b
        /*003e*/ 	.short	0x00ff


	//----- nvinfo : EIATTR_MERCURY_ISA_VERSION
	.align		4
        /*0040*/ 	.byte	0x03, 0x5f
        /*0042*/ 	.short	0x0101


	//----- nvinfo : EIATTR_VRC_CTA_INIT_COUNT
	.align		4
        /*0044*/ 	.byte	0x02, 0x4a
	.zero		1
	.zero		1


	//----- nvinfo : EIATTR_EXIT_INSTR_OFFSETS
	.align		4
        /*0048*/ 	.byte	0x04, 0x1c
        /*004a*/ 	.short	(.L_837 - .L_836)


	//   ....[0]....
.L_836:
        /*004c*/ 	.word	0x00001da0


	//   ....[1]....
        /*0050*/ 	.word	0x00001df0


	//   ....[2]....
        /*0054*/ 	.word	0x00003340


	//----- nvinfo : EIATTR_MAX_THREADS
	.align		4
.L_837:
        /*0058*/ 	.byte	0x04, 0x05
        /*005a*/ 	.short	(.L_839 - .L_838)
.L_838:
        /*005c*/ 	.word	0x00000080
        /*0060*/ 	.word	0x00000001
        /*0064*/ 	.word	0x00000001


	//----- nvinfo : EIATTR_CRS_STACK_SIZE
	.align		4
.L_839:
        /*0068*/ 	.byte	0x04, 0x1e
        /*006a*/ 	.short	(.L_841 - .L_840)
.L_840:
        /*006c*/ 	.word	0x00000000


	//----- nvinfo : EIATTR_CBANK_PARAM_SIZE
	.align		4
.L_841:
        /*0070*/ 	.byte	0x03, 0x19
        /*0072*/ 	.short	0x0018


	//----- nvinfo : EIATTR_PARAM_CBANK
	.align		4
        /*0074*/ 	.byte	0x04, 0x0a
        /*0076*/ 	.short	(.L_843 - .L_842)
	.align		4
.L_842:
        /*0078*/ 	.word	index@(.nv.constant0._ZN2at6native29vectorized_elementwise_kernelILi8EZZZNS0_17asinh_kernel_cudaERNS_18TensorIteratorBaseEENKUlvE0_clEvENKUlvE0_clEvEUlfE_St5arrayIPcLm2EEEEviT0_T1_)
        /*007c*/ 	.short	0x0380
        /*007e*/ 	.short	0x0018


	//----- nvinfo : EIATTR_SW_WAR
	.align		4
.L_843:
        /*0080*/ 	.byte	0x04, 0x36
        /*0082*/ 	.short	(.L_845 - .L_844)
.L_844:
        /*0084*/ 	.word	0x00000008
.L_845:


//--------------------- .nv.info._ZN2at6native18elementwise_kernelILi128ELi4EZNS0_15gpu_kernel_implIZZZNS0_17asinh_kernel_cudaERNS_18TensorIteratorBaseEENKUlvE0_clEvENKUlvE_clEvEUldE_EEvS4_RKT_EUliE_EEviT1_ --------------------------
	.section	.nv.info._ZN2at6native18elementwise_kernelILi128ELi4EZNS0_15gpu_kernel_implIZZZNS0_17asinh_kernel_cudaERNS_18TensorIteratorBaseEENKUlvE0_clEvENKUlvE_clEvEUldE_EEvS4_RKT_EUliE_EEviT1_,"",@"SHT_CUDA_INFO"
	.sectionflags	@""
	.align	4


	//----- nvinfo : EIATTR_CUDA_API_VERSION
	.align		4
        /*0000*/ 	.byte	0x04, 0x37
        /*0002*/ 	.short	(.L_847 - .L_846)
.L_846:
        /*0004*/ 	.word	0x00000082


	//----- nvinfo : EIATTR_KPARAM_INFO
	.align		4
.L_847:
        /*0008*/ 	.byte	0x04, 0x17
        /*000a*/ 	.short	(.L_849 - .L_848)
.L_848:
        /*000c*/ 	.word	0x00000000
        /*0010*/ 	.short	0x0001
        /*0012*/ 	.short	0x0008
        /*0014*/ 	.byte	0x00, 0xf0, 0x61, 0x08


	//----- nvinfo : EIATTR_KPARAM_INFO
	.align		4
.L_849:
        /*0018*/ 	.byte	0x04, 0x17
        /*001a*/ 	.short	(.L_851 - .L_850)
.L_850:
        /*001c*/ 	.word	0x00000000
        /*0020*/ 	.short	0x0000
        /*0022*/ 	.short	0x0000
        /*0024*/ 	.byte	0x00, 0xf0, 0x11, 0x00


	//----- nvinfo : EIATTR_SPARSE_MMA_MASK
	.align		4
.L_851:
        /*0028*/ 	.byte	0x03, 0x50
        /*002a*/ 	.short	0x0000


	//----- nvinfo : EIATTR_MAXREG_COUNT
	.align		4
        /*002c*/ 	.byte	0x03, 0x1b
        /*002e*/ 	.short	0x0080


	//----- nvinfo : EIATTR_EXTERNS
	.align		4
        /*0030*/ 	.byte	0x04, 0x0f
        /*0032*/ 	.short	(.L_853 - .L_852)


	//   ....[0]....
	.align		4
.L_852:
        /*0034*/ 	.word	index@(__assertfail)


	//----- nvinfo : EIATTR_MERCURY_ISA_VERSION
	.align		4
.L_853:
        /*0038*/ 	.byte	0x03, 0x5f
        /*003a*/ 	.short	0x0101


	//----- nvinfo : EIATTR_VRC_CTA_INIT_COUNT
	.align		4
        /*003c*/ 	.byte	0x02, 0x4a
	.zero		1
	.zero		1


	//----- nvinfo : EIATTR_SYSCALL_OFFSETS
	.align		4
        /*0040*/ 	.byte	0x04, 0x46
        /*0042*/ 	.short	(.L_855 - .L_854)


	//   ....[0]....
.L_854:
        /*0044*/ 	.word	0x00002190


	//   ....[1]....
        /*0048*/ 	.word	0x00003cc0


	//   ....[2]....
        /*004c*/ 	.word	0x00006020


	//   ....[3]....
        /*0050*/ 	.word	0x000078c0


	//   ....[4]....
        /*0054*/ 	.word	0x00009dd0


	//   ....[5]....
        /*0058*/ 	.word	0x0000b670


	//   ....[6]....
        /*005c*/ 	.word	0x0000db80


	//   ....[7]....
        /*0060*/ 	.word	0x0000f3e0


	//----- nvinfo : EIATTR_EXIT_INSTR_OFFSETS
	.align		4
.L_855:
        /*0064*/ 	.byte	0x04, 0x1c
        /*0066*/ 	.short	(.L_857 - .L_856)


	//   ....[0]....
.L_856:
        /*0068*/ 	.word	0x0000ba10


	//   ....[1]....
        /*006c*/ 	.word	0x0000e770


	//   ....[2]....
        /*0070*/ 	.word	0x0000e7b0


	//   ....[3]....
        /*0074*/ 	.word	0x0000e840


	//   ....[4]....
        /*0078*/ 	.word	0x0000e870


	//   ....[5]....
        /*007c*/ 	.word	0x0000e8a0


	//   ....[6]....
        /*0080*/ 	.word	0x0000e970


	//   ....[7]....
        /*0084*/ 	.word	0x0000e9f0


	//   ....[8]....
        /*0088*/ 	.word	0x0000ead0


	//   ....[9]....
        /*008c*/ 	.word	0x0000eb60


	//   ....[10]....
        /*0090*/ 	.word	0x0000eb80


	//   ....[11]....
        /*0094*/ 	.word	0x0000ec50


	//   ....[12]....
        /*0098*/ 	.word	0x0000ee00


	//   ....[13]....
        /*009c*/ 	.word	0x0000efb0


	//   ....[14]....
        /*00a0*/ 	.word	0x0000f150


	//   ....[15]....
        /*00a4*/ 	.word	0x0000f180


	//   ....[16]....
        /*00a8*/ 	.word	0x0000f1b0


	//   ....[17]....
        /*00ac*/ 	.word	0x0000f250


	//   ....[18]....
        /*00b0*/ 	.word	0x0000f280


	//   ....[19]....
        /*00b4*/ 	.word	0x0000f3f0


	//   ....[20]....
        /*00b8*/ 	.word	0x0000f540


	//   ....[21]....
        /*00bc*/ 	.word	0x0000f6c0


	//   ....[22]....
        /*00c0*/ 	.word	0x0000f740


	//----- nvinfo : EIATTR_MAX_THREADS
	.align		4
.L_857:
        /*00c4*/ 	.byte	0x04, 0x05
        /*00c6*/ 	.short	(.L_859 - .L_858)
.L_858:
        /*00c8*/ 	.word	0x00000080
        /*00cc*/ 	.word	0x00000001
        /*00d0*/ 	.word	0x00000001


	//----- nvinfo : EIATTR_CRS_STACK_SIZE
	.align		4
.L_859:
        /*00d4*/ 	.byte	0x04, 0x1e
        /*00d6*/ 	.short	(.L_861 - .L_860)
.L_860:
        /*00d8*/ 	.word	0x00000000


	//----- nvinfo : EIATTR_CBANK_PARAM_SIZE
	.align		4
.L_861:
        /*00dc*/ 	.byte	0x03, 0x19
        /*00de*/ 	.short	0x0220


	//----- nvinfo : EIATTR_PARAM_CBANK
	.align		4
        /*00e0*/ 	.byte	0x04, 0x0a
        /*00e2*/ 	.short	(.L_863 - .L_862)
	.align		4
.L_862:
        /*00e4*/ 	.word	index@(.nv.constant0._ZN2at6native18elementwise_kernelILi128ELi4EZNS0_15gpu_kernel_implIZZZNS0_17asinh_kernel_cudaERNS_18TensorIteratorBaseEENKUlvE0_clEvENKUlvE_clEvEUldE_EEvS4_RKT_EUliE_EEviT1_)
        /*00e8*/ 	.short	0x0380
        /*00ea*/ 	.short	0x0220


	//----- nvinfo : EIATTR_SW_WAR
	.align		4
.L_863:
        /*00ec*/ 	.byte	0x04, 0x36
        /*00ee*/ 	.short	(.L_865 - .L_864)
.L_864:
        /*00f0*/ 	.word	0x00000008
.L_865:


//--------------------- .nv.info._ZN2at6native27unrolled_elementwise_kernelIZZZNS0_17asinh_kernel_cudaERNS_18TensorIteratorBaseEENKUlvE0_clEvENKUlvE_clEvEUldE_St5arrayIPcLm2EELi4E23TrivialOffsetCalculatorILi1EjESB_NS0_6memory12LoadWithCastILi1EEENSC_13StoreWithCastILi1EEEEEviT_T0_T2_T3_T4_T5_ --------------------------
	.section	.nv.info._ZN2at6native27unrolled_elementwise_kernelIZZZNS0_17asinh_kernel_cudaERNS_18TensorIteratorBaseEENKUlvE0_clEvENKUlvE_clEvEUldE_St5arrayIPcLm2EELi4E23TrivialOffsetCalculatorILi1EjESB_NS0_6memory12LoadWithCastILi1EEENSC_13StoreWithCastILi1EEEEEviT_T0_T2_T3_T4_T5_,"",@"SHT_CUDA_INFO"
	.sectionflags	@""
	.align	4


	//----- nvinfo : EIATTR_CUDA_API_VERSION
	.align		4
        /*0000*/ 	.byte	0x04, 0x37
        /*0002*/ 	.short	(.L_867 - .L_866)
.L_866:
        /*0004*/ 	.word	0x00000082


	//----- nvinfo : EIATTR_KPARAM_INFO
	.align		4
.L_867:
        /*0008*/ 	.byte	0x04, 0x17
        /*000a*/ 	.short	(.L_869 - .L_868)
.L_868:
        /*000c*/ 	.word	0x00000000
        /*0010*/ 	.short	0x0006
        /*0012*/ 	.short	0x0024
        /*0014*/ 	.byte	0x00, 0xf0, 0x21, 0x00


	//----- nvinfo : EIATTR_KPARAM_INFO
	.align		4
.L_869:
        /*0018*/ 	.byte	0x04, 0x17
        /*001a*/ 	.short	(.L_871 - .L_870)
.L_870:
        /*001c*/ 	.word	0x00000000
        /*0020*/ 	.short	0x0005
        /*0022*/ 	.short	0x001c
        /*0024*/ 	.byte	0x00, 0xf0, 0x21, 0x00


	//----- nvinfo : EIATTR_KPARAM_INFO
	.align		4
.L_871:
        /*0028*/ 	.byte	0x04, 0x17
        /*002a*/ 	.short	(.L_873 - .L_872)
.L_872:
        /*002c*/ 	.word	0x00000000
        /*0030*/ 	.short	0x0004
        /*0032*/ 	.short	0x0019
        /*0034*/ 	.byte	0x00, 0xf0, 0x05, 0x00


	//----- nvinfo : EIATTR_KPARAM_INFO
	.align		4
.L_873:
        /*0038*/ 	.byte	0x04, 0x17
        /*003a*/ 	.short	(.L_875 - .L_874)
.L_874:
        /*003c*/ 	.word	0x00000000
        /*0040*/ 	.short	0x0003
        /*0042*/ 	.short	0x0018
        /*0044*/ 	.byte	0x00, 0xf0, 0x05, 0x00


	//----- nvinfo : EIATTR_KPARAM_INFO
	.align		4
.L_875:
        /*0048*/ 	.byte	0x04, 0x17
        /*004a*/ 	.short	(.L_877 - .L_876)
.L_876:
        /*004c*/ 	.word	0x00000000
        /*0050*/ 	.short	0x0002
        /*0052*/ 	.short	0x0008
        /*0054*/ 	.byte	0x00, 0xf0, 0x41, 0x00


	//----- nvinfo : EIATTR_KPARAM_INFO
	.align		4
.L_877:
        /*0058*/ 	.byte	0x04, 0x17
        /*005a*/ 	.short	(.L_879 - .L_878)
.L_878:
        /*005c*/ 	.word	0x00000000
        /*0060*/ 	.short	0x0001
        /*0062*/ 	.short	0x0004
        /*0064*/ 	.byte	0x00, 0xf0, 0x05, 0x00


	//----- nvinfo : EIATTR_KPARAM_INFO
	.align		4
.L_879:
        /*0068*/ 	.byte	0x04, 0x17
        /*006a*/ 	.short	(.L_881 - .L_880)
.L_880:
        /*006c*/ 	.word	0x00000000
        /*0070*/ 	.short	0x0000
        /*0072*/ 	.short	0x0000
        /*0074*/ 	.byte	0x00, 0xf0, 0x11, 0x00


	//----- nvinfo : EIATTR_SPARSE_MMA_MASK
	.align		4
.L_881:
        /*0078*/ 	.byte	0x03, 0x50
        /*007a*/ 	.short	0x0000


	//----- nvinfo : EIATTR_MAXREG_COUNT
	.align		4
        /*007c*/ 	.byte	0x03, 0x1b
        /*007e*/ 	.short	0x00ff


	//----- nvinfo : EIATTR_EXTERNS
	.align		4
        /*0080*/ 	.byte	0x04, 0x0f
        /*0082*/ 	.short	(.L_883 - .L_882)


	//   ....[0]....
	.align		4
.L_882:
        /*0084*/ 	.word	index@(__assertfail)


	//----- nvinfo : EIATTR_MERCURY_ISA_VERSION
	.align		4
.L_883:
        /*0088*/ 	.byte	0x03, 0x5f
        /*008a*/ 	.short	0x0101


	//----- nvinfo : EIATTR_VRC_CTA_INIT_COUNT
	.align		4
        /*008c*/ 	.byte	0x02, 0x4a
	.zero		1
	.zero		1


	//----- nvinfo : EIATTR_SYSCALL_OFFSETS
	.align		4
        /*0090*/ 	.byte	0x04, 0x46
        /*0092*/ 	.short	(.L_885 - .L_884)


	//   ....[0]....
.L_884:
        /*0094*/ 	.word	0x00000e90


	//   ....[1]....
        /*0098*/ 	.word	0x00001ed0


	//   ....[2]....
        /*009c*/ 	.word	0x00002e50


	//   ....[3]....
        /*00a0*/ 	.word	0x00003da0


	//   ....[4]....
        /*00a4*/ 	.word	0x00007a90


	//   ....[5]....
        /*00a8*/ 	.word	0x00008a60


	//   ....[6]....
        /*00ac*/ 	.word	0x00009bc0


	//   ....[7]....
        /*00b0*/ 	.word	0x0000ad00


	//----- nvinfo : EIATTR_EXIT_INSTR_OFFSETS
	.align		4
.L_885:
        /*00b4*/ 	.byte	0x04, 0x1c
        /*00b6*/ 	.short	(.L_887 - .L_886)


	//   ....[0]....
.L_886:
        /*00b8*/ 	.word	0x00009f50


	//   ....[1]....
        /*00bc*/ 	.word	0x0000a090


	//   ....[2]....
        /*00c0*/ 	.word	0x0000a0d0


	//   ....[3]....
        /*00c4*/ 	.word	0x0000a160


	//   ....[4]....
        /*00c8*/ 	.word	0x0000a190


	//   ....[5]....
        /*00cc*/ 	.word	0x0000a1c0


	//   ....[6]....
        /*00d0*/ 	.word	0x0000a290


	//   ....[7]....
        /*00d4*/ 	.word	0x0000a310


	//   ....[8]....
        /*00d8*/ 	.word	0x0000a3f0


	//   ....[9]....
        /*00dc*/ 	.word	0x0000a480


	//   ....[10]....
        /*00e0*/ 	.word	0x0000a4a0


	//   ....[11]....
        /*00e4*/ 	.word	0x0000a570


	//   ....[12]....
        /*00e8*/ 	.word	0x0000a720


	//   ....[13]....
        /*00ec*/ 	.word	0x0000a8d0


	//   ....[14]....
        /*00f0*/ 	.word	0x0000aa70


	//   ....[15]....
        /*00f4*/ 	.word	0x0000aaa0


	//   ....[16]....
        /*00f8*/ 	.word	0x0000aad0


	//   ....[17]....
        /*00fc*/ 	.word	0x0000ab70


	//   ....[18]....
        /*0100*/ 	.word	0x0000aba0


	//   ....[19]....
        /*0104*/ 	.word	0x0000ad10


	//   ....[20]....
        /*0108*/ 	.word	0x0000ae60


	//   ....[21]....
        /*010c*/ 	.word	0x0000afe0


	//   ....[22]....
        /*0110*/ 	.word	0x0000b060


	//----- nvinfo : EIATTR_MAX_THREADS
	.align		4
.L_887:
        /*0114*/ 	.byte	0x04, 0x05
        /*0116*/ 	.short	(.L_889 - .L_888)
.L_888:
        /*0118*/ 	.word	0x00000080
        /*011c*/ 	.word	0x00000001
        /*0120*/ 	.word	0x00000001


	//----- nvinfo : EIATTR_CRS_STACK_SIZE
	.align		4
.L_889:
        /*0124*/ 	.byte	0x04, 0x1e
        /*0126*/ 	.short	(.L_891 - .L_890)
.L_890:
        /*0128*/ 	.word	0x00000000


	//----- nvinfo : EIATTR_CBANK_PARAM_SIZE
	.align		4
.L_891:
        /*012c*/ 	.byte	0x03, 0x19
        /*012e*/ 	.short	0x002c


	//----- nvinfo : EIATTR_PARAM_CBANK
	.align		4
        /*0130*/ 	.byte	0x04, 0x0a
        /*0132*/ 	.short	(.L_893 - .L_892)
	.align		4
.L_892:
        /*0134*/ 	.word	index@(.nv.constant0._ZN2at6native27unrolled_elementwise_kernelIZZZNS0_17asinh_kernel_cudaERNS_18TensorIteratorBaseEENKUlvE0_clEvENKUlvE_clEvEUldE_St5arrayIPcLm2EELi4E23TrivialOffsetCalculatorILi1EjESB_NS0_6memory12LoadWithCastILi1EEENSC_13StoreWithCastILi1EEEEEviT_T0_T2_T3_T4_T5_)
        /*0138*/ 	.short	0x0380
        /*013a*/ 	.short	0x002c


	//----- nvinfo : EIATTR_SW_WAR
	.align		4
.L_893:
        /*013c*/ 	.byte	0x04, 0x36
        /*013e*/ 	.short	(.L_895 - .L_894)
.L_894:
        /*0140*/ 	.word	0x00000008
.L_895:


//--------------------- .nv.info._ZN2at6native18elementwise_kernelILi128ELi2EZNS0_22gpu_kernel_impl_nocastIZZZNS0_17asinh_kernel_cudaERNS_18TensorIteratorBaseEENKUlvE0_clEvENKUlvE_clEvEUldE_EEvS4_RKT_EUliE_EEviT1_ --------------------------
	.section	.nv.info._ZN2at6native18elementwise_kernelILi128ELi2EZNS0_22gpu_kernel_impl_nocastIZZZNS0_17asinh_kernel_cudaERNS_18TensorIteratorBaseEENKUlvE0_clEvENKUlvE_clEvEUldE_EEvS4_RKT_EUliE_EEviT1_,"",@"SHT_CUDA_INFO"
	.sectionflags	@""
	.align	4


	//----- nvinfo : EIATTR_CUDA_API_VERSION
	.align		4
        /*0000*/ 	.byte	0x04, 0x37
        /*0002*/ 	.short	(.L_897 - .L_896)
.L_896:
        /*0004*/ 	.word	0x00000082


	//----- nvinfo : EIATTR_KPARAM_INFO
	.align		4
.L_897:
        /*0008*/ 	.byte	0x04, 0x17
        /*000a*/ 	.short	(.L_899 - .L_898)
.L_898:
        /*000c*/ 	.word	0x00000000
        /*0010*/ 	.short	0x0001
        /*0012*/ 	.short	0x0008
        /*0014*/ 	.byte	0x00, 0xf0, 0x61, 0x08


	//----- nvinfo : EIATTR_KPARAM_INFO
	.align		4
.L_899:
        /*0018*/ 	.byte	0x04, 0x17
        /*001a*/ 	.short	(.L_901 - .L_900)
.L_900:
        /*001c*/ 	.word	0x00000000
        /*0020*/ 	.short	0x0000
        /*0022*/ 	.short	0x0000
        /*0024*/ 	.byte	0x00, 0xf0, 0x11, 0x00


	//----- nvinfo : EIATTR_SPARSE_MMA_MASK
	.align		4
.L_901:
        /*0028*/ 	.byte	0x03, 0x50
        /*002a*/ 	.short	0x0000


	//----- nvinfo : EIATTR_MAXREG_COUNT
	.align		4
        /*002c*/ 	.byte	0x03, 0x1b
        /*002e*/ 	.short	0x0080


	//----- nvinfo : EIATTR_MERCURY_ISA_VERSION
	.align		4
        /*0030*/ 	.byte	0x03, 0x5f
        /*0032*/ 	.short	0x0101


	//----- nvinfo : EIATTR_VRC_CTA_INIT_COUNT
	.align		4
        /*0034*/ 	.byte	0x02, 0x4a
	.zero		1
	.zero		1


	//----- nvinfo : EIATTR_EXIT_INSTR_OFFSETS
	.align		4
        /*0038*/ 	.byte	0x04, 0x1c
        /*003a*/ 	.short	(.L_903 - .L_902)


	//   ....[0]....
.L_902:
        /*003c*/ 	.word	0x00000bb0


	//   ....[1]....
        /*0040*/ 	.word	0x00001660


	//   ....[2]....
        /*0044*/ 	.word	0x000034f0


	//   ....[3]....
        /*0048*/ 	.word	0x000052a0


	//----- nvinfo : EIATTR_MAX_THREADS
	.align		4
.L_903:
        /*004c*/ 	.byte	0x04, 0x05
        /*004e*/ 	.short	(.L_905 - .L_904)
.L_904:
        /*0050*/ 	.word	0x00000080
        /*0054*/ 	.word	0x00000001
        /*0058*/ 	.word	0x00000001


	//----- nvinfo : EIATTR_CRS_STACK_SIZE
	.align		4
.L_905:
        /*005c*/ 	.byte	0x04, 0x1e
        /*005e*/ 	.short	(.L_907 - .L_906)
.L_906:
        /*0060*/ 	.word	0x00000000


	//----- nvinfo : EIATTR_CBANK_PARAM_SIZE
	.align		4
.L_907:
        /*0064*/ 	.byte	0x03, 0x19
        /*0066*/ 	.short	0x0220


	//----- nvinfo : EIATTR_PARAM_CBANK
	.align		4
        /*0068*/ 	.byte	0x04, 0x0a
        /*006a*/ 	.short	(.L_909 - .L_908)
	.align		4
.L_908:
        /*006c*/ 	.word	index@(.nv.constant0._ZN2at6native18elementwise_kernelILi128ELi2EZNS0_22gpu_kernel_impl_nocastIZZZNS0_17asinh_kernel_cudaERNS_18TensorIteratorBaseEENKUlvE0_clEvENKUlvE_clEvEUldE_EEvS4_RKT_EUliE_EEviT1_)
        /*0070*/ 	.short	0x0380
        /*0072*/ 	.short	0x0220


	//----- nvinfo : EIATTR_SW_WAR
	.align		4
.L_909:
        /*0074*/ 	.byte	0x04, 0x36
        /*0076*/ 	.short	(.L_911 - .L_910)
.L_910:
        /*0078*/ 	.word	0x00000008
.L_911:


//--------------------- .nv.info._ZN2at6native27unrolled_elementwise_kernelIZZZNS0_17asinh_kernel_cudaERNS_18TensorIteratorBaseEENKUlvE0_clEvENKUlvE_clEvEUldE_St5arrayIPcLm2EELi4E23TrivialOffsetCalculatorILi1EjESB_NS0_6memory15LoadWithoutCastENSC_16StoreWithoutCastEEEviT_T0_T2_T3_T4_T5_ --------------------------
	.section	.nv.info._ZN2at6native27unrolled_elementwise_kernelIZZZNS0_17asinh_kernel_cudaERNS_18TensorIteratorBaseEENKUlvE0_clEvENKUlvE_clEvEUldE_St5arrayIPcLm2EELi4E23TrivialOffsetCalculatorILi1EjESB_NS0_6memory15LoadWithoutCastENSC_16StoreWithoutCastEEEviT_T0_T2_T3_T4_T5_,"",@"SHT_CUDA_INFO"
	.sectionflags	@""
	.align	4


	//----- nvinfo : EIATTR_CUDA_API_VERSION
	.align		4
        /*0000*/ 	.byte	0x04, 0x37
        /*0002*/ 	.short	(.L_913 - .L_912)
.L_912:
        /*0004*/ 	.word	0x00000082


	//----- nvinfo : EIATTR_KPARAM_INFO
	.align		4
.L_913:
        /*0008*/ 	.byte	0x04, 0x17
        /*000a*/ 	.short	(.L_915 - .L_914)
.L_914:
        /*000c*/ 	.word	0x00000000
        /*0010*/ 	.short	0x0006
        /*0012*/ 	.short	0x001b
        /*0014*/ 	.byte	0x00, 0xf0, 0x05, 0x00


	//----- nvinfo : EIATTR_KPARAM_INFO
	.align		4
.L_915:
        /*0018*/ 	.byte	0x04, 0x17
        /*001a*/ 	.short	(.L_917 - .L_916)
.L_916:
        /*001c*/ 	.word	0x00000000
        /*0020*/ 	.short	0x0005
        /*0022*/ 	.short	0x001a
        /*0024*/ 	.byte	0x00, 0xf0, 0x05, 0x00


	//----- nvinfo : EIATTR_KPARAM_INFO
	.align		4
.L_917:
        /*0028*/ 	.byte	0x04, 0x17
        /*002a*/ 	.short	(.L_919 - .L_918)
.L_918:
        /*002c*/ 	.word	0x00000000
        /*0030*/ 	.short	0x0004
        /*0032*/ 	.short	0x0019
        /*0034*/ 	.byte	0x00, 0xf0, 0x05, 0x00


	//----- nvinfo : EIATTR_KPARAM_INFO
	.align		4
.L_919:
        /*0038*/ 	.byte	0x04, 0x17
        /*003a*/ 	.short	(.L_921 - .L_920)
.L_920:
        /*003c*/ 	.word	0x00000000
        /*0040*/ 	.short	0x0003
        /*0042*/ 	.short	0x0018
        /*0044*/ 	.byte	0x00, 0xf0, 0x05, 0x00


	//----- nvinfo : EIATTR_KPARAM_INFO
	.align		4
.L_921:
        /*0048*/ 	.byte	0x04, 0x17
        /*004a*/ 	.short	(.L_923 - .L_922)
.L_922:
        /*004c*/ 	.word	0x00000000
        /*0050*/ 	.short	0x0002
        /*0052*/ 	.short	0x0008
        /*0054*/ 	.byte	0x00, 0xf0, 0x41, 0x00


	//----- nvinfo : EIATTR_KPARAM_INFO
	.align		4
.L_923:
        /*0058*/ 	.byte	0x04, 0x17
        /*005a*/ 	.short	(.L_925 - .L_924)
.L_924:
        /*005c*/ 	.word	0x00000000
        /*0060*/ 	.short	0x0001
        /*0062*/ 	.short	0x0004
        /*0064*/ 	.byte	0x00, 0xf0, 0x05, 0x00


	//----- nvinfo : EIATTR_KPARAM_INFO
	.align		4
.L_925:
        /*0068*/ 	.byte	0x04, 0x17
        /*006a*/ 	.short	(.L_927 - .L_926)
.L_926:
        /*006c*/ 	.word	0x00000000
        /*0070*/ 	.short	0x0000
        /*0072*/ 	.short	0x0000
        /*0074*/ 	.byte	0x00, 0xf0, 0x11, 0x00


	//----- nvinfo : EIATTR_SPARSE_MMA_MASK
	.align		4
.L_927:
        /*0078*/ 	.byte	0x03, 0x50
        /*007a*/ 	.short	0x0000


	//----- nvinfo : EIATTR_MAXREG_COUNT
	.align		4
        /*007c*/ 	.byte	0x03, 0x1b
        /*007e*/ 	.short	0x00ff


	//----- nvinfo : EIATTR_MERCURY_ISA_VERSION
	.align		4
        /*0080*/ 	.byte	0x03, 0x5f
        /*0082*/ 	.short	0x0101


	//----- nvinfo : EIATTR_VRC_CTA_INIT_COUNT
	.align		4
        /*0084*/ 	.byte	0x02, 0x4a
	.zero		1
	.zero		1


	//----- nvinfo : EIATTR_EXIT_INSTR_OFFSETS
	.align		4
        /*0088*/ 	.byte	0x04, 0x1c
        /*008a*/ 	.short	(.L_929 - .L_928)


	//   ....[0]....
.L_928:
        /*008c*/ 	.word	0x00002f70


	//   ....[1]....
        /*0090*/ 	.word	0x00002fc0


	//----- nvinfo : EIATTR_MAX_THREADS
	.align		4
.L_929:
        /*0094*/ 	.byte	0x04, 0x05
        /*0096*/ 	.short	(.L_931 - .L_930)
.L_930:
        /*0098*/ 	.word	0x00000080
        /*009c*/ 	.word	0x00000001
        /*00a0*/ 	.word	0x00000001


	//----- nvinfo : EIATTR_CRS_STACK_SIZE
	.align		4
.L_931:
        /*00a4*/ 	.byte	0x04, 0x1e
        /*00a6*/ 	.short	(.L_933 - .L_932)
.L_932:
        /*00a8*/ 	.word	0x00000000


	//----- nvinfo : EIATTR_CBANK_PARAM_SIZE
	.align		4
.L_933:
        /*00ac*/ 	.byte	0x03, 0x19
        /*00ae*/ 	.short	0x001c


	//----- nvinfo : EIATTR_PARAM_CBANK
	.align		4
        /*00b0*/ 	.byte	0x04, 0x0a
        /*00b2*/ 	.short	(.L_935 - .L_934)
	.align		4
.L_934:
        /*00b4*/ 	.word	index@(.nv.constant0._ZN2at6native27unrolled_elementwise_kernelIZZZNS0_17asinh_kernel_cudaERNS_18TensorIteratorBaseEENKUlvE0_clEvENKUlvE_clEvEUldE_St5arrayIPcLm2EELi4E23TrivialOffsetCalculatorILi1EjESB_NS0_6memory15LoadWithoutCastENSC_16StoreWithoutCastEEEviT_T0_T2_T3_T4_T5_)
        /*00b8*/ 	.short	0x0380
        /*00ba*/ 	.short	0x001c


	//----- nvinfo : EIATTR_SW_WAR
	.align		4
.L_935:
        /*00bc*/ 	.byte	0x04, 0x36
        /*00be*/ 	.short	(.L_937 - .L_936)
.L_936:
        /*00c0*/ 	.word	0x00000008
.L_937:


//--------------------- .nv.info._ZN2at6native29vectorized_elementwise_kernelILi2EZZZNS0_17asinh_kernel_cudaERNS_18TensorIteratorBaseEENKUlvE0_clEvENKUlvE_clEvEUldE_St5arrayIPcLm2EEEEviT0_T1_ --------------------------
	.section	.nv.info._ZN2at6native29vectorized_elementwise_kernelILi2EZZZNS0_17asinh_kernel_cudaERNS_18TensorIteratorBaseEENKUlvE0_clEvENKUlvE_clEvEUldE_St5arrayIPcLm2EEEEviT0_T1_,"",@"SHT_CUDA_INFO"
	.sectionflags	@""
	.align	4


	//----- nvinfo : EIATTR_CUDA_API_VERSION
	.align		4
        /*0000*/ 	.byte	0x04, 0x37
        /*0002*/ 	.short	(.L_939 - .L_938)
.L_938:
        /*0004*/ 	.word	0x00000082


	//----- nvinfo : EIATTR_KPARAM_INFO
	.align		4
.L_939:
        /*0008*/ 	.byte	0x04, 0x17
        /*000a*/ 	.short	(.L_941 - .L_940)
.L_940:
        /*000c*/ 	.word	0x00000000
        /*0010*/ 	.short	0x0002
        /*0012*/ 	.short	0x0008
        /*0014*/ 	.byte	0x00, 0xf0, 0x41, 0x00


	//----- nvinfo : EIATTR_KPARAM_INFO
	.align		4
.L_941:
        /*0018*/ 	.byte	0x04, 0x17
        /*001a*/ 	.short	(.L_943 - .L_942)
.L_942:
        /*001c*/ 	.word	0x00000000
        /*0020*/ 	.short	0x0001
        /*0022*/ 	.short	0x0004
        /*0024*/ 	.byte	0x00, 0xf0, 0x05, 0x00


	//----- nvinfo : EIATTR_KPARAM_INFO
	.align		4
.L_943:
        /*0028*/ 	.byte	0x04, 0x17
        /*002a*/ 	.short	(.L_945 - .L_944)
.L_944:
        /*002c*/ 	.word	0x00000000
        /*0030*/ 	.short	0x0000
        /*0032*/ 	.short	0x0000
        /*0034*/ 	.byte	0x00, 0xf0, 0x11, 0x00


	//----- nvinfo : EIATTR_SPARSE_MMA_MASK
	.align		4
.L_945:
        /*0038*/ 	.byte	0x03, 0x50
        /*003a*/ 	.short	0x0000


	//----- nvinfo : EIATTR_MAXREG_COUNT
	.align		4
        /*003c*/ 	.byte	0x03, 0x1b
        /*003e*/ 	.short	0x00ff


	//----- nvinfo : EIATTR_MERCURY_ISA_VERSION
	.align		4
        /*0040*/ 	.byte	0x03, 0x5f
        /*0042*/ 	.short	0x0101


	//----- nvinfo : EIATTR_VRC_CTA_INIT_COUNT
	.align		4
        /*0044*/ 	.byte	0x02, 0x4a
	.zero		1
	.zero		1


	//----- nvinfo : EIATTR_EXIT_INSTR_OFFSETS
	.align		4
        /*0048*/ 	.byte	0x04, 0x1c
        /*004a*/ 	.short	(.L_947 - .L_946)


	//   ....[0]....
.L_946:
        /*004c*/ 	.word	0x00005e90


	//   ....[1]....
        /*0050*/ 	.word	0x00005ee0


	//   ....[2]....
        /*0054*/ 	.word	0x0000b280


	//----- nvinfo : EIATTR_MAX_THREADS
	.align		4
.L_947:
        /*0058*/ 	.byte	0x04, 0x05
        /*005a*/ 	.short	(.L_949 - .L_948)
.L_948:
        /*005c*/ 	.word	0x00000080
        /*0060*/ 	.word	0x00000001
        /*0064*/ 	.word	0x00000001


	//----- nvinfo : EIATTR_CRS_STACK_SIZE
	.align		4
.L_949:
        /*0068*/ 	.byte	0x04, 0x1e
        /*006a*/ 	.short	(.L_951 - .L_950)
.L_950:
        /*006c*/ 	.word	0x00000000


	//----- nvinfo : EIATTR_CBANK_PARAM_SIZE
	.align		4
.L_951:
        /*0070*/ 	.byte	0x03, 0x19
        /*0072*/ 	.short	0x0018


	//----- nvinfo : EIATTR_PARAM_CBANK
	.align		4
        /*0074*/ 	.byte	0x04, 0x0a
        /*0076*/ 	.short	(.L_953 - .L_952)
	.align		4
.L_952:
        /*0078*/ 	.word	index@(.nv.constant0._ZN2at6native29vectorized_elementwise_kernelILi2EZZZNS0_17asinh_kernel_cudaERNS_18TensorIteratorBaseEENKUlvE0_clEvENKUlvE_clEvEUldE_St5arrayIPcLm2EEEEviT0_T1_)
        /*007c*/ 	.short	0x0380
        /*007e*/ 	.short	0x0018


	//----- nvinfo : EIATTR_SW_WAR
	.align		4
.L_953:
        /*0080*/ 	.byte	0x04, 0x36
        /*0082*/ 	.short	(.L_955 - .L_954)
.L_954:
        /*0084*/ 	.word	0x00000008
.L_955:


//--------------------- .nv.info._ZN2at6native29vectorized_elementwise_kernelILi4EZZZNS0_17asinh_kernel_cudaERNS_18TensorIteratorBaseEENKUlvE0_clEvENKUlvE_clEvEUldE_St5arrayIPcLm2EEEEviT0_T1_ --------------------------
	.section	.nv.info._ZN2at6native29vectorized_elementwise_kernelILi4EZZZNS0_17asinh_kernel_cudaERNS_18TensorIteratorBaseEENKUlvE0_clEvENKUlvE_clEvEUldE_St5arrayIPcLm2EEEEviT0_T1_,"",@"SHT_CUDA_INFO"
	.sectionflags	@""
	.align	4


	//----- nvinfo : EIATTR_CUDA_API_VERSION
	.align		4
        /*0000*/ 	.byte	0x04, 0x37
        /*0002*/ 	.short	(.L_957 - .L_956)
.L_956:
        /*0004*/ 	.word	0x00000082


	//----- nvinfo : EIATTR_KPARAM_INFO
	.align		4
.L_957:
        /*0008*/ 	.byte	0x04, 0x17
        /*000a*/ 	.short	(.L_959 - .L_958)
.L_958:
        /*000c*/ 	.word	0x00000000
        /*0010*/ 	.short	0x0002
        /*0012*/ 	.short	0x0008
        /*0014*/ 	.byte	0x00, 0xf0, 0x41, 0x00


	//----- nvinfo : EIATTR_KPARAM_INFO
	.align		4
.L_959:
        /*0018*/ 	.byte	0x04, 0x17
        /*001a*/ 	.short	(.L_961 - .L_960)
.L_960:
        /*001c*/ 	.word	0x00000000
        /*0020*/ 	.short	0x0001
        /*0022*/ 	.short	0x0004
        /*0024*/ 	.byte	0x00, 0xf0, 0x05, 0x00


	//----- nvinfo : EIATTR_KPARAM_INFO
	.align		4
.L_961:
        /*0028*/ 	.byte	0x04, 0x17
        /*002a*/ 	.short	(.L_963 - .L_962)
.L_962:
        /*002c*/ 	.word	0x00000000
        /*0030*/ 	.short	0x0000
        /*0032*/ 	.short	0x0000
        /*0034*/ 	.byte	0x00, 0xf0, 0x11, 0x00


	//----- nvinfo : EIATTR_SPARSE_MMA_MASK
	.align		4
.L_963:
        /*0038*/ 	.byte	0x03, 0x50
        /*003a*/ 	.short	0x0000


	//----- nvinfo : EIATTR_MAXREG_COUNT
	.align		4
        /*003c*/ 	.byte	0x03, 0x1b
        /*003e*/ 	.short	0x00ff


	//----- nvinfo : EIATTR_MERCURY_ISA_VERSION
	.align		4
        /*0040*/ 	.byte	0x03, 0x5f
        /*0042*/ 	.short	0x0101


	//----- nvinfo : EIATTR_VRC_CTA_INIT_COUNT
	.align		4
        /*0044*/ 	.byte	0x02, 0x4a
	.zero		1
	.zero		1


	//----- nvinfo : EIATTR_EXIT_INSTR_OFFSETS
	.align		4
        /*0048*/ 	.byte	0x04, 0x1c
        /*004a*/ 	.short	(.L_965 - .L_964)


	//   ....[0]....
.L_964:
        /*004c*/ 	.word	0x00005e90


	//   ....[1]....
        /*0050*/ 	.word	0x00005ee0


	//   ....[2]....
        /*0054*/ 	.word	0x0000b240


	//----- nvinfo : EIATTR_MAX_THREADS
	.align		4
.L_965:
        /*0058*/ 	.byte	0x04, 0x05
        /*005a*/ 	.short	(.L_967 - .L_966)
.L_966:
        /*005c*/ 	.word	0x00000080
        /*0060*/ 	.word	0x00000001
        /*0064*/ 	.word	0x00000001


	//----- nvinfo : EIATTR_CRS_STACK_SIZE
	.align		4
.L_967:
        /*0068*/ 	.byte	0x04, 0x1e
        /*006a*/ 	.short	(.L_969 - .L_968)
.L_968:
        /*006c*/ 	.word	0x00000000


	//----- nvinfo : EIATTR_CBANK_PARAM_SIZE
	.align		4
.L_969:
        /*0070*/ 	.byte	0x03, 0x19
        /*0072*/ 	.short	0x0018


	//----- nvinfo : EIATTR_PARAM_CBANK
	.align		4
        /*0074*/ 	.byte	0x04, 0x0a
        /*0076*/ 	.short	(.L_971 - .L_970)
	.align		4
.L_970:
        /*0078*/ 	.word	index@(.nv.constant0._ZN2at6native29vectorized_elementwise_kernelILi4EZZZNS0_17asinh_kernel_cudaERNS_18TensorIteratorBaseEENKUlvE0_clEvENKUlvE_clEvEUldE_St5arrayIPcLm2EEEEviT0_T1_)
        /*007c*/ 	.short	0x0380
        /*007e*/ 	.short	0x0018


	//----- nvinfo : EIATTR_SW_WAR
	.align		4
.L_971:
        /*0080*/ 	.byte	0x04, 0x36
        /*0082*/ 	.short	(.L_973 - .L_972)
.L_972:
        /*0084*/ 	.word	0x00000008
.L_973:


//--------------------- .nv.info._ZN2at6native29vectorized_elementwise_kernelILi8EZZZNS0_17asinh_kernel_cudaERNS_18TensorIteratorBaseEENKUlvE0_clEvENKUlvE_clEvEUldE_St5arrayIPcLm2EEEEviT0_T1_ --------------------------
	.section	.nv.info._ZN2at6native29vectorized_elementwise_kernelILi8EZZZNS0_17asinh_kernel_cudaERNS_18TensorIteratorBaseEENKUlvE0_clEvENKUlvE_clEvEUldE_St5arrayIPcLm2EEEEviT0_T1_,"",@"SHT_CUDA_INFO"
	.sectionflags	@""
	.align	4


	//----- nvinfo : EIATTR_CUDA_API_VERSION
	.align		4
        /*0000*/ 	.byte	0x04, 0x37
        /*0002*/ 	.short	(.L_975 - .L_974)
.L_974:
        /*0004*/ 	.word	0x00000082


	//----- nvinfo : EIATTR_KPARAM_INFO
	.align		4
.L_975:
        /*0008*/ 	.byte	0x04, 0x17
        /*000a*/ 	.short	(.L_977 - .L_976)
.L_976:
        /*000c*/ 	.word	0x00000000
        /*0010*/ 	.short	0x0002
        /*0012*/ 	.short	0x0008
        /*0014*/ 	.byte	0x00, 0xf0, 0x41, 0x00


	//----- nvinfo : EIATTR_KPARAM_INFO
	.align		4
.L_977:
        /*0018*/ 	.byte	0x04, 0x17
        /*001a*/ 	.short	(.L_979 - .L_978)
.L_978:
        /*001c*/ 	.word	0x00000000
        /*0020*/ 	.short	0x0001
        /*0022*/ 	.short	0x0004
        /*0024*/ 	.byte	0x00, 0xf0, 0x05, 0x00


	//----- nvinfo : EIATTR_KPARAM_INFO
	.align		4
.L_979:
        /*0028*/ 	.byte	0x04, 0x17
        /*002a*/ 	.short	(.L_981 - .L_980)
.L_980:
        /*002c*/ 	.word	0x00000000
        /*0030*/ 	.short	0x0000
        /*0032*/ 	.short	0x0000
        /*0034*/ 	.byte	0x00, 0xf0, 0x11, 0x00


	//----- nvinfo : EIATTR_SPARSE_MMA_MASK
	.align		4
.L_981:
        /*0038*/ 	.byte	0x03, 0x50
        /*003a*/ 	.short	0x0000


	//----- nvinfo : EIATTR_MAXREG_COUNT
	.align		4
        /*003c*/ 	.byte	0x03, 0x1b
        /*003e*/ 	.short	0x00ff


	//----- nvinfo : EIATTR_MERCURY_ISA_VERSION
	.align		4
        /*0040*/ 	.byte	0x03, 0x5f
        /*0042*/ 	.short	0x0101


	//----- nvinfo : EIATTR_VRC_CTA_INIT_COUNT
	.align		4
        /*0044*/ 	.byte	0x02, 0x4a
	.zero		1
	.zero		1


	//----- nvinfo : EIATTR_EXIT_INSTR_OFFSETS
	.align		4
        /*0048*/ 	.byte	0x04, 0x1c
        /*004a*/ 	.short	(.L_983 - .L_982)


	//   ....[0]....
.L_982:
        /*004c*/ 	.word	0x00005e90


	//   ....[1]....
        /*0050*/ 	.word	0x00005ee0


	//   ....[2]....
        /*0054*/ 	.word	0x0000b240


	//----- nvinfo : EIATTR_MAX_THREADS
	.align		4
.L_983:
        /*0058*/ 	.byte	0x04, 0x05
        /*005a*/ 	.short	(.L_985 - .L_984)
.L_984:
        /*005c*/ 	.word	0x00000080
        /*0060*/ 	.word	0x00000001
        /*0064*/ 	.word	0x00000001


	//----- nvinfo : EIATTR_CRS_STACK_SIZE
	.align		4
.L_985:
        /*0068*/ 	.byte	0x04, 0x1e
        /*006a*/ 	.short	(.L_987 - .L_986)
.L_986:
        /*006c*/ 	.word	0x00000000


	//----- nvinfo : EIATTR_CBANK_PARAM_SIZE
	.align		4
.L_987:
        /*0070*/ 	.byte	0x03, 0x19
        /*0072*/ 	.short	0x0018


	//----- nvinfo : EIATTR_PARAM_CBANK
	.align		4
        /*0074*/ 	.byte	0x04, 0x0a
        /*0076*/ 	.short	(.L_989 - .L_988)
	.align		4
.L_988:
        /*0078*/ 	.word	index@(.nv.constant0._ZN2at6native29vectorized_elementwise_kernelILi8EZZZNS0_17asinh_kernel_cudaERNS_18TensorIteratorBaseEENKUlvE0_clEvENKUlvE_clEvEUldE_St5arrayIPcLm2EEEEviT0_T1_)
        /*007c*/ 	.short	0x0380
        /*007e*/ 	.short	0x0018


	//----- nvinfo : EIATTR_SW_WAR
	.align		4
.L_989:
        /*0080*/ 	.byte	0x04, 0x36
        /*0082*/ 	.short	(.L_991 - .L_990)
.L_990:
        /*0084*/ 	.word	0x00000008
.L_991:


//--------------------- .nv.info._ZN2at6native18elementwise_kernelILi128ELi4EZNS0_15gpu_kernel_implIZZZNS0_17asinh_kernel_cudaERNS_18TensorIteratorBaseEENKUlvE_clEvENKUlvE1_clEvEUlN3c107complexINS7_4HalfEEEE_EEvS4_RKT_EUliE_EEviT1_ --------------------------
	.section	.nv.info._ZN2at6native18elementwise_kernelILi128ELi4EZNS0_15gpu_kernel_implIZZZNS0_17asinh_kernel_cudaERNS_18TensorIteratorBaseEENKUlvE_clEvENKUlvE1_clEvEUlN3c107complexINS7_4HalfEEEE_EEvS4_RKT_EUliE_EEviT1_,"",@"SHT_CUDA_INFO"
	.sectionflags	@""
	.align	4


	//----- nvinfo : EIATTR_CUDA_API_VERSION
	.align		4
        /*0000*/ 	.byte	0x04, 0x37
        /*0002*/ 	.short	(.L_993 - .L_992)
.L_992:
        /*0004*/ 	.word	0x00000082


	//----- nvinfo : EIATTR_KPARAM_INFO
	.align		4
.L_993:
        /*0008*/ 	.byte	0x04, 0x17
        /*000a*/ 	.short	(.L_995 - .L_994)
.L_994:
        /*000c*/ 	.word	0x00000000
        /*0010*/ 	.short	0x0001
        /*0012*/ 	.short	0x0008
        /*0014*/ 	.byte	0x00, 0xf0, 0x61, 0x08


	//----- nvinfo : EIATTR_KPARAM_INFO
	.align		4
.L_995:
        /*0018*/ 	.byte	0x04, 0x17
        /*001a*/ 	.short	(.L_997 - .L_996)
.L_996:
        /*001c*/ 	.word	0x00000000
        /*0020*/ 	.short	0x0000
        /*0022*/ 	.short	0x0000
        /*0024*/ 	.byte	0x00, 0xf0, 0x11, 0x00


	//----- nvinfo : EIATTR_SPARSE_MMA_MASK
	.align		4
.L_997:
        /*0028*/ 	.byte	0x03, 0x50
        /*002a*/ 	.short	0x0000


	//----- nvinfo : EIATTR_MAXREG_COUNT
	.align		4
        /*002c*/ 	.byte	0x03, 0x1b
        /*002e*/ 	.short	0x0080


	//----- nvinfo : EIATTR_EXTERNS
	.align		4
        /*0030*/ 	.byte	0x04, 0x0f
        /*0032*/ 	.short	(.L_999 - .L_998)


	//   ....[0]....
	.align		4
.L_998:
        /*0034*/ 	.word	index@(__assertfail)


	//----- nvinfo : EIATTR_MERCURY_ISA_VERSION
	.align		4
.L_999:
        /*0038*/ 	.byte	0x03, 0x5f
        /*003a*/ 	.short	0x0101


	//----- nvinfo : EIATTR_VRC_CTA_INIT_COUNT
	.align		4
        /*003c*/ 	.byte	0x02, 0x4a
	.zero		1
	.zero		1


	//----- nvinfo : EIATTR_SYSCALL_OFFSETS
	.align		4
        /*0040*/ 	.byte	0x04, 0x46
        /*0042*/ 	.short	(.L_1001 - .L_1000)


	//   ....[0]....
.L_1000:
        /*0044*/ 	.word	0x00002370


	//   ....[1]....
        /*0048*/ 	.word	0x00005b20


	//   ....[2]....
        /*004c*/ 	.word	0x00008040


	//   ....[3]....
        /*0050*/ 	.word	0x0000b680


	//   ....[4]....
        /*0054*/ 	.word	0x0000dcb0


	//   ....[5]....
        /*0058*/ 	.word	0x000112f0


	//   ....[6]....
        /*005c*/ 	.word	0x00013930


	//   ....[7]....
        /*0060*/ 	.word	0x00016f40


	//----- nvinfo : EIATTR_EXIT_INSTR_OFFSETS
	.align		4
.L_1001:
        /*0064*/ 	.byte	0x04, 0x1c
        /*0066*/ 	.short	(.L_1003 - .L_1002)


	//   ....[0]....
.L_1002:
        /*0068*/ 	.word	0x000115d0


	//   ....[1]....
        /*006c*/ 	.word	0x000163d0


	//   ....[2]....
        /*0070*/ 	.word	0x00016410


	//   ....[3]....
        /*0074*/ 	.word	0x000164b0


	//   ....[4]....
        /*0078*/ 	.word	0x000164f0


	//   ....[5]....
        /*007c*/ 	.word	0x00016530


	//   ....[6]....
        /*0080*/ 	.word	0x000165c0


	//   ....[7]....
        /*0084*/ 	.word	0x000165e0


	//   ....[8]....
        /*0088*/ 	.word	0x00016680


	//   ....[9]....
        /*008c*/ 	.word	0x000166a0


	//   ....[10]....
        /*0090*/ 	.word	0x000166f0


	//   ....[11]....
        /*0094*/ 	.word	0x000167d0


	//   ....[12]....
        /*0098*/ 	.word	0x00016940


	//   ....[13]....
        /*009c*/ 	.word	0x00016ab0


	//   ....[14]....
        /*00a0*/ 	.word	0x00016c10


	//   ....[15]....
        /*00a4*/ 	.word	0x00016c50


	//   ....[16]....
        /*00a8*/ 	.word	0x00016c90


	//   ....[17]....
        /*00ac*/ 	.word	0x00016d60


	//   ....[18]....
        /*00b0*/ 	.word	0x00016de0


	//   ....[19]....
        /*00b4*/ 	.word	0x00016f50


	//   ....[20]....
        /*00b8*/ 	.word	0x00017060


	//   ....[21]....
        /*00bc*/ 	.word	0x000171a0


	//   ....[22]....
        /*00c0*/ 	.word	0x000171e0


	//----- nvinfo : EIATTR_MAX_THREADS
	.align		4
.L_1003:
        /*00c4*/ 	.byte	0x04, 0x05
        /*00c6*/ 	.short	(.L_1005 - .L_1004)
.L_1004:
        /*00c8*/ 	.word	0x00000080
        /*00cc*/ 	.word	0x00000001
        /*00d0*/ 	.word	0x00000001


	//----- nvinfo : EIATTR_CRS_STACK_SIZE
	.align		4
.L_1005:
        /*00d4*/ 	.byte	0x04, 0x1e
        /*00d6*/ 	.short	(.L_1007 - .L_1006)
.L_1006:
        /*00d8*/ 	.word	0x00000000


	//----- nvinfo : EIATTR_CBANK_PARAM_SIZE
	.align		4
.L_1007:
        /*00dc*/ 	.byte	0x03, 0x19
        /*00de*/ 	.short	0x0220


	//----- nvinfo : EIATTR_PARAM_CBANK
	.align		4
        /*00e0*/ 	.byte	0x04, 0x0a
        /*00e2*/ 	.short	(.L_1009 - .L_1008)
	.align		4
.L_1008:
        /*00e4*/ 	.word	index@(.nv.constant0._ZN2at6native18elementwise_kernelILi128ELi4EZNS0_15gpu_kernel_implIZZZNS0_17asinh_kernel_cudaERNS_18TensorIteratorBaseEENKUlvE_clEvENKUlvE1_clEvEUlN3c107complexINS7_4HalfEEEE_EEvS4_RKT_EUliE_EEviT1_)
        /*00e8*/ 	.short	0x0380
        /*00ea*/ 	.short	0x0220


	//----- nvinfo : EIATTR_SW_WAR
	.align		4
.L_1009:
        /*00ec*/ 	.byte	0x04, 0x36
        /*00ee*/ 	.short	(.L_1011 - .L_1010)
.L_1010:
        /*00f0*/ 	.word	0x00000008
.L_1011:


//--------------------- .nv.info._ZN2at6native27unrolled_elementwise_kernelIZZZNS0_17asinh_kernel_cudaERNS_18TensorIteratorBaseEENKUlvE_clEvENKUlvE1_clEvEUlN3c107complexINS6_4HalfEEEE_St5arrayIPcLm2EELi4E23TrivialOffsetCalculatorILi1EjESF_NS0_6memory12LoadWithCastILi1EEENSG_13StoreWithCastILi1EEEEEviT_T0_T2_T3_T4_T5_ --------------------------
	.section	.nv.info._ZN2at6native27unrolled_elementwise_kernelIZZZNS0_17asinh_kernel_cudaERNS_18TensorIteratorBaseEENKUlvE_clEvENKUlvE1_clEvEUlN3c107complexINS6_4HalfEEEE_St5arrayIPcLm2EELi4E23TrivialOffsetCalculatorILi1EjESF_NS0_6memory12LoadWithCastILi1EEENSG_13StoreWithCastILi1EEEEEviT_T0_T2_T3_T4_T5_,"",@"SHT_CUDA_INFO"
	.sectionflags	@""
	.align	4


	//----- nvinfo : EIATTR_CUDA_API_VERSION
	.align		4
        /*0000*/ 	.byte	0x04, 0x37
        /*0002*/ 	.short	(.L_1013 - .L_1012)
.L_1012:
        /*0004*/ 	.word	0x00000082


	//----- nvinfo : EIATTR_KPARAM_INFO
	.align		4
.L_1013:
        /*0008*/ 	.byte	0x04, 0x17
        /*000a*/ 	.short	(.L_1015 - .L_1014)
.L_1014:
        /*000c*/ 	.word	0x00000000
        /*0010*/ 	.short	0x0006
        /*0012*/ 	.short	0x0024
        /*0014*/ 	.byte	0x00, 0xf0, 0x21, 0x00


	//----- nvinfo : EIATTR_KPARAM_INFO
	.align		4
.L_1015:
        /*0018*/ 	.byte	0x04, 0x17
        /*001a*/ 	.short	(.L_1017 - .L_1016)
.L_1016:
        /*001c*/ 	.word	0x00000000
        /*0020*/ 	.short	0x0005
        /*0022*/ 	.short	0x001c
        /*0024*/ 	.byte	0x00, 0xf0, 0x21, 0x00


	//----- nvinfo : EIATTR_KPARAM_INFO
	.align		4
.L_1017:
        /*0028*/ 	.byte	0x04, 0x17
        /*002a*/ 	.short	(.L_1019 - .L_1018)
.L_1018:
        /*002c*/ 	.word	0x00000000
        /*0030*/ 	.short	0x0004
        /*0032*/ 	.short	0x0019
        /*0034*/ 	.byte	0x00, 0xf0, 0x05, 0x00


	//----- nvinfo : EIATTR_KPARAM_INFO
	.align		4
.L_1019:
        /*0038*/ 	.byte	0x04, 0x17
        /*003a*/ 	.short	(.L_1021 - .L_1020)
.L_1020:
        /*003c*/ 	.word	0x00000000
        /*0040*/ 	.short	0x0003
        /*0042*/ 	.short	0x0018
        /*0044*/ 	.byte	0x00, 0xf0, 0x05, 0x00


	//----- nvinfo : EIATTR_KPARAM_INFO
	.align		4
.L_1021:
        /*0048*/ 	.byte	0x04, 0x17
        /*004a*/ 	.short	(.L_1023 - .L_1022)
.L_1022:
        /*004c*/ 	.word	0x00000000
        /*0050*/ 	.short	0x0002
        /*0052*/ 	.short	0x0008
        /*0054*/ 	.byte	0x00, 0xf0, 0x41, 0x00


	//----- nvinfo : EIATTR_KPARAM_INFO
	.align		4
.L_1023:
        /*0058*/ 	.byte	0x04, 0x17
        /*005a*/ 	.short	(.L_1025 - .L_1024)
.L_1024:
        /*005c*/ 	.word	0x00000000
        /*0060*/ 	.short	0x0001
        /*0062*/ 	.short	0x0004
        /*0064*/ 	.byte	0x00, 0xf0, 0x05, 0x00


	//----- nvinfo : EIATTR_KPARAM_INFO
	.align		4
.L_1025:
        /*0068*/ 	.byte	0x04, 0x17
        /*006a*/ 	.short	(.L_1027 - .L_1026)
.L_1026:
        /*006c*/ 	.word	0x00000000
        /*0070*/ 	.short	0x0000
        /*0072*/ 	.short	0x0000
        /*0074*/ 	.byte	0x00, 0xf0, 0x11, 0x00


	//----- nvinfo : EIATTR_SPARSE_MMA_MASK
	.align		4
.L_1027:
        /*0078*/ 	.byte	0x03, 0x50
        /*007a*/ 	.short	0x0000


	//----- nvinfo : EIATTR_MAXREG_COUNT
	.align		4
        /*007c*/ 	.byte	0x03, 0x1b
        /*007e*/ 	.short	0x00ff


	//----- nvinfo : EIATTR_EXTERNS
	.align		4
        /*0080*/ 	.byte	0x04, 0x0f
        /*0082*/ 	.short	(.L_1029 - .L_1028)


	//   ....[0]....
	.align		4
.L_1028:
        /*0084*/ 	.word	index@(__assertfail)


	//----- nvinfo : EIATTR_MERCURY_ISA_VERSION
	.align		4
.L_1029:
        /*0088*/ 	.byte	0x03, 0x5f
        /*008a*/ 	.short	0x0101


	//----- nvinfo : EIATTR_VRC_CTA_INIT_COUNT
	.align		4
        /*008c*/ 	.byte	0x02, 0x4a
	.zero		1
	.zero		1


	//----- nvinfo : EIATTR_SYSCALL_OFFSETS
	.align		4
        /*0090*/ 	.byte	0x04, 0x46
        /*0092*/ 	.short	(.L_1031 - .L_1030)


	//   ....[0]....
.L_1030:
        /*0094*/ 	.word	0x00001090


	//   ....[1]....
        /*0098*/ 	.word	0x00002310


	//   ....[2]....
        /*009c*/ 	.word	0x000034d0


	//   ....[3]....
        /*00a0*/ 	.word	0x00004680


	//   ....[4]....
        /*00a4*/ 	.word	0x0000fbb0


	//   ....[5]....
        /*00a8*/ 	.word	0x00010a70


	//   ....[6]....
        /*00ac*/ 	.word	0x00011a20


	//   ....[7]....
        /*00b0*/ 	.word	0x000129b0


	//----- nvinfo : EIATTR_EXIT_INSTR_OFFSETS
	.align		4
.L_1031:
        /*00b4*/ 	.byte	0x04, 0x1c
        /*00b6*/ 	.short	(.L_1033 - .L_1032)


	//   ....[0]....
.L_1032:
        /*00b8*/ 	.word	0x00011cf0


	//   ....[1]....
        /*00bc*/ 	.word	0x00011e40


	//   ....[2]....
        /*00c0*/ 	.word	0x00011e80


	//   ....[3]....
        /*00c4*/ 	.word	0x00011f20


	//   ....[4]....
        /*00c8*/ 	.word	0x00011f60


	//   ....[5]....
        /*00cc*/ 	.word	0x00011fa0


	//   ....[6]....
        /*00d0*/ 	.word	0x00012030


	//   ....[7]....
        /*00d4*/ 	.word	0x00012050


	//   ....[8]....
        /*00d8*/ 	.word	0x000120f0


	//   ....[9]....
        /*00dc*/ 	.word	0x00012110


	//   ....[10]....
        /*00e0*/ 	.word	0x00012160


	//   ....[11]....
        /*00e4*/ 	.word	0x00012240


	//   ....[12]....
        /*00e8*/ 	.word	0x000123b0


	//   ....[13]....
        /*00ec*/ 	.word	0x00012520


	//   ....[14]....
        /*00f0*/ 	.word	0x00012680


	//   ....[15]....
        /*00f4*/ 	.word	0x000126c0


	//   ....[16]....
        /*00f8*/ 	.word	0x00012700


	//   ....[17]....
        /*00fc*/ 	.word	0x000127d0


	//   ....[18]....
        /*0100*/ 	.word	0x00012850


	//   ....[19]....
        /*0104*/ 	.word	0x000129c0


	//   ....[20]....
        /*0108*/ 	.word	0x00012ad0


	//   ....[21]....
        /*010c*/ 	.word	0x00012c10


	//   ....[22]....
        /*0110*/ 	.word	0x00012c50


	//----- nvinfo : EIATTR_MAX_THREADS
	.align		4
.L_1033:
        /*0114*/ 	.byte	0x04, 0x05
        /*0116*/ 	.short	(.L_1035 - .L_1034)
.L_1034:
        /*0118*/ 	.word	0x00000080
        /*011c*/ 	.word	0x00000001
        /*0120*/ 	.word	0x00000001


	//----- nvinfo : EIATTR_CRS_STACK_SIZE
	.align		4
.L_1035:
        /*0124*/ 	.byte	0x04, 0x1e
        /*0126*/ 	.short	(.L_1037 - .L_1036)
.L_1036:
        /*0128*/ 	.word	0x00000000


	//----- nvinfo : EIATTR_CBANK_PARAM_SIZE
	.align		4
.L_1037:
        /*012c*/ 	.byte	0x03, 0x19
        /*012e*/ 	.short	0x002c


	//----- nvinfo : EIATTR_PARAM_CBANK
	.align		4
        /*0130*/ 	.byte	0x04, 0x0a
        /*0132*/ 	.short	(.L_1039 - .L_1038)
	.align		4
.L_1038:
        /*0134*/ 	.word	index@(.nv.constant0._ZN2at6native27unrolled_elementwise_kernelIZZZNS0_17asinh_kernel_cudaERNS_18TensorIteratorBaseEENKUlvE_clEvENKUlvE1_clEvEUlN3c107complexINS6_4HalfEEEE_St5arrayIPcLm2EELi4E23TrivialOffsetCalculatorILi1EjESF_NS0_6memory12LoadWithCastILi1EEENSG_13StoreWithCastILi1EEEEEviT_T0_T2_T3_T4_T5_)
        /*0138*/ 	.short	0x0380
        /*013a*/ 	.short	0x002c


	//----- nvinfo : EIATTR_SW_WAR
	.align		4
.L_1039:
        /*013c*/ 	.byte	0x04, 0x36
        /*013e*/ 	.short	(.L_1041 - .L_1040)
.L_1040:
        /*0140*/ 	.word	0x00000008
.L_1041:


//--------------------- .nv.info._ZN2at6native18elementwise_kernelILi128ELi2EZNS0_22gpu_kernel_impl_nocastIZZZNS0_17asinh_kernel_cudaERNS_18TensorIteratorBaseEENKUlvE_clEvENKUlvE1_clEvEUlN3c107complexINS7_4HalfEEEE_EEvS4_RKT_EUliE_EEviT1_ --------------------------
	.section	.nv.info._ZN2at6native18elementwise_kernelILi128ELi2EZNS0_22gpu_kernel_impl_nocastIZZZNS0_17asinh_kernel_cudaERNS_18TensorIteratorBaseEENKUlvE_clEvENKUlvE1_clEvEUlN3c107complexINS7_4HalfEEEE_EEvS4_RKT_EUliE_EEviT1_,"",@"SHT_CUDA_INFO"
	.sectionflags	@""
	.align	4


	//----- nvinfo : EIATTR_CUDA_API_VERSION
	.align		4
        /*0000*/ 	.byte	0x04, 0x37
        /*0002*/ 	.short	(.L_1043 - .L_1042)
.L_1042:
        /*0004*/ 	.word	0x00000082


	//----- nvinfo : EIATTR_KPARAM_INFO
	.align		4
.L_1043:
        /*0008*/ 	.byte	0x04, 0x17
        /*000a*/ 	.short	(.L_1045 - .L_1044)
.L_1044:
        /*000c*/ 	.word	0x00000000
        /*0010*/ 	.short	0x0001
        /*0012*/ 	.short	0x0008
        /*0014*/ 	.byte	0x00, 0xf0, 0x61, 0x08


	//----- nvinfo : EIATTR_KPARAM_INFO
	.align		4
.L_1045:
        /*0018*/ 	.byte	0x04, 0x17
        /*001a*/ 	.short	(.L_1047 - .L_1046)
.L_1046:
        /*001c*/ 	.word	0x00000000
        /*0020*/ 	.short	0x0000
        /*0022*/ 	.short	0x0000
        /*0024*/ 	.byte	0x00, 0xf0, 0x11, 0x00


	//----- nvinfo : EIATTR_SPARSE_MMA_MASK
	.align		4
.L_1047:
        /*0028*/ 	.byte	0x03, 0x50
        /*002a*/ 	.short	0x0000


	//----- nvinfo : EIATTR_MAXREG_COUNT
	.align		4
        /*002c*/ 	.byte	0x03, 0x1b
        /*002e*/ 	.short	0x0080


	//----- nvinfo : EIATTR_MERCURY_ISA_VERSION
	.align		4
        /*0030*/ 	.byte	0x03, 0x5f
        /*0032*/ 	.short	0x0101


	//----- nvinfo : EIATTR_VRC_CTA_INIT_COUNT
	.align		4
        /*0034*/ 	.byte	0x02, 0x4a
	.zero		1
	.zero		1


	//----- nvinfo : EIATTR_EXIT_INSTR_OFFSETS
	.align		4
        /*0038*/ 	.byte	0x04, 0x1c
        /*003a*/ 	.short	(.L_1049 - .L_1048)


	//   ....[0]....
.L_1048:
        /*003c*/ 	.word	0x00003c70


	//   ....[1]....
        /*0040*/ 	.word	0x00007890


	//----- nvinfo : EIATTR_MAX_THREADS
	.align		4
.L_1049:
        /*0044*/ 	.byte	0x04, 0x05
        /*0046*/ 	.short	(.L_1051 - .L_1050)
.L_1050:
        /*0048*/ 	.word	0x00000080
        /*004c*/ 	.word	0x00000001
        /*0050*/ 	.word	0x00000001


	//----- nvinfo : EIATTR_CRS_STACK_SIZE
	.align		4
.L_1051:
        /*0054*/ 	.byte	0x04, 0x1e
        /*0056*/ 	.short	(.L_1053 - .L_1052)
.L_1052:
        /*0058*/ 	.word	0x00000000


	//----- nvinfo : EIATTR_CBANK_PARAM_SIZE
	.align		4
.L_1053:
        /*005c*/ 	.byte	0x03, 0x19
        /*005e*/ 	.short	0x0220


	//----- nvinfo : EIATTR_PARAM_CBANK
	.align		4
        /*0060*/ 	.byte	0x04, 0x0a
        /*0062*/ 	.short	(.L_1055 - .L_1054)
	.align		4
.L_1054:
        /*0064*/ 	.word	index@(.nv.constant0._ZN2at6native18elementwise_kernelILi128ELi2EZNS0_22gpu_kernel_impl_nocastIZZZNS0_17asinh_kernel_cudaERNS_18TensorIteratorBaseEENKUlvE_clEvENKUlvE1_clEvEUlN3c107complexINS7_4HalfEEEE_EEvS4_RKT_EUliE_EEviT1_)
        /*0068*/ 	.short	0x0380
        /*006a*/ 	.short	0x0220


	//----- nvinfo : EIATTR_SW_WAR
	.align		4
.L_1055:
        /*006c*/ 	.byte	0x04, 0x36
        /*006e*/ 	.short	(.L_1057 - .L_1056)
.L_1056:
        /*0070*/ 	.word	0x00000008
.L_1057:


//--------------------- .nv.info._ZN2at6native27unrolled_elementwise_kernelIZZZNS0_17asinh_kernel_cudaERNS_18TensorIteratorBaseEENKUlvE_clEvENKUlvE1_clEvEUlN3c107complexINS6_4HalfEEEE_St5arrayIPcLm2EELi4E23TrivialOffsetCalculatorILi1EjESF_NS0_6memory15LoadWithoutCastENSG_16StoreWithoutCastEEEviT_T0_T2_T3_T4_T5_ --------------------------
	.section	.nv.info._ZN2at6native27unrolled_elementwise_kernelIZZZNS0_17asinh_kernel_cudaERNS_18TensorIteratorBaseEENKUlvE_clEvENKUlvE1_clEvEUlN3c107complexINS6_4HalfEEEE_St5arrayIPcLm2EELi4E23TrivialOffsetCalculatorILi1EjESF_NS0_6memory15LoadWithoutCastENSG_16StoreWithoutCastEEEviT_T0_T2_T3_T4_T5_,"",@"SHT_CUDA_INFO"
	.sectionflags	@""
	.align	4


	//----- nvinfo : EIATTR_CUDA_API_VERSION
	.align		4
        /*0000*/ 	.byte	0x04, 0x37
        /*0002*/ 	.short	(.L_1059 - .L_1058)
.L_1058:
        /*0004*/ 	.word	0x00000082


	//----- nvinfo : EIATTR_KPARAM_INFO
	.align		4
.L_1059:
        /*0008*/ 	.byte	0x04, 0x17
        /*000a*/ 	.short	(.L_1061 - .L_1060)
.L_1060:
        /*000c*/ 	.word	0x00000000
        /*0010*/ 	.short	0x0006
        /*0012*/ 	.short	0x001b
        /*0014*/ 	.byte	0x00, 0xf0, 0x05, 0x00


	//----- nvinfo : EIATTR_KPARAM_INFO
	.align		4
.L_1061:
        /*0018*/ 	.byte	0x04, 0x17
        /*001a*/ 	.short	(.L_1063 - .L_1062)
.L_1062:
        /*001c*/ 	.word	0x00000000
        /*0020*/ 	.short	0x0005
        /*0022*/ 	.short	0x001a
        /*0024*/ 	.byte	0x00, 0xf0, 0x05, 0x00


	//----- nvinfo : EIATTR_KPARAM_INFO
	.align		4
.L_1063:
        /*0028*/ 	.byte	0x04, 0x17
        /*002a*/ 	.short	(.L_1065 - .L_1064)
.L_1064:
        /*002c*/ 	.word	0x00000000
        /*0030*/ 	.short	0x0004
        /*0032*/ 	.short	0x0019
        /*0034*/ 	.byte	0x00, 0xf0, 0x05, 0x00


	//----- nvinfo : EIATTR_KPARAM_INFO
	.align		4
.L_1065:
        /*0038*/ 	.byte	0x04, 0x17
        /*003a*/ 	.short	(.L_1067 - .L_1066)
.L_1066:
        /*003c*/ 	.word	0x00000000
        /*0040*/ 	.short	0x0003
        /*0042*/ 	.short	0x0018
        /*0044*/ 	.byte	0x00, 0xf0, 0x05, 0x00


	//----- nvinfo : EIATTR_KPARAM_INFO
	.align		4
.L_1067:
        /*0048*/ 	.byte	0x04, 0x17
        /*004a*/ 	.short	(.L_1069 - .L_1068)
.L_1068:
        /*004c*/ 	.word	0x00000000
        /*0050*/ 	.short	0x0002
        /*0052*/ 	.short	0x0008
        /*0054*/ 	.byte	0x00, 0xf0, 0x41, 0x00


	//----- nvinfo : EIATTR_KPARAM_INFO
	.align		4
.L_1069:
        /*0058*/ 	.byte	0x04, 0x17
        /*005a*/ 	.short	(.L_1071 - .L_1070)
.L_1070:
        /*005c*/ 	.word	0x00000000
        /*0060*/ 	.short	0x0001
        /*0062*/ 	.short	0x0004
        /*0064*/ 	.byte	0x00, 0xf0, 0x05, 0x00


	//----- nvinfo : EIATTR_KPARAM_INFO
	.align		4
.L_1071:
        /*0068*/ 	.byte	0x04, 0x17
        /*006a*/ 	.short	(.L_1073 - .L_1072)
.L_1072:
        /*006c*/ 	.word	0x00000000
        /*0070*/ 	.short	0x0000
        /*0072*/ 	.short	0x0000
        /*0074*/ 	.byte	0x00, 0xf0, 0x11, 0x00


	//----- nvinfo : EIATTR_SPARSE_MMA_MASK
	.align		4
.L_1073:
        /*0078*/ 	.byte	0x03, 0x50
        /*007a*/ 	.short	0x0000


	//----- nvinfo : EIATTR_MAXREG_COUNT
	.align		4
        /*007c*/ 	.byte	0x03, 0x1b
        /*007e*/ 	.short	0x00ff


	//----- nvinfo : EIATTR_MERCURY_ISA_VERSION
	.align		4
        /*0080*/ 	.byte	0x03, 0x5f
        /*0082*/ 	.short	0x0101


	//----- nvinfo : EIATTR_VRC_CTA_INIT_COUNT
	.align		4
        /*0084*/ 	.byte	0x02, 0x4a
	.zero		1
	.zero		1


	//----- nvinfo : EIATTR_EXIT_INSTR_OFFSETS
	.align		4
        /*0088*/ 	.byte	0x04, 0x1c
        /*008a*/ 	.short	(.L_1075 - .L_1074)


	//   ....[0]....
.L_1074:
        /*008c*/ 	.word	0x0000a830


	//   ....[1]....
        /*0090*/ 	.word	0x0000a890


	//----- nvinfo : EIATTR_MAX_THREADS
	.align		4
.L_1075:
        /*0094*/ 	.byte	0x04, 0x05
        /*0096*/ 	.short	(.L_1077 - .L_1076)
.L_1076:
        /*0098*/ 	.word	0x00000080
        /*009c*/ 	.word	0x00000001
        /*00a0*/ 	.word	0x00000001


	//----- nvinfo : EIATTR_CRS_STACK_SIZE
	.align		4
.L_1077:
        /*00a4*/ 	.byte	0x04, 0x1e
        /*00a6*/ 	.short	(.L_1079 - .L_1078)
.L_1078:
        /*00a8*/ 	.word	0x00000000


	//----- nvinfo : EIATTR_CBANK_PARAM_SIZE
	.align		4
.L_1079:
        /*00ac*/ 	.byte	0x03, 0x19
        /*00ae*/ 	.short	0x001c


	//----- nvinfo : EIATTR_PARAM_CBANK
	.align		4
        /*00b0*/ 	.byte	0x04, 0x0a
        /*00b2*/ 	.short	(.L_1081 - .L_1080)
	.align		4
.L_1080:
        /*00b4*/ 	.word	index@(.nv.constant0._ZN2at6native27unrolled_elementwise_kernelIZZZNS0_17asinh_kernel_cudaERNS_18TensorIteratorBaseEENKUlvE_clEvENKUlvE1_clEvEUlN3c107complexINS6_4HalfEEEE_St5arrayIPcLm2EELi4E23TrivialOffsetCalculatorILi1EjESF_NS0_6memory15LoadWithoutCastENSG_16StoreWithoutCastEEEviT_T0_T2_T3_T4_T5_)
        /*00b8*/ 	.short	0x0380
        /*00ba*/ 	.short	0x001c


	//----- nvinfo : EIATTR_SW_WAR
	.align		4
.L_1081:
        /*00bc*/ 	.byte	0x04, 0x36
        /*00be*/ 	.short	(.L_1083 - .L_1082)
.L_1082:
        /*00c0*/ 	.word	0x00000008
.L_1083:


//--------------------- .nv.info._ZN2at6native29vectorized_elementwise_kernelILi2EZZZNS0_17asinh_kernel_cudaERNS_18TensorIteratorBaseEENKUlvE_clEvENKUlvE1_clEvEUlN3c107complexINS6_4HalfEEEE_St5arrayIPcLm2EEEEviT0_T1_ --------------------------
	.section	.nv.info._ZN2at6native29vectorized_elementwise_kernelILi2EZZZNS0_17asinh_kernel_cudaERNS_18TensorIteratorBaseEENKUlvE_clEvENKUlvE1_clEvEUlN3c107complexINS6_4HalfEEEE_St5arrayIPcLm2EEEEviT0_T1_,"",@"SHT_CUDA_INFO"
	.sectionflags	@""
	.align	4


	//----- nvinfo : EIATTR_CUDA_API_VERSION
	.align		4
        /*0000*/ 	.byte	0x04, 0x37
        /*0002*/ 	.short	(.L_1085 - .L_1084)
.L_1084:
        /*0004*/ 	.word	0x00000082


	//----- nvinfo : EIATTR_KPARAM_INFO
	.align		4
.L_1085:
        /*0008*/ 	.byte	0x04, 0x17
        /*000a*/ 	.short	(.L_1087 - .L_1086)
.L_1086:
        /*000c*/ 	.word	0x00000000
        /*0010*/ 	.short	0x0002
        /*0012*/ 	.short	0x0008
        /*0014*/ 	.byte	0x00, 0xf0, 0x41, 0x00


	//----- nvinfo : EIATTR_KPARAM_INFO
	.align		4
.L_1087:
        /*0018*/ 	.byte	0x04, 0x17
        /*001a*/ 	.short	(.L_1089 - .L_1088)
.L_1088:
        /*001c*/ 	.word	0x00000000
        /*0020*/ 	.short	0x0001
        /*0022*/ 	.short	0x0004
        /*0024*/ 	.byte	0x00, 0xf0, 0x05, 0x00


	//----- nvinfo : EIATTR_KPARAM_INFO
	.align		4
.L_1089:
        /*0028*/ 	.byte	0x04, 0x17
        /*002a*/ 	.short	(.L_1091 - .L_1090)
.L_1090:
        /*002c*/ 	.word	0x00000000
        /*0030*/ 	.short	0x0000
        /*0032*/ 	.short	0x0000
        /*0034*/ 	.byte	0x00, 0xf0, 0x11, 0x00


	//----- nvinfo : EIATTR_SPARSE_MMA_MASK
	.align		4
.L_1091:
        /*0038*/ 	.byte	0x03, 0x50
        /*003a*/ 	.short	0x0000


	//----- nvinfo : EIATTR_MAXREG_COUNT
	.align		4
        /*003c*/ 	.byte	0x03, 0x1b
        /*003e*/ 	.short	0x00ff


	//----- nvinfo : EIATTR_MERCURY_ISA_VERSION
	.align		4
        /*0040*/ 	.byte	0x03, 0x5f
        /*0042*/ 	.short	0x0101


	//----- nvinfo : EIATTR_VRC_CTA_INIT_COUNT
	.align		4
        /*0044*/ 	.byte	0x02, 0x4a
	.zero		1
	.zero		1


	//----- nvinfo : EIATTR_EXIT_INSTR_OFFSETS
	.align		4
        /*0048*/ 	.byte	0x04, 0x1c
        /*004a*/ 	.short	(.L_1093 - .L_1092)


	//   ....[0]....
.L_1092:
        /*004c*/ 	.word	0x00014ee0


	//   ....[1]....
        /*0050*/ 	.word	0x00014f40


	//   ....[2]....
        /*0054*/ 	.word	0x000293a0


	//----- nvinfo : EIATTR_MAX_THREADS
	.align		4
.L_1093:
        /*0058*/ 	.byte	0x04, 0x05
        /*005a*/ 	.short	(.L_1095 - .L_1094)
.L_1094:
        /*005c*/ 	.word	0x00000080
        /*0060*/ 	.word	0x00000001
        /*0064*/ 	.word	0x00000001


	//----- nvinfo : EIATTR_CRS_STACK_SIZE
	.align		4
.L_1095:
        /*0068*/ 	.byte	0x04, 0x1e
        /*006a*/ 	.short	(.L_1097 - .L_1096)
.L_1096:
        /*006c*/ 	.word	0x00000000


	//----- nvinfo : EIATTR_CBANK_PARAM_SIZE
	.align		4
.L_1097:
        /*0070*/ 	.byte	0x03, 0x19
        /*0072*/ 	.short	0x0018


	//----- nvinfo : EIATTR_PARAM_CBANK
	.align		4
        /*0074*/ 	.byte	0x04, 0x0a
        /*0076*/ 	.short	(.L_1099 - .L_1098)
	.align		4
.L_1098:
        /*0078*/ 	.word	index@(.nv.constant0._ZN2at6native29vectorized_elementwise_kernelILi2EZZZNS0_17asinh_kernel_cudaERNS_18TensorIteratorBaseEENKUlvE_clEvENKUlvE1_clEvEUlN3c107complexINS6_4HalfEEEE_St5arrayIPcLm2EEEEviT0_T1_)
        /*007c*/ 	.short	0x0380
        /*007e*/ 	.short	0x0018


	//----- nvinfo : EIATTR_SW_WAR
	.align		4
.L_1099:
        /*0080*/ 	.byte	0x04, 0x36
        /*0082*/ 	.short	(.L_1101 - .L_1100)
.L_1100:
        /*0084*/ 	.word	0x00000008
.L_1101:


//--------------------- .nv.info._ZN2at6native29vectorized_elementwise_kernelILi4EZZZNS0_17asinh_kernel_cudaERNS_18TensorIteratorBaseEENKUlvE_clEvENKUlvE1_clEvEUlN3c107complexINS6_4HalfEEEE_St5arrayIPcLm2EEEEviT0_T1_ --------------------------
	.section	.nv.info._ZN2at6native29vectorized_elementwise_kernelILi4EZZZNS0_17asinh_kernel_cudaERNS_18TensorIteratorBaseEENKUlvE_clEvENKUlvE1_clEvEUlN3c107complexINS6_4HalfEEEE_St5arrayIPcLm2EEEEviT0_T1_,"",@"SHT_CUDA_INFO"
	.sectionflags	@""
	.align	4


	//----- nvinfo : EIATTR_CUDA_API_VERSION
	.align		4
        /*0000*/ 	.byte	0x04, 0x37
        /*0002*/ 	.short	(.L_1103 - .L_1102)
.L_1102:
        /*0004*/ 	.word	0x00000082


	//----- nvinfo : EIATTR_KPARAM_INFO
	.align		4
.L_1103:
        /*0008*/ 	.byte	0x04, 0x17
        /*000a*/ 	.short	(.L_1105 - .L_1104)
.L_1104:
        /*000c*/ 	.word	0x00000000
        /*0010*/ 	.short	0x0002
        /*0012*/ 	.short	0x0008
        /*0014*/ 	.byte	0x00, 0xf0, 0x41, 0x00


	//----- nvinfo : EIATTR_KPARAM_INFO
	.align		4
.L_1105:
        /*0018*/ 	.byte	0x04, 0x17
        /*001a*/ 	.short	(.L_1107 - .L_1106)
.L_1106:
        /*001c*/ 	.word	0x00000000
        /*0020*/ 	.short	0x0001
        /*0022*/ 	.short	0x0004
        /*0024*/ 	.byte	0x00, 0xf0, 0x05, 0x00


	//----- nvinfo : EIATTR_KPARAM_INFO
	.align		4
.L_1107:
        /*0028*/ 	.byte	0x04, 0x17
        /*002a*/ 	.short	(.L_1109 - .L_1108)
.L_1108:
        /*002c*/ 	.word	0x00000000
        /*0030*/ 	.short	0x0000
        /*0032*/ 	.short	0x0000
        /*0034*/ 	.byte	0x00, 0xf0, 0x11, 0x00


	//----- nvinfo : EIATTR_SPARSE_MMA_MASK
	.align		4
.L_1109:
        /*0038*/ 	.byte	0x03, 0x50
        /*003a*/ 	.short	0x0000


	//----- nvinfo : EIATTR_MAXREG_COUNT
	.align		4
        /*003c*/ 	.byte	0x03, 0x1b
        /*003e*/ 	.short	0x00ff


	//----- nvinfo : EIATTR_MERCURY_ISA_VERSION
	.align		4
        /*0040*/ 	.byte	0x03, 0x5f
        /*0042*/ 	.short	0x0101


	//----- nvinfo : EIATTR_VRC_CTA_INIT_COUNT
	.align		4
        /*0044*/ 	.byte	0x02, 0x4a
	.zero		1
	.zero		1


	//----- nvinfo : EIATTR_EXIT_INSTR_OFFSETS
	.align		4
        /*0048*/ 	.byte	0x04, 0x1c
        /*004a*/ 	.short	(.L_1111 - .L_1110)


	//   ....[0]....
.L_1110:
        /*004c*/ 	.word	0x00014eb0


	//   ....[1]....
        /*0050*/ 	.word	0x00014f10


	//   ....[2]....
        /*0054*/ 	.word	0x00029360


	//----- nvinfo : EIATTR_MAX_THREADS
	.align		4
.L_1111:
        /*0058*/ 	.byte	0x04, 0x05
        /*005a*/ 	.short	(.L_1113 - .L_1112)
.L_1112:
        /*005c*/ 	.word	0x00000080
        /*0060*/ 	.word	0x00000001
        /*0064*/ 	.word	0x00000001


	//----- nvinfo : EIATTR_CRS_STACK_SIZE
	.align		4
.L_1113:
        /*0068*/ 	.byte	0x04, 0x1e
        /*006a*/ 	.short	(.L_1115 - .L_1114)
.L_1114:
        /*006c*/ 	.word	0x00000000


	//----- nvinfo : EIATTR_CBANK_PARAM_SIZE
	.align		4
.L_1115:
        /*0070*/ 	.byte	0x03, 0x19
        /*0072*/ 	.short	0x0018


	//----- nvinfo : EIATTR_PARAM_CBANK
	.align		4
        /*0074*/ 	.byte	0x04, 0x0a
        /*0076*/ 	.short	(.L_1117 - .L_1116)
	.align		4
.L_1116:
        /*0078*/ 	.word	index@(.nv.constant0._ZN2at6native29vectorized_elementwise_kernelILi4EZZZNS0_17asinh_kernel_cudaERNS_18TensorIteratorBaseEENKUlvE_clEvENKUlvE1_clEvEUlN3c107complexINS6_4HalfEEEE_St5arrayIPcLm2EEEEviT0_T1_)
        /*007c*/ 	.short	0x0380
        /*007e*/ 	.short	0x0018


	//----- nvinfo : EIATTR_SW_WAR
	.align		4
.L_1117:
        /*0080*/ 	.byte	0x04, 0x36
        /*0082*/ 	.short	(.L_1119 - .L_1118)
.L_1118:
        /*0084*/ 	.word	0x00000008
.L_1119:


//--------------------- .nv.info._ZN2at6native29vectorized_elementwise_kernelILi8EZZZNS0_17asinh_kernel_cudaERNS_18TensorIteratorBaseEENKUlvE_clEvENKUlvE1_clEvEUlN3c107complexINS6_4HalfEEEE_St5arrayIPcLm2EEEEviT0_T1_ --------------------------
	.section	.nv.info._ZN2at6native29vectorized_elementwise_kernelILi8EZZZNS0_17asinh_kernel_cudaERNS_18TensorIteratorBaseEENKUlvE_clEvENKUlvE1_clEvEUlN3c107complexINS6_4HalfEEEE_St5arrayIPcLm2EEEEviT0_T1_,"",@"SHT_CUDA_INFO"
	.sectionflags	@""
	.align	4


	//----- nvinfo : EIATTR_CUDA_API_VERSION
	.align		4
        /*0000*/ 	.byte	0x04, 0x37
        /*0002*/ 	.short	(.L_1121 - .L_1120)
.L_1120:
        /*0004*/ 	.word	0x00000082


	//----- nvinfo : EIATTR_KPARAM_INFO
	.align		4
.L_1121:
        /*0008*/ 	.byte	0x04, 0x17
        /*000a*/ 	.short	(.L_1123 - .L_1122)
.L_1122:
        /*000c*/ 	.word	0x00000000
        /*0010*/ 	.short	0x0002
        /*0012*/ 	.short	0x0008
        /*0014*/ 	.byte	0x00, 0xf0, 0x41, 0x00


	//----- nvinfo : EIATTR_KPARAM_INFO
	.align		4
.L_1123:
        /*0018*/ 	.byte	0x04, 0x17
        /*001a*/ 	.short	(.L_1125 - .L_1124)
.L_1124:
        /*001c*/ 	.word	0x00000000
        /*0020*/ 	.short	0x0001
        /*0022*/ 	.short	0x0004
        /*0024*/ 	.byte	0x00, 0xf0, 0x05, 0x00


	//----- nvinfo : EIATTR_KPARAM_INFO
	.align		4
.L_1125:
        /*0028*/ 	.byte	0x04, 0x17
        /*002a*/ 	.short	(.L_1127 - .L_1126)
.L_1126:
        /*002c*/ 	.word	0x00000000
        /*0030*/ 	.short	0x0000
        /*0032*/ 	.short	0x0000
        /*0034*/ 	.byte	0x00, 0xf0, 0x11, 0x00


	//----- nvinfo : EIATTR_SPARSE_MMA_MASK
	.align		4
.L_1127:
        /*0038*/ 	.byte	0x03, 0x50
        /*003a*/ 	.short	0x0000


	//----- nvinfo : EIATTR_MAXREG_COUNT
	.align		4
        /*003c*/ 	.byte	0x03, 0x1b
        /*003e*/ 	.short	0x00ff


	//----- nvinfo : EIATTR_MERCURY_ISA_VERSION
	.align		4
        /*0040*/ 	.byte	0x03, 0x5f
        /*0042*/ 	.short	0x0101


	//----- nvinfo : EIATTR_VRC_CTA_INIT_COUNT
	.align		4
        /*0044*/ 	.byte	0x02, 0x4a
	.zero		1
	.zero		1


	//----- nvinfo : EIATTR_EXIT_INSTR_OFFSETS
	.align		4
        /*0048*/ 	.byte	0x04, 0x1c
        /*004a*/ 	.short	(.L_1129 - .L_1128)


	//   ....[0]....
.L_1128:
        /*004c*/ 	.word	0x00015270


	//   ....[1]....
        /*0050*/ 	.word	0x000152d0


	//   ....[2]....
        /*0054*/ 	.word	0x00029ad0


	//----- nvinfo : EIATTR_MAX_THREADS
	.align		4
.L_1129:
        /*0058*/ 	.byte	0x04, 0x05
        /*005a*/ 	.short	(.L_1131 - .L_1130)
.L_1130:
        /*005c*/ 	.word	0x00000080
        /*0060*/ 	.word	0x00000001
        /*0064*/ 	.word	0x00000001


	//----- nvinfo : EIATTR_CRS_STACK_SIZE
	.align		4
.L_1131:
        /*0068*/ 	.byte	0x04, 0x1e
        /*006a*/ 	.short	(.L_1133 - .L_1132)
.L_1132:
        /*006c*/ 	.word	0x00000000


	//----- nvinfo : EIATTR_CBANK_PARAM_SIZE
	.align		4
.L_1133:
        /*0070*/ 	.byte	0x03, 0x19
        /*0072*/ 	.short	0x0018


	//----- nvinfo : EIATTR_PARAM_CBANK
	.align		4
        /*0074*/ 	.byte	0x04, 0x0a
        /*0076*/ 	.short	(.L_1135 - .L_1134)
	.align		4
.L_1134:
        /*0078*/ 	.word	index@(.nv.constant0._ZN2at6native29vectorized_elementwise_kernelILi8EZZZNS0_17asinh_kernel_cudaERNS_18TensorIteratorBaseEENKUlvE_clEvENKUlvE1_clEvEUlN3c107complexINS6_4HalfEEEE_St5arrayIPcLm2EEEEviT0_T1_)
        /*007c*/ 	.short	0x0380
        /*007e*/ 	.short	0x0018


	//----- nvinfo : EIATTR_SW_WAR
	.align		4
.L_1135:
        /*0080*/ 	.byte	0x04, 0x36
        /*0082*/ 	.short	(.L_1137 - .L_1136)
.L_1136:
        /*0084*/ 	.word	0x00000008
.L_1137:


//--------------------- .nv.info._ZN2at6native18elementwise_kernelILi128ELi4EZNS0_15gpu_kernel_implIZZZNS0_17asinh_kernel_cudaERNS_18TensorIteratorBaseEENKUlvE_clEvENKUlvE0_clEvEUlN3c107complexIfEEE_EEvS4_RKT_EUliE_EEviT1_ --------------------------
	.section	.nv.info._ZN2at6native18elementwise_kernelILi128ELi4EZNS0_15gpu_kernel_implIZZZNS0_17asinh_kernel_cudaERNS_18TensorIteratorBaseEENKUlvE_clEvENKUlvE0_clEvEUlN3c107complexIfEEE_EEvS4_RKT_EUliE_EEviT1_,"",@"SHT_CUDA_INFO"
	.sectionflags	@""
	.align	4


	//----- nvinfo : EIATTR_CUDA_API_VERSION
	.align		4
        /*0000*/ 	.byte	0x04, 0x37
        /*0002*/ 	.short	(.L_1139 - .L_1138)
.L_1138:
        /*0004*/ 	.word	0x00000082


	//----- nvinfo : EIATTR_KPARAM_INFO
	.align		4
.L_1139:
        /*0008*/ 	.byte	0x04, 0x17
        /*000a*/ 	.short	(.L_1141 - .L_1140)
.L_1140:
        /*000c*/ 	.word	0x00000000
        /*0010*/ 	.short	0x0001
        /*0012*/ 	.short	0x0008
        /*0014*/ 	.byte	0x00, 0xf0, 0x61, 0x08


	//----- nvinfo : EIATTR_KPARAM_INFO
	.align		4
.L_1141:
        /*0018*/ 	.byte	0x04, 0x17
        /*001a*/ 	.short	(.L_1143 - .L_1142)
.L_1142:
        /*001c*/ 	.word	0x00000000
        /*0020*/ 	.short	0x0000
        /*0022*/ 	.short	0x0000
        /*0024*/ 	.byte	0x00, 0xf0, 0x11, 0x00


	//----- nvinfo : EIATTR_SPARSE_MMA_MASK
	.align		4
.L_1143:
        /*0028*/ 	.byte	0x03, 0x50
        /*002a*/ 	.short	0x0000


	//----- nvinfo : EIATTR_MAXREG_COUNT
	.align		4
        /*002c*/ 	.byte	0x03, 0x1b
        /*002e*/ 	.short	0x0080


	//----- nvinfo : EIATTR_EXTERNS
	.align		4
        /*0030*/ 	.byte	0x04, 0x0f
        /*0032*/ 	.short	(.L_1145 - .L_1144)


	//   ....[0]....
	.align		4
.L_1144:
        /*0034*/ 	.word	index@(__assertfail)


	//----- nvinfo : EIATTR_MERCURY_ISA_VERSION
	.align		4
.L_1145:
        /*0038*/ 	.byte	0x03, 0x5f
        /*003a*/ 	.short	0x0101


	//----- nvinfo : EIATTR_VRC_CTA_INIT_COUNT
	.align		4
        /*003c*/ 	.byte	0x02, 0x4a
	.zero		1
	.zero		1


	//----- nvinfo : EIATTR_SYSCALL_OFFSETS
	.align		4
        /*0040*/ 	.byte	0x04, 0x46
        /*0042*/ 	.short	(.L_1147 - .L_1146)


	//   ....[0]....
.L_1146:
        /*0044*/ 	.word	0x000021e0


	//   ....[1]....
        /*0048*/ 	.word	0x00005820


	//   ....[2]....
        /*004c*/ 	.word	0x00007b50


	//   ....[3]....
        /*0050*/ 	.word	0x0000b050


	//   ....[4]....
        /*0054*/ 	.word	0x0000d490


	//   ....[5]....
        /*0058*/ 	.word	0x00010990


	//   ....[6]....
        /*005c*/ 	.word	0x00012de0


	//   ....[7]....
        /*0060*/ 	.word	0x000162b0


	//----- nvinfo : EIATTR_EXIT_INSTR_OFFSETS
	.align		4
.L_1147:
        /*0064*/ 	.byte	0x04, 0x1c
        /*0066*/ 	.short	(.L_1149 - .L_1148)


	//   ....[0]....
.L_1148:
        /*0068*/ 	.word	0x00010c40


	//   ....[1]....
        /*006c*/ 	.word	0x00015820


	//   ....[2]....
        /*0070*/ 	.word	0x00015860


	//   ....[3]....
        /*0074*/ 	.word	0x000158f0


	//   ....[4]....
        /*0078*/ 	.word	0x00015920


	//   ....[5]....
        /*007c*/ 	.word	0x00015950


	//   ....[6]....
        /*0080*/ 	.word	0x000159d0


	//   ....[7]....
        /*0084*/ 	.word	0x00015a00


	//   ....[8]....
        /*0088*/ 	.word	0x00015a80


	//   ....[9]....
        /*008c*/ 	.word	0x00015ab0


	//   ....[10]....
        /*0090*/ 	.word	0x00015af0


	//   ....[11]....
        /*0094*/ 	.word	0x00015bc0


	//   ....[12]....
        /*0098*/ 	.word	0x00015d20


	//   ....[13]....
        /*009c*/ 	.word	0x00015e80


	//   ....[14]....
        /*00a0*/ 	.word	0x00015fd0


	//   ....[15]....
        /*00a4*/ 	.word	0x00016000


	//   ....[16]....
        /*00a8*/ 	.word	0x00016030


	//   ....[17]....
        /*00ac*/ 	.word	0x000160f0


	//   ....[18]....
        /*00b0*/ 	.word	0x00016150


	//   ....[19]....
        /*00b4*/ 	.word	0x000162c0


	//   ....[20]....
        /*00b8*/ 	.word	0x000163c0


	//   ....[21]....
        /*00bc*/ 	.word	0x000164f0


	//   ....[22]....
        /*00c0*/ 	.word	0x00016520


	//----- nvinfo : EIATTR_MAX_THREADS
	.align		4
.L_1149:
        /*00c4*/ 	.byte	0x04, 0x05
        /*00c6*/ 	.short	(.L_1151 - .L_1150)
.L_1150:
        /*00c8*/ 	.word	0x00000080
        /*00cc*/ 	.word	0x00000001
        /*00d0*/ 	.word	0x00000001


	//----- nvinfo : EIATTR_CRS_STACK_SIZE
	.align		4
.L_1151:
        /*00d4*/ 	.byte	0x04, 0x1e
        /*00d6*/ 	.short	(.L_1153 - .L_1152)
.L_1152:
        /*00d8*/ 	.word	0x00000000


	//----- nvinfo : EIATTR_CBANK_PARAM_SIZE
	.align		4
.L_1153:
        /*00dc*/ 	.byte	0x03, 0x19
        /*00de*/ 	.short	0x0220


	//----- nvinfo : EIATTR_PARAM_CBANK
	.align		4
        /*00e0*/ 	.byte	0x04, 0x0a
        /*00e2*/ 	.short	(.L_1155 - .L_1154)
	.align		4
.L_1154:
        /*00e4*/ 	.word	index@(.nv.constant0._ZN2at6native18elementwise_kernelILi128ELi4EZNS0_15gpu_kernel_implIZZZNS0_17asinh_kernel_cudaERNS_18TensorIteratorBaseEENKUlvE_clEvENKUlvE0_clEvEUlN3c107complexIfEEE_EEvS4_RKT_EUliE_EEviT1_)
        /*00e8*/ 	.short	0x0380
        /*00ea*/ 	.short	0x0220


	//----- nvinfo : EIATTR_SW_WAR
	.align		4
.L_1155:
        /*00ec*/ 	.byte	0x04, 0x36
        /*00ee*/ 	.short	(.L_1157 - .L_1156)
.L_1156:
        /*00f0*/ 	.word	0x00000008
.L_1157:


//--------------------- .nv.info._ZN2at6native27unrolled_elementwise_kernelIZZZNS0_17asinh_kernel_cudaERNS_18TensorIteratorBaseEENKUlvE_clEvENKUlvE0_clEvEUlN3c107complexIfEEE_St5arrayIPcLm2EELi4E23TrivialOffsetCalculatorILi1EjESE_NS0_6memory12LoadWithCastILi1EEENSF_13StoreWithCastILi1EEEEEviT_T0_T2_T3_T4_T5_ --------------------------
	.section	.nv.info._ZN2at6native27unrolled_elementwise_kernelIZZZNS0_17asinh_kernel_cudaERNS_18TensorIteratorBaseEENKUlvE_clEvENKUlvE0_clEvEUlN3c107complexIfEEE_St5arrayIPcLm2EELi4E23TrivialOffsetCalculatorILi1EjESE_NS0_6memory12LoadWithCastILi1EEENSF_13StoreWithCastILi1EEEEEviT_T0_T2_T3_T4_T5_,"",@"SHT_CUDA_INFO"
	.sectionflags	@""
	.align	4


	//----- nvinfo : EIATTR_CUDA_API_VERSION
	.align		4
        /*0000*/ 	.byte	0x04, 0x37
        /*0002*/ 	.short	(.L_1159 - .L_1158)
.L_1158:
        /*0004*/ 	.word	0x00000082


	//----- nvinfo : EIATTR_KPARAM_INFO
	.align		4
.L_1159:
        /*0008*/ 	.byte	0x04, 0x17
        /*000a*/ 	.short	(.L_1161 - .L_1160)
.L_1160:
        /*000c*/ 	.word	0x00000000
        /*0010*/ 	.short	0x0006
        /*0012*/ 	.short	0x0024
        /*0014*/ 	.byte	0x00, 0xf0, 0x21, 0x00


	//----- nvinfo : EIATTR_KPARAM_INFO
	.align		4
.L_1161:
        /*0018*/ 	.byte	0x04, 0x17
        /*001a*/ 	.short	(.L_1163 - .L_1162)
.L_1162:
        /*001c*/ 	.word	0x00000000
        /*0020*/ 	.short	0x0005
        /*0022*/ 	.short	0x001c
        /*0024*/ 	.byte	0x00, 0xf0, 0x21, 0x00


	//----- nvinfo : EIATTR_KPARAM_INFO
	.align		4
.L_1163:
        /*0028*/ 	.byte	0x04, 0x17
        /*002a*/ 	.short	(.L_1165 - .L_1164)
.L_1164:
        /*002c*/ 	.word	0x00000000
        /*0030*/ 	.short	0x0004
        /*0032*/ 	.short	0x0019
        /*0034*/ 	.byte	0x00, 0xf0, 0x05, 0x00


	//----- nvinfo : EIATTR_KPARAM_INFO
	.align		4
.L_1165:
        /*0038*/ 	.byte	0x04, 0x17
        /*003a*/ 	.short	(.L_1167 - .L_1166)
.L_1166:
        /*003c*/ 	.word	0x00000000
        /*0040*/ 	.short	0x0003
        /*0042*/ 	.short	0x0018
        /*0044*/ 	.byte	0x00, 0xf0, 0x05, 0x00


	//----- nvinfo : EIATTR_KPARAM_INFO
	.align		4
.L_1167:
        /*0048*/ 	.byte	0x04, 0x17
        /*004a*/ 	.short	(.L_1169 - .L_1168)
.L_1168:
        /*004c*/ 	.word	0x00000000
        /*0050*/ 	.short	0x0002
        /*0052*/ 	.short	0x0008
        /*0054*/ 	.byte	0x00, 0xf0, 0x41, 0x00


	//----- nvinfo : EIATTR_KPARAM_INFO
	.align		4
.L_1169:
        /*0058*/ 	.byte	0x04, 0x17
        /*005a*/ 	.short	(.L_1171 - .L_1170)
.L_1170:
        /*005c*/ 	.word	0x00000000
        /*0060*/ 	.short	0x0001
        /*0062*/ 	.short	0x0004
        /*0064*/ 	.byte	0x00, 0xf0, 0x05, 0x00


	//----- nvinfo : EIATTR_KPARAM_INFO
	.align		4
.L_1171:
        /*0068*/ 	.byte	0x04, 0x17
        /*006a*/ 	.short	(.L_1173 - .L_1172)
.L_1172:
        /*006c*/ 	.word	0x00000000
        /*0070*/ 	.short	0x0000
        /*0072*/ 	.short	0x0000
        /*0074*/ 	.byte	0x00, 0xf0, 0x11, 0x00


	//----- nvinfo : EIATTR_SPARSE_MMA_MASK
	.align		4
.L_1173:
        /*0078*/ 	.byte	0x03, 0x50
        /*007a*/ 	.short	0x0000


	//----- nvinfo : EIATTR_MAXREG_COUNT
	.align		4
        /*007c*/ 	.byte	0x03, 0x1b
        /*007e*/ 	.short	0x00ff


	//----- nvinfo : EIATTR_EXTERNS
	.align		4
        /*0080*/ 	.byte	0x04, 0x0f
        /*0082*/ 	.short	(.L_1175 - .L_1174)


	//   ....[0]....
	.align		4
.L_1174:
        /*0084*/ 	.word	index@(__assertfail)


	//----- nvinfo : EIATTR_MERCURY_ISA_VERSION
	.align		4
.L_1175:
        /*0088*/ 	.byte	0x03, 0x5f
        /*008a*/ 	.short	0x0101


	//----- nvinfo : EIATTR_VRC_CTA_INIT_COUNT
	.align		4
        /*008c*/ 	.byte	0x02, 0x4a
	.zero		1
	.zero		1


	//----- nvinfo : EIATTR_SYSCALL_OFFSETS
	.align		4
        /*0090*/ 	.byte	0x04, 0x46
        /*0092*/ 	.short	(.L_1177 - .L_1176)


	//   ....[0]....
.L_1176:
        /*0094*/ 	.word	0x00000ee0


	//   ....[1]....
        /*0098*/ 	.word	0x00001f30


	//   ....[2]....
        /*009c*/ 	.word	0x00002ef0


	//   ....[3]....
        /*00a0*/ 	.word	0x00003dc0


	//   ....[4]....
        /*00a4*/ 	.word	0x0000f170


	//   ....[5]....
        /*00a8*/ 	.word	0x0000ff10


	//   ....[6]....
        /*00ac*/ 	.word	0x00010da0


	//   ....[7]....
        /*00b0*/ 	.word	0x00011c10


	//----- nvinfo : EIATTR_EXIT_INSTR_OFFSETS
	.align		4
.L_1177:
        /*00b4*/ 	.byte	0x04, 0x1c
        /*00b6*/ 	.short	(.L_1179 - .L_1178)


	//   ....[0]....
.L_1178:
        /*00b8*/ 	.word	0x00011040


	//   ....[1]....
        /*00bc*/ 	.word	0x00011180


	//   ....[2]....
        /*00c0*/ 	.word	0x000111c0


	//   ....[3]....
        /*00c4*/ 	.word	0x00011250


	//   ....[4]....
        /*00c8*/ 	.word	0x00011280


	//   ....[5]....
        /*00cc*/ 	.word	0x000112b0


	//   ....[6]....
        /*00d0*/ 	.word	0x00011330


	//   ....[7]....
        /*00d4*/ 	.word	0x00011360


	//   ....[8]....
        /*00d8*/ 	.word	0x000113e0


	//   ....[9]....
        /*00dc*/ 	.word	0x00011410


	//   ....[10]....
        /*00e0*/ 	.word	0x00011450


	//   ....[11]....
        /*00e4*/ 	.word	0x00011520


	//   ....[12]....
        /*00e8*/ 	.word	0x00011680


	//   ....[13]....
        /*00ec*/ 	.word	0x000117e0


	//   ....[14]....
        /*00f0*/ 	.word	0x00011930


	//   ....[15]....
        /*00f4*/ 	.word	0x00011960


	//   ....[16]....
        /*00f8*/ 	.word	0x00011990


	//   ....[17]....
        /*00fc*/ 	.word	0x00011a50


	//   ....[18]....
        /*0100*/ 	.word	0x00011ab0


	//   ....[19]....
        /*0104*/ 	.word	0x00011c20


	//   ....[20]....
        /*0108*/ 	.word	0x00011d20


	//   ....[21]....
        /*010c*/ 	.word	0x00011e50


	//   ....[22]....
        /*0110*/ 	.word	0x00011e80


	//----- nvinfo : EIATTR_MAX_THREADS
	.align		4
.L_1179:
        /*0114*/ 	.byte	0x04, 0x05
        /*0116*/ 	.short	(.L_1181 - .L_1180)
.L_1180:
        /*0118*/ 	.word	0x00000080
        /*011c*/ 	.word	0x00000001
        /*0120*/ 	.word	0x00000001


	//----- nvinfo : EIATTR_CRS_STACK_SIZE
	.align		4
.L_1181:
        /*0124*/ 	.byte	0x04, 0x1e
        /*0126*/ 	.short	(.L_1183 - .L_1182)
.L_1182:
        /*0128*/ 	.word	0x00000000


	//----- nvinfo : EIATTR_CBANK_PARAM_SIZE
	.align		4
.L_1183:
        /*012c*/ 	.byte	0x03, 0x19
        /*012e*/ 	.short	0x002c


	//----- nvinfo : EIATTR_PARAM_CBANK
	.align		4
        /*0130*/ 	.byte	0x04, 0x0a
        /*0132*/ 	.short	(.L_1185 - .L_1184)
	.align		4
.L_1184:
        /*0134*/ 	.word	index@(.nv.constant0._ZN2at6native27unrolled_elementwise_kernelIZZZNS0_17asinh_kernel_cudaERNS_18TensorIteratorBaseEENKUlvE_clEvENKUlvE0_clEvEUlN3c107complexIfEEE_St5arrayIPcLm2EELi4E23TrivialOffsetCalculatorILi1EjESE_NS0_6memory12LoadWithCastILi1EEENSF_13StoreWithCastILi1EEEEEviT_T0_T2_T3_T4_T5_)
        /*0138*/ 	.short	0x0380
        /*013a*/ 	.short	0x002c


	//----- nvinfo : EIATTR_SW_WAR
	.align		4
.L_1185:
        /*013c*/ 	.byte	0x04, 0x36
        /*013e*/ 	.short	(.L_1187 - .L_1186)
.L_1186:
        /*0140*/ 	.word	0x00000008
.L_1187:


//--------------------- .nv.info._ZN2at6native18elementwise_kernelILi128ELi2EZNS0_22gpu_kernel_impl_nocastIZZZNS0_17asinh_kernel_cudaERNS_18TensorIteratorBaseEENKUlvE_clEvENKUlvE0_clEvEUlN3c107complexIfEEE_EEvS4_RKT_EUliE_EEviT1_ --------------------------
	.section	.nv.info._ZN2at6native18elementwise_kernelILi128ELi2EZNS0_22gpu_kernel_impl_nocastIZZZNS0_17asinh_kernel_cudaERNS_18TensorIteratorBaseEENKUlvE_clEvENKUlvE0_clEvEUlN3c107complexIfEEE_EEvS4_RKT_EUliE_EEviT1_,"",@"SHT_CUDA_INFO"
	.sectionflags	@""
	.align	4


	//----- nvinfo : EIATTR_CUDA_API_VERSION
	.align		4
        /*0000*/ 	.byte	0x04, 0x37
        /*0002*/ 	.short	(.L_1189 - .L_1188)
.L_1188:
        /*0004*/ 	.word	0x00000082


	//----- nvinfo : EIATTR_KPARAM_INFO
	.align		4
.L_1189:
        /*0008*/ 	.byte	0x04, 0x17
        /*000a*/ 	.short	(.L_1191 - .L_1190)
.L_1190:
        /*000c*/ 	.word	0x00000000
        /*0010*/ 	.short	0x0001
        /*0012*/ 	.short	0x0008
        /*0014*/ 	.byte	0x00, 0xf0, 0x61, 0x08


	//----- nvinfo : EIATTR_KPARAM_INFO
	.align		4
.L_1191:
        /*0018*/ 	.byte	0x04, 0x17
        /*001a*/ 	.short	(.L_1193 - .L_1192)
.L_1192:
        /*001c*/ 	.word	0x00000000
        /*0020*/ 	.short	0x0000
        /*0022*/ 	.short	0x0000
        /*0024*/ 	.byte	0x00, 0xf0, 0x11, 0x00


	//----- nvinfo : EIATTR_SPARSE_MMA_MASK
	.align		4
.L_1193:
        /*0028*/ 	.byte	0x03, 0x50
        /*002a*/ 	.short	0x0000


	//----- nvinfo : EIATTR_MAXREG_COUNT
	.align		4
        /*002c*/ 	.byte	0x03, 0x1b
        /*002e*/ 	.short	0x0080


	//----- nvinfo : EIATTR_MERCURY_ISA_VERSION
	.align		4
        /*0030*/ 	.byte	0x03, 0x5f
        /*0032*/ 	.short	0x0101


	//----- nvinfo : EIATTR_VRC_CTA_INIT_COUNT
	.align		4
        /*0034*/ 	.byte	0x02, 0x4a
	.zero		1
	.zero		1


	//----- nvinfo : EIATTR_EXIT_INSTR_OFFSETS
	.align		4
        /*0038*/ 	.byte	0x04, 0x1c
        /*003a*/ 	.short	(.L_1195 - .L_1194)


	//   ....[0]....
.L_1194:
        /*003c*/ 	.word	0x00003c70


	//   ....[1]....
        /*0040*/ 	.word	0x00007840


	//----- nvinfo : EIATTR_MAX_THREADS
	.align		4
.L_1195:
        /*0044*/ 	.byte	0x04, 0x05
        /*0046*/ 	.short	(.L_1197 - .L_1196)
.L_1196:
        /*0048*/ 	.word	0x00000080
        /*004c*/ 	.word	0x00000001
        /*0050*/ 	.word	0x00000001


	//----- nvinfo : EIATTR_CRS_STACK_SIZE
	.align		4
.L_1197:
        /*0054*/ 	.byte	0x04, 0x1e
        /*0056*/ 	.short	(.L_1199 - .L_1198)
.L_1198:
        /*0058*/ 	.word	0x00000000


	//----- nvinfo : EIATTR_CBANK_PARAM_SIZE
	.align		4
.L_1199:
        /*005c*/ 	.byte	0x03, 0x19
        /*005e*/ 	.short	0x0220


	//----- nvinfo : EIATTR_PARAM_CBANK
	.align		4
        /*0060*/ 	.byte	0x04, 0x0a
        /*0062*/ 	.short	(.L_1201 - .L_1200)
	.align		4
.L_1200:
        /*0064*/ 	.word	index@(.nv.constant0._ZN2at6native18elementwise_kernelILi128ELi2EZNS0_22gpu_kernel_impl_nocastIZZZNS0_17asinh_kernel_cudaERNS_18TensorIteratorBaseEENKUlvE_clEvENKUlvE0_clEvEUlN3c107complexIfEEE_EEvS4_RKT_EUliE_EEviT1_)
        /*0068*/ 	.short	0x0380
        /*006a*/ 	.short	0x0220


	//----- nvinfo : EIATTR_SW_WAR
	.align		4
.L_1201:
        /*006c*/ 	.byte	0x04, 0x36
        /*006e*/ 	.short	(.L_1203 - .L_1202)
.L_1202:
        /*0070*/ 	.word	0x00000008
.L_1203:


//--------------------- .nv.info._ZN2at6native27unrolled_elementwise_kernelIZZZNS0_17asinh_kernel_cudaERNS_18TensorIteratorBaseEENKUlvE_clEvENKUlvE0_clEvEUlN3c107complexIfEEE_St5arrayIPcLm2EELi4E23TrivialOffsetCalculatorILi1EjESE_NS0_6memory15LoadWithoutCastENSF_16StoreWithoutCastEEEviT_T0_T2_T3_T4_T5_ --------------------------
	.section	.nv.info._ZN2at6native27unrolled_elementwise_kernelIZZZNS0_17asinh_kernel_cudaERNS_18TensorIteratorBaseEENKUlvE_clEvENKUlvE0_clEvEUlN3c107complexIfEEE_St5arrayIPcLm2EELi4E23TrivialOffsetCalculatorILi1EjESE_NS0_6memory15LoadWithoutCastENSF_16StoreWithoutCastEEEviT_T0_T2_T3_T4_T5_,"",@"SHT_CUDA_INFO"
	.sectionflags	@""
	.align	4


	//----- nvinfo : EIATTR_CUDA_API_VERSION
	.align		4
        /*0000*/ 	.byte	0x04, 0x37
        /*0002*/ 	.short	(.L_1205 - .L_1204)
.L_1204:
        /*0004*/ 	.word	0x00000082


	//----- nvinfo : EIATTR_KPARAM_INFO
	.align		4
.L_1205:
        /*0008*/ 	.byte	0x04, 0x17
        /*000a*/ 	.short	(.L_1207 - .L_1206)
.L_1206:
        /*000c*/ 	.word	0x00000000
        /*0010*/ 	.short	0x0006
        /*0012*/ 	.short	0x001b
        /*0014*/ 	.byte	0x00, 0xf0, 0x05, 0x00


	//----- nvinfo : EIATTR_KPARAM_INFO
	.align		4
.L_1207:
        /*0018*/ 	.byte	0x04, 0x17
        /*001a*/ 	.short	(.L_1209 - .L_1208)
.L_1208:
        /*001c*/ 	.word	0x00000000
        /*0020*/ 	.short	0x0005
        /*0022*/ 	.short	0x001a
        /*0024*/ 	.byte	0x00, 0xf0, 0x05, 0x00


	//----- nvinfo : EIATTR_KPARAM_INFO
	.align		4
.L_1209:
        /*0028*/ 	.byte	0x04, 0x17
        /*002a*/ 	.short	(.L_1211 - .L_1210)
.L_1210:
        /*002c*/ 	.word	0x00000000
        /*0030*/ 	.short	0x0004
        /*0032*/ 	.short	0x0019
        /*0034*/ 	.byte	0x00, 0xf0, 0x05, 0x00


	//----- nvinfo : EIATTR_KPARAM_INFO
	.align		4
.L_1211:
        /*0038*/ 	.byte	0x04, 0x17
        /*003a*/ 	.short	(.L_1213 - .L_1212)
.L_1212:
        /*003c*/ 	.word	0x00000000
        /*0040*/ 	.short	0x0003
        /*0042*/ 	.short	0x0018
        /*0044*/ 	.byte	0x00, 0xf0, 0x05, 0x00


	//----- nvinfo : EIATTR_KPARAM_INFO
	.align		4
.L_1213:
        /*0048*/ 	.byte	0x04, 0x17
        /*004a*/ 	.short	(.L_1215 - .L_1214)
.L_1214:
        /*004c*/ 	.word	0x00000000
        /*0050*/ 	.short	0x0002
        /*0052*/ 	.short	0x0008
        /*0054*/ 	.byte	0x00, 0xf0, 0x41, 0x00


	//----- nvinfo : EIATTR_KPARAM_INFO
	.align		4
.L_1215:
        /*0058*/ 	.byte	0x04, 0x17
        /*005a*/ 	.short	(.L_1217 - .L_1216)
.L_1216:
        /*005c*/ 	.word	0x00000000
        /*0060*/ 	.short	0x0001
        /*0062*/ 	.short	0x0004
        /*0064*/ 	.byte	0x00, 0xf0, 0x05, 0x00


	//----- nvinfo : EIATTR_KPARAM_INFO
	.align		4
.L_1217:
        /*0068*/ 	.byte	0x04, 0x17
        /*006a*/ 	.short	(.L_1219 - .L_1218)
.L_1218:
        /*006c*/ 	.word	0x00000000
        /*0070*/ 	.short	0x0000
        /*0072*/ 	.short	0x0000
        /*0074*/ 	.byte	0x00, 0xf0, 0x11, 0x00


	//----- nvinfo : EIATTR_SPARSE_MMA_MASK
	.align		4
.L_1219:
        /*0078*/ 	.byte	0x03, 0x50
        /*007a*/ 	.short	0x0000


	//----- nvinfo : EIATTR_MAXREG_COUNT
	.align		4
        /*007c*/ 	.byte	0x03, 0x1b
        /*007e*/ 	.short	0x00ff


	//----- nvinfo : EIATTR_MERCURY_ISA_VERSION
	.align		4
        /*0080*/ 	.byte	0x03, 0x5f
        /*0082*/ 	.short	0x0101


	//----- nvinfo : EIATTR_VRC_CTA_INIT_COUNT
	.align		4
        /*0084*/ 	.byte	0x02, 0x4a
	.zero		1
	.zero		1


	//----- nvinfo : EIATTR_EXIT_INSTR_OFFSETS
	.align		4
        /*0088*/ 	.byte	0x04, 0x1c
        /*008a*/ 	.short	(.L_1221 - .L_1220)


	//   ....[0]....
.L_1220:
        /*008c*/ 	.word	0x0000a710


	//   ....[1]....
        /*0090*/ 	.word	0x0000a760


	//----- nvinfo : EIATTR_MAX_THREADS
	.align		4
.L_1221:
        /*0094*/ 	.byte	0x04, 0x05
        /*0096*/ 	.short	(.L_1223 - .L_1222)
.L_1222:
        /*0098*/ 	.word	0x00000080
        /*009c*/ 	.word	0x00000001
        /*00a0*/ 	.word	0x00000001


	//----- nvinfo : EIATTR_CRS_STACK_SIZE
	.align		4
.L_1223:
        /*00a4*/ 	.byte	0x04, 0x1e
        /*00a6*/ 	.short	(.L_1225 - .L_1224)
.L_1224:
        /*00a8*/ 	.word	0x00000000


	//----- nvinfo : EIATTR_CBANK_PARAM_SIZE
	.align		4
.L_1225:
        /*00ac*/ 	.byte	0x03, 0x19
        /*00ae*/ 	.short	0x001c


	//----- nvinfo : EIATTR_PARAM_CBANK
	.align		4
        /*00b0*/ 	.byte	0x04, 0x0a
        /*00b2*/ 	.short	(.L_1227 - .L_1226)
	.align		4
.L_1226:
        /*00b4*/ 	.word	index@(.nv.constant0._ZN2at6native27unrolled_elementwise_kernelIZZZNS0_17asinh_kernel_cudaERNS_18TensorIteratorBaseEENKUlvE_clEvENKUlvE0_clEvEUlN3c107complexIfEEE_St5arrayIPcLm2EELi4E23TrivialOffsetCalculatorILi1EjESE_NS0_6memory15LoadWithoutCastENSF_16StoreWithoutCastEEEviT_T0_T2_T3_T4_T5_)
        /*00b8*/ 	.short	0x0380
        /*00ba*/ 	.short	0x001c


	//----- nvinfo : EIATTR_SW_WAR
	.align		4
.L_1227:
        /*00bc*/ 	.byte	0x04, 0x36
        /*00be*/ 	.short	(.L_1229 - .L_1228)
.L_1228:
        /*00c0*/ 	.word	0x00000008
.L_1229:


//--------------------- .nv.info._ZN2at6native29vectorized_elementwise_kernelILi2EZZZNS0_17asinh_kernel_cudaERNS_18TensorIteratorBaseEENKUlvE_clEvENKUlvE0_clEvEUlN3c107complexIfEEE_St5arrayIPcLm2EEEEviT0_T1_ --------------------------
	.section	.nv.info._ZN2at6native29vectorized_elementwise_kernelILi2EZZZNS0_17asinh_kernel_cudaERNS_18TensorIteratorBaseEENKUlvE_clEvENKUlvE0_clEvEUlN3c107complexIfEEE_St5arrayIPcLm2EEEEviT0_T1_,"",@"SHT_CUDA_INFO"
	.sectionflags	@""
	.align	4


	//----- nvinfo : EIATTR_CUDA_API_VERSION
	.align		4
        /*0000*/ 	.byte	0x04, 0x37
        /*0002*/ 	.short	(.L_1231 - .L_1230)
.L_1230:
        /*0004*/ 	.word	0x00000082


	//----- nvinfo : EIATTR_KPARAM_INFO
	.align		4
.L_1231:
        /*0008*/ 	.byte	0x04, 0x17
        /*000a*/ 	.short	(.L_1233 - .L_1232)
.L_1232:
        /*000c*/ 	.word	0x00000000
        /*0010*/ 	.short	0x0002
        /*0012*/ 	.short	0x0008
        /*0014*/ 	.byte	0x00, 0xf0, 0x41, 0x00


	//----- nvinfo : EIATTR_KPARAM_INFO
	.align		4
.L_1233:
        /*0018*/ 	.byte	0x04, 0x17
        /*001a*/ 	.short	(.L_1235 - .L_1234)
.L_1234:
        /*001c*/ 	.word	0x00000000
        /*0020*/ 	.short	0x0001
        /*0022*/ 	.short	0x0004
        /*0024*/ 	.byte	0x00, 0xf0, 0x05, 0x00


	//----- nvinfo : EIATTR_KPARAM_INFO
	.align		4
.L_1235:
        /*0028*/ 	.byte	0x04, 0x17
        /*002a*/ 	.short	(.L_1237 - .L_1236)
.L_1236:
        /*002c*/ 	.word	0x00000000
        /*0030*/ 	.short	0x0000
        /*0032*/ 	.short	0x0000
        /*0034*/ 	.byte	0x00, 0xf0, 0x11, 0x00


	//----- nvinfo : EIATTR_SPARSE_MMA_MASK
	.align		4
.L_1237:
        /*0038*/ 	.byte	0x03, 0x50
        /*003a*/ 	.short	0x0000


	//----- nvinfo : EIATTR_MAXREG_COUNT
	.align		4
        /*003c*/ 	.byte	0x03, 0x1b
        /*003e*/ 	.short	0x00ff


	//----- nvinfo : EIATTR_MERCURY_ISA_VERSION
	.align		4
        /*0040*/ 	.byte	0x03, 0x5f
        /*0042*/ 	.short	0x0101


	//----- nvinfo : EIATTR_VRC_CTA_INIT_COUNT
	.align		4
        /*0044*/ 	.byte	0x02, 0x4a
	.zero		1
	.zero		1


	//----- nvinfo : EIATTR_EXIT_INSTR_OFFSETS
	.align		4
        /*0048*/ 	.byte	0x04, 0x1c
        /*004a*/ 	.short	(.L_1239 - .L_1238)


	//   ....[0]....
.L_1238:
        /*004c*/ 	.word	0x000151f0


	//   ....[1]....
        /*0050*/ 	.word	0x00015240


	//   ....[2]....
        /*0054*/ 	.word	0x00029860


	//----- nvinfo : EIATTR_MAX_THREADS
	.align		4
.L_1239:
        /*0058*/ 	.byte	0x04, 0x05
        /*005a*/ 	.short	(.L_1241 - .L_1240)
.L_1240:
        /*005c*/ 	.word	0x00000080
        /*0060*/ 	.word	0x00000001
        /*0064*/ 	.word	0x00000001


	//----- nvinfo : EIATTR_CRS_STACK_SIZE
	.align		4
.L_1241:
        /*0068*/ 	.byte	0x04, 0x1e
        /*006a*/ 	.short	(.L_1243 - .L_1242)
.L_1242:
        /*006c*/ 	.word	0x00000000


	//----- nvinfo : EIATTR_CBANK_PARAM_SIZE
	.align		4
.L_1243:
        /*0070*/ 	.byte	0x03, 0x19
        /*0072*/ 	.short	0x0018


	//----- nvinfo : EIATTR_PARAM_CBANK
	.align		4
        /*0074*/ 	.byte	0x04, 0x0a
        /*0076*/ 	.short	(.L_1245 - .L_1244)
	.align		4
.L_1244:
        /*0078*/ 	.word	index@(.nv.constant0._ZN2at6native29vectorized_elementwise_kernelILi2EZZZNS0_17asinh_kernel_cudaERNS_18TensorIteratorBaseEENKUlvE_clEvENKUlvE0_clEvEUlN3c107complexIfEEE_St5arrayIPcLm2EEEEviT0_T1_)
        /*007c*/ 	.short	0x0380
        /*007e*/ 	.short	0x0018


	//----- nvinfo : EIATTR_SW_WAR
	.align		4
.L_1245:
        /*0080*/ 	.byte	0x04, 0x36
        /*0082*/ 	.short	(.L_1247 - .L_1246)
.L_1246:
        /*0084*/ 	.word	0x00000008
.L_1247:


//--------------------- .nv.info._ZN2at6native29vectorized_elementwise_kernelILi4EZZZNS0_17asinh_kernel_cudaERNS_18TensorIteratorBaseEENKUlvE_clEvENKUlvE0_clEvEUlN3c107complexIfEEE_St5arrayIPcLm2EEEEviT0_T1_ --------------------------
	.section	.nv.info._ZN2at6native29vectorized_elementwise_kernelILi4EZZZNS0_17asinh_kernel_cudaERNS_18TensorIteratorBaseEENKUlvE_clEvENKUlvE0_clEvEUlN3c107complexIfEEE_St5arrayIPcLm2EEEEviT0_T1_,"",@"SHT_CUDA_INFO"
	.sectionflags	@""
	.align	4


	//----- nvinfo : EIATTR_CUDA_API_VERSION
	.align		4
        /*0000*/ 	.byte	0x04, 0x37
        /*0002*/ 	.short	(.L_1249 - .L_1248)
.L_1248:
        /*0004*/ 	.word	0x00000082


	//----- nvinfo : EIATTR_KPARAM_INFO
	.align		4
.L_1249:
        /*0008*/ 	.byte	0x04, 0x17
        /*000a*/ 	.short	(.L_1251 - .L_1250)
.L_1250:
        /*000c*/ 	.word	0x00000000
        /*0010*/ 	.short	0x0002
        /*0012*/ 	.short	0x0008
        /*0014*/ 	.byte	0x00, 0xf0, 0x41, 0x00


	//----- nvinfo : EIATTR_KPARAM_INFO
	.align		4
.L_1251:
        /*0018*/ 	.byte	0x04, 0x17
        /*001a*/ 	.short	(.L_1253 - .L_1252)
.L_1252:
        /*001c*/ 	.word	0x00000000
        /*0020*/ 	.short	0x0001
        /*0022*/ 	.short	0x0004
        /*0024*/ 	.byte	0x00, 0xf0, 0x05, 0x00


	//----- nvinfo : EIATTR_KPARAM_INFO
	.align		4
.L_1253:
        /*0028*/ 	.byte	0x04, 0x17
        /*002a*/ 	.short	(.L_1255 - .L_1254)
.L_1254:
        /*002c*/ 	.word	0x00000000
        /*0030*/ 	.short	0x0000
        /*0032*/ 	.short	0x0000
        /*0034*/ 	.byte	0x00, 0xf0, 0x11, 0x00


	//----- nvinfo : EIATTR_SPARSE_MMA_MASK
	.align		4
.L_1255:
        /*0038*/ 	.byte	0x03, 0x50
        /*003a*/ 	.short	0x0000


	//----- nvinfo : EIATTR_MAXREG_COUNT
	.align		4
        /*003c*/ 	.byte	0x03, 0x1b
        /*003e*/ 	.short	0x00ff


	//----- nvinfo : EIATTR_MERCURY_ISA_VERSION
	.align		4
        /*0040*/ 	.byte	0x03, 0x5f
        /*0042*/ 	.short	0x0101


	//----- nvinfo : EIATTR_VRC_CTA_INIT_COUNT
	.align		4
        /*0044*/ 	.byte	0x02, 0x4a
	.zero		1
	.zero		1


	//----- nvinfo : EIATTR_EXIT_INSTR_OFFSETS
	.align		4
        /*0048*/ 	.byte	0x04, 0x1c
        /*004a*/ 	.short	(.L_1257 - .L_1256)


	//   ....[0]....
.L_1256:
        /*004c*/ 	.word	0x000151f0


	//   ....[1]....
        /*0050*/ 	.word	0x00015240


	//   ....[2]....
        /*0054*/ 	.word	0x00029820


	//----- nvinfo : EIATTR_MAX_THREADS
	.align		4
.L_1257:
        /*0058*/ 	.byte	0x04, 0x05
        /*005a*/ 	.short	(.L_1259 - .L_1258)
.L_1258:
        /*005c*/ 	.word	0x00000080
        /*0060*/ 	.word	0x00000001
        /*0064*/ 	.word	0x00000001


	//----- nvinfo : EIATTR_CRS_STACK_SIZE
	.align		4
.L_1259:
        /*0068*/ 	.byte	0x04, 0x1e
        /*006a*/ 	.short	(.L_1261 - .L_1260)
.L_1260:
        /*006c*/ 	.word	0x00000000


	//----- nvinfo : EIATTR_CBANK_PARAM_SIZE
	.align		4
.L_1261:
        /*0070*/ 	.byte	0x03, 0x19
        /*0072*/ 	.short	0x0018


	//----- nvinfo : EIATTR_PARAM_CBANK
	.align		4
        /*0074*/ 	.byte	0x04, 0x0a
        /*0076*/ 	.short	(.L_1263 - .L_1262)
	.align		4
.L_1262:
        /*0078*/ 	.word	index@(.nv.constant0._ZN2at6native29vectorized_elementwise_kernelILi4EZZZNS0_17asinh_kernel_cudaERNS_18TensorIteratorBaseEENKUlvE_clEvENKUlvE0_clEvEUlN3c107complexIfEEE_St5arrayIPcLm2EEEEviT0_T1_)
        /*007c*/ 	.short	0x0380
        /*007e*/ 	.short	0x0018


	//----- nvinfo : EIATTR_SW_WAR
	.align		4
.L_1263:
        /*0080*/ 	.byte	0x04, 0x36
        /*0082*/ 	.short	(.L_1265 - .L_1264)
.L_1264:
        /*0084*/ 	.word	0x00000008
.L_1265:


//--------------------- .nv.info._ZN2at6native29vectorized_elementwise_kernelILi8EZZZNS0_17asinh_kernel_cudaERNS_18TensorIteratorBaseEENKUlvE_clEvENKUlvE0_clEvEUlN3c107complexIfEEE_St5arrayIPcLm2EEEEviT0_T1_ --------------------------
	.section	.nv.info._ZN2at6native29vectorized_elementwise_kernelILi8EZZZNS0_17asinh_kernel_cudaERNS_18TensorIteratorBaseEENKUlvE_clEvENKUlvE0_clEvEUlN3c107complexIfEEE_St5arrayIPcLm2EEEEviT0_T1_,"",@"SHT_CUDA_INFO"
	.sectionflags	@""
	.align	4


	//----- nvinfo : EIATTR_CUDA_API_VERSION
	.align		4
        /*0000*/ 	.byte	0x04, 0x37
        /*0002*/ 	.short	(.L_1267 - .L_1266)
.L_1266:
        /*0004*/ 	.word	0x00000082


	//----- nvinfo : EIATTR_KPARAM_INFO
	.align		4
.L_1267:
        /*0008*/ 	.byte	0x04, 0x17
        /*000a*/ 	.short	(.L_1269 - .L_1268)
.L_1268:
        /*000c*/ 	.word	0x00000000
        /*0010*/ 	.short	0x0002
        /*0012*/ 	.short	0x0008
        /*0014*/ 	.byte	0x00, 0xf0, 0x41, 0x00


	//----- nvinfo : EIATTR_KPARAM_INFO
	.align		4
.L_1269:
        /*0018*/ 	.byte	0x04, 0x17
        /*001a*/ 	.short	(.L_1271 - .L_1270)
.L_1270:
        /*001c*/ 	.word	0x00000000
        /*0020*/ 	.short	0x0001
        /*0022*/ 	.short	0x0004
        /*0024*/ 	.byte	0x00, 0xf0, 0x05, 0x00


	//----- nvinfo : EIATTR_KPARAM_INFO
	.align		4
.L_1271:
        /*0028*/ 	.byte	0x04, 0x17
        /*002a*/ 	.short	(.L_1273 - .L_1272)
.L_1272:
        /*002c*/ 	.word	0x00000000
        /*0030*/ 	.short	0x0000
        /*0032*/ 	.short	0x0000
        /*0034*/ 	.byte	0x00, 0xf0, 0x11, 0x00


	//----- nvinfo : EIATTR_SPARSE_MMA_MASK
	.align		4
.L_1273:
        /*0038*/ 	.byte	0x03, 0x50
        /*003a*/ 	.short	0x0000


	//----- nvinfo : EIATTR_MAXREG_COUNT
	.align		4
        /*003c*/ 	.byte	0x03, 0x1b
        /*003e*/ 	.short	0x00ff


	//----- nvinfo : EIATTR_MERCURY_ISA_VERSION
	.align		4
        /*0040*/ 	.byte	0x03, 0x5f
        /*0042*/ 	.short	0x0101


	//----- nvinfo : EIATTR_VRC_CTA_INIT_COUNT
	.align		4
        /*0044*/ 	.byte	0x02, 0x4a
	.zero		1
	.zero		1


	//----- nvinfo : EIATTR_EXIT_INSTR_OFFSETS
	.align		4
        /*0048*/ 	.byte	0x04, 0x1c
        /*004a*/ 	.short	(.L_1275 - .L_1274)


	//   ....[0]....
.L_1274:
        /*004c*/ 	.word	0x000151f0


	//   ....[1]....
        /*0050*/ 	.word	0x00015240


	//   ....[2]....
        /*0054*/ 	.word	0x00029820


	//----- nvinfo : EIATTR_MAX_THREADS
	.align		4
.L_1275:
        /*0058*/ 	.byte	0x04, 0x05
        /*005a*/ 	.short	(.L_1277 - .L_1276)
.L_1276:
        /*005c*/ 	.word	0x00000080
        /*0060*/ 	.word	0x00000001
        /*0064*/ 	.word	0x00000001


	//----- nvinfo : EIATTR_CRS_STACK_SIZE
	.align		4
.L_1277:
        /*0068*/ 	.byte	0x04, 0x1e
        /*006a*/ 	.short	(.L_1279 - .L_1278)
.L_1278:
        /*006c*/ 	.word	0x00000000


	//----- nvinfo : EIATTR_CBANK_PARAM_SIZE
	.align		4
.L_1279:
        /*0070*/ 	.byte	0x03, 0x19
        /*0072*/ 	.short	0x0018


	//----- nvinfo : EIATTR_PARAM_CBANK
	.align		4
        /*0074*/ 	.byte	0x04, 0x0a
        /*0076*/ 	.short	(.L_1281 - .L_1280)
	.align		4
.L_1280:
        /*0078*/ 	.word	index@(.nv.constant0._ZN2at6native29vectorized_elementwise_kernelILi8EZZZNS0_17asinh_kernel_cudaERNS_18TensorIteratorBaseEENKUlvE_clEvENKUlvE0_clEvEUlN3c107complexIfEEE_St5arrayIPcLm2EEEEviT0_T1_)
        /*007c*/ 	.short	0x0380
        /*007e*/ 	.short	0x0018


	//----- nvinfo : EIATTR_SW_WAR
	.align		4
.L_1281:
        /*0080*/ 	.byte	0x04, 0x36
        /*0082*/ 	.short	(.L_1283 - .L_1282)
.L_1282:
        /*0084*/ 	.word	0x00000008
.L_1283:


//--------------------- .nv.info._ZN2at6native18elementwise_kernelILi128ELi4EZNS0_15gpu_kernel_implIZZZNS0_17asinh_kernel_cudaERNS_18TensorIteratorBaseEENKUlvE_clEvENKUlvE_clEvEUlN3c107complexIdEEE_EEvS4_RKT_EUliE_EEviT1_ --------------------------
	.section	.nv.info._ZN2at6native18elementwise_kernelILi128ELi4EZNS0_15gpu_kernel_implIZZZNS0_17asinh_kernel_cudaERNS_18TensorIteratorBaseEENKUlvE_clEvENKUlvE_clEvEUlN3c107complexIdEEE_EEvS4_RKT_EUliE_EEviT1_,"",@"SHT_CUDA_INFO"
	.sectionflags	@""
	.align	4


	//----- nvinfo : EIATTR_CUDA_API_VERSION
	.align		4
        /*0000*/ 	.byte	0x04, 0x37
        /*0002*/ 	.short	(.L_1285 - .L_1284)
.L_1284:
        /*0004*/ 	.word	0x00000082


	//----- nvinfo : EIATTR_KPARAM_INFO
	.align		4
.L_1285:
        /*0008*/ 	.byte	0x04, 0x17
        /*000a*/ 	.short	(.L_1287 - .L_1286)
.L_1286:
        /*000c*/ 	.word	0x00000000
        /*0010*/ 	.short	0x0001
        /*0012*/ 	.short	0x0008
        /*0014*/ 	.byte	0x00, 0xf0, 0x61, 0x08


	//----- nvinfo : EIATTR_KPARAM_INFO
	.align		4
.L_1287:
        /*0018*/ 	.byte	0x04, 0x17
        /*001a*/ 	.short	(.L_1289 - .L_1288)
.L_1288:
        /*001c*/ 	.word	0x00000000
        /*0020*/ 	.short	0x0000
        /*0022*/ 	.short	0x0000
        /*0024*/ 	.byte	0x00, 0xf0, 0x11, 0x00


	//----- nvinfo : EIATTR_SPARSE_MMA_MASK
	.align		4
.L_1289:
        /*0028*/ 	.byte	0x03, 0x50
        /*002a*/ 	.short	0x0000


	//----- nvinfo : EIATTR_MAXREG_COUNT
	.align		4
        /*002c*/ 	.byte	0x03, 0x1b
        /*002e*/ 	.short	0x0080


	//----- nvinfo : EIATTR_EXTERNS
	.align		4
        /*0030*/ 	.byte	0x04, 0x0f
        /*0032*/ 	.short	(.L_1291 - .L_1290)


	//   ....[0]....
	.align		4
.L_1290:
        /*0034*/ 	.word	index@(__assertfail)


	//----- nvinfo : EIATTR_MERCURY_ISA_VERSION
	.align		4
.L_1291:
        /*0038*/ 	.byte	0x03, 0x5f
        /*003a*/ 	.short	0x0101


	//----- nvinfo : EIATTR_VRC_CTA_INIT_COUNT
	.align		4
        /*003c*/ 	.byte	0x02, 0x4a
	.zero		1
	.zero		1


	//----- nvinfo : EIATTR_SYSCALL_OFFSETS
	.align		4
        /*0040*/ 	.byte	0x04, 0x46
        /*0042*/ 	.short	(.L_1293 - .L_1292)


	//   ....[0]....
.L_1292:
        /*0044*/ 	.word	0x000022d0


	//   ....[1]....
        /*0048*/ 	.word	0x0000dc90


	//   ....[2]....
        /*004c*/ 	.word	0x00010140


	//   ....[3]....
        /*0050*/ 	.word	0x0001b8e0


	//   ....[4]....
        /*0054*/ 	.word	0x0001df40


	//   ....[5]....
        /*0058*/ 	.word	0x000296e0


	//   ....[6]....
        /*005c*/ 	.word	0x0002bd50


	//   ....[7]....
        /*0060*/ 	.word	0x000374c0


	//----- nvinfo : EIATTR_EXIT_INSTR_OFFSETS
	.align		4
.L_1293:
        /*0064*/ 	.byte	0x04, 0x1c
        /*0066*/ 	.short	(.L_1295 - .L_1294)


	//   ....[0]....
.L_1294:
        /*0068*/ 	.word	0x00029a80


	//   ....[1]....
        /*006c*/ 	.word	0x00036810


	//   ....[2]....
        /*0070*/ 	.word	0x00036850


	//   ....[3]....
        /*0074*/ 	.word	0x000368e0


	//   ....[4]....
        /*0078*/ 	.word	0x00036910


	//   ....[5]....
        /*007c*/ 	.word	0x00036940


	//   ....[6]....
        /*0080*/ 	.word	0x00036a10


	//   ....[7]....
        /*0084*/ 	.word	0x00036a90


	//   ....[8]....
        /*0088*/ 	.word	0x00036b90


	//   ....[9]....
        /*008c*/ 	.word	0x00036c40


	//   ....[10]....
        /*0090*/ 	.word	0x00036c60


	//   ....[11]....
        /*0094*/ 	.word	0x00036d30


	//   ....[12]....
        /*0098*/ 	.word	0x00036ee0


	//   ....[13]....
        /*009c*/ 	.word	0x00037090


	//   ....[14]....
        /*00a0*/ 	.word	0x00037230


	//   ....[15]....
        /*00a4*/ 	.word	0x00037260


	//   ....[16]....
        /*00a8*/ 	.word	0x00037290


	//   ....[17]....
        /*00ac*/ 	.word	0x00037340


	//   ....[18]....
        /*00b0*/ 	.word	0x00037360


	//   ....[19]....
        /*00b4*/ 	.word	0x000374d0


	//   ....[20]....
        /*00b8*/ 	.word	0x00037620


	//   ....[21]....
        /*00bc*/ 	.word	0x000377a0


	//   ....[22]....
        /*00c0*/ 	.word	0x00037820


	//----- nvinfo : EIATTR_MAX_THREADS
	.align		4
.L_1295:
        /*00c4*/ 	.byte	0x04, 0x05
        /*00c6*/ 	.short	(.L_1297 - .L_1296)
.L_1296:
        /*00c8*/ 	.word	0x00000080
        /*00cc*/ 	.word	0x00000001
        /*00d0*/ 	.word	0x00000001


	//----- nvinfo : EIATTR_CRS_STACK_SIZE
	.align		4
.L_1297:
        /*00d4*/ 	.byte	0x04, 0x1e
        /*00d6*/ 	.short	(.L_1299 - .L_1298)
.L_1298:
        /*00d8*/ 	.word	0x00000000


	//----- nvinfo : EIATTR_CBANK_PARAM_SIZE
	.align		4
.L_1299:
        /*00dc*/ 	.byte	0x03, 0x19
        /*00de*/ 	.short	0x0220


	//----- nvinfo : EIATTR_PARAM_CBANK
	.align		4
        /*00e0*/ 	.byte	0x04, 0x0a
        /*00e2*/ 	.short	(.L_1301 - .L_1300)
	.align		4
.L_1300:
        /*00e4*/ 	.word	index@(.nv.constant0._ZN2at6native18elementwise_kernelILi128ELi4EZNS0_15gpu_kernel_implIZZZNS0_17asinh_kernel_cudaERNS_18TensorIteratorBaseEENKUlvE_clEvENKUlvE_clEvEUlN3c107complexIdEEE_EEvS4_RKT_EUliE_EEviT1_)
        /*00e8*/ 	.short	0x0380
        /*00ea*/ 	.short	0x0220


	//----- nvinfo : EIATTR_SW_WAR
	.align		4
.L_1301:
        /*00ec*/ 	.byte	0x04, 0x36
        /*00ee*/ 	.short	(.L_1303 - .L_1302)
.L_1302:
        /*00f0*/ 	.word	0x00000008
.L_1303:


//--------------------- .nv.info._ZN2at6native27unrolled_elementwise_kernelIZZZNS0_17asinh_kernel_cudaERNS_18TensorIteratorBaseEENKUlvE_clEvENKUlvE_clEvEUlN3c107complexIdEEE_St5arrayIPcLm2EELi4E23TrivialOffsetCalculatorILi1EjESE_NS0_6memory12LoadWithCastILi1EEENSF_13StoreWithCastILi1EEEEEviT_T0_T2_T3_T4_T5_ --------------------------
	.section	.nv.info._ZN2at6native27unrolled_elementwise_kernelIZZZNS0_17asinh_kernel_cudaERNS_18TensorIteratorBaseEENKUlvE_clEvENKUlvE_clEvEUlN3c107complexIdEEE_St5arrayIPcLm2EELi4E23TrivialOffsetCalculatorILi1EjESE_NS0_6memory12LoadWithCastILi1EEENSF_13StoreWithCastILi1EEEEEviT_T0_T2_T3_T4_T5_,"",@"SHT_CUDA_INFO"
	.sectionflags	@""
	.align	4


	//----- nvinfo : EIATTR_CUDA_API_VERSION
	.align		4
        /*0000*/ 	.byte	0x04, 0x37
        /*0002*/ 	.short	(.L_1305 - .L_1304)
.L_1304:
        /*0004*/ 	.word	0x00000082


	//----- nvinfo : EIATTR_KPARAM_INFO
	.align		4
.L_1305:
        /*0008*/ 	.byte	0x04, 0x17
        /*000a*/ 	.short	(.L_1307 - .L_1306)
.L_1306:
        /*000c*/ 	.word	0x00000000
        /*0010*/ 	.short	0x0006
        /*0012*/ 	.short	0x0024
        /*0014*/ 	.byte	0x00, 0xf0, 0x21, 0x00


	//----- nvinfo : EIATTR_KPARAM_INFO
	.align		4
.L_1307:
        /*0018*/ 	.byte	0x04, 0x17
        /*001a*/ 	.short	(.L_1309 - .L_1308)
.L_1308:
        /*001c*/ 	.word	0x00000000
        /*0020*/ 	.short	0x0005
        /*0022*/ 	.short	0x001c
        /*0024*/ 	.byte	0x00, 0xf0, 0x21, 0x00


	//----- nvinfo : EIATTR_KPARAM_INFO
	.align		4
.L_1309:
        /*0028*/ 	.byte	0x04, 0x17
        /*002a*/ 	.short	(.L_1311 - .L_1310)
.L_1310:
        /*002c*/ 	.word	0x00000000
        /*0030*/ 	.short	0x0004
        /*0032*/ 	.short	0x0019
        /*0034*/ 	.byte	0x00, 0xf0, 0x05, 0x00


	//----- nvinfo : EIATTR_KPARAM_INFO
	.align		4
.L_1311:
        /*0038*/ 	.byte	0x04, 0x17
        /*003a*/ 	.short	(.L_1313 - .L_1312)
.L_1312:
        /*003c*/ 	.word	0x00000000
        /*0040*/ 	.short	0x0003
        /*0042*/ 	.short	0x0018
        /*0044*/ 	.byte	0x00, 0xf0, 0x05, 0x00


	//----- nvinfo : EIATTR_KPARAM_INFO
	.align		4
.L_1313:
        /*0048*/ 	.byte	0x04, 0x17
        /*004a*/ 	.short	(.L_1315 - .L_1314)
.L_1314:
        /*004c*/ 	.word	0x00000000
        /*0050*/ 	.short	0x0002
        /*0052*/ 	.short	0x0008
        /*0054*/ 	.byte	0x00, 0xf0, 0x41, 0x00


	//----- nvinfo : EIATTR_KPARAM_INFO
	.align		4
.L_1315:
        /*0058*/ 	.byte	0x04, 0x17
        /*005a*/ 	.short	(.L_1317 - .L_1316)
.L_1316:
        /*005c*/ 	.word	0x00000000
        /*0060*/ 	.short	0x0001
        /*0062*/ 	.short	0x0004
        /*0064*/ 	.byte	0x00, 0xf0, 0x05, 0x00


	//----- nvinfo : EIATTR_KPARAM_INFO
	.align		4
.L_1317:
        /*0068*/ 	.byte	0x04, 0x17
        /*006a*/ 	.short	(.L_1319 - .L_1318)
.L_1318:
        /*006c*/ 	.word	0x00000000
        /*0070*/ 	.short	0x0000
        /*0072*/ 	.short	0x0000
        /*0074*/ 	.byte	0x00, 0xf0, 0x11, 0x00


	//----- nvinfo : EIATTR_SPARSE_MMA_MASK
	.align		4
.L_1319:
        /*0078*/ 	.byte	0x03, 0x50
        /*007a*/ 	.short	0x0000


	//----- nvinfo : EIATTR_MAXREG_COUNT
	.align		4
        /*007c*/ 	.byte	0x03, 0x1b
        /*007e*/ 	.short	0x00ff


	//----- nvinfo : EIATTR_EXTERNS
	.align		4
        /*0080*/ 	.byte	0x04, 0x0f
        /*0082*/ 	.short	(.L_1321 - .L_1320)


	//   ....[0]....
	.align		4
.L_1320:
        /*0084*/ 	.word	index@(__assertfail)


	//----- nvinfo : EIATTR_MERCURY_ISA_VERSION
	.align		4
.L_1321:
        /*0088*/ 	.byte	0x03, 0x5f
        /*008a*/ 	.short	0x0101


	//----- nvinfo : EIATTR_VRC_CTA_INIT_COUNT
	.align		4
        /*008c*/ 	.byte	0x02, 0x4a
	.zero		1
	.zero		1


	//----- nvinfo : EIATTR_SYSCALL_OFFSETS
	.align		4
        /*0090*/ 	.byte	0x04, 0x46
        /*0092*/ 	.short	(.L_1323 - .L_1322)


	//   ....[0]....
.L_1322:
        /*0094*/ 	.word	0x00000fd0


	//   ....[1]....
        /*0098*/ 	.word	0x000021a0


	//   ....[2]....
        /*009c*/ 	.word	0x000032a0


	//   ....[3]....
        /*00a0*/ 	.word	0x00004290


	//   ....[4]....
        /*00a4*/ 	.word	0x00030b40


	//   ....[5]....
        /*00a8*/ 	.word	0x00031b50


	//   ....[6]....
        /*00ac*/ 	.word	0x00032cf0


	//   ....[7]....
        /*00b0*/ 	.word	0x00033e70


	//----- nvinfo : EIATTR_EXIT_INSTR_OFFSETS
	.align		4
.L_1323:
        /*00b4*/ 	.byte	0x04, 0x1c
        /*00b6*/ 	.short	(.L_1325 - .L_1324)


	//   ....[0]....
.L_1324:
        /*00b8*/ 	.word	0x00033080


	//   ....[1]....
        /*00bc*/ 	.word	0x000331c0


	//   ....[2]....
        /*00c0*/ 	.word	0x00033200


	//   ....[3]....
        /*00c4*/ 	.word	0x00033290


	//   ....[4]....
        /*00c8*/ 	.word	0x000332c0


	//   ....[5]....
        /*00cc*/ 	.word	0x000332f0


	//   ....[6]....
        /*00d0*/ 	.word	0x000333c0


	//   ....[7]....
        /*00d4*/ 	.word	0x00033440


	//   ....[8]....
        /*00d8*/ 	.word	0x00033540


	//   ....[9]....
        /*00dc*/ 	.word	0x000335f0


	//   ....[10]....
        /*00e0*/ 	.word	0x00033610


	//   ....[11]....
        /*00e4*/ 	.word	0x000336e0


	//   ....[12]....
        /*00e8*/ 	.word	0x00033890


	//   ....[13]....
        /*00ec*/ 	.word	0x00033a40


	//   ....[14]....
        /*00f0*/ 	.word	0x00033be0


	//   ....[15]....
        /*00f4*/ 	.word	0x00033c10


	//   ....[16]....
        /*00f8*/ 	.word	0x00033c40


	//   ....[17]....
        /*00fc*/ 	.word	0x00033cf0


	//   ....[18]....
        /*0100*/ 	.word	0x00033d10


	//   ....[19]....
        /*0104*/ 	.word	0x00033e80


	//   ....[20]....
        /*0108*/ 	.word	0x00033fd0


	//   ....[21]....
        /*010c*/ 	.word	0x00034150


	//   ....[22]....
        /*0110*/ 	.word	0x000341d0


	//----- nvinfo : EIATTR_MAX_THREADS
	.align		4
.L_1325:
        /*0114*/ 	.byte	0x04, 0x05
        /*0116*/ 	.short	(.L_1327 - .L_1326)
.L_1326:
        /*0118*/ 	.word	0x00000080
        /*011c*/ 	.word	0x00000001
        /*0120*/ 	.word	0x00000001


	//----- nvinfo : EIATTR_CRS_STACK_SIZE
	.align		4
.L_1327:
        /*0124*/ 	.byte	0x04, 0x1e
        /*0126*/ 	.short	(.L_1329 - .L_1328)
.L_1328:
        /*0128*/ 	.word	0x00000000


	//----- nvinfo : EIATTR_CBANK_PARAM_SIZE
	.align		4
.L_1329:
        /*012c*/ 	.byte	0x03, 0x19
        /*012e*/ 	.short	0x002c


	//----- nvinfo : EIATTR_PARAM_CBANK
	.align		4
        /*0130*/ 	.byte	0x04, 0x0a
        /*0132*/ 	.short	(.L_1331 - .L_1330)
	.align		4
.L_1330:
        /*0134*/ 	.word	index@(.nv.constant0._ZN2at6native27unrolled_elementwise_kernelIZZZNS0_17asinh_kernel_cudaERNS_18TensorIteratorBaseEENKUlvE_clEvENKUlvE_clEvEUlN3c107complexIdEEE_St5arrayIPcLm2EELi4E23TrivialOffsetCalculatorILi1EjESE_NS0_6memory12LoadWithCastILi1EEENSF_13StoreWithCastILi1EEEEEviT_T0_T2_T3_T4_T5_)
        /*0138*/ 	.short	0x0380
        /*013a*/ 	.short	0x002c


	//----- nvinfo : EIATTR_SW_WAR
	.align		4
.L_1331:
        /*013c*/ 	.byte	0x04, 0x36
        /*013e*/ 	.short	(.L_1333 - .L_1332)
.L_1332:
        /*0140*/ 	.word	0x00000008
.L_1333:


//--------------------- .nv.info._ZN2at6native18elementwise_kernelILi128ELi2EZNS0_22gpu_kernel_impl_nocastIZZZNS0_17asinh_kernel_cudaERNS_18TensorIteratorBaseEENKUlvE_clEvENKUlvE_clEvEUlN3c107complexIdEEE_EEvS4_RKT_EUliE_EEviT1_ --------------------------
	.section	.nv.info._ZN2at6native18elementwise_kernelILi128ELi2EZNS0_22gpu_kernel_impl_nocastIZZZNS0_17asinh_kernel_cudaERNS_18TensorIteratorBaseEENKUlvE_clEvENKUlvE_clEvEUlN3c107complexIdEEE_EEvS4_RKT_EUliE_EEviT1_,"",@"SHT_CUDA_INFO"
	.sectionflags	@""
	.align	4


	//----- nvinfo : EIATTR_CUDA_API_VERSION
	.align		4
        /*0000*/ 	.byte	0x04, 0x37
        /*0002*/ 	.short	(.L_1335 - .L_1334)
.L_1334:
        /*0004*/ 	.word	0x00000082


	//----- nvinfo : EIATTR_KPARAM_INFO
	.align		4
.L_1335:
        /*0008*/ 	.byte	0x04, 0x17
        /*000a*/ 	.short	(.L_1337 - .L_1336)
.L_1336:
        /*000c*/ 	.word	0x00000000
        /*0010*/ 	.short	0x0001
        /*0012*/ 	.short	0x0008
        /*0014*/ 	.byte	0x00, 0xf0, 0x61, 0x08


	//----- nvinfo : EIATTR_KPARAM_INFO
	.align		4
.L_1337:
        /*0018*/ 	.byte	0x04, 0x17
        /*001a*/ 	.short	(.L_1339 - .L_1338)
.L_1338:
        /*001c*/ 	.word	0x00000000
        /*0020*/ 	.short	0x0000
        /*0022*/ 	.short	0x0000
        /*0024*/ 	.byte	0x00, 0xf0, 0x11, 0x00


	//----- nvinfo : EIATTR_SPARSE_MMA_MASK
	.align		4
.L_1339:
        /*0028*/ 	.byte	0x03, 0x50
        /*002a*/ 	.short	0x0000


	//----- nvinfo : EIATTR_MAXREG_COUNT
	.align		4
        /*002c*/ 	.byte	0x03, 0x1b
        /*002e*/ 	.short	0x0080


	//----- nvinfo : EIATTR_MERCURY_ISA_VERSION
	.align		4
        /*0030*/ 	.byte	0x03, 0x5f
        /*0032*/ 	.short	0x0101


	//----- nvinfo : EIATTR_VRC_CTA_INIT_COUNT
	.align		4
        /*0034*/ 	.byte	0x02, 0x4a
	.zero		1
	.zero		1


	//----- nvinfo : EIATTR_EXIT_INSTR_OFFSETS
	.align		4
        /*0038*/ 	.byte	0x04, 0x1c
        /*003a*/ 	.short	(.L_1341 - .L_1340)


	//   ....[0]....
.L_1340:
        /*003c*/ 	.word	0x0000bd80


	//   ....[1]....
        /*0040*/ 	.word	0x00017a30


	//----- nvinfo : EIATTR_MAX_THREADS
	.align		4
.L_1341:
        /*0044*/ 	.byte	0x04, 0x05
        /*0046*/ 	.short	(.L_1343 - .L_1342)
.L_1342:
        /*0048*/ 	.word	0x00000080
        /*004c*/ 	.word	0x00000001
        /*0050*/ 	.word	0x00000001


	//----- nvinfo : EIATTR_CRS_STACK_SIZE
	.align		4
.L_1343:
        /*0054*/ 	.byte	0x04, 0x1e
        /*0056*/ 	.short	(.L_1345 - .L_1344)
.L_1344:
        /*0058*/ 	.word	0x00000000


	//----- nvinfo : EIATTR_CBANK_PARAM_SIZE
	.align		4
.L_1345:
        /*005c*/ 	.byte	0x03, 0x19
        /*005e*/ 	.short	0x0220


	//----- nvinfo : EIATTR_PARAM_CBANK
	.align		4
        /*0060*/ 	.byte	0x04, 0x0a
        /*0062*/ 	.short	(.L_1347 - .L_1346)
	.align		4
.L_1346:
        /*0064*/ 	.word	index@(.nv.constant0._ZN2at6native18elementwise_kernelILi128ELi2EZNS0_22gpu_kernel_impl_nocastIZZZNS0_17asinh_kernel_cudaERNS_18TensorIteratorBaseEENKUlvE_clEvENKUlvE_clEvEUlN3c107complexIdEEE_EEvS4_RKT_EUliE_EEviT1_)
        /*0068*/ 	.short	0x0380
        /*006a*/ 	.short	0x0220


	//----- nvinfo : EIATTR_SW_WAR
	.align		4
.L_1347:
        /*006c*/ 	.byte	0x04, 0x36
        /*006e*/ 	.short	(.L_1349 - .L_1348)
.L_1348:
        /*0070*/ 	.word	0x00000008
.L_1349:


//--------------------- .nv.info._ZN2at6native27unrolled_elementwise_kernelIZZZNS0_17asinh_kernel_cudaERNS_18TensorIteratorBaseEENKUlvE_clEvENKUlvE_clEvEUlN3c107complexIdEEE_St5arrayIPcLm2EELi4E23TrivialOffsetCalculatorILi1EjESE_NS0_6memory15LoadWithoutCastENSF_16StoreWithoutCastEEEviT_T0_T2_T3_T4_T5_ --------------------------
	.section	.nv.info._ZN2at6native27unrolled_elementwise_kernelIZZZNS0_17asinh_kernel_cudaERNS_18TensorIteratorBaseEENKUlvE_clEvENKUlvE_clEvEUlN3c107complexIdEEE_St5arrayIPcLm2EELi4E23TrivialOffsetCalculatorILi1EjESE_NS0_6memory15LoadWithoutCastENSF_16StoreWithoutCastEEEviT_T0_T2_T3_T4_T5_,"",@"SHT_CUDA_INFO"
	.sectionflags	@""
	.align	4


	//----- nvinfo : EIATTR_CUDA_API_VERSION
	.align		4
        /*0000*/ 	.byte	0x04, 0x37
        /*0002*/ 	.short	(.L_1351 - .L_1350)
.L_1350:
        /*0004*/ 	.word	0x00000082


	//----- nvinfo : EIATTR_KPARAM_INFO
	.align		4
.L_1351:
        /*0008*/ 	.byte	0x04, 0x17
        /*000a*/ 	.short	(.L_1353 - .L_1352)
.L_1352:
        /*000c*/ 	.word	0x00000000
        /*0010*/ 	.short	0x0006
        /*0012*/ 	.short	0x001b
        /*0014*/ 	.byte	0x00, 0xf0, 0x05, 0x00


	//----- nvinfo : EIATTR_KPARAM_INFO
	.align		4
.L_1353:
        /*0018*/ 	.byte	0x04, 0x17
        /*001a*/ 	.short	(.L_1355 - .L_1354)
.L_1354:
        /*001c*/ 	.word	0x00000000
        /*0020*/ 	.short	0x0005
        /*0022*/ 	.short	0x001a
        /*0024*/ 	.byte	0x00, 0xf0, 0x05, 0x00


	//----- nvinfo : EIATTR_KPARAM_INFO
	.align		4
.L_1355:
        /*0028*/ 	.byte	0x04, 0x17
        /*002a*/ 	.short	(.L_1357 - .L_1356)
.L_1356:
        /*002c*/ 	.word	0x00000000
        /*0030*/ 	.short	0x0004
        /*0032*/ 	.short	0x0019
        /*0034*/ 	.byte	0x00, 0xf0, 0x05, 0x00


	//----- nvinfo : EIATTR_KPARAM_INFO
	.align		4
.L_1357:
        /*0038*/ 	.byte	0x04, 0x17
        /*003a*/ 	.short	(.L_1359 - .L_1358)
.L_1358:
        /*003c*/ 	.word	0x00000000
        /*0040*/ 	.short	0x0003
        /*0042*/ 	.short	0x0018
        /*0044*/ 	.byte	0x00, 0xf0, 0x05, 0x00


	//----- nvinfo : EIATTR_KPARAM_INFO
	.align		4
.L_1359:
        /*0048*/ 	.byte	0x04, 0x17
        /*004a*/ 	.short	(.L_1361 - .L_1360)
.L_1360:
        /*004c*/ 	.word	0x00000000
        /*0050*/ 	.short	0x0002
        /*0052*/ 	.short	0x0008
        /*0054*/ 	.byte	0x00, 0xf0, 0x41, 0x00


	//----- nvinfo : EIATTR_KPARAM_INFO
	.align		4
.L_1361:
        /*0058*/ 	.byte	0x04, 0x17
        /*005a*/ 	.short	(.L_1363 - .L_1362)
.L_1362:
        /*005c*/ 	.word	0x00000000
        /*0060*/ 	.short	0x0001
        /*0062*/ 	.short	0x0004
        /*0064*/ 	.byte	0x00, 0xf0, 0x05, 0x00


	//----- nvinfo : EIATTR_KPARAM_INFO
	.align		4
.L_1363:
        /*0068*/ 	.byte	0x04, 0x17
        /*006a*/ 	.short	(.L_1365 - .L_1364)
.L_1364:
        /*006c*/ 	.word	0x00000000
        /*0070*/ 	.short	0x0000
        /*0072*/ 	.short	0x0000
        /*0074*/ 	.byte	0x00, 0xf0, 0x11, 0x00


	//----- nvinfo : EIATTR_SPARSE_MMA_MASK
	.align		4
.L_1365:
        /*0078*/ 	.byte	0x03, 0x50
        /*007a*/ 	.short	0x0000


	//----- nvinfo : EIATTR_MAXREG_COUNT
	.align		4
        /*007c*/ 	.byte	0x03, 0x1b
        /*007e*/ 	.short	0x00ff


	//----- nvinfo : EIATTR_MERCURY_ISA_VERSION
	.align		4
        /*0080*/ 	.byte	0x03, 0x5f
        /*0082*/ 	.short	0x0101


	//----- nvinfo : EIATTR_VRC_CTA_INIT_COUNT
	.align		4
        /*0084*/ 	.byte	0x02, 0x4a
	.zero		1
	.zero		1


	//----- nvinfo : EIATTR_EXIT_INSTR_OFFSETS
	.align		4
        /*0088*/ 	.byte	0x04, 0x1c
        /*008a*/ 	.short	(.L_1367 - .L_1366)


	//   ....[0]....
.L_1366:
        /*008c*/ 	.word	0x0002b830


	//   ....[1]....
        /*0090*/ 	.word	0x0002b880


	//----- nvinfo : EIATTR_MAX_THREADS
	.align		4
.L_1367:
        /*0094*/ 	.byte	0x04, 0x05
        /*0096*/ 	.short	(.L_1369 - .L_1368)
.L_1368:
        /*0098*/ 	.word	0x00000080
        /*009c*/ 	.word	0x00000001
        /*00a0*/ 	.word	0x00000001


	//----- nvinfo : EIATTR_CRS_STACK_SIZE
	.align		4
.L_1369:
        /*00a4*/ 	.byte	0x04, 0x1e
        /*00a6*/ 	.short	(.L_1371 - .L_1370)
.L_1370:
        /*00a8*/ 	.word	0x00000000


	//----- nvinfo : EIATTR_CBANK_PARAM_SIZE
	.align		4
.L_1371:
        /*00ac*/ 	.byte	0x03, 0x19
        /*00ae*/ 	.short	0x001c


	//----- nvinfo : EIATTR_PARAM_CBANK
	.align		4
        /*00b0*/ 	.byte	0x04, 0x0a
        /*00b2*/ 	.short	(.L_1373 - .L_1372)
	.align		4
.L_1372:
        /*00b4*/ 	.word	index@(.nv.constant0._ZN2at6native27unrolled_elementwise_kernelIZZZNS0_17asinh_kernel_cudaERNS_18TensorIteratorBaseEENKUlvE_clEvENKUlvE_clEvEUlN3c107complexIdEEE_St5arrayIPcLm2EELi4E23TrivialOffsetCalculatorILi1EjESE_NS0_6memory15LoadWithoutCastENSF_16StoreWithoutCastEEEviT_T0_T2_T3_T4_T5_)
        /*00b8*/ 	.short	0x0380
        /*00ba*/ 	.short	0x001c


	//----- nvinfo : EIATTR_SW_WAR
	.align		4
.L_1373:
        /*00bc*/ 	.byte	0x04, 0x36
        /*00be*/ 	.short	(.L_1375 - .L_1374)
.L_1374:
        /*00c0*/ 	.word	0x00000008
.L_1375:


//--------------------- .nv.info._ZN2at6native29vectorized_elementwise_kernelILi2EZZZNS0_17asinh_kernel_cudaERNS_18TensorIteratorBaseEENKUlvE_clEvENKUlvE_clEvEUlN3c107complexIdEEE_St5arrayIPcLm2EEEEviT0_T1_ --------------------------
	.section	.nv.info._ZN2at6native29vectorized_elementwise_kernelILi2EZZZNS0_17asinh_kernel_cudaERNS_18TensorIteratorBaseEENKUlvE_clEvENKUlvE_clEvEUlN3c107complexIdEEE_St5arrayIPcLm2EEEEviT0_T1_,"",@"SHT_CUDA_INFO"
	.sectionflags	@""
	.align	4


	//----- nvinfo : EIATTR_CUDA_API_VERSION
	.align		4
        /*0000*/ 	.byte	0x04, 0x37
        /*0002*/ 	.short	(.L_1377 - .L_1376)
.L_1376:
        /*0004*/ 	.word	0x00000082


	//----- nvinfo : EIATTR_KPARAM_INFO
	.align		4
.L_1377:
        /*0008*/ 	.byte	0x04, 0x17
        /*000a*/ 	.short	(.L_1379 - .L_1378)
.L_1378:
        /*000c*/ 	.word	0x00000000
        /*0010*/ 	.short	0x0002
        /*0012*/ 	.short	0x0008
        /*0014*/ 	.byte	0x00, 0xf0, 0x41, 0x00


	//----- nvinfo : EIATTR_KPARAM_INFO
	.align		4
.L_1379:
        /*0018*/ 	.byte	0x04, 0x17
        /*001a*/ 	.short	(.L_1381 - .L_1380)
.L_1380:
        /*001c*/ 	.word	0x00000000
        /*0020*/ 	.short	0x0001
        /*0022*/ 	.short	0x0004
        /*0024*/ 	.byte	0x00, 0xf0, 0x05, 0x00


	//----- nvinfo : EIATTR_KPARAM_INFO
	.align		4
.L_1381:
        /*0028*/ 	.byte	0x04, 0x17
        /*002a*/ 	.short	(.L_1383 - .L_1382)
.L_1382:
        /*002c*/ 	.word	0x00000000
        /*0030*/ 	.short	0x0000
        /*0032*/ 	.short	0x0000
        /*0034*/ 	.byte	0x00, 0xf0, 0x11, 0x00


	//----- nvinfo : EIATTR_SPARSE_MMA_MASK
	.align		4
.L_1383:
        /*0038*/ 	.byte	0x03, 0x50
        /*003a*/ 	.short	0x0000


	//----- nvinfo : EIATTR_MAXREG_COUNT
	.align		4
        /*003c*/ 	.byte	0x03, 0x1b
        /*003e*/ 	.short	0x00ff


	//----- nvinfo : EIATTR_MERCURY_ISA_VERSION
	.align		4
        /*0040*/ 	.byte	0x03, 0x5f
        /*0042*/ 	.short	0x0101


	//----- nvinfo : EIATTR_VRC_CTA_INIT_COUNT
	.align		4
        /*0044*/ 	.byte	0x02, 0x4a
	.zero		1
	.zero		1


	//----- nvinfo : EIATTR_EXIT_INSTR_OFFSETS
	.align		4
        /*0048*/ 	.byte	0x04, 0x1c
        /*004a*/ 	.short	(.L_1385 - .L_1384)


	//   ....[0]....
.L_1384:
        /*004c*/ 	.word	0x00055f50


	//   ....[1]....
        /*0050*/ 	.word	0x00055fa0


	//   ....[2]....
        /*0054*/ 	.word	0x000ab6a0


	//----- nvinfo : EIATTR_MAX_THREADS
	.align		4
.L_1385:
        /*0058*/ 	.byte	0x04, 0x05
        /*005a*/ 	.short	(.L_1387 - .L_1386)
.L_1386:
        /*005c*/ 	.word	0x00000080
        /*0060*/ 	.word	0x00000001
        /*0064*/ 	.word	0x00000001


	//----- nvinfo : EIATTR_CRS_STACK_SIZE
	.align		4
.L_1387:
        /*0068*/ 	.byte	0x04, 0x1e
        /*006a*/ 	.short	(.L_1389 - .L_1388)
.L_1388:
        /*006c*/ 	.word	0x00000000


	//----- nvinfo : EIATTR_CBANK_PARAM_SIZE
	.align		4
.L_1389:
        /*0070*/ 	.byte	0x03, 0x19
        /*0072*/ 	.short	0x0018


	//----- nvinfo : EIATTR_PARAM_CBANK
	.align		4
        /*0074*/ 	.byte	0x04, 0x0a
        /*0076*/ 	.short	(.L_1391 - .L_1390)
	.align		4
.L_1390:
        /*0078*/ 	.word	index@(.nv.constant0._ZN2at6native29vectorized_elementwise_kernelILi2EZZZNS0_17asinh_kernel_cudaERNS_18TensorIteratorBaseEENKUlvE_clEvENKUlvE_clEvEUlN3c107complexIdEEE_St5arrayIPcLm2EEEEviT0_T1_)
        /*007c*/ 	.short	0x0380
        /*007e*/ 	.short	0x0018


	//----- nvinfo : EIATTR_SW_WAR
	.align		4
.L_1391:
        /*0080*/ 	.byte	0x04, 0x36
        /*0082*/ 	.short	(.L_1393 - .L_1392)
.L_1392:
        /*0084*/ 	.word	0x00000008
.L_1393:


//--------------------- .nv.info._ZN2at6native29vectorized_elementwise_kernelILi4EZZZNS0_17asinh_kernel_cudaERNS_18TensorIteratorBaseEENKUlvE_clEvENKUlvE_clEvEUlN3c107complexIdEEE_St5arrayIPcLm2EEEEviT0_T1_ --------------------------
	.section	.nv.info._ZN2at6native29vectorized_elementwise_kernelILi4EZZZNS0_17asinh_kernel_cudaERNS_18TensorIteratorBaseEENKUlvE_clEvENKUlvE_clEvEUlN3c107complexIdEEE_St5arrayIPcLm2EEEEviT0_T1_,"",@"SHT_CUDA_INFO"
	.sectionflags	@""
	.align	4


	//----- nvinfo : EIATTR_CUDA_API_VERSION
	.align		4
        /*0000*/ 	.byte	0x04, 0x37
        /*0002*/ 	.short	(.L_1395 - .L_1394)
.L_1394:
        /*0004*/ 	.word	0x00000082


	//----- nvinfo : EIATTR_KPARAM_INFO
	.align		4
.L_1395:
        /*0008*/ 	.byte	0x04, 0x17
        /*000a*/ 	.short	(.L_1397 - .L_1396)
.L_1396:
        /*000c*/ 	.word	0x00000000
        /*0010*/ 	.short	0x0002
        /*0012*/ 	.short	0x0008
        /*0014*/ 	.byte	0x00, 0xf0, 0x41, 0x00


	//----- nvinfo : EIATTR_KPARAM_INFO
	.align		4
.L_1397:
        /*0018*/ 	.byte	0x04, 0x17
        /*001a*/ 	.short	(.L_1399 - .L_1398)
.L_1398:
        /*001c*/ 	.word	0x00000000
        /*0020*/ 	.short	0x0001
        /*0022*/ 	.short	0x0004
        /*0024*/ 	.byte	0x00, 0xf0, 0x05, 0x00


	//----- nvinfo : EIATTR_KPARAM_INFO
	.align		4
.L_1399:
        /*0028*/ 	.byte	0x04, 0x17
        /*002a*/ 	.short	(.L_1401 - .L_1400)
.L_1400:
        /*002c*/ 	.word	0x00000000
        /*0030*/ 	.short	0x0000
        /*0032*/ 	.short	0x0000
        /*0034*/ 	.byte	0x00, 0xf0, 0x11, 0x00


	//----- nvinfo : EIATTR_SPARSE_MMA_MASK
	.align		4
.L_1401:
        /*0038*/ 	.byte	0x03, 0x50
        /*003a*/ 	.short	0x0000


	//----- nvinfo : EIATTR_MAXREG_COUNT
	.align		4
        /*003c*/ 	.byte	0x03, 0x1b
        /*003e*/ 	.short	0x00ff


	//----- nvinfo : EIATTR_MERCURY_ISA_VERSION
	.align		4
        /*0040*/ 	.byte	0x03, 0x5f
        /*0042*/ 	.short	0x0101


	//----- nvinfo : EIATTR_VRC_CTA_INIT_COUNT
	.align		4
        /*0044*/ 	.byte	0x02, 0x4a
	.zero		1
	.zero		1


	//----- nvinfo : EIATTR_EXIT_INSTR_OFFSETS
	.align		4
        /*0048*/ 	.byte	0x04, 0x1c
        /*004a*/ 	.short	(.L_1403 - .L_1402)


	//   ....[0]....
.L_1402:
        /*004c*/ 	.word	0x00055f50


	//   ....[1]....
        /*0050*/ 	.word	0x00055fa0


	//   ....[2]....
        /*0054*/ 	.word	0x000ab6a0


	//----- nvinfo : EIATTR_MAX_THREADS
	.align		4
.L_1403:
        /*0058*/ 	.byte	0x04, 0x05
        /*005a*/ 	.short	(.L_1405 - .L_1404)
.L_1404:
        /*005c*/ 	.word	0x00000080
        /*0060*/ 	.word	0x00000001
        /*0064*/ 	.word	0x00000001


	//----- nvinfo : EIATTR_CRS_STACK_SIZE
	.align		4
.L_1405:
        /*0068*/ 	.byte	0x04, 0x1e
        /*006a*/ 	.short	(.L_1407 - .L_1406)
.L_1406:
        /*006c*/ 	.word	0x00000000


	//----- nvinfo : EIATTR_CBANK_PARAM_SIZE
	.align		4
.L_1407:
        /*0070*/ 	.byte	0x03, 0x19
        /*0072*/ 	.short	0x0018


	//----- nvinfo : EIATTR_PARAM_CBANK
	.align		4
        /*0074*/ 	.byte	0x04, 0x0a
        /*0076*/ 	.short	(.L_1409 - .L_1408)
	.align		4
.L_1408:
        /*0078*/ 	.word	index@(.nv.constant0._ZN2at6native29vectorized_elementwise_kernelILi4EZZZNS0_17asinh_kernel_cudaERNS_18TensorIteratorBaseEENKUlvE_clEvENKUlvE_clEvEUlN3c107complexIdEEE_St5arrayIPcLm2EEEEviT0_T1_)
        /*007c*/ 	.short	0x0380
        /*007e*/ 	.short	0x0018


	//----- nvinfo : EIATTR_SW_WAR
	.align		4
.L_1409:
        /*0080*/ 	.byte	0x04, 0x36
        /*0082*/ 	.short	(.L_1411 - .L_1410)
.L_1410:
        /*0084*/ 	.word	0x00000008
.L_1411:


//--------------------- .nv.info._ZN2at6native29vectorized_elementwise_kernelILi8EZZZNS0_17asinh_kernel_cudaERNS_18TensorIteratorBaseEENKUlvE_clEvENKUlvE_clEvEUlN3c107complexIdEEE_St5arrayIPcLm2EEEEviT0_T1_ --------------------------
	.section	.nv.info._ZN2at6native29vectorized_elementwise_kernelILi8EZZZNS0_17asinh_kernel_cudaERNS_18TensorIteratorBaseEENKUlvE_clEvENKUlvE_clEvEUlN3c107complexIdEEE_St5arrayIPcLm2EEEEviT0_T1_,"",@"SHT_CUDA_INFO"
	.sectionflags	@""
	.align	4


	//----- nvinfo : EIATTR_CUDA_API_VERSION
	.align		4
        /*0000*/ 	.byte	0x04, 0x37
        /*0002*/ 	.short	(.L_1413 - .L_1412)
.L_1412:
        /*0004*/ 	.word	0x00000082


	//----- nvinfo : EIATTR_KPARAM_INFO
	.align		4
.L_1413:
        /*0008*/ 	.byte	0x04, 0x17
        /*000a*/ 	.short	(.L_1415 - .L_1414)
.L_1414:
        /*000c*/ 	.word	0x00000000
        /*0010*/ 	.short	0x0002
        /*0012*/ 	.short	0x0008
        /*0014*/ 	.byte	0x00, 0xf0, 0x41, 0x00


	//----- nvinfo : EIATTR_KPARAM_INFO
	.align		4
.L_1415:
        /*0018*/ 	.byte	0x04, 0x17
        /*001a*/ 	.short	(.L_1417 - .L_1416)
.L_1416:
        /*001c*/ 	.word	0x00000000
        /*0020*/ 	.short	0x0001
        /*0022*/ 	.short	0x0004
        /*0024*/ 	.byte	0x00, 0xf0, 0x05, 0x00


	//----- nvinfo : EIATTR_KPARAM_INFO
	.align		4
.L_1417:
        /*0028*/ 	.byte	0x04, 0x17
        /*002a*/ 	.short	(.L_1419 - .L_1418)
.L_1418:
        /*002c*/ 	.word	0x00000000
        /*0030*/ 	.short	0x0000
        /*0032*/ 	.short	0x0000
        /*0034*/ 	.byte	0x00, 0xf0, 0x11, 0x00


	//----- nvinfo : EIATTR_SPARSE_MMA_MASK
	.align		4
.L_1419:
        /*0038*/ 	.byte	0x03, 0x50
        /*003a*/ 	.short	0x0000


	//----- nvinfo : EIATTR_MAXREG_COUNT
	.align		4
        /*003c*/ 	.byte	0x03, 0x1b
        /*003e*/ 	.short	0x00ff


	//----- nvinfo : EIATTR_MERCURY_ISA_VERSION
	.align		4
        /*0040*/ 	.byte	0x03, 0x5f
        /*0042*/ 	.short	0x0101


	//----- nvinfo : EIATTR_VRC_CTA_INIT_COUNT
	.align		4
        /*0044*/ 	.byte	0x02, 0x4a
	.zero		1
	.zero		1


	//----- nvinfo : EIATTR_EXIT_INSTR_OFFSETS
	.align		4
        /*0048*/ 	.byte	0x04, 0x1c
        /*004a*/ 	.short	(.L_1421 - .L_1420)


	//   ....[0]....
.L_1420:
        /*004c*/ 	.word	0x00055f50


	//   ....[1]....
        /*0050*/ 	.word	0x00055fa0


	//   ....[2]....
        /*0054*/ 	.word	0x000ab6a0


	//----- nvinfo : EIATTR_MAX_THREADS
	.align		4
.L_1421:
        /*0058*/ 	.byte	0x04, 0x05
        /*005a*/ 	.short	(.L_1423 - .L_1422)
.L_1422:
        /*005c*/ 	.word	0x00000080
        /*0060*/ 	.word	0x00000001
        /*0064*/ 	.word	0x00000001


	//----- nvinfo : EIATTR_CRS_STACK_SIZE
	.align		4
.L_1423:
        /*0068*/ 	.byte	0x04, 0x1e
        /*006a*/ 	.short	(.L_1425 - .L_1424)
.L_1424:
        /*006c*/ 	.word	0x00000000


	//----- nvinfo : EIATTR_CBANK_PARAM_SIZE
	.align		4
.L_1425:
        /*0070*/ 	.byte	0x03, 0x19
        /*0072*/ 	.short	0x0018


	//----- nvinfo : EIATTR_PARAM_CBANK
	.align		4
        /*0074*/ 	.byte	0x04, 0x0a
        /*0076*/ 	.short	(.L_1427 - .L_1426)
	.align		4
.L_1426:
        /*0078*/ 	.word	index@(.nv.constant0._ZN2at6native29vectorized_elementwise_kernelILi8EZZZNS0_17asinh_kernel_cudaERNS_18TensorIteratorBaseEENKUlvE_clEvENKUlvE_clEvEUlN3c107complexIdEEE_St5arrayIPcLm2EEEEviT0_T1_)
        /*007c*/ 	.short	0x0380
        /*007e*/ 	.short	0x0018


	//----- nvinfo : EIATTR_SW_WAR
	.align		4
.L_1427:
        /*0080*/ 	.byte	0x04, 0x36
        /*0082*/ 	.short	(.L_1429 - .L_1428)
.L_1428:
        /*0084*/ 	.word	0x00000008
.L_1429:


//--------------------- .nv.callgraph             --------------------------
	.section	.nv.callgraph,"",@"SHT_CUDA_CALLGRAPH"
	.align	4
	.sectionentsize	8
	.align		4
        /*0000*/ 	.word	0x00000000
	.align		4
        /*0004*/ 	.word	0xffffffff
	.align		4
        /*0008*/ 	.word	index@(_ZN2at6native18elementwise_kernelILi128ELi4EZNS0_15gpu_kernel_implIZZZNS0_17asinh_kernel_cudaERNS_18TensorIteratorBaseEENKUlvE0_clEvENKUlvE2_clEvEUlN3c108BFloat16EE_EEvS4_RKT_EUliE_EEviT1_)
	.align		4
        /*000c*/ 	.word	index@(__assertfail)
	.align		4
        /*0010*/ 	.word	index@(_ZN2at6native27unrolled_elementwise_kernelIZZZNS0_17asinh_kernel_cudaERNS_18TensorIteratorBaseEENKUlvE0_clEvENKUlvE2_clEvEUlN3c108BFloat16EE_St5arrayIPcLm2EELi4E23TrivialOffsetCalculatorILi1EjESD_NS0_6memory12LoadWithCastILi1EEENSE_13StoreWithCastILi1EEEEEviT_T0_T2_T3_T4_T5_)
	.align		4
        /*0014*/ 	.word	index@(__assertfail)
	.align		4
        /*0018*/ 	.word	index@(_ZN2at6native18elementwise_kernelILi128ELi4EZNS0_15gpu_kernel_implIZZZNS0_17asinh_kernel_cudaERNS_18TensorIteratorBaseEENKUlvE0_clEvENKUlvE1_clEvEUlN3c104HalfEE_EEvS4_RKT_EUliE_EEviT1_)
	.align		4
        /*001c*/ 	.word	index@(__assertfail)
	.align		4
        /*0020*/ 	.word	index@(_ZN2at6native27unrolled_elementwise_kernelIZZZNS0_17asinh_kernel_cudaERNS_18TensorIteratorBaseEENKUlvE0_clEvENKUlvE1_clEvEUlN3c104HalfEE_St5arrayIPcLm2EELi4E23TrivialOffsetCalculatorILi1EjESD_NS0_6memory12LoadWithCastILi1EEENSE_13StoreWithCastILi1EEEEEviT_T0_T2_T3_T4_T5_)
	.align		4
        /*0024*/ 	.word	index@(__assertfail)
	.align		4
        /*0028*/ 	.word	index@(_ZN2at6native18elementwise_kernelILi128ELi4EZNS0_15gpu_kernel_implIZZZNS0_17asinh_kernel_cudaERNS_18TensorIteratorBaseEENKUlvE0_clEvENKUlvE0_clEvEUlfE_EEvS4_RKT_EUliE_EEviT1_)
	.align		4
        /*002c*/ 	.word	index@(__assertfail)
	.align		4
        /*0030*/ 	.word	index@(_ZN2at6native27unrolled_elementwise_kernelIZZZNS0_17asinh_kernel_cudaERNS_18TensorIteratorBaseEENKUlvE0_clEvENKUlvE0_clEvEUlfE_St5arrayIPcLm2EELi4E23TrivialOffsetCalculatorILi1EjESB_NS0_6memory12LoadWithCastILi1EEENSC_13StoreWithCastILi1EEEEEviT_T0_T2_T3_T4_T5_)
	.align		4
        /*0034*/ 	.word	index@(__assertfail)
	.align		4
        /*0038*/ 	.word	index@(_ZN2at6native18elementwise_kernelILi128ELi4EZNS0_15gpu_kernel_implIZZZNS0_17asinh_kernel_cudaERNS_18TensorIteratorBaseEENKUlvE0_clEvENKUlvE_clEvEUldE_EEvS4_RKT_EUliE_EEviT1_)
	.align		4
        /*003c*/ 	.word	index@(__assertfail)
	.align		4
        /*0040*/ 	.word	index@(_ZN2at6native27unrolled_elementwise_kernelIZZZNS0_17asinh_kernel_cudaERNS_18TensorIteratorBaseEENKUlvE0_clEvENKUlvE_clEvEUldE_St5arrayIPcLm2EELi4E23TrivialOffsetCalculatorILi1EjESB_NS0_6memory12LoadWithCastILi1EEENSC_13StoreWithCastILi1EEEEEviT_T0_T2_T3_T4_T5_)
	.align		4
        /*0044*/ 	.word	index@(__assertfail)
	.align		4
        /*0048*/ 	.word	index@(_ZN2at6native18elementwise_kernelILi128ELi4EZNS0_15gpu_kernel_implIZZZNS0_17asinh_kernel_cudaERNS_18TensorIteratorBaseEENKUlvE_clEvENKUlvE1_clEvEUlN3c107complexINS7_4HalfEEEE_EEvS4_RKT_EUliE_EEviT1_)
	.align		4
        /*004c*/ 	.word	index@(__assertfail)
	.align		4
        /*0050*/ 	.word	index@(_ZN2at6native27unrolled_elementwise_kernelIZZZNS0_17asinh_kernel_cudaERNS_18TensorIteratorBaseEENKUlvE_clEvENKUlvE1_clEvEUlN3c107complexINS6_4HalfEEEE_St5arrayIPcLm2EELi4E23TrivialOffsetCalculatorILi1EjESF_NS0_6memory12LoadWithCastILi1EEENSG_13StoreWithCastILi1EEEEEviT_T0_T2_T3_T4_T5_)
	.align		4
        /*0054*/ 	.word	index@(__assertfail)
	.align		4
        /*0058*/ 	.word	index@(_ZN2at6native18elementwise_kernelILi128ELi4EZNS0_15gpu_kernel_implIZZZNS0_17asinh_kernel_cudaERNS_18TensorIteratorBaseEENKUlvE_clEvENKUlvE0_clEvEUlN3c107complexIfEEE_EEvS4_RKT_EUliE_EEviT1_)
	.align		4
        /*005c*/ 	.word	index@(__assertfail)
	.align		4
        /*0060*/ 	.word	index@(_ZN2at6native27unrolled_elementwise_kernelIZZZNS0_17asinh_kernel_cudaERNS_18TensorIteratorBaseEENKUlvE_clEvENKUlvE0_clEvEUlN3c107complexIfEEE_St5arrayIPcLm2EELi4E23TrivialOffsetCalculatorILi1EjESE_NS0_6memory12LoadWithCastILi1EEENSF_13StoreWithCastILi1EEEEEviT_T0_T2_T3_T4_T5_)
	.align		4
        /*0064*/ 	.word	index@(__assertfail)
	.align		4
        /*0068*/ 	.word	index@(_ZN2at6native18elementwise_kernelILi128ELi4EZNS0_15gpu_kernel_implIZZZNS0_17asinh_kernel_cudaERNS_18TensorIteratorBaseEENKUlvE_clEvENKUlvE_clEvEUlN3c107complexIdEEE_EEvS4_RKT_EUliE_EEviT1_)
	.align		4
        /*006c*/ 	.word	index@(__assertfail)
	.align		4
        /*0070*/ 	.word	index@(_ZN2at6native27unrolled_elementwise_kernelIZZZNS0_17asinh_kernel_cudaERNS_18TensorIteratorBaseEENKUlvE_clEvENKUlvE_clEvEUlN3c107complexIdEEE_St5arrayIPcLm2EELi4E23TrivialOffsetCalculatorILi1EjESE_NS0_6memory12LoadWithCastILi1EEENSF_13StoreWithCastILi1EEEEEviT_T0_T2_T3_T4_T5_)
	.align		4
        /*0074*/ 	.word	index@(__assertfail)
	.align		4
        /*0078*/ 	.word	0x00000000
	.align		4
        /*007c*/ 	.word	0xfffffffe
	.align		4
        /*0080*/ 	.word	0x00000000
	.align		4
        /*0084*/ 	.word	0xfffffffd
	.align		4
        /*0088*/ 	.word	0x00000000
	.align		4
        /*008c*/ 	.word	0xfffffffc


//--------------------- .nv.constant4             --------------------------
	.section	.nv.constant4,"a",@progbits
	.align	8
	.align		8
.nv.constant4:
        /*0000*/ 	.dword	__assertfail
	.align		8
        /*0008*/ 	.dword	__unnamed_1
	.align		8
        /*0010*/ 	.dword	__unnamed_2
	.align		8
        /*0018*/ 	.dword	__unnamed_3
	.align		8
        /*0020*/ 	.dword	__unnamed_4
	.align		8
        /*0028*/ 	.dword	__unnamed_5
	.align		8
        /*0030*/ 	.dword	__unnamed_6
	.align		8
        /*0038*/ 	.dword	__unnamed_7
	.align		8
        /*0040*/ 	.dword	__unnamed_8
	.align		8
        /*0048*/ 	.dword	__unnamed_9
	.align		8
        /*0050*/ 	.dword	__unnamed_10
	.align		8
        /*0058*/ 	.dword	__unnamed_11
	.align		8
        /*0060*/ 	.dword	__unnamed_12
	.align		8
        /*0068*/ 	.dword	__unnamed_13
	.align		8
        /*0070*/ 	.dword	__unnamed_14
	.align		8
        /*0078*/ 	.dword	_ZN59_INTERNAL_918acfc9_28_UnaryGeometricAsinhKernel_cu_70db38914cuda3std3__45__cpo5beginE
	.align		8
        /*0080*/ 	.dword	_ZN59_INTERNAL_918acfc9_28_UnaryGeometricAsinhKernel_cu_70db38914cuda3std3__45__cpo3endE
	.align		8
        /*0088*/ 	.dword	_ZN59_INTERNAL_918acfc9_28_UnaryGeometricAsinhKernel_cu_70db38914cuda3std3__45__cpo6cbeginE
	.align		8
        /*0090*/ 	.dword	_ZN59_INTERNAL_918acfc9_28_UnaryGeometricAsinhKernel_cu_70db38914cuda3std3__45__cpo4cendE
	.align		8
        /*0098*/ 	.dword	_ZN59_INTERNAL_918acfc9_28_UnaryGeometricAsinhKernel_cu_70db38914cuda3std3__45__cpo6rbeginE
	.align		8
        /*00a0*/ 	.dword	_ZN59_INTERNAL_918acfc9_28_UnaryGeometricAsinhKernel_cu_70db38914cuda3std3__45__cpo4rendE
	.align		8
        /*00a8*/ 	.dword	_ZN59_INTERNAL_918acfc9_28_UnaryGeometricAsinhKernel_cu_70db38914cuda3std3__45__cpo7crbeginE
	.align		8
        /*00b0*/ 	.dword	_ZN59_INTERNAL_918acfc9_28_UnaryGeometricAsinhKernel_cu_70db38914cuda3std3__45__cpo5crendE
	.align		8
        /*00b8*/ 	.dword	_ZN59_INTERNAL_918acfc9_28_UnaryGeometricAsinhKernel_cu_70db38914cuda3std3__461_GLOBAL__N__918acfc9_28_UnaryGeometricAsinhKernel_cu_70db38916ignoreE
	.align		8
        /*00c0*/ 	.dword	_ZN59_INTERNAL_918acfc9_28_UnaryGeometricAsinhKernel_cu_70db38914cuda3std3__419piecewise_constructE
	.align		8
        /*00c8*/ 	.dword	_ZN59_INTERNAL_918acfc9_28_UnaryGeometricAsinhKernel_cu_70db38914cuda3std3__48in_placeE
	.align		8
        /*00d0*/ 	.dword	_ZN59_INTERNAL_918acfc9_28_UnaryGeometricAsinhKernel_cu_70db38914cuda3std3__420unreachable_sentinelE
	.align		8
        /*00d8*/ 	.dword	_ZN59_INTERNAL_918acfc9_28_UnaryGeometricAsinhKernel_cu_70db38914cuda3std6ranges3__45__cpo4swapE
	.align		8
        /*00e0*/ 	.dword	_ZN59_INTERNAL_918acfc9_28_UnaryGeometricAsinhKernel_cu_70db38914cuda3std6ranges3__45__cpo9iter_moveE
	.align		8
        /*00e8*/ 	.dword	_ZN59_INTERNAL_918acfc9_28_UnaryGeometricAsinhKernel_cu_70db38914cuda3std6ranges3__45__cpo5beginE
	.align		8
        /*00f0*/ 	.dword	_ZN59_INTERNAL_918acfc9_28_UnaryGeometricAsinhKernel_cu_70db38914cuda3std6ranges3__45__cpo3endE
	.align		8
        /*00f8*/ 	.dword	_ZN59_INTERNAL_918acfc9_28_UnaryGeometricAsinhKernel_cu_70db38914cuda3std6ranges3__45__cpo6cbeginE
	.align		8
        /*0100*/ 	.dword	_ZN59_INTERNAL_918acfc9_28_UnaryGeometricAsinhKernel_cu_70db38914cuda3std6ranges3__45__cpo4cendE
	.align		8
        /*0108*/ 	.dword	_ZN59_INTERNAL_918acfc9_28_UnaryGeometricAsinhKernel_cu_70db38914cuda3std6ranges3__45__cpo7advanceE
	.align		8
        /*0110*/ 	.dword	_ZN59_INTERNAL_918acfc9_28_UnaryGeometricAsinhKernel_cu_70db38914cuda3std6ranges3__45__cpo9iter_swapE
	.align		8
        /*0118*/ 	.dword	_ZN59_INTERNAL_918acfc9_28_UnaryGeometricAsinhKernel_cu_70db38914cuda3std6ranges3__45__cpo4nextE
	.align		8
        /*0120*/ 	.dword	_ZN59_INTERNAL_918acfc9_28_UnaryGeometricAsinhKernel_cu_70db38914cuda3std6ranges3__45__cpo4prevE
	.align		8
        /*0128*/ 	.dword	_ZN59_INTERNAL_918acfc9_28_UnaryGeometricAsinhKernel_cu_70db38914cuda3std6ranges3__45__cpo4dataE
	.align		8
        /*0130*/ 	.dword	_ZN59_INTERNAL_918acfc9_28_UnaryGeometricAsinhKernel_cu_70db38914cuda3std6ranges3__45__cpo5cdataE
	.align		8
        /*0138*/ 	.dword	_ZN59_INTERNAL_918acfc9_28_UnaryGeometricAsinhKernel_cu_70db38914cuda3std6ranges3__45__cpo4sizeE
	.align		8
        /*0140*/ 	.dword	_ZN59_INTERNAL_918acfc9_28_UnaryGeometricAsinhKernel_cu_70db38914cuda3std6ranges3__45__cpo5ssizeE
	.align		8
        /*0148*/ 	.dword	_ZN59_INTERNAL_918acfc9_28_UnaryGeometricAsinhKernel_cu_70db38914cuda3std6ranges3__45__cpo8distanceE
	.align		8
        /*0150*/ 	.dword	_ZN59_INTERNAL_918acfc9_28_UnaryGeometricAsinhKernel_cu_70db38916thrust24THRUST_300001_SM_1000_NS6system6detail10sequential3seqE
	.align		8
        /*0158*/ 	.dword	$str$6
	.align		8
        /*0160*/ 	.dword	$str$7


//--------------------- .text._ZN2at6native18elementwise_kernelILi128ELi4EZNS0_15gpu_kernel_implIZZZNS0_17asinh_kernel_cudaERNS_18TensorIteratorBaseEENKUlvE0_clEvENKUlvE2_clEvEUlN3c108BFloat16EE_EEvS4_RKT_EUliE_EEviT1_ --------------------------
	.section	.text._ZN2at6native18elementwise_kernelILi128ELi4EZNS0_15gpu_kernel_implIZZZNS0_17asinh_kernel_cudaERNS_18TensorIteratorBaseEENKUlvE0_clEvENKUlvE2_clEvEUlN3c108BFloat16EE_EEvS4_RKT_EUliE_EEviT1_,"ax",@progbits
	.align	128
        .global         _ZN2at6native18elementwise_kernelILi128ELi4EZNS0_15gpu_kernel_implIZZZNS0_17asinh_kernel_cudaERNS_18TensorIteratorBaseEENKUlvE0_clEvENKUlvE2_clEvEUlN3c108BFloat16EE_EEvS4_RKT_EUliE_EEviT1_
        .type           _ZN2at6native18elementwise_kernelILi128ELi4EZNS0_15gpu_kernel_implIZZZNS0_17asinh_kernel_cudaERNS_18TensorIteratorBaseEENKUlvE0_clEvENKUlvE2_clEvEUlN3c108BFloat16EE_EEvS4_RKT_EUliE_EEviT1_,@function
        .size           _ZN2at6native18elementwise_kernelILi128ELi4EZNS0_15gpu_kernel_implIZZZNS0_17asinh_kernel_cudaERNS_18TensorIteratorBaseEENKUlvE0_clEvENKUlvE2_clEvEUlN3c108BFloat16EE_EEvS4_RKT_EUliE_EEviT1_,(.L_x_18543 - _ZN2at6native18elementwise_kernelILi128ELi4EZNS0_15gpu_kernel_implIZZZNS0_17asinh_kernel_cudaERNS_18TensorIteratorBaseEENKUlvE0_clEvENKUlvE2_clEvEUlN3c108BFloat16EE_EEvS4_RKT_EUliE_EEviT1_)
        .other          _ZN2at6native18elementwise_kernelILi128ELi4EZNS0_15gpu_kernel_implIZZZNS0_17asinh_kernel_cudaERNS_18TensorIteratorBaseEENKUlvE0_clEvENKUlvE2_clEvEUlN3c108BFloat16EE_EEvS4_RKT_EUliE_EEviT1_,@"STO_CUDA_ENTRY STV_DEFAULT"
_ZN2at6native18elementwise_kernelILi128ELi4EZNS0_15gpu_kernel_implIZZZNS0_17asinh_kernel_cudaERNS_18TensorIteratorBaseEENKUlvE0_clEvENKUlvE2_clEvEUlN3c108BFloat16EE_EEvS4_RKT_EUliE_EEviT1_:
.text._ZN2at6native18elementwise_kernelILi128ELi4EZNS0_15gpu_kernel_implIZZZNS0_17asinh_kernel_cudaERNS_18TensorIteratorBaseEENKUlvE0_clEvENKUlvE2_clEvEUlN3c108BFloat16EE_EEvS4_RKT_EUliE_EEviT1_:
[----:B------:R-:W0:Y:S01]  /*0000*/  LDC R1, c[0x0][0x37c] ;  /* 0x0000df00ff017b82 */ /* 0x000e220000000800 */
[----:B------:R-:W1:Y:S07]  /*0010*/  S2R R17, SR_TID.X ;  /* 0x0000000000117919 */ /* 0x000e6e0000002100 */
[----:B------:R-:W2:Y:S01]  /*0020*/  S2UR UR4, SR_CTAID.X ;  /* 0x00000000000479c3 */ /* 0x000ea20000002500 */
[----:B------:R-:W3:Y:S01]  /*0030*/  LDCU UR39, c[0x0][0x388] ;  /* 0x00007100ff2777ac */ /* 0x000ee20008000800 */
[----:B------:R-:W-:Y:S01]  /*0040*/  BSSY.RECONVERGENT B6, `(.L_x_0) ;  /* 0x000034f000067945 */ /* 0x000fe20003800200 */
[----:B------:R-:W4:Y:S01]  /*0050*/  LDCU UR5, c[0x0][0x380] ;  /* 0x00007000ff0577ac */ /* 0x000f220008000800 */
[----:B------:R-:W0:Y:S01]  /*0060*/  LDCU.64 UR36, c[0x0][0x358] ;  /* 0x00006b00ff2477ac */ /* 0x000e220008000a00 */
[----:B------:R-:W0:Y:S01]  /*0070*/  LDCU.U8 UR41, c[0x0][0x592] ;  /* 0x0000b240ff2977ac */ /* 0x000e220008000000 */
[----:B------:R-:W0:Y:S01]  /*0080*/  LDCU.U8 UR42, c[0x0][0x591] ;  /* 0x0000b220ff2a77ac */ /* 0x000e220008000000 */
[----:B---3--:R-:W-:-:S02]  /*0090*/  UIADD3 UR40, UPT, UPT, UR39, -0x1, URZ ;  /* 0xffffffff27287890 */ /* 0x008fc4000fffe0ff */
[----:B--2---:R-:W-:Y:S02]  /*00a0*/  USHF.L.U32 UR4, UR4, 0x9, URZ ;  /* 0x0000000904047899 */ /* 0x004fe400080006ff */
[----:B------:R-:W-:-:S04]  /*00b0*/  UISETP.LT.U32.AND UP0, UPT, UR40, 0x18, UPT ;  /* 0x000000182800788c */ /* 0x000fc8000bf01070 */
[----:B------:R-:W-:Y:S01]  /*00c0*/  USEL UR38, UR40, 0x18, UP0 ;  /* 0x0000001828267887 */ /* 0x000fe20008000000 */
[----:B-1----:R-:W-:-:S03]  /*00d0*/  LOP3.LUT R17, R17, UR4, RZ, 0xfc, !PT ;  /* 0x0000000411117c12 */ /* 0x002fc6000f8efcff */
[----:B------:R-:W-:Y:S01]  /*00e0*/  UIADD3 UR38, UPT, UPT, UR38, 0x1, URZ ;  /* 0x0000000126267890 */ /* 0x000fe2000fffe0ff */
[----:B----4-:R-:W-:-:S13]  /*00f0*/  ISETP.GE.AND P0, PT, R17, UR5, PT ;  /* 0x0000000511007c0c */ /* 0x010fda000bf06270 */
[----:B0-----:R-:W-:Y:S05]  /*0100*/  @P0 BRA `(.L_x_1) ;  /* 0x0000003400080947 */ /* 0x001fea0003800000 */
[----:B------:R-:W-:Y:S01]  /*0110*/  UISETP.NE.AND UP0, UPT, UR39, URZ, UPT ;  /* 0x000000ff2700728c */ /* 0x000fe2000bf05270 */
[----:B------:R-:W-:Y:S02]  /*0120*/  IMAD.MOV.U32 R0, RZ, RZ, RZ ;  /* 0x000000ffff007224 */ /* 0x000fe400078e00ff */
[----:B------:R-:W-:-:S06]  /*0130*/  IMAD.MOV.U32 R16, RZ, RZ, RZ ;  /* 0x000000ffff107224 */ /* 0x000fcc00078e00ff */
[----:B------:R-:W-:Y:S05]  /*0140*/  BRA.U !UP0, `(.L_x_2) ;  /* 0x0000001108a87547 */ /* 0x000fea000b800000 */
[----:B------:R-:W0:Y:S01]  /*0150*/  LDCU.64 UR4, c[0x0][0x390] ;  /* 0x00007200ff0477ac */ /* 0x000e220008000a00 */
[----:B------:R-:W-:Y:S01]  /*0160*/  HFMA2 R16, -RZ, RZ, 0, 0 ;  /* 0x00000000ff107431 */ /* 0x000fe200000001ff */
[----:B------:R-:W1:Y:S01]  /*0170*/  LDCU UR6, c[0x0][0x38c] ;  /* 0x00007180ff0677ac */ /* 0x000e620008000800 */
[----:B------:R-:W2:Y:S01]  /*0180*/  LDCU.64 UR8, c[0x0][0x4b8] ;  /* 0x00009700ff0877ac */ /* 0x000ea20008000a00 */
[----:B------:R-:W-:Y:S02]  /*0190*/  UISETP.NE.AND UP0, UPT, UR40, URZ, UPT ;  /* 0x000000ff2800728c */ /* 0x000fe4000bf05270 */
[----:B0-----:R-:W-:-:S05]  /*01a0*/  IMAD.HI.U32 R2, R17, UR4, R16 ;  /* 0x0000000411027c27 */ /* 0x001fca000f8e0010 */
[----:B------:R-:W-:-:S05]  /*01b0*/  SHF.R.U32.HI R3, RZ, UR5, R2 ;  /* 0x00000005ff037c19 */ /* 0x000fca0008011602 */
[----:B------:R-:W-:-:S04]  /*01c0*/  IMAD.MOV R0, RZ, RZ, -R3 ;  /* 0x000000ffff007224 */ /* 0x000fc800078e0a03 */
[----:B-1----:R-:W-:-:S04]  /*01d0*/  IMAD R0, R0, UR6, R17 ;  /* 0x0000000600007c24 */ /* 0x002fc8000f8e0211 */
[C---:B--2---:R-:W-:Y:S02]  /*01e0*/  IMAD R16, R0.reuse, UR8, RZ ;  /* 0x0000000800107c24 */ /* 0x044fe4000f8e02ff */
[----:B------:R-:W-:Y:S01]  /*01f0*/  IMAD R0, R0, UR9, RZ ;  /* 0x0000000900007c24 */ /* 0x000fe2000f8e02ff */
[----:B------:R-:W-:Y:S06]  /*0200*/  BRA.U !UP0, `(.L_x_2) ;  /* 0x0000001108787547 */ /* 0x000fec000b800000 */
[----:B------:R-:W0:Y:S01]  /*0210*/  LDCU.64 UR6, c[0x0][0x398] ;  /* 0x00007300ff0677ac */ /* 0x000e220008000a00 */
[----:B------:R-:W-:Y:S01]  /*0220*/  IMAD.MOV.U32 R2, RZ, RZ, RZ ;  /* 0x000000ffff027224 */ /* 0x000fe200078e00ff */
[----:B------:R-:W1:Y:S01]  /*0230*/  LDCU UR4, c[0x0][0x3a0] ;  /* 0x00007400ff0477ac */ /* 0x000e620008000800 */
[----:B------:R-:W2:Y:S01]  /*0240*/  LDCU.64 UR8, c[0x0][0x4c0] ;  /* 0x00009800ff0877ac */ /* 0x000ea20008000a00 */
[----:B------:R-:W-:Y:S01]  /*0250*/  UISETP.NE.AND UP0, UPT, UR38, 0x2, UPT ;  /* 0x000000022600788c */ /* 0x000fe2000bf05270 */
[----:B0-----:R-:W-:-:S05]  /*0260*/  IMAD.HI.U32 R4, R3, UR7, R2 ;  /* 0x0000000703047c27 */ /* 0x001fca000f8e0002 */
[----:B-1----:R-:W-:-:S04]  /*0270*/  SHF.R.U32.HI R5, RZ, UR4, R4 ;  /* 0x00000004ff057c19 */ /* 0x002fc80008011604 */
[----:B------:R-:W-:-:S05]  /*0280*/  IADD3 R2, PT, PT, -R5, RZ, RZ ;  /* 0x000000ff05027210 */ /* 0x000fca0007ffe1ff */
[----:B------:R-:W-:-:S04]  /*0290*/  IMAD R3, R2, UR6, R3 ;  /* 0x0000000602037c24 */ /* 0x000fc8000f8e0203 */
[C---:B--2---:R-:W-:Y:S02]  /*02a0*/  IMAD R16, R3.reuse, UR8, R16 ;  /* 0x0000000803107c24 */ /* 0x044fe4000f8e0210 */
[----:B------:R-:W-:Y:S01]  /*02b0*/  IMAD R0, R3, UR9, R0 ;  /* 0x0000000903007c24 */ /* 0x000fe2000f8e0200 */
[----:B------:R-:W-:Y:S06]  /*02c0*/  BRA.U !UP0, `(.L_x_2) ;  /* 0x0000001108487547 */ /* 0x000fec000b800000 */
[----:B------:R-:W0:Y:S01]  /*02d0*/  LDCU.64 UR4, c[0x0][0x3a8] ;  /* 0x00007500ff0477ac */ /* 0x000e220008000a00 */
[----:B------:R-:W-:Y:S01]  /*02e0*/  IMAD.MOV.U32 R4, RZ, RZ, RZ ;  /* 0x000000ffff047224 */ /* 0x000fe200078e00ff */
[----:B------:R-:W1:Y:S01]  /*02f0*/  LDCU UR6, c[0x0][0x3a4] ;  /* 0x00007480ff0677ac */ /* 0x000e620008000800 */
[----:B------:R-:W2:Y:S01]  /*0300*/  LDCU.64 UR8, c[0x0][0x4c8] ;  /* 0x00009900ff0877ac */ /* 0x000ea20008000a00 */
[----:B------:R-:W-:Y:S01]  /*0310*/  UISETP.NE.AND UP0, UPT, UR38, 0x3, UPT ;  /* 0x000000032600788c */ /* 0x000fe2000bf05270 */
[----:B0-----:R-:W-:-:S05]  /*0320*/  IMAD.HI.U32 R2, R5, UR4, R4 ;  /* 0x0000000405027c27 */ /* 0x001fca000f8e0004 */
[----:B------:R-:W-:-:S05]  /*0330*/  SHF.R.U32.HI R3, RZ, UR5, R2 ;  /* 0x00000005ff037c19 */ /* 0x000fca0008011602 */
[----:B------:R-:W-:-:S04]  /*0340*/  IMAD.MOV R4, RZ, RZ, -R3 ;  /* 0x000000ffff047224 */ /* 0x000fc800078e0a03 */
[----:B-1----:R-:W-:-:S04]  /*0350*/  IMAD R5, R4, UR6, R5 ;  /* 0x0000000604057c24 */ /* 0x002fc8000f8e0205 */
[C---:B--2---:R-:W-:Y:S02]  /*0360*/  IMAD R16, R5.reuse, UR8, R16 ;  /* 0x0000000805107c24 */ /* 0x044fe4000f8e0210 */
[----:B------:R-:W-:Y:S01]  /*0370*/  IMAD R0, R5, UR9, R0 ;  /* 0x0000000905007c24 */ /* 0x000fe2000f8e0200 */
[----:B------:R-:W-:Y:S06]  /*0380*/  BRA.U !UP0, `(.L_x_2) ;  /* 0x0000001108187547 */ /* 0x000fec000b800000 */
[----:B------:R-:W0:Y:S01]  /*0390*/  LDCU.64 UR6, c[0x0][0x3b0] ;  /* 0x00007600ff0677ac */ /* 0x000e220008000a00 */
[----:B------:R-:W-:Y:S01]  /*03a0*/  MOV R2, RZ ;  /* 0x000000ff00027202 */ /* 0x000fe20000000f00 */
[----:B------:R-:W1:Y:S01]  /*03b0*/  LDCU UR4, c[0x0][0x3b8] ;  /* 0x00007700ff0477ac */ /* 0x000e620008000800 */
[----:B------:R-:W2:Y:S01]  /*03c0*/  LDCU.64 UR8, c[0x0][0x4d0] ;  /* 0x00009a00ff0877ac */ /* 0x000ea20008000a00 */
[----:B------:R-:W-:Y:S02]  /*03d0*/  UISETP.NE.AND UP0, UPT, UR38, 0x4, UPT ;  /* 0x000000042600788c */ /* 0x000fe4000bf05270 */
[----:B0-----:R-:W-:-:S05]  /*03e0*/  IMAD.HI.U32 R4, R3, UR7, R2 ;  /* 0x0000000703047c27 */ /* 0x001fca000f8e0002 */
[----:B-1----:R-:W-:-:S05]  /*03f0*/  SHF.R.U32.HI R5, RZ, UR4, R4 ;  /* 0x00000004ff057c19 */ /* 0x002fca0008011604 */
[----:B------:R-:W-:-:S04]  /*0400*/  IMAD.MOV R2, RZ, RZ, -R5 ;  /* 0x000000ffff027224 */ /* 0x000fc800078e0a05 */
        /* <DEDUP_REMOVED lines=10> */
[----:B------:R-:W-:-:S04]  /*04b0*/  SHF.R.U32.HI R3, RZ, UR5, R2 ;  /* 0x00000005ff037c19 */ /* 0x000fc80008011602 */
[----:B------:R-:W-:-:S05]  /*04c0*/  IADD3 R4, PT, PT, -R3, RZ, RZ ;  /* 0x000000ff03047210 */ /* 0x000fca0007ffe1ff */
[----:B-1----:R-:W-:-:S04]  /*04d0*/  IMAD R5, R4, UR6, R5 ;  /* 0x0000000604057c24 */ /* 0x002fc8000f8e0205 */
        /* <DEDUP_REMOVED lines=16> */
[----:B------:R-:W-:Y:S01]  /*05e0*/  HFMA2 R4, -RZ, RZ, 0, 0 ;  /* 0x00000000ff047431 */ /* 0x000fe200000001ff */
[----:B------:R-:W1:Y:S01]  /*05f0*/  LDCU UR6, c[0x0][0x3d4] ;  /* 0x00007a80ff0677ac */ /* 0x000e620008000800 */
[----:B------:R-:W2:Y:S01]  /*0600*/  LDCU.64 UR8, c[0x0][0x4e8] ;  /* 0x00009d00ff0877ac */ /* 0x000ea20008000a00 */
[----:B------:R-:W-:Y:S02]  /*0610*/  UISETP.NE.AND UP0, UPT, UR38, 0x7, UPT ;  /* 0x000000072600788c */ /* 0x000fe4000bf05270 */
        /* <DEDUP_REMOVED lines=214> */
[----:B------:R-:W2:Y:S03]  /*1380*/  LDCU.64 UR8, c[0x0][0x578] ;  /* 0x0000af00ff0877ac */ /* 0x000ea60008000a00 */
[----:B0-----:R-:W-:-:S05]  /*1390*/  IMAD.HI.U32 R2, R5, UR4, R4 ;  /* 0x0000000405027c27 */ /* 0x001fca000f8e0004 */
[----:B------:R-:W-:-:S05]  /*13a0*/  SHF.R.U32.HI R2, RZ, UR5, R2 ;  /* 0x00000005ff027c19 */ /* 0x000fca0008011602 */
[----:B------:R-:W-:-:S04]  /*13b0*/  IMAD.MOV R3, RZ, RZ, -R2 ;  /* 0x000000ffff037224 */ /* 0x000fc800078e0a02 */
[----:B-1----:R-:W-:-:S04]  /*13c0*/  IMAD R5, R3, UR6, R5 ;  /* 0x0000000603057c24 */ /* 0x002fc8000f8e0205 */
[C---:B--2---:R-:W-:Y:S02]  /*13d0*/  IMAD R16, R5.reuse, UR8, R16 ;  /* 0x0000000805107c24 */ /* 0x044fe4000f8e0210 */
[----:B------:R-:W-:-:S07]  /*13e0*/  IMAD R0, R5, UR9, R0 ;  /* 0x0000000905007c24 */ /* 0x000fce000f8e0200 */
.L_x_2:
[----:B------:R-:W0:Y:S01]  /*13f0*/  LDCU.64 UR6, c[0x0][0x588] ;  /* 0x0000b100ff0677ac */ /* 0x000e220008000a00 */
[----:B------:R-:W-:-:S04]  /*1400*/  UPRMT UR4, UR41, 0x9910, URZ ;  /* 0x0000991029047896 */ /* 0x000fc800080000ff */
[----:B------:R-:W-:Y:S01]  /*1410*/  UISETP.GT.AND UP0, UPT, UR4, 0x9, UPT ;  /* 0x000000090400788c */ /* 0x000fe2000bf04270 */
[----:B0-----:R-:W-:-:S05]  /*1420*/  IADD3 R2, P0, PT, R0, UR6, RZ ;  /* 0x0000000600027c10 */ /* 0x001fca000ff1e0ff */
[----:B------:R-:W-:-:S03]  /*1430*/  IMAD.X R3, RZ, RZ, UR7, P0 ;  /* 0x00000007ff037e24 */ /* 0x000fc600080e06ff */
[----:B------:R-:W-:Y:S05]  /*1440*/  BRA.U UP0, `(.L_x_3) ;  /* 0x0000000500107547 */ /* 0x000fea000b800000 */
[----:B------:R-:W-:-:S09]  /*1450*/  UISETP.GT.AND UP0, UPT, UR4, 0x4, UPT ;  /* 0x000000040400788c */ /* 0x000fd2000bf04270 */
[----:B------:R-:W-:Y:S05]  /*1460*/  BRA.U UP0, `(.L_x_4) ;  /* 0x0000000100807547 */ /* 0x000fea000b800000 */
[----:B------:R-:W-:-:S09]  /*1470*/  UISETP.GT.AND UP0, UPT, UR4, 0x1, UPT ;  /* 0x000000010400788c */ /* 0x000fd2000bf04270 */
[----:B------:R-:W-:Y:S05]  /*1480*/  BRA.U UP0, `(.L_x_5) ;  /* 0x0000000100307547 */ /* 0x000fea000b800000 */
[----:B------:R-:W-:-:S09]  /*1490*/  UISETP.NE.AND UP0, UPT, UR41, URZ, UPT ;  /* 0x000000ff2900728c */ /* 0x000fd2000bf05270 */
[----:B------:R-:W-:Y:S05]  /*14a0*/  BRA.U !UP0, `(.L_x_6) ;  /* 0x0000000108187547 */ /* 0x000fea000b800000 */
[----:B------:R-:W-:-:S09]  /*14b0*/  UISETP.NE.AND UP0, UPT, UR4, 0x1, UPT ;  /* 0x000000010400788c */ /* 0x000fd2000bf05270 */
[----:B------:R-:W-:Y:S05]  /*14c0*/  BRA.U UP0, `(.L_x_7) ;  /* 0x0000000d00147547 */ /* 0x000fea000b800000 */
[----:B------:R-:W2:Y:S02]  /*14d0*/  LDG.E.S8 R2, desc[UR36][R2.64] ;  /* 0x0000002402027981 */ /* 0x000ea4000c1e1300 */
[----:B--2---:R-:W0:Y:S02]  /*14e0*/  I2F.S16 R0, R2 ;  /* 0x0000000200007306 */ /* 0x004e240000101400 */
[----:B0-----:R-:W-:Y:S01]  /*14f0*/  F2FP.BF16.F32.PACK_AB R0, RZ, R0 ;  /* 0x00000000ff00723e */ /* 0x001fe200000010ff */
[----:B------:R-:W-:Y:S06]  /*1500*/  BRA `(.L_x_8) ;  /* 0x0000000c00947947 */ /* 0x000fec0003800000 */
.L_x_6:
[----:B------:R-:W2:Y:S02]  /*1510*/  LDG.E.U8 R2, desc[UR36][R2.64] ;  /* 0x0000002402027981 */ /* 0x000ea4000c1e1100 */
[----:B--2---:R-:W-:-:S04]  /*1520*/  I2FP.F32.U32 R0, R2 ;  /* 0x0000000200007245 */ /* 0x004fc80000201000 */
[----:B------:R-:W-:Y:S01]  /*1530*/  F2FP.BF16.F32.PACK_AB R0, RZ, R0 ;  /* 0x00000000ff00723e */ /* 0x000fe200000010ff */
[----:B------:R-:W-:Y:S06]  /*1540*/  BRA `(.L_x_8) ;  /* 0x0000000c00847947 */ /* 0x000fec0003800000 */
.L_x_5:
[----:B------:R-:W-:-:S09]  /*1550*/  UISETP.NE.AND UP0, UPT, UR4, 0x2, UPT ;  /* 0x000000020400788c */ /* 0x000fd2000bf05270 */
[----:B------:R-:W-:Y:S05]  /*1560*/  BRA.U !UP0, `(.L_x_9) ;  /* 0x0000000108307547 */ /* 0x000fea000b800000 */
[----:B------:R-:W-:-:S09]  /*1570*/  UISETP.NE.AND UP0, UPT, UR4, 0x3, UPT ;  /* 0x000000030400788c */ /* 0x000fd2000bf05270 */
[----:B------:R-:W-:Y:S05]  /*1580*/  BRA.U !UP0, `(.L_x_10) ;  /* 0x0000000108187547 */ /* 0x000fea000b800000 */
[----:B------:R-:W-:-:S09]  /*1590*/  UISETP.NE.AND UP0, UPT, UR4, 0x4, UPT ;  /* 0x000000040400788c */ /* 0x000fd2000bf05270 */
[----:B------:R-:W-:Y:S05]  /*15a0*/  BRA.U UP0, `(.L_x_7) ;  /* 0x0000000900dc7547 */ /* 0x000fea000b800000 */
[----:B------:R-:W2:Y:S02]  /*15b0*/  LDG.E.64 R2, desc[UR36][R2.64] ;  /* 0x0000002402027981 */ /* 0x000ea4000c1e1b00 */
[----:B--2---:R-:W0:Y:S02]  /*15c0*/  I2F.S64 R0, R2 ;  /* 0x0000000200007312 */ /* 0x004e240000301400 */
[----:B0-----:R-:W-:Y:S01]  /*15d0*/  F2FP.BF16.F32.PACK_AB R0, RZ, R0 ;  /* 0x00000000ff00723e */ /* 0x001fe200000010ff */
[----:B------:R-:W-:Y:S06]  /*15e0*/  BRA `(.L_x_8) ;  /* 0x0000000c005c7947 */ /* 0x000fec0003800000 */
.L_x_10:
[----:B------:R-:W2:Y:S02]  /*15f0*/  LDG.E R2, desc[UR36][R2.64] ;  /* 0x0000002402027981 */ /* 0x000ea4000c1e1900 */
[----:B--2---:R-:W-:-:S04]  /*1600*/  I2FP.F32.S32 R0, R2 ;  /* 0x0000000200007245 */ /* 0x004fc80000201400 */
[----:B------:R-:W-:Y:S01]  /*1610*/  F2FP.BF16.F32.PACK_AB R0, RZ, R0 ;  /* 0x00000000ff00723e */ /* 0x000fe200000010ff */
[----:B------:R-:W-:Y:S06]  /*1620*/  BRA `(.L_x_8) ;  /* 0x0000000c004c7947 */ /* 0x000fec0003800000 */
.L_x_9:
[----:B------:R-:W2:Y:S02]  /*1630*/  LDG.E.U16 R2, desc[UR36][R2.64] ;  /* 0x0000002402027981 */ /* 0x000ea4000c1e1500 */
[----:B--2---:R-:W0:Y:S02]  /*1640*/  I2F.S16 R0, R2 ;  /* 0x0000000200007306 */ /* 0x004e240000101400 */
[----:B0-----:R-:W-:Y:S01]  /*1650*/  F2FP.BF16.F32.PACK_AB R0, RZ, R0 ;  /* 0x00000000ff00723e */ /* 0x001fe200000010ff */
[----:B------:R-:W-:Y:S06]  /*1660*/  BRA `(.L_x_8) ;  /* 0x0000000c003c7947 */ /* 0x000fec0003800000 */
.L_x_4:
[----:B------:R-:W-:-:S09]  /*1670*/  UISETP.GT.AND UP0, UPT, UR4, 0x6, UPT ;  /* 0x000000060400788c */ /* 0x000fd2000bf04270 */
[----:B------:R-:W-:Y:S05]  /*1680*/  BRA.U UP0, `(.L_x_11) ;  /* 0x00000001002c7547 */ /* 0x000fea000b800000 */
[----:B------:R-:W-:-:S09]  /*1690*/  UISETP.NE.AND UP0, UPT, UR4, 0x5, UPT ;  /* 0x000000050400788c */ /* 0x000fd2000bf05270 */
[----:B------:R-:W-:Y:S05]  /*16a0*/  BRA.U !UP0, `(.L_x_12) ;  /* 0x0000000108147547 */ /* 0x000fea000b800000 */
[----:B------:R-:W-:-:S09]  /*16b0*/  UISETP.NE.AND UP0, UPT, UR4, 0x6, UPT ;  /* 0x000000060400788c */ /* 0x000fd2000bf05270 */
[----:B------:R-:W-:Y:S05]  /*16c0*/  BRA.U UP0, `(.L_x_7) ;  /* 0x0000000900947547 */ /* 0x000fea000b800000 */
[----:B------:R-:W2:Y:S02]  /*16d0*/  LDG.E R2, desc[UR36][R2.64] ;  /* 0x0000002402027981 */ /* 0x000ea4000c1e1900 */
[----:B--2---:R-:W-:Y:S01]  /*16e0*/  F2FP.BF16.F32.PACK_AB R0, RZ, R2 ;  /* 0x00000002ff00723e */ /* 0x004fe200000010ff */
[----:B------:R-:W-:Y:S06]  /*16f0*/  BRA `(.L_x_8) ;  /* 0x0000000c00187947 */ /* 0x000fec0003800000 */
.L_x_12:
[----:B------:R-:W2:Y:S02]  /*1700*/  LDG.E.U16 R0, desc[UR36][R2.64] ;  /* 0x0000002402007981 */ /* 0x000ea4000c1e1500 */
[----:B--2---:R-:W-:-:S05]  /*1710*/  HADD2.F32 R0, -RZ, R0.H0_H0 ;  /* 0x20000000ff007230 */ /* 0x004fca0000004100 */
[----:B------:R-:W-:Y:S01]  /*1720*/  F2FP.BF16.F32.PACK_AB R0, RZ, R0 ;  /* 0x00000000ff00723e */ /* 0x000fe200000010ff */
[----:B------:R-:W-:Y:S06]  /*1730*/  BRA `(.L_x_8) ;  /* 0x0000000c00087947 */ /* 0x000fec0003800000 */
.L_x_11:
[----:B------:R-:W-:-:S09]  /*1740*/  UISETP.NE.AND UP0, UPT, UR4, 0x7, UPT ;  /* 0x000000070400788c */ /* 0x000fd2000bf05270 */
[----:B------:R-:W-:Y:S05]  /*1750*/  BRA.U !UP0, `(.L_x_13) ;  /* 0x00000001082c7547 */ /* 0x000fea000b800000 */
[----:B------:R-:W-:-:S09]  /*1760*/  UISETP.NE.AND UP0, UPT, UR4, 0x8, UPT ;  /* 0x000000080400788c */ /* 0x000fd2000bf05270 */
[----:B------:R-:W-:Y:S05]  /*1770*/  BRA.U !UP0, `(.L_x_14) ;  /* 0x0000000108147547 */ /* 0x000fea000b800000 */
[----:B------:R-:W-:-:S09]  /*1780*/  UISETP.NE.AND UP0, UPT, UR4, 0x9, UPT ;  /* 0x000000090400788c */ /* 0x000fd2000bf05270 */
[----:B------:R-:W-:Y:S05]  /*1790*/  BRA.U UP0, `(.L_x_7) ;  /* 0x0000000900607547 */ /* 0x000fea000b800000 */
[----:B------:R-:W2:Y:S02]  /*17a0*/  LDG.E R2, desc[UR36][R2.64] ;  /* 0x0000002402027981 */ /* 0x000ea4000c1e1900 */
[----:B--2---:R-:W-:Y:S01]  /*17b0*/  F2FP.BF16.F32.PACK_AB R0, RZ, R2 ;  /* 0x00000002ff00723e */ /* 0x004fe200000010ff */
[----:B------:R-:W-:Y:S06]  /*17c0*/  BRA `(.L_x_8) ;  /* 0x0000000800e47947 */ /* 0x000fec0003800000 */
.L_x_14:
[----:B------:R-:W2:Y:S02]  /*17d0*/  LDG.E.U16 R2, desc[UR36][R2.64] ;  /* 0x0000002402027981 */ /* 0x000ea4000c1e1500 */
[----:B--2---:R-:W-:-:S05]  /*17e0*/  HADD2.F32 R0, -RZ, R2.H0_H0 ;  /* 0x20000002ff007230 */ /* 0x004fca0000004100 */
[----:B------:R-:W-:Y:S01]  /*17f0*/  F2FP.BF16.F32.PACK_AB R0, RZ, R0 ;  /* 0x00000000ff00723e */ /* 0x000fe200000010ff */
[----:B------:R-:W-:Y:S06]  /*1800*/  BRA `(.L_x_8) ;  /* 0x0000000800d47947 */ /* 0x000fec0003800000 */
.L_x_13:
[----:B------:R-:W2:Y:S01]  /*1810*/  LDG.E.64 R2, desc[UR36][R2.64] ;  /* 0x0000002402027981 */ /* 0x000ea2000c1e1b00 */
[----:B------:R-:W-:Y:S01]  /*1820*/  UMOV UR4, 0xf0000000 ;  /* 0xf000000000047882 */ /* 0x000fe20000000000 */
[----:B------:R-:W-:Y:S01]  /*1830*/  UMOV UR5, 0x380fffff ;  /* 0x380fffff00057882 */ /* 0x000fe20000000000 */
[----:B--2---:R-:W0:Y:S01]  /*1840*/  F2F.F32.F64 R0, R2 ;  /* 0x0000000200007310 */ /* 0x004e220000301000 */
[----:B------:R-:W-:-:S14]  /*1850*/  DSETP.GEU.AND P0, PT, |R2|, UR4, PT ;  /* 0x0000000402007e2a */ /* 0x000fdc000bf0e200 */
[----:B0-----:R-:W-:-:S05]  /*1860*/  @!P0 FMUL R0, R0, 1.175494350822287508e-38 ;  /* 0x0080000000008820 */ /* 0x001fca0000400000 */
[----:B------:R-:W-:Y:S01]  /*1870*/  F2FP.BF16.F32.PACK_AB R0, RZ, R0 ;  /* 0x00000000ff00723e */ /* 0x000fe200000010ff */
[----:B------:R-:W-:Y:S06]  /*1880*/  BRA `(.L_x_8) ;  /* 0x0000000800b47947 */ /* 0x000fec0003800000 */
.L_x_3:
[----:B------:R-:W-:-:S09]  /*1890*/  UISETP.GT.AND UP0, UPT, UR4, 0x18, UPT ;  /* 0x000000180400788c */ /* 0x000fd2000bf04270 */
[----:B------:R-:W-:Y:S05]  /*18a0*/  BRA.U UP0, `(.L_x_15) ;  /* 0x0000000100f47547 */ /* 0x000fea000b800000 */
[----:B------:R-:W-:-:S09]  /*18b0*/  UISETP.GT.AND UP0, UPT, UR4, 0xe, UPT ;  /* 0x0000000e0400788c */ /* 0x000fd2000bf04270 */
[----:B------:R-:W-:Y:S05]  /*18c0*/  BRA.U UP0, `(.L_x_16) ;  /* 0x0000000100447547 */ /* 0x000fea000b800000 */
[----:B------:R-:W-:-:S09]  /*18d0*/  UISETP.NE.AND UP0, UPT, UR4, 0xa, UPT ;  /* 0x0000000a0400788c */ /* 0x000fd2000bf05270 */
[----:B------:R-:W-:Y:S05]  /*18e0*/  BRA.U !UP0, `(.L_x_17) ;  /* 0x00000001081c7547 */ /* 0x000fea000b800000 */
[----:B------:R-:W-:-:S09]  /*18f0*/  UISETP.NE.AND UP0, UPT, UR4, 0xb, UPT ;  /* 0x0000000b0400788c */ /* 0x000fd2000bf05270 */
[----:B------:R-:W-:Y:S05]  /*1900*/  BRA.U UP0, `(.L_x_7) ;  /* 0x0000000900047547 */ /* 0x000fea000b800000 */
[----:B------:R-:W2:Y:S02]  /*1910*/  LDG.E.U8 R2, desc[UR36][R2.64] ;  /* 0x0000002402027981 */ /* 0x000ea4000c1e1100 */
[----:B--2---:R-:W-:-:S04]  /*1920*/  ISETP.NE.AND P0, PT, R2, RZ, PT ;  /* 0x000000ff0200720c */ /* 0x004fc80003f05270 */
[----:B------:R-:W-:-:S04]  /*1930*/  FSEL R0, RZ, 1, !P0 ;  /* 0x3f800000ff007808 */ /* 0x000fc80004000000 */
[----:B------:R-:W-:Y:S01]  /*1940*/  F2FP.BF16.F32.PACK_AB R0, RZ, R0 ;  /* 0x00000000ff00723e */ /* 0x000fe200000010ff */
[----:B------:R-:W-:Y:S06]  /*1950*/  BRA `(.L_x_8) ;  /* 0x0000000800807947 */ /* 0x000fec0003800000 */
.L_x_17:
        /* <DEDUP_REMOVED lines=8> */
.L_x_16:
[----:B------:R-:W-:-:S09]  /*19e0*/  UISETP.NE.AND UP0, UPT, UR4, 0xf, UPT ;  /* 0x0000000f0400788c */ /* 0x000fd2000bf05270 */
[----:B------:R-:W-:Y:S05]  /*19f0*/  BRA.U !UP0, `(.L_x_18) ;  /* 0x0000000108987547 */ /* 0x000fea000b800000 */
[----:B------:R-:W-:-:S09]  /*1a00*/  UISETP.NE.AND UP0, UPT, UR4, 0x17, UPT ;  /* 0x000000170400788c */ /* 0x000fd2000bf05270 */
[----:B------:R-:W-:Y:S05]  /*1a10*/  BRA.U !UP0, `(.L_x_19) ;  /* 0x00000001085c7547 */ /* 0x000fea000b800000 */
[----:B------:R-:W-:-:S09]  /*1a20*/  UISETP.NE.AND UP0, UPT, UR4, 0x18, UPT ;  /* 0x000000180400788c */ /* 0x000fd2000bf05270 */
[----:B------:R-:W-:Y:S05]  /*1a30*/  BRA.U UP0, `(.L_x_7) ;  /* 0x0000000500b87547 */ /* 0x000fea000b800000 */
[----:B------:R-:W2:Y:S01]  /*1a40*/  LDG.E.U8 R0, desc[UR36][R2.64] ;  /* 0x0000002402007981 */ /* 0x000ea2000c1e1100 */
[----:B------:R-:W-:Y:S01]  /*1a50*/  IMAD.MOV.U32 R6, RZ, RZ, 0x1f ;  /* 0x0000001fff067424 */ /* 0x000fe200078e00ff */
[----:B--2---:R-:W-:-:S04]  /*1a60*/  SHF.L.U32 R0, R0, 0x18, RZ ;  /* 0x0000001800007819 */ /* 0x004fc800000006ff */
[C---:B------:R-:W-:Y:S02]  /*1a70*/  LOP3.LUT R4, R0.reuse, 0x7f000000, RZ, 0xc0, !PT ;  /* 0x7f00000000047812 */ /* 0x040fe400078ec0ff */
[----:B------:R-:W-:Y:S02]  /*1a80*/  LOP3.LUT P0, RZ, R0, 0x7f000000, RZ, 0xc0, !PT ;  /* 0x7f00000000ff7812 */ /* 0x000fe4000780c0ff */
[----:B------:R-:W0:Y:S02]  /*1a90*/  FLO.U32 R5, R4 ;  /* 0x0000000400057300 */ /* 0x000e2400000e0000 */
[----:B0-----:R-:W-:-:S05]  /*1aa0*/  IMAD.MOV R5, RZ, RZ, -R5 ;  /* 0x000000ffff057224 */ /* 0x001fca00078e0a05 */
[----:B------:R-:W-:-:S04]  /*1ab0*/  VIADDMNMX.U32 R5, R5, R6, 0x4, !PT ;  /* 0x0000000405057446 */ /* 0x000fc80007800006 */
[----:B------:R-:W-:-:S04]  /*1ac0*/  IADD3 R5, PT, PT, R5, -0x4, RZ ;  /* 0xfffffffc05057810 */ /* 0x000fc80007ffe0ff */
[C---:B------:R-:W-:Y:S01]  /*1ad0*/  SHF.L.U32 R6, R4.reuse, R5, RZ ;  /* 0x0000000504067219 */ /* 0x040fe200000006ff */
[----:B------:R-:W-:Y:S02]  /*1ae0*/  IMAD.SHL.U32 R7, R5, 0x800000, RZ ;  /* 0x0080000005077824 */ /* 0x000fe400078e00ff */
[----:B------:R-:W-:-:S03]  /*1af0*/  VIADD R5, R4, 0x1000000 ;  /* 0x0100000004057836 */ /* 0x000fc60000000000 */
[----:B------:R-:W-:Y:S02]  /*1b00*/  LEA.HI R6, R6, -R7, RZ, 0x1c ;  /* 0x8000000706067211 */ /* 0x000fe400078fe0ff */
[----:B------:R-:W-:Y:S02]  /*1b10*/  SHF.R.S32.HI R5, RZ, 0x8, R5 ;  /* 0x00000008ff057819 */ /* 0x000fe40000011405 */
[----:B------:R-:W-:-:S04]  /*1b20*/  IADD3 R6, PT, PT, R6, 0x3c000000, RZ ;  /* 0x3c00000006067810 */ /* 0x000fc80007ffe0ff */
[----:B------:R-:W-:-:S04]  /*1b30*/  LOP3.LUT R5, R6, 0x7f800000, R5, 0xf8, !PT ;  /* 0x7f80000006057812 */ /* 0x000fc800078ef805 */
[----:B------:R-:W-:-:S04]  /*1b40*/  SEL R5, R5, RZ, P0 ;  /* 0x000000ff05057207 */ /* 0x000fc80000000000 */
[----:B------:R-:W-:-:S04]  /*1b50*/  LOP3.LUT R5, R5, 0x80000000, R0, 0xf8, !PT ;  /* 0x8000000005057812 */ /* 0x000fc800078ef800 */
[----:B------:R-:W-:-:S04]  /*1b60*/  F2FP.BF16.F32.PACK_AB R5, RZ, R5 ;  /* 0x00000005ff05723e */ /* 0x000fc800000010ff */
[----:B------:R-:W-:Y:S01]  /*1b70*/  PRMT R0, R5, 0x7610, R0 ;  /* 0x0000761005007816 */ /* 0x000fe20000000000 */
[----:B------:R-:W-:Y:S06]  /*1b80*/  BRA `(.L_x_8) ;  /* 0x0000000400f47947 */ /* 0x000fec0003800000 */
.L_x_19:
[----:B------:R-:W2:Y:S02]  /*1b90*/  LDG.E.U8 R2, desc[UR36][R2.64] ;  /* 0x0000002402027981 */ /* 0x000ea4000c1e1100 */
[C---:B--2---:R-:W-:Y:S02]  /*1ba0*/  IMAD.SHL.U32 R4, R2.reuse, 0x2000000, RZ ;  /* 0x0200000002047824 */ /* 0x044fe400078e00ff */
[----:B------:R-:W-:-:S03]  /*1bb0*/  IMAD.SHL.U32 R5, R2, 0x100, RZ ;  /* 0x0000010002057824 */ /* 0x000fc600078e00ff */
[----:B------:R-:W-:-:S13]  /*1bc0*/  ISETP.GT.U32.AND P0, PT, R4, 0x7ffffff, PT ;  /* 0x07ffffff0400780c */ /* 0x000fda0003f04070 */
[C---:B------:R-:W-:Y:S02]  /*1bd0*/  @!P0 LOP3.LUT R0, R5.reuse, 0x7f00, RZ, 0xc0, !PT ;  /* 0x00007f0005008812 */ /* 0x040fe400078ec0ff */
[----:B------:R-:W-:Y:S02]  /*1be0*/  @P0 LEA.HI R4, R4, 0x70000000, RZ, 0x1c ;  /* 0x7000000004040811 */ /* 0x000fe400078fe0ff */
[----:B------:R-:W-:Y:S02]  /*1bf0*/  @!P0 LOP3.LUT R0, R0, 0x3f000000, RZ, 0xfc, !PT ;  /* 0x3f00000000008812 */ /* 0x000fe400078efcff */
[----:B------:R-:W-:-:S03]  /*1c00*/  PRMT R5, R5, 0x9910, RZ ;  /* 0x0000991005057816 */ /* 0x000fc600000000ff */
[----:B------:R-:W-:Y:S01]  /*1c10*/  @!P0 FADD.FTZ R0, R0, -0.5 ;  /* 0xbf00000000008421 */ /* 0x000fe20000010000 */
[----:B------:R-:W-:-:S05]  /*1c20*/  @P0 FMUL.FTZ R0, R4, 1.9259299443872358531e-34 ;  /* 0x0780000004000820 */ /* 0x000fca0000410000 */
[----:B------:R-:W-:-:S04]  /*1c30*/  LOP3.LUT R0, R0, 0x80000000, R5, 0xf8, !PT ;  /* 0x8000000000007812 */ /* 0x000fc800078ef805 */
[----:B------:R-:W-:Y:S01]  /*1c40*/  F2FP.BF16.F32.PACK_AB R0, RZ, R0 ;  /* 0x00000000ff00723e */ /* 0x000fe200000010ff */
[----:B------:R-:W-:Y:S06]  /*1c50*/  BRA `(.L_x_8) ;  /* 0x0000000400c07947 */ /* 0x000fec0003800000 */
.L_x_18:
[----:B------:R0:W5:Y:S01]  /*1c60*/  LDG.E.U16 R0, desc[UR36][R2.64] ;  /* 0x0000002402007981 */ /* 0x000162000c1e1500 */
[----:B------:R-:W-:Y:S05]  /*1c70*/  BRA `(.L_x_8) ;  /* 0x0000000400b87947 */ /* 0x000fea0003800000 */
.L_x_15:
[----:B------:R-:W-:-:S09]  /*1c80*/  UISETP.GT.AND UP0, UPT, UR4, 0x1b, UPT ;  /* 0x0000001b0400788c */ /* 0x000fd2000bf04270 */
[----:B------:R-:W-:Y:S05]  /*1c90*/  BRA.U UP0, `(.L_x_20) ;  /* 0x0000000500087547 */ /* 0x000fea000b800000 */
[----:B------:R-:W-:-:S09]  /*1ca0*/  UISETP.NE.AND UP0, UPT, UR4, 0x19, UPT ;  /* 0x000000190400788c */ /* 0x000fd2000bf05270 */
[----:B------:R-:W-:Y:S05]  /*1cb0*/  BRA.U !UP0, `(.L_x_21) ;  /* 0x0000000108907547 */ /* 0x000fea000b800000 */
[----:B------:R-:W-:-:S09]  /*1cc0*/  UISETP.NE.AND UP0, UPT, UR4, 0x1a, UPT ;  /* 0x0000001a0400788c */ /* 0x000fd2000bf05270 */
[----:B------:R-:W-:Y:S05]  /*1cd0*/  BRA.U !UP0, `(.L_x_22) ;  /* 0x0000000108187547 */ /* 0x000fea000b800000 */
[----:B------:R-:W-:-:S09]  /*1ce0*/  UISETP.NE.AND UP0, UPT, UR4, 0x1b, UPT ;  /* 0x0000001b0400788c */ /* 0x000fd2000bf05270 */
[----:B------:R-:W-:Y:S05]  /*1cf0*/  BRA.U UP0, `(.L_x_7) ;  /* 0x0000000500087547 */ /* 0x000fea000b800000 */
[----:B------:R-:W2:Y:S02]  /*1d00*/  LDG.E.U16 R0, desc[UR36][R2.64] ;  /* 0x0000002402007981 */ /* 0x000ea4000c1e1500 */
[----:B--2---:R-:W-:-:S04]  /*1d10*/  I2FP.F32.U32 R0, R0 ;  /* 0x0000000000007245 */ /* 0x004fc80000201000 */
[----:B------:R-:W-:Y:S01]  /*1d20*/  F2FP.BF16.F32.PACK_AB R0, RZ, R0 ;  /* 0x00000000ff00723e */ /* 0x000fe200000010ff */
[----:B------:R-:W-:Y:S06]  /*1d30*/  BRA `(.L_x_8) ;  /* 0x0000000400887947 */ /* 0x000fec0003800000 */
.L_x_22:
[----:B------:R-:W2:Y:S01]  /*1d40*/  LDG.E.U8 R3, desc[UR36][R2.64] ;  /* 0x0000002402037981 */ /* 0x000ea2000c1e1100 */
[----:B------:R-:W-:Y:S01]  /*1d50*/  BSSY.RECONVERGENT B0, `(.L_x_23) ;  /* 0x0000018000007945 */ /* 0x000fe20003800200 */
[----:B------:R-:W-:Y:S02]  /*1d60*/  MOV R0, RZ ;  /* 0x000000ff00007202 */ /* 0x000fe40000000f00 */
[----:B--2---:R-:W-:-:S13]  /*1d70*/  ISETP.NE.AND P0, PT, R3, RZ, PT ;  /* 0x000000ff0300720c */ /* 0x004fda0003f05270 */
[----:B------:R-:W-:Y:S05]  /*1d80*/  @!P0 BRA `(.L_x_24) ;  /* 0x0000000000508947 */ /* 0x000fea0003800000 */
[----:B------:R-:W-:-:S13]  /*1d90*/  ISETP.NE.AND P0, PT, R3, 0x80, PT ;  /* 0x000000800300780c */ /* 0x000fda0003f05270 */
[----:B------:R-:W-:Y:S01]  /*1da0*/  @!P0 IMAD.MOV.U32 R0, RZ, RZ, 0x7f800001 ;  /* 0x7f800001ff008424 */ /* 0x000fe200078e00ff */
[----:B------:R-:W-:Y:S06]  /*1db0*/  @!P0 BRA `(.L_x_24) ;  /* 0x0000000000448947 */ /* 0x000fec0003800000 */
[--C-:B------:R-:W-:Y:S01]  /*1dc0*/  SHF.R.U32.HI R0, RZ, 0x3, R3.reuse ;  /* 0x00000003ff007819 */ /* 0x100fe20000011603 */
[----:B------:R-:W-:Y:S03]  /*1dd0*/  BSSY.RECONVERGENT B1, `(.L_x_25) ;  /* 0x000000c000017945 */ /* 0x000fe60003800200 */
[----:B------:R-:W-:Y:S02]  /*1de0*/  LOP3.LUT P0, R2, R0, 0xf, RZ, 0xc0, !PT ;  /* 0x0000000f00027812 */ /* 0x000fe4000780c0ff */
[----:B------:R-:W-:-:S05]  /*1df0*/  SHF.R.U32.HI R0, RZ, 0x7, R3 ;  /* 0x00000007ff007819 */ /* 0x000fca0000011603 */
[----:B------:R-:W-:Y:S01]  /*1e00*/  IMAD.U32 R7, R0, -0x80000000, RZ ;  /* 0x8000000000077824 */ /* 0x000fe200078e00ff */
[----:B------:R-:W-:-:S05]  /*1e10*/  LOP3.LUT R0, R3, 0x7, RZ, 0xc0, !PT ;  /* 0x0000000703007812 */ /* 0x000fca00078ec0ff */
[----:B------:R-:W-:Y:S05]  /*1e20*/  @P0 BRA `(.L_x_26) ;  /* 0x0000000000180947 */ /* 0x000fea0003800000 */
[----:B------:R-:W0:Y:S02]  /*1e30*/  FLO.U32 R3, R0 ;  /* 0x0000000000037300 */ /* 0x000e2400000e0000 */
[----:B0-----:R-:W-:-:S04]  /*1e40*/  IADD3 R3, PT, PT, -R3, 0x1f, RZ ;  /* 0x0000001f03037810 */ /* 0x001fc80007ffe1ff */
[----:B------:R-:W-:Y:S02]  /*1e50*/  IADD3 R5, PT, PT, R3, -0x1c, RZ ;  /* 0xffffffe403057810 */ /* 0x000fe40007ffe0ff */
[----:B------:R-:W-:Y:S02]  /*1e60*/  IADD3 R2, PT, PT, R2, 0x1d, -R3 ;  /* 0x0000001d02027810 */ /* 0x000fe40007ffe803 */
[----:B------:R-:W-:-:S04]  /*1e70*/  SHF.L.U32 R5, R0, R5, RZ ;  /* 0x0000000500057219 */ /* 0x000fc800000006ff */
[----:B------:R-:W-:-:S07]  /*1e80*/  LOP3.LUT R0, R5, 0x7, RZ, 0xc0, !PT ;  /* 0x0000000705007812 */ /* 0x000fce00078ec0ff */
.L_x_26:
[----:B------:R-:W-:Y:S05]  /*1e90*/  BSYNC.RECONVERGENT B1 ;  /* 0x0000000000017941 */ /* 0x000fea0003800200 */
.L_x_25:
[----:B------:R-:W-:Y:S01]  /*1ea0*/  IMAD.SHL.U32 R0, R0, 0x100000, RZ ;  /* 0x0010000000007824 */ /* 0x000fe200078e00ff */
[----:B------:R-:W-:-:S04]  /*1eb0*/  LEA R2, R2, 0x3b800000, 0x17 ;  /* 0x3b80000002027811 */ /* 0x000fc800078eb8ff */
[----:B------:R-:W-:-:S07]  /*1ec0*/  LOP3.LUT R0, R2, R0, R7, 0xfe, !PT ;  /* 0x0000000002007212 */ /* 0x000fce00078efe07 */
.L_x_24:
[----:B------:R-:W-:Y:S05]  /*1ed0*/  BSYNC.RECONVERGENT B0 ;  /* 0x0000000000007941 */ /* 0x000fea0003800200 */
.L_x_23:
[----:B------:R-:W-:Y:S01]  /*1ee0*/  F2FP.BF16.F32.PACK_AB R0, RZ, R0 ;  /* 0x00000000ff00723e */ /* 0x000fe200000010ff */
[----:B------:R-:W-:Y:S06]  /*1ef0*/  BRA `(.L_x_8) ;  /* 0x0000000400187947 */ /* 0x000fec0003800000 */
.L_x_21:
[----:B------:R-:W2:Y:S01]  /*1f00*/  LDG.E.U8 R3, desc[UR36][R2.64] ;  /* 0x0000002402037981 */ /* 0x000ea2000c1e1100 */
[----:B------:R-:W-:Y:S01]  /*1f10*/  BSSY.RECONVERGENT B0, `(.L_x_27) ;  /* 0x0000018000007945 */ /* 0x000fe20003800200 */
[----:B------:R-:W-:Y:S01]  /*1f20*/  IMAD.MOV.U32 R0, RZ, RZ, RZ ;  /* 0x000000ffff007224 */ /* 0x000fe200078e00ff */
[----:B--2---:R-:W-:-:S13]  /*1f30*/  ISETP.NE.AND P0, PT, R3, RZ, PT ;  /* 0x000000ff0300720c */ /* 0x004fda0003f05270 */
[----:B------:R-:W-:Y:S05]  /*1f40*/  @!P0 BRA `(.L_x_28) ;  /* 0x0000000000508947 */ /* 0x000fea0003800000 */
[----:B------:R-:W-:-:S13]  /*1f50*/  ISETP.NE.AND P0, PT, R3, 0x80, PT ;  /* 0x000000800300780c */ /* 0x000fda0003f05270 */
[----:B------:R-:W-:Y:S01]  /*1f60*/  @!P0 MOV R0, 0x7f800001 ;  /* 0x7f80000100008802 */ /* 0x000fe20000000f00 */
        /* <DEDUP_REMOVED lines=10> */
[----:B------:R-:W-:Y:S01]  /*2010*/  IADD3 R2, PT, PT, R2, 0x1e, -R3 ;  /* 0x0000001e02027810 */ /* 0x000fe20007ffe803 */
[----:B------:R-:W-:-:S05]  /*2020*/  VIADD R5, R3, 0xffffffe3 ;  /* 0xffffffe303057836 */ /* 0x000fca0000000000 */
[----:B------:R-:W-:-:S04]  /*2030*/  SHF.L.U32 R5, R0, R5, RZ ;  /* 0x0000000500057219 */ /* 0x000fc800000006ff */
[----:B------:R-:W-:-:S07]  /*2040*/  LOP3.LUT R0, R5, 0x3, RZ, 0xc0, !PT ;  /* 0x0000000305007812 */ /* 0x000fce00078ec0ff */
.L_x_30:
[----:B------:R-:W-:Y:S05]  /*2050*/  BSYNC.RECONVERGENT B1 ;  /* 0x0000000000017941 */ /* 0x000fea0003800200 */
.L_x_29:
[----:B------:R-:W-:Y:S02]  /*2060*/  SHF.L.U32 R0, R0, 0x15, RZ ;  /* 0x0000001500007819 */ /* 0x000fe400000006ff */
[----:B------:R-:W-:-:S04]  /*2070*/  LEA R2, R2, 0x37800000, 0x17 ;  /* 0x3780000002027811 */ /* 0x000fc800078eb8ff */
[----:B------:R-:W-:-:S07]  /*2080*/  LOP3.LUT R0, R2, R0, R7, 0xfe, !PT ;  /* 0x0000000002007212 */ /* 0x000fce00078efe07 */
.L_x_28:
[----:B------:R-:W-:Y:S05]  /*2090*/  BSYNC.RECONVERGENT B0 ;  /* 0x0000000000007941 */ /* 0x000fea0003800200 */
.L_x_27:
[----:B------:R-:W-:Y:S01]  /*20a0*/  F2FP.BF16.F32.PACK_AB R0, RZ, R0 ;  /* 0x00000000ff00723e */ /* 0x000fe200000010ff */
[----:B------:R-:W-:Y:S06]  /*20b0*/  BRA `(.L_x_8) ;  /* 0x0000000000a87947 */ /* 0x000fec0003800000 */
.L_x_20:
[----:B------:R-:W-:-:S09]  /*20c0*/  UISETP.NE.AND UP0, UPT, UR4, 0x1c, UPT ;  /* 0x0000001c0400788c */ /* 0x000fd2000bf05270 */
[----:B------:R-:W-:Y:S05]  /*20d0*/  BRA.U !UP0, `(.L_x_31) ;  /* 0x0000000108947547 */ /* 0x000fea000b800000 */
[----:B------:R-:W-:-:S09]  /*20e0*/  UISETP.NE.AND UP0, UPT, UR4, 0x1d, UPT ;  /* 0x0000001d0400788c */ /* 0x000fd2000bf05270 */
[----:B------:R-:W-:Y:S05]  /*20f0*/  BRA.U !UP0, `(.L_x_32) ;  /* 0x00000001087c7547 */ /* 0x000fea000b800000 */
[----:B------:R-:W-:-:S09]  /*2100*/  UISETP.NE.AND UP0, UPT, UR4, 0x2c, UPT ;  /* 0x0000002c0400788c */ /* 0x000fd2000bf05270 */
[----:B------:R-:W-:Y:S05]  /*2110*/  BRA.U !UP0, `(.L_x_33) ;  /* 0x0000000108487547 */ /* 0x000fea000b800000 */
.L_x_7:
[----:B------:R-:W-:Y:S01]  /*2120*/  MOV R2, 0x0 ;  /* 0x0000000000027802 */ /* 0x000fe20000000f00 */
[----:B------:R-:W0:Y:S01]  /*2130*/  LDCU.64 UR4, c[0x4][0x158] ;  /* 0x01002b00ff0477ac */ /* 0x000e220008000a00 */
[----:B------:R-:W-:Y:S02]  /*2140*/  HFMA2 R13, -RZ, RZ, 0, 0 ;  /* 0x00000000ff0d7431 */ /* 0x000fe400000001ff */
[----:B------:R-:W-:Y:S01]  /*2150*/  IMAD.MOV.U32 R8, RZ, RZ, 0x4e ;  /* 0x0000004eff087424 */ /* 0x000fe200078e00ff */
[----:B------:R-:W1:Y:S01]  /*2160*/  LDCU.64 UR6, c[0x4][0x160] ;  /* 0x01002c00ff0677ac */ /* 0x000e620008000a00 */
[----:B------:R-:W2:Y:S01]  /*2170*/  LDC.64 R2, c[0x4][R2] ;  /* 0x0100000002027b82 */ /* 0x000ea20000000a00 */
[----:B------:R-:W-:Y:S01]  /*2180*/  IMAD.MOV.U32 R12, RZ, RZ, 0x1 ;  /* 0x00000001ff0c7424 */ /* 0x000fe200078e00ff */
[----:B------:R-:W3:Y:S01]  /*2190*/  LDCU.64 UR8, c[0x4][0x68] ;  /* 0x01000d00ff0877ac */ /* 0x000ee20008000a00 */
[----:B0-----:R-:W-:Y:S02]  /*21a0*/  IMAD.U32 R4, RZ, RZ, UR4 ;  /* 0x00000004ff047e24 */ /* 0x001fe4000f8e00ff */
[----:B------:R-:W-:Y:S01]  /*21b0*/  IMAD.U32 R5, RZ, RZ, UR5 ;  /* 0x00000005ff057e24 */ /* 0x000fe2000f8e00ff */
[----:B-1----:R-:W-:Y:S01]  /*21c0*/  MOV R6, UR6 ;  /* 0x0000000600067c02 */ /* 0x002fe20008000f00 */
[----:B------:R-:W-:-:S02]  /*21d0*/  IMAD.U32 R7, RZ, RZ, UR7 ;  /* 0x00000007ff077e24 */ /* 0x000fc4000f8e00ff */
[----:B---3--:R-:W-:Y:S01]  /*21e0*/  IMAD.U32 R10, RZ, RZ, UR8 ;  /* 0x00000008ff0a7e24 */ /* 0x008fe2000f8e00ff */
[----:B------:R-:W-:-:S07]  /*21f0*/  MOV R11, UR9 ;  /* 0x00000009000b7c02 */ /* 0x000fce0008000f00 */
[----:B------:R-:W-:-:S07]  /*2200*/  LEPC R20, `(.L_x_34) ;  /* 0x000000001014794e */ /* 0x000fce0000000000 */
[----:B--2---:R-:W-:Y:S05]  /*2210*/  CALL.ABS.NOINC R2 ;  /* 0x0000000002007343 */ /* 0x004fea0003c00000 */
.L_x_34:
[----:B------:R-:W-:Y:S01]  /*2220*/  PRMT R0, RZ, 0x7610, R0 ;  /* 0x00007610ff007816 */ /* 0x000fe20000000000 */
[----:B------:R-:W-:Y:S06]  /*2230*/  BRA `(.L_x_8) ;  /* 0x0000000000487947 */ /* 0x000fec0003800000 */
.L_x_33:
[----:B------:R-:W2:Y:S01]  /*2240*/  LDG.E.U8 R2, desc[UR36][R2.64] ;  /* 0x0000002402027981 */ /* 0x000ea2000c1e1100 */
[----:B------:R-:W-:Y:S01]  /*2250*/  BSSY.RECONVERGENT B0, `(.L_x_35) ;  /* 0x0000007000007945 */ /* 0x000fe20003800200 */
[----:B------:R-:W-:Y:S01]  /*2260*/  IMAD.MOV.U32 R0, RZ, RZ, 0x400000 ;  /* 0x00400000ff007424 */ /* 0x000fe200078e00ff */
[----:B--2---:R-:W-:-:S13]  /*2270*/  ISETP.NE.AND P0, PT, R2, RZ, PT ;  /* 0x000000ff0200720c */ /* 0x004fda0003f05270 */
[----:B------:R-:W-:Y:S05]  /*2280*/  @!P0 BRA `(.L_x_36) ;  /* 0x00000000000c8947 */ /* 0x000fea0003800000 */
[----:B------:R-:W-:-:S13]  /*2290*/  ISETP.NE.AND P0, PT, R2, 0xff, PT ;  /* 0x000000ff0200780c */ /* 0x000fda0003f05270 */
[----:B------:R-:W-:Y:S01]  /*22a0*/  @!P0 IMAD.MOV.U32 R0, RZ, RZ, 0x7f800001 ;  /* 0x7f800001ff008424 */ /* 0x000fe200078e00ff */
[----:B------:R-:W-:-:S07]  /*22b0*/  @P0 SHF.L.U32 R0, R2, 0x17, RZ ;  /* 0x0000001702000819 */ /* 0x000fce00000006ff */
.L_x_36:
[----:B------:R-:W-:Y:S05]  /*22c0*/  BSYNC.RECONVERGENT B0 ;  /* 0x0000000000007941 */ /* 0x000fea0003800200 */
.L_x_35:
[----:B------:R-:W-:Y:S01]  /*22d0*/  F2FP.BF16.F32.PACK_AB R0, RZ, R0 ;  /* 0x00000000ff00723e */ /* 0x000fe200000010ff */
[----:B------:R-:W-:Y:S06]  /*22e0*/  BRA `(.L_x_8) ;  /* 0x00000000001c7947 */ /* 0x000fec0003800000 */
.L_x_32:
[----:B------:R-:W2:Y:S02]  /*22f0*/  LDG.E.64 R2, desc[UR36][R2.64] ;  /* 0x0000002402027981 */ /* 0x000ea4000c1e1b00 */
[----:B--2---:R-:W0:Y:S02]  /*2300*/  I2F.U64 R0, R2 ;  /* 0x0000000200007312 */ /* 0x004e240000301000 */
[----:B0-----:R-:W-:Y:S01]  /*2310*/  F2FP.BF16.F32.PACK_AB R0, RZ, R0 ;  /* 0x00000000ff00723e */ /* 0x001fe200000010ff */
[----:B------:R-:W-:Y:S06]  /*2320*/  BRA `(.L_x_8) ;  /* 0x00000000000c7947 */ /* 0x000fec0003800000 */
.L_x_31:
[----:B------:R-:W2:Y:S02]  /*2330*/  LDG.E R2, desc[UR36][R2.64] ;  /* 0x0000002402027981 */ /* 0x000ea4000c1e1900 */
[----:B--2---:R-:W-:-:S04]  /*2340*/  I2FP.F32.U32 R0, R2 ;  /* 0x0000000200007245 */ /* 0x004fc80000201000 */
[----:B------:R-:W-:-:S07]  /*2350*/  F2FP.BF16.F32.PACK_AB R0, RZ, R0 ;  /* 0x00000000ff00723e */ /* 0x000fce00000010ff */
.L_x_8:
[----:B-----5:R-:W-:Y:S01]  /*2360*/  IMAD.U32 R0, R0, 0x10000, RZ ;  /* 0x0001000000007824 */ /* 0x020fe200078e00ff */
[----:B------:R-:W-:Y:S01]  /*2370*/  MOV R6, 0x3e800000 ;  /* 0x3e80000000067802 */ /* 0x000fe20000000f00 */
[----:B------:R-:W1:Y:S02]  /*2380*/  LDCU.64 UR6, c[0x0][0x580] ;  /* 0x0000b000ff0677ac */ /* 0x000e640008000a00 */
[C---:B0-----:R-:W-:Y:S01]  /*2390*/  FFMA.FTZ R2, R0.reuse, R0, 1 ;  /* 0x3f80000000027423 */ /* 0x041fe20000010000 */
[C---:B------:R-:W-:Y:S01]  /*23a0*/  FSETP.GT.FTZ.AND P0, PT, |R0|.reuse, 8388608, PT ;  /* 0x4b0000000000780b */ /* 0x040fe20003f14200 */
[----:B------:R-:W-:Y:S01]  /*23b0*/  FADD.FTZ R7, |R0|, -RZ ;  /* 0x800000ff00077221 */ /* 0x000fe20000010200 */
[----:B------:R-:W-:Y:S01]  /*23c0*/  UPRMT UR4, UR42, 0x9910, URZ ;  /* 0x000099102a047896 */ /* 0x000fe200080000ff */
[----:B------:R-:W0:Y:S03]  /*23d0*/  MUFU.RSQ R3, R2 ;  /* 0x0000000200037308 */ /* 0x000e260000001400 */
[----:B------:R-:W-:Y:S01]  /*23e0*/  UISETP.GT.AND UP0, UPT, UR4, 0x9, UPT ;  /* 0x000000090400788c */ /* 0x000fe2000bf04270 */
[----:B0-----:R-:W-:-:S06]  /*23f0*/  FFMA.FTZ R3, R2, R3, 1 ;  /* 0x3f80000002037423 */ /* 0x001fcc0000010003 */
[----:B------:R-:W0:Y:S02]  /*2400*/  MUFU.RCP R3, R3 ;  /* 0x0000000300037308 */ /* 0x000e240000001000 */
[----:B0-----:R-:W-:Y:S01]  /*2410*/  FMUL.FTZ R5, |R0|, R3 ;  /* 0x0000000300057220 */ /* 0x001fe20000410200 */
[----:B------:R-:W-:-:S03]  /*2420*/  IMAD.MOV.U32 R3, RZ, RZ, 0x3d39bf78 ;  /* 0x3d39bf78ff037424 */ /* 0x000fc600078e00ff */
[----:B------:R-:W-:-:S04]  /*2430*/  @!P0 FFMA.FTZ R7, |R0|, R5, |R0| ;  /* 0x0000000500078223 */ /* 0x000fc80000010600 */
[C---:B------:R-:W-:Y:S01]  /*2440*/  FADD.FTZ.RZ R4, R7.reuse, 1 ;  /* 0x3f80000007047421 */ /* 0x040fe2000001c000 */
[----:B------:R-:W-:-:S03]  /*2450*/  ISETP.GE.U32.AND P1, PT, R7, 0x7f800000, PT ;  /* 0x7f8000000700780c */ /* 0x000fc60003f26070 */
[----:B------:R-:W-:Y:S01]  /*2460*/  VIADD R4, R4, 0xc0c00000 ;  /* 0xc0c0000004047836 */ /* 0x000fe20000000000 */
[----:B------:R-:W-:-:S04]  /*2470*/  ISETP.GT.AND P2, PT, R7, -0x40800000, P1 ;  /* 0xbf8000000700780c */ /* 0x000fc80000f44270 */
[----:B------:R-:W-:-:S04]  /*2480*/  LOP3.LUT R4, R4, 0xff800000, RZ, 0xc0, !PT ;  /* 0xff80000004047812 */ /* 0x000fc800078ec0ff */
[----:B------:R-:W-:Y:S01]  /*2490*/  IADD3 R5, PT, PT, -R4, 0x40800000, RZ ;  /* 0x4080000004057810 */ /* 0x000fe20007ffe1ff */
[----:B------:R-:W-:Y:S01]  /*24a0*/  IMAD.IADD R2, R7, 0x1, -R4 ;  /* 0x0000000107027824 */ /* 0x000fe200078e0a04 */
[----:B------:R-:W-:-:S03]  /*24b0*/  I2FP.F32.S32 R4, R4 ;  /* 0x0000000400047245 */ /* 0x000fc60000201400 */
[----:B------:R-:W-:Y:S02]  /*24c0*/  FFMA.FTZ R5, R5, R6, -1 ;  /* 0xbf80000005057423 */ /* 0x000fe40000010006 */
[----:B------:R-:W-:Y:S02]  /*24d0*/  FMUL.FTZ R4, R4, 1.1920928955078125e-07 ;  /* 0x3400000004047820 */ /* 0x000fe40000410000 */
[----:B------:R-:W-:-:S04]  /*24e0*/  FADD.FTZ R2, R2, R5 ;  /* 0x0000000502027221 */ /* 0x000fc80000010000 */
[----:B------:R-:W-:-:S04]  /*24f0*/  FFMA.FTZ R3, R2, -R3, 0.10546888411045074463 ;  /* 0x3dd8001202037423 */ /* 0x000fc80000010803 */
[----:B------:R-:W-:-:S04]  /*2500*/  FFMA.FTZ R3, R2, R3, -0.13229703903198242188 ;  /* 0xbe0778e002037423 */ /* 0x000fc80000010003 */
[----:B------:R-:W-:-:S04]  /*2510*/  FFMA.FTZ R3, R2, R3, 0.14491446316242218018 ;  /* 0x3e14647502037423 */ /* 0x000fc80000010003 */
[----:B------:R-:W-:-:S04]  /*2520*/  FFMA.FTZ R3, R2, R3, -0.16641564667224884033 ;  /* 0xbe2a68dd02037423 */ /* 0x000fc80000010003 */
[----:B------:R-:W-:-:S04]  /*2530*/  FFMA.FTZ R3, R2, R3, 0.19988867640495300293 ;  /* 0x3e4caf9e02037423 */ /* 0x000fc80000010003 */
[----:B------:R-:W-:-:S04]  /*2540*/  FFMA.FTZ R3, R2, R3, -0.25000196695327758789 ;  /* 0xbe80004202037423 */ /* 0x000fc80000010003 */
[----:B------:R-:W-:-:S04]  /*2550*/  FFMA.FTZ R3, R2, R3, 0.33333510160446166992 ;  /* 0x3eaaaae602037423 */ /* 0x000fc80000010003 */
[----:B------:R-:W-:-:S04]  /*2560*/  FFMA.FTZ R3, R2, R3, -0.5 ;  /* 0xbf00000002037423 */ /* 0x000fc80000010003 */
[----:B------:R-:W-:-:S04]  /*2570*/  FMUL.FTZ R3, R2, R3 ;  /* 0x0000000302037220 */ /* 0x000fc80000410000 */
[----:B------:R-:W-:Y:S01]  /*2580*/  FFMA.FTZ R3, R2, R3, R2 ;  /* 0x0000000302037223 */ /* 0x000fe20000010002 */
[----:B------:R-:W-:-:S03]  /*2590*/  @P1 MOV R2, 0x7f800000 ;  /* 0x7f80000000021802 */ /* 0x000fc60000000f00 */
[----:B------:R-:W-:Y:S02]  /*25a0*/  FFMA.FTZ R3, R4, 0.69314718246459960938, R3 ;  /* 0x3f31721804037823 */ /* 0x000fe40000010003 */
[C---:B------:R-:W-:Y:S01]  /*25b0*/  @P2 FFMA.FTZ R3, R7.reuse, R2, +INF ;  /* 0x7f80000007032423 */ /* 0x040fe20000010002 */
[----:B------:R-:W-:-:S04]  /*25c0*/  @P1 FSETP.NEU.FTZ.AND P2, PT, R7, RZ, PT ;  /* 0x000000ff0700120b */ /* 0x000fc80003f5d000 */
[----:B------:R-:W-:-:S05]  /*25d0*/  @P1 FSEL R3, R3, -RZ, P2 ;  /* 0x800000ff03031208 */ /* 0x000fca0001000000 */
[----:B------:R-:W-:Y:S01]  /*25e0*/  @P0 FADD.FTZ R3, R3, 0.69314718246459960938 ;  /* 0x3f31721803030421 */ /* 0x000fe20000010000 */
[----:B------:R-:W-:-:S04]  /*25f0*/  FSETP.NAN.FTZ.AND P0, PT, |R0|, |R0|, PT ;  /* 0x400000000000720b */ /* 0x000fc80003f18200 */
[----:B------:R-:W-:-:S04]  /*2600*/  LOP3.LUT R0, R3, 0x80000000, R0, 0xb8, !PT ;  /* 0x8000000003007812 */ /* 0x000fc800078eb800 */
[----:B------:R-:W-:Y:S02]  /*2610*/  FSEL R0, R0, R3, !P0 ;  /* 0x0000000300007208 */ /* 0x000fe40004000000 */
[----:B-1----:R-:W-:Y:S02]  /*2620*/  IADD3 R2, P0, PT, R16, UR6, RZ ;  /* 0x0000000610027c10 */ /* 0x002fe4000ff1e0ff */
[----:B------:R0:W1:Y:S03]  /*2630*/  F2F.BF16.F32 R5, R0 ;  /* 0x0000000000057304 */ /* 0x0000660000202000 */
[----:B------:R-:W-:Y:S01]  /*2640*/  IMAD.X R3, RZ, RZ, UR7, P0 ;  /* 0x00000007ff037e24 */ /* 0x000fe200080e06ff */
[----:B------:R-:W-:Y:S07]  /*2650*/  BRA.U UP0, `(.L_x_37) ;  /* 0x00000005000c7547 */ /* 0x000fee000b800000 */
        /* <DEDUP_REMOVED lines=8> */
[----:B01----:R-:W-:-:S04]  /*26e0*/  IMAD.U32 R0, R5, 0x10000, RZ ;  /* 0x0001000005007824 */ /* 0x003fc800078e00ff */
[----:B------:R-:W0:Y:S02]  /*26f0*/  F2I.FTZ.TRUNC.NTZ R5, R0 ;  /* 0x0000000000057305 */ /* 0x000e24000021f100 */
[----:B0-----:R0:W-:Y:S01]  /*2700*/  STG.E.U8 desc[UR36][R2.64], R5 ;  /* 0x0000000502007986 */ /* 0x0011e2000c101124 */
[----:B------:R-:W-:Y:S05]  /*2710*/  BRA `(.L_x_42) ;  /* 0x0000000c00807947 */ /* 0x000fea0003800000 */
.L_x_40:
[----:B-1----:R-:W-:-:S06]  /*2720*/  SHF.L.U32 R5, R5, 0x10, RZ ;  /* 0x0000001005057819 */ /* 0x002fcc00000006ff */
[----:B------:R-:W1:Y:S02]  /*2730*/  F2I.S64.TRUNC R4, R5 ;  /* 0x0000000500047311 */ /* 0x000e64000020d900 */
[----:B-1----:R4:W-:Y:S01]  /*2740*/  STG.E.U8 desc[UR36][R2.64], R4 ;  /* 0x0000000402007986 */ /* 0x0029e2000c101124 */
[----:B------:R-:W-:Y:S05]  /*2750*/  BRA `(.L_x_42) ;  /* 0x0000000c00707947 */ /* 0x000fea0003800000 */
.L_x_39:
[----:B------:R-:W-:-:S09]  /*2760*/  UISETP.NE.AND UP0, UPT, UR4, 0x2, UPT ;  /* 0x000000020400788c */ /* 0x000fd2000bf05270 */
[----:B------:R-:W-:Y:S05]  /*2770*/  BRA.U !UP0, `(.L_x_43) ;  /* 0x0000000108307547 */ /* 0x000fea000b800000 */
[----:B------:R-:W-:-:S09]  /*2780*/  UISETP.NE.AND UP0, UPT, UR4, 0x3, UPT ;  /* 0x000000030400788c */ /* 0x000fd2000bf05270 */
[----:B------:R-:W-:Y:S05]  /*2790*/  BRA.U !UP0, `(.L_x_44) ;  /* 0x0000000108187547 */ /* 0x000fea000b800000 */
[----:B------:R-:W-:-:S09]  /*27a0*/  UISETP.NE.AND UP0, UPT, UR4, 0x4, UPT ;  /* 0x000000040400788c */ /* 0x000fd2000bf05270 */
[----:B------:R-:W-:Y:S05]  /*27b0*/  BRA.U UP0, `(.L_x_41) ;  /* 0x0000000900b87547 */ /* 0x000fea000b800000 */
[----:B-1----:R-:W-:-:S06]  /*27c0*/  IMAD.U32 R5, R5, 0x10000, RZ ;  /* 0x0001000005057824 */ /* 0x002fcc00078e00ff */
[----:B------:R-:W1:Y:S02]  /*27d0*/  F2I.S64.TRUNC R4, R5 ;  /* 0x0000000500047311 */ /* 0x000e64000020d900 */
[----:B-1----:R1:W-:Y:S01]  /*27e0*/  STG.E.64 desc[UR36][R2.64], R4 ;  /* 0x0000000402007986 */ /* 0x0023e2000c101b24 */
[----:B------:R-:W-:Y:S05]  /*27f0*/  BRA `(.L_x_42) ;  /* 0x0000000c00487947 */ /* 0x000fea0003800000 */
.L_x_44:
[----:B-1----:R-:W-:-:S06]  /*2800*/  IMAD.U32 R5, R5, 0x10000, RZ ;  /* 0x0001000005057824 */ /* 0x002fcc00078e00ff */
[----:B------:R-:W1:Y:S02]  /*2810*/  F2I.FTZ.TRUNC.NTZ R5, R5 ;  /* 0x0000000500057305 */ /* 0x000e64000021f100 */
[----:B-1----:R2:W-:Y:S01]  /*2820*/  STG.E desc[UR36][R2.64], R5 ;  /* 0x0000000502007986 */ /* 0x0025e2000c101924 */
[----:B------:R-:W-:Y:S05]  /*2830*/  BRA `(.L_x_42) ;  /* 0x0000000c00387947 */ /* 0x000fea0003800000 */
.L_x_43:
[----:B-1----:R-:W-:-:S06]  /*2840*/  SHF.L.U32 R5, R5, 0x10, RZ ;  /* 0x0000001005057819 */ /* 0x002fcc00000006ff */
[----:B------:R-:W1:Y:S02]  /*2850*/  F2I.FTZ.TRUNC.NTZ R5, R5 ;  /* 0x0000000500057305 */ /* 0x000e64000021f100 */
[----:B-1----:R3:W-:Y:S01]  /*2860*/  STG.E.U16 desc[UR36][R2.64], R5 ;  /* 0x0000000502007986 */ /* 0x0027e2000c101524 */
[----:B------:R-:W-:Y:S05]  /*2870*/  BRA `(.L_x_42) ;  /* 0x0000000c00287947 */ /* 0x000fea0003800000 */
.L_x_38:
[----:B------:R-:W-:-:S09]  /*2880*/  UISETP.GT.AND UP0, UPT, UR4, 0x6, UPT ;  /* 0x000000060400788c */ /* 0x000fd2000bf04270 */
[----:B------:R-:W-:Y:S05]  /*2890*/  BRA.U UP0, `(.L_x_45) ;  /* 0x00000001002c7547 */ /* 0x000fea000b800000 */
[----:B------:R-:W-:-:S09]  /*28a0*/  UISETP.NE.AND UP0, UPT, UR4, 0x5, UPT ;  /* 0x000000050400788c */ /* 0x000fd2000bf05270 */
[----:B------:R-:W-:Y:S05]  /*28b0*/  BRA.U !UP0, `(.L_x_46) ;  /* 0x0000000108147547 */ /* 0x000fea000b800000 */
[----:B------:R-:W-:-:S09]  /*28c0*/  UISETP.NE.AND UP0, UPT, UR4, 0x6, UPT ;  /* 0x000000060400788c */ /* 0x000fd2000bf05270 */
[----:B------:R-:W-:Y:S05]  /*28d0*/  BRA.U UP0, `(.L_x_41) ;  /* 0x0000000900707547 */ /* 0x000fea000b800000 */
[----:B-1----:R-:W-:-:S05]  /*28e0*/  IMAD.U32 R5, R5, 0x10000, RZ ;  /* 0x0001000005057824 */ /* 0x002fca00078e00ff */
[----:B------:R1:W-:Y:S01]  /*28f0*/  STG.E desc[UR36][R2.64], R5 ;  /* 0x0000000502007986 */ /* 0x0003e2000c101924 */
[----:B------:R-:W-:Y:S05]  /*2900*/  BRA `(.L_x_42) ;  /* 0x0000000c00047947 */ /* 0x000fea0003800000 */
.L_x_46:
[----:B01----:R-:W-:-:S05]  /*2910*/  IMAD.U32 R0, R5, 0x10000, RZ ;  /* 0x0001000005007824 */ /* 0x003fca00078e00ff */
[----:B------:R-:W-:-:S05]  /*2920*/  F2FP.F16.F32.PACK_AB R0, RZ, R0 ;  /* 0x00000000ff00723e */ /* 0x000fca00000000ff */
[----:B------:R0:W-:Y:S01]  /*2930*/  STG.E.U16 desc[UR36][R2.64], R0 ;  /* 0x0000000002007986 */ /* 0x0001e2000c101524 */
[----:B------:R-:W-:Y:S05]  /*2940*/  BRA `(.L_x_42) ;  /* 0x0000000800f47947 */ /* 0x000fea0003800000 */
.L_x_45:
[----:B------:R-:W-:-:S09]  /*2950*/  UISETP.NE.AND UP0, UPT, UR4, 0x7, UPT ;  /* 0x000000070400788c */ /* 0x000fd2000bf05270 */
[----:B------:R-:W-:Y:S05]  /*2960*/  BRA.U !UP0, `(.L_x_47) ;  /* 0x0000000108347547 */ /* 0x000fea000b800000 */
[----:B------:R-:W-:-:S09]  /*2970*/  UISETP.NE.AND UP0, UPT, UR4, 0x8, UPT ;  /* 0x000000080400788c */ /* 0x000fd2000bf05270 */
[----:B------:R-:W-:Y:S05]  /*2980*/  BRA.U !UP0, `(.L_x_48) ;  /* 0x0000000108187547 */ /* 0x000fea000b800000 */
[----:B------:R-:W-:-:S09]  /*2990*/  UISETP.NE.AND UP0, UPT, UR4, 0x9, UPT ;  /* 0x000000090400788c */ /* 0x000fd2000bf05270 */
[----:B------:R-:W-:Y:S05]  /*29a0*/  BRA.U UP0, `(.L_x_41) ;  /* 0x00000009003c7547 */ /* 0x000fea000b800000 */
[----:B-1----:R-:W-:Y:S01]  /*29b0*/  SHF.L.U32 R4, R5, 0x10, RZ ;  /* 0x0000001005047819 */ /* 0x002fe200000006ff */
[----:B------:R-:W-:-:S05]  /*29c0*/  IMAD.MOV.U32 R5, RZ, RZ, RZ ;  /* 0x000000ffff057224 */ /* 0x000fca00078e00ff */
[----:B------:R1:W-:Y:S01]  /*29d0*/  STG.E.64 desc[UR36][R2.64], R4 ;  /* 0x0000000402007986 */ /* 0x0003e2000c101b24 */
[----:B------:R-:W-:Y:S05]  /*29e0*/  BRA `(.L_x_42) ;  /* 0x0000000800cc7947 */ /* 0x000fea0003800000 */
.L_x_48:
[----:B-1----:R-:W-:-:S05]  /*29f0*/  IMAD.U32 R5, R5, 0x10000, RZ ;  /* 0x0001000005057824 */ /* 0x002fca00078e00ff */
[----:B------:R-:W-:-:S04]  /*2a00*/  F2FP.F16.F32.PACK_AB R5, RZ, R5 ;  /* 0x00000005ff05723e */ /* 0x000fc800000000ff */
[----:B------:R-:W-:-:S05]  /*2a10*/  PRMT R5, R5, 0x5410, RZ ;  /* 0x0000541005057816 */ /* 0x000fca00000000ff */
[----:B------:R1:W-:Y:S01]  /*2a20*/  STG.E desc[UR36][R2.64], R5 ;  /* 0x0000000502007986 */ /* 0x0003e2000c101924 */
[----:B------:R-:W-:Y:S05]  /*2a30*/  BRA `(.L_x_42) ;  /* 0x0000000800b87947 */ /* 0x000fea0003800000 */
.L_x_47:
[----:B-1----:R-:W-:-:S05]  /*2a40*/  SHF.L.U32 R4, R5, 0x10, RZ ;  /* 0x0000001005047819 */ /* 0x002fca00000006ff */
[----:B------:R-:W-:-:S06]  /*2a50*/  FMUL.FTZ R4, R4, 1 ;  /* 0x3f80000004047820 */ /* 0x000fcc0000410000 */
[----:B------:R-:W1:Y:S02]  /*2a60*/  F2F.F64.F32 R4, R4 ;  /* 0x0000000400047310 */ /* 0x000e640000201800 */
[----:B-1----:R1:W-:Y:S01]  /*2a70*/  STG.E.64 desc[UR36][R2.64], R4 ;  /* 0x0000000402007986 */ /* 0x0023e2000c101b24 */
[----:B------:R-:W-:Y:S05]  /*2a80*/  BRA `(.L_x_42) ;  /* 0x0000000800a47947 */ /* 0x000fea0003800000 */
.L_x_37:
        /* <DEDUP_REMOVED lines=8> */
[----:B-1----:R-:W-:-:S05]  /*2b10*/  IMAD.U32 R5, R5, 0x10000, RZ ;  /* 0x0001000005057824 */ /* 0x002fca00078e00ff */
[----:B------:R-:W-:-:S04]  /*2b20*/  FSETP.NEU.FTZ.AND P0, PT, R5, RZ, PT ;  /* 0x000000ff0500720b */ /* 0x000fc80003f1d000 */
[----:B------:R-:W-:-:S05]  /*2b30*/  SEL R5, RZ, 0x1, !P0 ;  /* 0x00000001ff057807 */ /* 0x000fca0004000000 */
[----:B------:R1:W-:Y:S01]  /*2b40*/  STG.E.U8 desc[UR36][R2.64], R5 ;  /* 0x0000000502007986 */ /* 0x0003e2000c101124 */
[----:B------:R-:W-:Y:S05]  /*2b50*/  BRA `(.L_x_42) ;  /* 0x0000000800707947 */ /* 0x000fea0003800000 */
.L_x_51:
[----:B-1----:R-:W-:Y:S01]  /*2b60*/  IMAD.U32 R5, R5, 0x10000, RZ ;  /* 0x0001000005057824 */ /* 0x002fe200078e00ff */
[----:B------:R-:W-:-:S03]  /*2b70*/  CS2R R6, SRZ ;  /* 0x0000000000067805 */ /* 0x000fc6000001ff00 */
[----:B------:R-:W-:-:S06]  /*2b80*/  FMUL.FTZ R5, R5, 1 ;  /* 0x3f80000005057820 */ /* 0x000fcc0000410000 */
[----:B------:R-:W1:Y:S02]  /*2b90*/  F2F.F64.F32 R4, R5 ;  /* 0x0000000500047310 */ /* 0x000e640000201800 */
[----:B-1----:R1:W-:Y:S01]  /*2ba0*/  STG.E.128 desc[UR36][R2.64], R4 ;  /* 0x0000000402007986 */ /* 0x0023e2000c101d24 */
[----:B------:R-:W-:Y:S05]  /*2bb0*/  BRA `(.L_x_42) ;  /* 0x0000000800587947 */ /* 0x000fea0003800000 */
.L_x_50:
[----:B------:R-:W-:-:S09]  /*2bc0*/  UISETP.NE.AND UP0, UPT, UR4, 0xf, UPT ;  /* 0x0000000f0400788c */ /* 0x000fd2000bf05270 */
[----:B------:R-:W-:Y:S05]  /*2bd0*/  BRA.U !UP0, `(.L_x_52) ;  /* 0x0000000108a07547 */ /* 0x000fea000b800000 */
[----:B------:R-:W-:-:S09]  /*2be0*/  UISETP.NE.AND UP0, UPT, UR4, 0x17, UPT ;  /* 0x000000170400788c */ /* 0x000fd2000bf05270 */
[----:B------:R-:W-:Y:S05]  /*2bf0*/  BRA.U !UP0, `(.L_x_53) ;  /* 0x00000001084c7547 */ /* 0x000fea000b800000 */
[----:B------:R-:W-:-:S09]  /*2c00*/  UISETP.NE.AND UP0, UPT, UR4, 0x18, UPT ;  /* 0x000000180400788c */ /* 0x000fd2000bf05270 */
[----:B------:R-:W-:Y:S05]  /*2c10*/  BRA.U UP0, `(.L_x_41) ;  /* 0x0000000500a07547 */ /* 0x000fea000b800000 */
[----:B-1----:R-:W-:Y:S01]  /*2c20*/  SHF.L.U32 R7, R5, 0x10, RZ ;  /* 0x0000001005077819 */ /* 0x002fe200000006ff */
[----:B------:R-:W-:Y:S01]  /*2c30*/  BSSY.RECONVERGENT B0, `(.L_x_54) ;  /* 0x000000c000007945 */ /* 0x000fe20003800200 */
[----:B0-----:R-:W-:Y:S02]  /*2c40*/  IMAD.MOV.U32 R0, RZ, RZ, 0x7f ;  /* 0x0000007fff007424 */ /* 0x001fe400078e00ff */
[----:B------:R-:W-:Y:S02]  /*2c50*/  LOP3.LUT R6, R7, 0x7fffffff, RZ, 0xc0, !PT ;  /* 0x7fffffff07067812 */ /* 0x000fe400078ec0ff */
[----:B------:R-:W-:Y:S02]  /*2c60*/  SHF.R.U32.HI R5, RZ, 0x18, R7 ;  /* 0x00000018ff057819 */ /* 0x000fe40000011607 */
[----:B------:R-:W-:-:S13]  /*2c70*/  ISETP.GT.U32.AND P0, PT, R6, 0x43efffff, PT ;  /* 0x43efffff0600780c */ /* 0x000fda0003f04070 */
[----:B------:R-:W-:Y:S05]  /*2c80*/  @P0 BRA `(.L_x_55) ;  /* 0x0000000000180947 */ /* 0x000fea0003800000 */
[----:B------:R-:W-:-:S13]  /*2c90*/  ISETP.GT.U32.AND P0, PT, R6, 0x3c7fffff, PT ;  /* 0x3c7fffff0600780c */ /* 0x000fda0003f04070 */
[----:B------:R-:W-:-:S04]  /*2ca0*/  @P0 SHF.R.U32.HI R0, RZ, 0x14, R7 ;  /* 0x00000014ff000819 */ /* 0x000fc80000011607 */
[----:B------:R-:W-:Y:S01]  /*2cb0*/  @P0 LOP3.LUT R4, R0, 0x1, RZ, 0xc0, !PT ;  /* 0x0000000100040812 */ /* 0x000fe200078ec0ff */
[----:B------:R-:W-:-:S03]  /*2cc0*/  @!P0 FADD.FTZ R0, R6, 16384 ;  /* 0x4680000006008421 */ /* 0x000fc60000010000 */
[----:B------:R-:W-:-:S04]  /*2cd0*/  @P0 IADD3 R4, PT, PT, R7, 0x407ffff, R4 ;  /* 0x0407ffff07040810 */ /* 0x000fc80007ffe004 */
[----:B------:R-:W-:-:S07]  /*2ce0*/  @P0 SHF.R.U32.HI R0, RZ, 0x14, R4 ;  /* 0x00000014ff000819 */ /* 0x000fce0000011604 */
.L_x_55:
[----:B------:R-:W-:Y:S05]  /*2cf0*/  BSYNC.RECONVERGENT B0 ;  /* 0x0000000000007941 */ /* 0x000fea0003800200 */
.L_x_54:
[----:B------:R-:W-:-:S05]  /*2d00*/  LOP3.LUT R5, R0, 0x80, R5, 0xf8, !PT ;  /* 0x0000008000057812 */ /* 0x000fca00078ef805 */
[----:B------:R0:W-:Y:S01]  /*2d10*/  STG.E.U8 desc[UR36][R2.64], R5 ;  /* 0x0000000502007986 */ /* 0x0001e2000c101124 */
[----:B------:R-:W-:Y:S05]  /*2d20*/  BRA `(.L_x_42) ;  /* 0x0000000400fc7947 */ /* 0x000fea0003800000 */
.L_x_53:
[----:B-1----:R-:W-:Y:S01]  /*2d30*/  IMAD.U32 R7, R5, 0x10000, RZ ;  /* 0x0001000005077824 */ /* 0x002fe200078e00ff */
[----:B------:R-:W-:Y:S04]  /*2d40*/  BSSY.RECONVERGENT B0, `(.L_x_56) ;  /* 0x000000e000007945 */ /* 0x000fe80003800200 */
[----:B------:R-:W-:Y:S02]  /*2d50*/  LOP3.LUT R6, R7, 0x7fffffff, RZ, 0xc0, !PT ;  /* 0x7fffffff07067812 */ /* 0x000fe400078ec0ff */
[----:B------:R-:W-:Y:S02]  /*2d60*/  SHF.R.U32.HI R5, RZ, 0x18, R7 ;  /* 0x00000018ff057819 */ /* 0x000fe40000011607 */
[----:B------:R-:W-:-:S13]  /*2d70*/  ISETP.GE.U32.AND P1, PT, R6, 0x47800000, PT ;  /* 0x478000000600780c */ /* 0x000fda0003f26070 */
[----:B------:R-:W-:Y:S02]  /*2d80*/  @P1 ISETP.GT.U32.AND P0, PT, R6, 0x7f800000, PT ;  /* 0x7f8000000600180c */ /* 0x000fe40003f04070 */
[----:B0-----:R-:W-:-:S04]  /*2d90*/  @P1 MOV R0, 0x7f ;  /* 0x0000007f00001802 */ /* 0x001fc80000000f00 */
[----:B------:R-:W-:Y:S01]  /*2da0*/  @P1 SEL R0, R0, 0x7c, P0 ;  /* 0x0000007c00001807 */ /* 0x000fe20000000000 */
[----:B------:R-:W-:Y:S06]  /*2db0*/  @P1 BRA `(.L_x_57) ;  /* 0x0000000000181947 */ /* 0x000fec0003800000 */
[----:B------:R-:W-:-:S13]  /*2dc0*/  ISETP.GT.U32.AND P0, PT, R6, 0x387fffff, PT ;  /* 0x387fffff0600780c */ /* 0x000fda0003f04070 */
[----:B------:R-:W-:-:S04]  /*2dd0*/  @P0 SHF.R.U32.HI R0, RZ, 0x15, R7 ;  /* 0x00000015ff000819 */ /* 0x000fc80000011607 */
[----:B------:R-:W-:Y:S01]  /*2de0*/  @P0 LOP3.LUT R4, R0, 0x1, RZ, 0xc0, !PT ;  /* 0x0000000100040812 */ /* 0x000fe200078ec0ff */
[----:B------:R-:W-:-:S03]  /*2df0*/  @!P0 FADD.FTZ R0, R6, 128 ;  /* 0x4300000006008421 */ /* 0x000fc60000010000 */
[----:B------:R-:W-:-:S04]  /*2e00*/  @P0 IADD3 R4, PT, PT, R7, 0x80fffff, R4 ;  /* 0x080fffff07040810 */ /* 0x000fc80007ffe004 */
[----:B------:R-:W-:-:S07]  /*2e10*/  @P0 SHF.R.U32.HI R0, RZ, 0x15, R4 ;  /* 0x00000015ff000819 */ /* 0x000fce0000011604 */
.L_x_57:
[----:B------:R-:W-:Y:S05]  /*2e20*/  BSYNC.RECONVERGENT B0 ;  /* 0x0000000000007941 */ /* 0x000fea0003800200 */
.L_x_56:
[----:B------:R-:W-:-:S05]  /*2e30*/  LOP3.LUT R5, R0, 0x80, R5, 0xf8, !PT ;  /* 0x0000008000057812 */ /* 0x000fca00078ef805 */
[----:B------:R0:W-:Y:S01]  /*2e40*/  STG.E.U8 desc[UR36][R2.64], R5 ;  /* 0x0000000502007986 */ /* 0x0001e2000c101124 */
[----:B------:R-:W-:Y:S05]  /*2e50*/  BRA `(.L_x_42) ;  /* 0x0000000400b07947 */ /* 0x000fea0003800000 */
.L_x_52:
[----:B-1----:R1:W-:Y:S01]  /*2e60*/  STG.E.U16 desc[UR36][R2.64], R5 ;  /* 0x0000000502007986 */ /* 0x0023e2000c101524 */
[----:B------:R-:W-:Y:S05]  /*2e70*/  BRA `(.L_x_42) ;  /* 0x0000000400a87947 */ /* 0x000fea0003800000 */
.L_x_49:
        /* <DEDUP_REMOVED lines=8> */
[----:B-1----:R-:W-:-:S06]  /*2f00*/  IMAD.U32 R5, R5, 0x10000, RZ ;  /* 0x0001000005057824 */ /* 0x002fcc00078e00ff */
[----:B------:R-:W1:Y:S02]  /*2f10*/  F2I.FTZ.U32.TRUNC.NTZ R5, R5 ;  /* 0x0000000500057305 */ /* 0x000e64000021f000 */
[----:B-1----:R1:W-:Y:S01]  /*2f20*/  STG.E.U16 desc[UR36][R2.64], R5 ;  /* 0x0000000502007986 */ /* 0x0023e2000c101524 */
[----:B------:R-:W-:Y:S05]  /*2f30*/  BRA `(.L_x_42) ;  /* 0x0000000400787947 */ /* 0x000fea0003800000 */
.L_x_60:
[----:B-1----:R-:W-:Y:S01]  /*2f40*/  IMAD.U32 R5, R5, 0x10000, RZ ;  /* 0x0001000005057824 */ /* 0x002fe200078e00ff */
[----:B------:R-:W-:Y:S01]  /*2f50*/  BSSY.RECONVERGENT B0, `(.L_x_61) ;  /* 0x0000014000007945 */ /* 0x000fe20003800200 */
[----:B0-----:R-:W-:-:S03]  /*2f60*/  HFMA2 R0, -RZ, RZ, 0, 7.62939453125e-06 ;  /* 0x00000080ff007431 */ /* 0x001fc600000001ff */
[----:B------:R-:W-:-:S04]  /*2f70*/  LOP3.LUT R4, R5, 0x7fffffff, RZ, 0xc0, !PT ;  /* 0x7fffffff05047812 */ /* 0x000fc800078ec0ff */
[----:B------:R-:W-:-:S13]  /*2f80*/  ISETP.GT.U32.AND P0, PT, R4, 0x437fffff, PT ;  /* 0x437fffff0400780c */ /* 0x000fda0003f04070 */
[----:B------:R-:W-:Y:S05]  /*2f90*/  @P0 BRA `(.L_x_62) ;  /* 0x00000000003c0947 */ /* 0x000fea0003800000 */
[----:B------:R-:W-:-:S13]  /*2fa0*/  ISETP.GT.U32.AND P0, PT, R4, 0x3bffffff, PT ;  /* 0x3bffffff0400780c */ /* 0x000fda0003f04070 */
[----:B------:R-:W-:Y:S05]  /*2fb0*/  @P0 BRA `(.L_x_63) ;  /* 0x0000000000140947 */ /* 0x000fea0003800000 */
[----:B------:R-:W-:-:S05]  /*2fc0*/  FADD.FTZ R0, R4, 8192 ;  /* 0x4600000004007421 */ /* 0x000fca0000010000 */
[----:B------:R-:W-:Y:S02]  /*2fd0*/  LOP3.LUT P0, R4, R0, 0xff, RZ, 0xc0, !PT ;  /* 0x000000ff00047812 */ /* 0x000fe4000780c0ff */
[----:B------:R-:W-:-:S11]  /*2fe0*/  PRMT R0, RZ, 0x7610, R0 ;  /* 0x00007610ff007816 */ /* 0x000fd60000000000 */
[----:B------:R-:W-:Y:S05]  /*2ff0*/  @!P0 BRA `(.L_x_62) ;  /* 0x0000000000248947 */ /* 0x000fea0003800000 */
[----:B------:R-:W-:Y:S05]  /*3000*/  BRA `(.L_x_64) ;  /* 0x0000000000147947 */ /* 0x000fea0003800000 */
.L_x_63:
[----:B------:R-:W-:-:S04]  /*3010*/  SHF.R.U32.HI R0, RZ, 0x14, R5 ;  /* 0x00000014ff007819 */ /* 0x000fc80000011605 */
[----:B------:R-:W-:-:S04]  /*3020*/  LOP3.LUT R0, R0, 0x1, RZ, 0xc0, !PT ;  /* 0x0000000100007812 */ /* 0x000fc800078ec0ff */
[----:B------:R-:W-:-:S04]  /*3030*/  IADD3 R0, PT, PT, R5, 0x487ffff, R0 ;  /* 0x0487ffff05007810 */ /* 0x000fc80007ffe000 */
[----:B------:R-:W-:-:S04]  /*3040*/  SHF.R.U32.HI R0, RZ, 0x14, R0 ;  /* 0x00000014ff007819 */ /* 0x000fc80000011600 */
[----:B------:R-:W-:-:S07]  /*3050*/  LOP3.LUT R4, R0, 0xff, RZ, 0xc0, !PT ;  /* 0x000000ff00047812 */ /* 0x000fce00078ec0ff */
.L_x_64:
[----:B------:R-:W-:-:S04]  /*3060*/  SHF.R.U32.HI R5, RZ, 0x18, R5 ;  /* 0x00000018ff057819 */ /* 0x000fc80000011605 */
[----:B------:R-:W-:-:S04]  /*3070*/  LOP3.LUT R4, R4, 0x80, R5, 0xf8, !PT ;  /* 0x0000008004047812 */ /* 0x000fc800078ef805 */
[----:B------:R-:W-:-:S07]  /*3080*/  PRMT R0, R4, 0x7610, R0 ;  /* 0x0000761004007816 */ /* 0x000fce0000000000 */
.L_x_62:
[----:B------:R-:W-:Y:S05]  /*3090*/  BSYNC.RECONVERGENT B0 ;  /* 0x0000000000007941 */ /* 0x000fea0003800200 */
.L_x_61:
[----:B------:R0:W-:Y:S01]  /*30a0*/  STG.E.U8 desc[UR36][R2.64], R0 ;  /* 0x0000000002007986 */ /* 0x0001e2000c101124 */
[----:B------:R-:W-:Y:S05]  /*30b0*/  BRA `(.L_x_42) ;  /* 0x0000000400187947 */ /* 0x000fea0003800000 */
.L_x_59:
[----:B-1----:R-:W-:Y:S01]  /*30c0*/  IMAD.U32 R5, R5, 0x10000, RZ ;  /* 0x0001000005057824 */ /* 0x002fe200078e00ff */
[----:B------:R-:W-:Y:S01]  /*30d0*/  BSSY.RECONVERGENT B0, `(.L_x_65) ;  /* 0x0000014000007945 */ /* 0x000fe20003800200 */
[----:B0-----:R-:W-:-:S03]  /*30e0*/  IMAD.MOV.U32 R0, RZ, RZ, 0x80 ;  /* 0x00000080ff007424 */ /* 0x001fc600078e00ff */
        /* <DEDUP_REMOVED lines=10> */
.L_x_67:
[----:B------:R-:W-:-:S04]  /*3190*/  SHF.R.U32.HI R0, RZ, 0x15, R5 ;  /* 0x00000015ff007819 */ /* 0x000fc80000011605 */
[----:B------:R-:W-:-:S04]  /*31a0*/  LOP3.LUT R0, R0, 0x1, RZ, 0xc0, !PT ;  /* 0x0000000100007812 */ /* 0x000fc800078ec0ff */
[----:B------:R-:W-:-:S04]  /*31b0*/  IADD3 R0, PT, PT, R5, 0x88fffff, R0 ;  /* 0x088fffff05007810 */ /* 0x000fc80007ffe000 */
[----:B------:R-:W-:-:S04]  /*31c0*/  SHF.R.U32.HI R0, RZ, 0x15, R0 ;  /* 0x00000015ff007819 */ /* 0x000fc80000011600 */
[----:B------:R-:W-:-:S07]  /*31d0*/  LOP3.LUT R4, R0, 0xff, RZ, 0xc0, !PT ;  /* 0x000000ff00047812 */ /* 0x000fce00078ec0ff */
.L_x_68:
[----:B------:R-:W-:-:S04]  /*31e0*/  SHF.R.U32.HI R5, RZ, 0x18, R5 ;  /* 0x00000018ff057819 */ /* 0x000fc80000011605 */
[----:B------:R-:W-:-:S04]  /*31f0*/  LOP3.LUT R4, R4, 0x80, R5, 0xf8, !PT ;  /* 0x0000008004047812 */ /* 0x000fc800078ef805 */
[----:B------:R-:W-:-:S07]  /*3200*/  PRMT R0, R4, 0x7610, R0 ;  /* 0x0000761004007816 */ /* 0x000fce0000000000 */
.L_x_66:
[----:B------:R-:W-:Y:S05]  /*3210*/  BSYNC.RECONVERGENT B0 ;  /* 0x0000000000007941 */ /* 0x000fea0003800200 */
.L_x_65:
[----:B------:R0:W-:Y:S01]  /*3220*/  STG.E.U8 desc[UR36][R2.64], R0 ;  /* 0x0000000002007986 */ /* 0x0001e2000c101124 */
[----:B------:R-:W-:Y:S05]  /*3230*/  BRA `(.L_x_42) ;  /* 0x0000000000b87947 */ /* 0x000fea0003800000 */
.L_x_58:
[----:B------:R-:W-:-:S09]  /*3240*/  UISETP.NE.AND UP0, UPT, UR4, 0x1c, UPT ;  /* 0x0000001c0400788c */ /* 0x000fd2000bf05270 */
[----:B------:R-:W-:Y:S05]  /*3250*/  BRA.U !UP0, `(.L_x_69) ;  /* 0x0000000108a47547 */ /* 0x000fea000b800000 */
[----:B------:R-:W-:-:S09]  /*3260*/  UISETP.NE.AND UP0, UPT, UR4, 0x1d, UPT ;  /* 0x0000001d0400788c */ /* 0x000fd2000bf05270 */
[----:B------:R-:W-:Y:S05]  /*3270*/  BRA.U !UP0, `(.L_x_70) ;  /* 0x00000001088c7547 */ /* 0x000fea000b800000 */
[----:B------:R-:W-:-:S09]  /*3280*/  UISETP.NE.AND UP0, UPT, UR4, 0x2c, UPT ;  /* 0x0000002c0400788c */ /* 0x000fd2000bf05270 */
[----:B------:R-:W-:Y:S05]  /*3290*/  BRA.U !UP0, `(.L_x_71) ;  /* 0x0000000108447547 */ /* 0x000fea000b800000 */
.L_x_41:
[----:B0-----:R-:W-:Y:S01]  /*32a0*/  MOV R0, 0x0 ;  /* 0x0000000000007802 */ /* 0x001fe20000000f00 */
[----:B------:R-:W0:Y:S01]  /*32b0*/  LDCU.64 UR6, c[0x4][0x158] ;  /* 0x01002b00ff0677ac */ /* 0x000e220008000a00 */
[----:B------:R-:W-:Y:S02]  /*32c0*/  HFMA2 R8, -RZ, RZ, 0, 6.020069122314453125e-06 ;  /* 0x00000065ff087431 */ /* 0x000fe400000001ff */
[----:B------:R-:W-:Y:S01]  /*32d0*/  IMAD.MOV.U32 R12, RZ, RZ, 0x1 ;  /* 0x00000001ff0c7424 */ /* 0x000fe200078e00ff */
[----:B------:R2:W3:Y:S01]  /*32e0*/  LDC.64 R2, c[0x4][R0] ;  /* 0x0100000000027b82 */ /* 0x0004e20000000a00 */
[----:B------:R-:W4:Y:S01]  /*32f0*/  LDCU.64 UR8, c[0x4][0x160] ;  /* 0x01002c00ff0877ac */ /* 0x000f220008000a00 */
[----:B------:R-:W-:Y:S01]  /*3300*/  IMAD.MOV.U32 R13, RZ, RZ, RZ ;  /* 0x000000ffff0d7224 */ /* 0x000fe200078e00ff */
[----:B------:R-:W5:Y:S01]  /*3310*/  LDCU.64 UR4, c[0x4][0x70] ;  /* 0x01000e00ff0477ac */ /* 0x000f620008000a00 */
[----:B0-----:R-:W-:Y:S01]  /*3320*/  MOV R4, UR6 ;  /* 0x0000000600047c02 */ /* 0x001fe20008000f00 */
[----:B-1----:R-:W-:-:S02]  /*3330*/  IMAD.U32 R5, RZ, RZ, UR7 ;  /* 0x00000007ff057e24 */ /* 0x002fc4000f8e00ff */
[----:B----4-:R-:W-:Y:S01]  /*3340*/  IMAD.U32 R6, RZ, RZ, UR8 ;  /* 0x00000008ff067e24 */ /* 0x010fe2000f8e00ff */
[----:B------:R-:W-:Y:S01]  /*3350*/  MOV R7, UR9 ;  /* 0x0000000900077c02 */ /* 0x000fe20008000f00 */
[----:B-----5:R-:W-:Y:S02]  /*3360*/  IMAD.U32 R10, RZ, RZ, UR4 ;  /* 0x00000004ff0a7e24 */ /* 0x020fe4000f8e00ff */
[----:B--2---:R-:W-:-:S07]  /*3370*/  IMAD.U32 R11, RZ, RZ, UR5 ;  /* 0x00000005ff0b7e24 */ /* 0x004fce000f8e00ff */
[----:B------:R-:W-:-:S07]  /*3380*/  LEPC R20, `(.L_x_72) ;  /* 0x000000001014794e */ /* 0x000fce0000000000 */
[----:B---3--:R-:W-:Y:S05]  /*3390*/  CALL.ABS.NOINC R2 ;  /* 0x0000000002007343 */ /* 0x008fea0003c00000 */
.L_x_72:
[----:B------:R-:W-:Y:S05]  /*33a0*/  BRA `(.L_x_42) ;  /* 0x00000000005c7947 */ /* 0x000fea0003800000 */
.L_x_71:
[----:B-1----:R-:W-:-:S04]  /*33b0*/  SHF.L.U32 R5, R5, 0x10, RZ ;  /* 0x0000001005057819 */ /* 0x002fc800000006ff */
[----:B------:R-:W-:-:S04]  /*33c0*/  SHF.R.U32.HI R6, RZ, 0x17, R5 ;  /* 0x00000017ff067819 */ /* 0x000fc80000011605 */
[----:B------:R-:W-:-:S04]  /*33d0*/  LOP3.LUT R4, R6, 0xff, RZ, 0xc0, !PT ;  /* 0x000000ff06047812 */ /* 0x000fc800078ec0ff */
[----:B------:R-:W-:-:S13]  /*33e0*/  ISETP.NE.AND P1, PT, R4, 0xff, PT ;  /* 0x000000ff0400780c */ /* 0x000fda0003f25270 */
[--C-:B0-----:R-:W-:Y:S02]  /*33f0*/  @P1 SHF.R.U32.HI R0, RZ, 0x16, R5.reuse ;  /* 0x00000016ff001819 */ /* 0x101fe40000011605 */
[----:B------:R-:W-:Y:S01]  /*3400*/  @P1 LOP3.LUT P0, RZ, R4, 0x3fffff, R5, 0xf8, !PT ;  /* 0x003fffff04ff1812 */ /* 0x000fe2000780f805 */
[----:B------:R-:W-:Y:S01]  /*3410*/  IMAD.MOV.U32 R5, RZ, RZ, 0xff ;  /* 0x000000ffff057424 */ /* 0x000fe200078e00ff */
[----:B------:R-:W-:-:S04]  /*3420*/  @P1 LOP3.LUT R0, R0, 0x1, RZ, 0xc0, !PT ;  /* 0x0000000100001812 */ /* 0x000fc800078ec0ff */
[----:B------:R-:W-:Y:S01]  /*3430*/  @P1 ISETP.EQ.U32.AND P2, PT, R0, 0x1, P0 ;  /* 0x000000010000180c */ /* 0x000fe20000742070 */
[----:B------:R-:W-:Y:S01]  /*3440*/  @P1 VIADD R0, R6, 0x1 ;  /* 0x0000000106001836 */ /* 0x000fe20000000000 */
[----:B------:R-:W-:Y:S02]  /*3450*/  PLOP3.LUT P0, PT, PT, PT, PT, 0x80, 0x8 ;  /* 0x000000000008781c */ /* 0x000fe40003f0f070 */
[----:B------:R-:W-:-:S13]  /*3460*/  @P1 PLOP3.LUT P0, PT, P2, PT, PT, 0x80, 0x8 ;  /* 0x000000000008181c */ /* 0x000fda000170f070 */
[----:B------:R-:W-:-:S05]  /*3470*/  @!P0 IADD3 R0, PT, PT, R6, RZ, RZ ;  /* 0x000000ff06008210 */ /* 0x000fca0007ffe0ff */
[----:B------:R-:W-:-:S05]  /*3480*/  @P1 IMAD.MOV.U32 R5, RZ, RZ, R0 ;  /* 0x000000ffff051224 */ /* 0x000fca00078e0000 */
[----:B------:R0:W-:Y:S01]  /*3490*/  STG.E.U8 desc[UR36][R2.64], R5 ;  /* 0x0000000502007986 */ /* 0x0001e2000c101124 */
[----:B------:R-:W-:Y:S05]  /*34a0*/  BRA `(.L_x_42) ;  /* 0x00000000001c7947 */ /* 0x000fea0003800000 */
.L_x_70:
[----:B-1----:R-:W-:-:S06]  /*34b0*/  IMAD.U32 R5, R5, 0x10000, RZ ;  /* 0x0001000005057824 */ /* 0x002fcc00078e00ff */
[----:B------:R-:W1:Y:S02]  /*34c0*/  F2I.U64.TRUNC R4, R5 ;  /* 0x0000000500047311 */ /* 0x000e64000020d800 */
[----:B-1----:R1:W-:Y:S01]  /*34d0*/  STG.E.64 desc[UR36][R2.64], R4 ;  /* 0x0000000402007986 */ /* 0x0023e2000c101b24 */
[----:B------:R-:W-:Y:S05]  /*34e0*/  BRA `(.L_x_42) ;  /* 0x00000000000c7947 */ /* 0x000fea0003800000 */
.L_x_69:
[----:B-1----:R-:W-:-:S06]  /*34f0*/  SHF.L.U32 R5, R5, 0x10, RZ ;  /* 0x0000001005057819 */ /* 0x002fcc00000006ff */
[----:B------:R-:W1:Y:S02]  /*3500*/  F2I.FTZ.U32.TRUNC.NTZ R5, R5 ;  /* 0x0000000500057305 */ /* 0x000e64000021f000 */
[----:B-1----:R1:W-:Y:S02]  /*3510*/  STG.E desc[UR36][R2.64], R5 ;  /* 0x0000000502007986 */ /* 0x0023e4000c101924 */
.L_x_42:
[----:B------:R-:W-:-:S07]  /*3520*/  VIADD R17, R17, 0x80 ;  /* 0x0000008011117836 */ /* 0x000fce0000000000 */
.L_x_1:
[----:B------:R-:W-:Y:S05]  /*3530*/  BSYNC.RECONVERGENT B6 ;  /* 0x0000000000067941 */ /* 0x000fea0003800200 */
.L_x_0:
[----:B------:R-:W5:Y:S01]  /*3540*/  LDCU UR4, c[0x0][0x380] ;  /* 0x00007000ff0477ac */ /* 0x000f620008000800 */
[----:B------:R-:W-:Y:S01]  /*3550*/  BSSY.RECONVERGENT B6, `(.L_x_73) ;  /* 0x0000345000067945 */ /* 0x000fe20003800200 */
[----:B-----5:R-:W-:-:S13]  /*3560*/  ISETP.GE.AND P0, PT, R17, UR4, PT ;  /* 0x0000000411007c0c */ /* 0x020fda000bf06270 */
[----:B------:R-:W-:Y:S05]  /*3570*/  @P0 BRA `(.L_x_74) ;  /* 0x0000003400080947 */ /* 0x000fea0003800000 */
[----:B------:R-:W5:Y:S01]  /*3580*/  LDCU UR4, c[0x0][0x388] ;  /* 0x00007100ff0477ac */ /* 0x000f620008000800 */
[----:B------:R-:W-:Y:S02]  /*3590*/  HFMA2 R16, -RZ, RZ, 0, 0 ;  /* 0x00000000ff107431 */ /* 0x000fe400000001ff */
[----:B0-----:R-:W-:Y:S01]  /*35a0*/  IMAD.MOV.U32 R0, RZ, RZ, RZ ;  /* 0x000000ffff007224 */ /* 0x001fe200078e00ff */
[----:B-----5:R-:W-:-:S09]  /*35b0*/  UISETP.NE.AND UP0, UPT, UR4, URZ, UPT ;  /* 0x000000ff0400728c */ /* 0x020fd2000bf05270 */
[----:B------:R-:W-:Y:S05]  /*35c0*/  BRA.U !UP0, `(.L_x_75) ;  /* 0x0000001108a87547 */ /* 0x000fea000b800000 */
[----:B------:R-:W1:Y:S01]  /*35d0*/  LDCU.64 UR4, c[0x0][0x390] ;  /* 0x00007200ff0477ac */ /* 0x000e620008000a00 */
[----:B------:R-:W-:Y:S01]  /*35e0*/  IMAD.MOV.U32 R16, RZ, RZ, RZ ;  /* 0x000000ffff107224 */ /* 0x000fe200078e00ff */
[----:B------:R-:W0:Y:S01]  /*35f0*/  LDCU UR6, c[0x0][0x38c] ;  /* 0x00007180ff0677ac */ /* 0x000e220008000800 */
[----:B------:R-:W5:Y:S01]  /*3600*/  LDCU.64 UR8, c[0x0][0x4b8] ;  /* 0x00009700ff0877ac */ /* 0x000f620008000a00 */
[----:B------:R-:W-:Y:S01]  /*3610*/  UISETP.NE.AND UP0, UPT, UR40, URZ, UPT ;  /* 0x000000ff2800728c */ /* 0x000fe2000bf05270 */
[----:B-1234-:R-:W-:-:S05]  /*3620*/  IMAD.HI.U32 R2, R17, UR4, R16 ;  /* 0x0000000411027c27 */ /* 0x01efca000f8e0010 */
[----:B------:R-:W-:-:S05]  /*3630*/  SHF.R.U32.HI R3, RZ, UR5, R2 ;  /* 0x00000005ff037c19 */ /* 0x000fca0008011602 */
[----:B------:R-:W-:-:S04]  /*3640*/  IMAD.MOV R0, RZ, RZ, -R3 ;  /* 0x000000ffff007224 */ /* 0x000fc800078e0a03 */
[----:B0-----:R-:W-:-:S04]  /*3650*/  IMAD R0, R0, UR6, R17 ;  /* 0x0000000600007c24 */ /* 0x001fc8000f8e0211 */
[C---:B-----5:R-:W-:Y:S02]  /*3660*/  IMAD R16, R0.reuse, UR8, RZ ;  /* 0x0000000800107c24 */ /* 0x060fe4000f8e02ff */
[----:B------:R-:W-:Y:S01]  /*3670*/  IMAD R0, R0, UR9, RZ ;  /* 0x0000000900007c24 */ /* 0x000fe2000f8e02ff */
        /* <DEDUP_REMOVED lines=280> */
[----:B------:R-:W2:Y:S02]  /*4800*/  LDCU.64 UR8, c[0x0][0x578] ;  /* 0x0000af00ff0877ac */ /* 0x000ea40008000a00 */
[----:B0-----:R-:W-:-:S05]  /*4810*/  IMAD.HI.U32 R2, R5, UR4, R4 ;  /* 0x0000000405027c27 */ /* 0x001fca000f8e0004 */
[----:B------:R-:W-:-:S05]  /*4820*/  SHF.R.U32.HI R2, RZ, UR5, R2 ;  /* 0x00000005ff027c19 */ /* 0x000fca0008011602 */
[----:B------:R-:W-:-:S04]  /*4830*/  IMAD.MOV R3, RZ, RZ, -R2 ;  /* 0x000000ffff037224 */ /* 0x000fc800078e0a02 */
[----:B-1----:R-:W-:-:S04]  /*4840*/  IMAD R5, R3, UR6, R5 ;  /* 0x0000000603057c24 */ /* 0x002fc8000f8e0205 */
[C---:B--2---:R-:W-:Y:S02]  /*4850*/  IMAD R16, R5.reuse, UR8, R16 ;  /* 0x0000000805107c24 */ /* 0x044fe4000f8e0210 */
[----:B------:R-:W-:-:S07]  /*4860*/  IMAD R0, R5, UR9, R0 ;  /* 0x0000000905007c24 */ /* 0x000fce000f8e0200 */
.L_x_75:
[----:B------:R-:W1:Y:S01]  /*4870*/  LDCU.64 UR6, c[0x0][0x588] ;  /* 0x0000b100ff0677ac */ /* 0x000e620008000a00 */
[----:B------:R-:W-:-:S04]  /*4880*/  UPRMT UR4, UR41, 0x9910, URZ ;  /* 0x0000991029047896 */ /* 0x000fc800080000ff */
[----:B------:R-:W-:Y:S01]  /*4890*/  UISETP.GT.AND UP0, UPT, UR4, 0x9, UPT ;  /* 0x000000090400788c */ /* 0x000fe2000bf04270 */
[----:B-1234-:R-:W-:-:S04]  /*48a0*/  IADD3 R2, P0, PT, R0, UR6, RZ ;  /* 0x0000000600027c10 */ /* 0x01efc8000ff1e0ff */
[----:B------:R-:W-:-:S04]  /*48b0*/  IADD3.X R3, PT, PT, RZ, UR7, RZ, P0, !PT ;  /* 0x00000007ff037c10 */ /* 0x000fc800087fe4ff */
        /* <DEDUP_REMOVED lines=13> */
.L_x_79:
[----:B------:R-:W2:Y:S02]  /*4990*/  LDG.E.U8 R2, desc[UR36][R2.64] ;  /* 0x0000002402027981 */ /* 0x000ea4000c1e1100 */
[----:B--2---:R-:W-:-:S04]  /*49a0*/  I2FP.F32.U32 R0, R2 ;  /* 0x0000000200007245 */ /* 0x004fc80000201000 */
[----:B------:R-:W-:Y:S01]  /*49b0*/  F2FP.BF16.F32.PACK_AB R0, RZ, R0 ;  /* 0x00000000ff00723e */ /* 0x000fe200000010ff */
[----:B------:R-:W-:Y:S06]  /*49c0*/  BRA `(.L_x_81) ;  /* 0x0000000c00847947 */ /* 0x000fec0003800000 */
.L_x_78:
        /* <DEDUP_REMOVED lines=10> */
.L_x_83:
[----:B------:R-:W2:Y:S02]  /*4a70*/  LDG.E R2, desc[UR36][R2.64] ;  /* 0x0000002402027981 */ /* 0x000ea4000c1e1900 */
[----:B--2---:R-:W-:-:S04]  /*4a80*/  I2FP.F32.S32 R0, R2 ;  /* 0x0000000200007245 */ /* 0x004fc80000201400 */
[----:B------:R-:W-:Y:S01]  /*4a90*/  F2FP.BF16.F32.PACK_AB R0, RZ, R0 ;  /* 0x00000000ff00723e */ /* 0x000fe200000010ff */
[----:B------:R-:W-:Y:S06]  /*4aa0*/  BRA `(.L_x_81) ;  /* 0x0000000c004c7947 */ /* 0x000fec0003800000 */
.L_x_82:
[----:B------:R-:W2:Y:S02]  /*4ab0*/  LDG.E.U16 R2, desc[UR36][R2.64] ;  /* 0x0000002402027981 */ /* 0x000ea4000c1e1500 */
[----:B--2---:R-:W0:Y:S02]  /*4ac0*/  I2F.S16 R0, R2 ;  /* 0x0000000200007306 */ /* 0x004e240000101400 */
[----:B0-----:R-:W-:Y:S01]  /*4ad0*/  F2FP.BF16.F32.PACK_AB R0, RZ, R0 ;  /* 0x00000000ff00723e */ /* 0x001fe200000010ff */
[----:B------:R-:W-:Y:S06]  /*4ae0*/  BRA `(.L_x_81) ;  /* 0x0000000c003c7947 */ /* 0x000fec0003800000 */
.L_x_77:
        /* <DEDUP_REMOVED lines=9> */
.L_x_85:
[----:B------:R-:W2:Y:S02]  /*4b80*/  LDG.E.U16 R0, desc[UR36][R2.64] ;  /* 0x0000002402007981 */ /* 0x000ea4000c1e1500 */
[----:B--2---:R-:W-:-:S05]  /*4b90*/  HADD2.F32 R0, -RZ, R0.H0_H0 ;  /* 0x20000000ff007230 */ /* 0x004fca0000004100 */
[----:B------:R-:W-:Y:S01]  /*4ba0*/  F2FP.BF16.F32.PACK_AB R0, RZ, R0 ;  /* 0x00000000ff00723e */ /* 0x000fe200000010ff */
[----:B------:R-:W-:Y:S06]  /*4bb0*/  BRA `(.L_x_81) ;  /* 0x0000000c00087947 */ /* 0x000fec0003800000 */
.L_x_84:
        /* <DEDUP_REMOVED lines=9> */
.L_x_87:
[----:B------:R-:W2:Y:S02]  /*4c50*/  LDG.E.U16 R2, desc[UR36][R2.64] ;  /* 0x0000002402027981 */ /* 0x000ea4000c1e1500 */
[----:B--2---:R-:W-:-:S05]  /*4c60*/  HADD2.F32 R0, -RZ, R2.H0_H0 ;  /* 0x20000002ff007230 */ /* 0x004fca0000004100 */
[----:B------:R-:W-:Y:S01]  /*4c70*/  F2FP.BF16.F32.PACK_AB R0, RZ, R0 ;  /* 0x00000000ff00723e */ /* 0x000fe200000010ff */
[----:B------:R-:W-:Y:S06]  /*4c80*/  BRA `(.L_x_81) ;  /* 0x0000000800d47947 */ /* 0x000fec0003800000 */
.L_x_86:
        /* <DEDUP_REMOVED lines=8> */
.L_x_76:
        /* <DEDUP_REMOVED lines=13> */
.L_x_90:
        /* <DEDUP_REMOVED lines=8> */
.L_x_89:
[----:B------:R-:W-:-:S09]  /*4e60*/  UISETP.NE.AND UP0, UPT, UR4, 0xf, UPT ;  /* 0x0000000f0400788c */ /* 0x000fd2000bf05270 */
[----:B------:R-:W-:Y:S05]  /*4e70*/  BRA.U !UP0, `(.L_x_91) ;  /* 0x0000000108987547 */ /* 0x000fea000b800000 */
[----:B------:R-:W-:-:S09]  /*4e80*/  UISETP.NE.AND UP0, UPT, UR4, 0x17, UPT ;  /* 0x000000170400788c */ /* 0x000fd2000bf05270 */
[----:B------:R-:W-:Y:S05]  /*4e90*/  BRA.U !UP0, `(.L_x_92) ;  /* 0x00000001085c7547 */ /* 0x000fea000b800000 */
[----:B------:R-:W-:-:S09]  /*4ea0*/  UISETP.NE.AND UP0, UPT, UR4, 0x18, UPT ;  /* 0x000000180400788c */ /* 0x000fd2000bf05270 */
[----:B------:R-:W-:Y:S05]  /*4eb0*/  BRA.U UP0, `(.L_x_80) ;  /* 0x0000000500e47547 */ /* 0x000fea000b800000 */
[----:B------:R-:W2:Y:S01]  /*4ec0*/  LDG.E.U8 R0, desc[UR36][R2.64] ;  /* 0x0000002402007981 */ /* 0x000ea2000c1e1100 */
[----:B------:R-:W-:Y:S02]  /*4ed0*/  IMAD.MOV.U32 R6, RZ, RZ, 0x1f ;  /* 0x0000001fff067424 */ /* 0x000fe400078e00ff */
[----:B--2---:R-:W-:-:S05]  /*4ee0*/  IMAD.SHL.U32 R0, R0, 0x1000000, RZ ;  /* 0x0100000000007824 */ /* 0x004fca00078e00ff */
[C---:B------:R-:W-:Y:S02]  /*4ef0*/  LOP3.LUT R4, R0.reuse, 0x7f000000, RZ, 0xc0, !PT ;  /* 0x7f00000000047812 */ /* 0x040fe400078ec0ff */
[----:B------:R-:W-:Y:S02]  /*4f00*/  LOP3.LUT P0, RZ, R0, 0x7f000000, RZ, 0xc0, !PT ;  /* 0x7f00000000ff7812 */ /* 0x000fe4000780c0ff */
[----:B------:R-:W0:Y:S02]  /*4f10*/  FLO.U32 R5, R4 ;  /* 0x0000000400057300 */ /* 0x000e2400000e0000 */
[----:B0-----:R-:W-:-:S04]  /*4f20*/  IADD3 R5, PT, PT, -R5, RZ, RZ ;  /* 0x000000ff05057210 */ /* 0x001fc80007ffe1ff */
[----:B------:R-:W-:-:S05]  /*4f30*/  VIADDMNMX.U32 R5, R5, R6, 0x4, !PT ;  /* 0x0000000405057446 */ /* 0x000fca0007800006 */
[----:B------:R-:W-:-:S04]  /*4f40*/  VIADD R5, R5, 0xfffffffc ;  /* 0xfffffffc05057836 */ /* 0x000fc80000000000 */
[----:B------:R-:W-:Y:S01]  /*4f50*/  IMAD.SHL.U32 R7, R5, 0x800000, RZ ;  /* 0x0080000005077824 */ /* 0x000fe200078e00ff */
[C---:B------:R-:W-:Y:S02]  /*4f60*/  SHF.L.U32 R6, R4.reuse, R5, RZ ;  /* 0x0000000504067219 */ /* 0x040fe400000006ff */
[----:B------:R-:W-:Y:S02]  /*4f70*/  IADD3 R5, PT, PT, R4, 0x1000000, RZ ;  /* 0x0100000004057810 */ /* 0x000fe40007ffe0ff */
[----:B------:R-:W-:Y:S02]  /*4f80*/  LEA.HI R6, R6, -R7, RZ, 0x1c ;  /* 0x8000000706067211 */ /* 0x000fe400078fe0ff */
[----:B------:R-:W-:-:S03]  /*4f90*/  SHF.R.S32.HI R5, RZ, 0x8, R5 ;  /* 0x00000008ff057819 */ /* 0x000fc60000011405 */
[----:B------:R-:W-:-:S05]  /*4fa0*/  VIADD R6, R6, 0x3c000000 ;  /* 0x3c00000006067836 */ /* 0x000fca0000000000 */
[----:B------:R-:W-:-:S04]  /*4fb0*/  LOP3.LUT R5, R6, 0x7f800000, R5, 0xf8, !PT ;  /* 0x7f80000006057812 */ /* 0x000fc800078ef805 */
[----:B------:R-:W-:-:S04]  /*4fc0*/  SEL R5, R5, RZ, P0 ;  /* 0x000000ff05057207 */ /* 0x000fc80000000000 */
[----:B------:R-:W-:-:S04]  /*4fd0*/  LOP3.LUT R5, R5, 0x80000000, R0, 0xf8, !PT ;  /* 0x8000000005057812 */ /* 0x000fc800078ef800 */
[----:B------:R-:W-:-:S04]  /*4fe0*/  F2FP.BF16.F32.PACK_AB R5, RZ, R5 ;  /* 0x00000005ff05723e */ /* 0x000fc800000010ff */
[----:B------:R-:W-:Y:S01]  /*4ff0*/  PRMT R0, R5, 0x7610, R0 ;  /* 0x0000761005007816 */ /* 0x000fe20000000000 */
[----:B------:R-:W-:Y:S06]  /*5000*/  BRA `(.L_x_81) ;  /* 0x0000000400f47947 */ /* 0x000fec0003800000 */
.L_x_92:
[----:B------:R-:W2:Y:S02]  /*5010*/  LDG.E.U8 R2, desc[UR36][R2.64] ;  /* 0x0000002402027981 */ /* 0x000ea4000c1e1100 */
[C---:B--2---:R-:W-:Y:S01]  /*5020*/  IMAD.SHL.U32 R0, R2.reuse, 0x2000000, RZ ;  /* 0x0200000002007824 */ /* 0x044fe200078e00ff */
[----:B------:R-:W-:-:S04]  /*5030*/  SHF.L.U32 R5, R2, 0x8, RZ ;  /* 0x0000000802057819 */ /* 0x000fc800000006ff */
[----:B------:R-:W-:-:S13]  /*5040*/  ISETP.GE.U32.AND P0, PT, R0, 0x8000000, PT ;  /* 0x080000000000780c */ /* 0x000fda0003f06070 */
[C---:B------:R-:W-:Y:S02]  /*5050*/  @!P0 LOP3.LUT R4, R5.reuse, 0x7f00, RZ, 0xc0, !PT ;  /* 0x00007f0005048812 */ /* 0x040fe400078ec0ff */
[----:B------:R-:W-:Y:S02]  /*5060*/  @P0 LEA.HI R0, R0, 0x70000000, RZ, 0x1c ;  /* 0x7000000000000811 */ /* 0x000fe400078fe0ff */
[----:B------:R-:W-:Y:S02]  /*5070*/  @!P0 LOP3.LUT R4, R4, 0x3f000000, RZ, 0xfc, !PT ;  /* 0x3f00000004048812 */ /* 0x000fe400078efcff */
[----:B------:R-:W-:Y:S01]  /*5080*/  PRMT R5, R5, 0x9910, RZ ;  /* 0x0000991005057816 */ /* 0x000fe200000000ff */
[----:B------:R-:W-:Y:S02]  /*5090*/  @P0 FMUL.FTZ R0, R0, 1.9259299443872358531e-34 ;  /* 0x0780000000000820 */ /* 0x000fe40000410000 */
[----:B------:R-:W-:-:S05]  /*50a0*/  @!P0 FADD.FTZ R0, R4, -0.5 ;  /* 0xbf00000004008421 */ /* 0x000fca0000010000 */
[----:B------:R-:W-:-:S04]  /*50b0*/  LOP3.LUT R0, R0, 0x80000000, R5, 0xf8, !PT ;  /* 0x8000000000007812 */ /* 0x000fc800078ef805 */
[----:B------:R-:W-:Y:S01]  /*50c0*/  F2FP.BF16.F32.PACK_AB R0, RZ, R0 ;  /* 0x00000000ff00723e */ /* 0x000fe200000010ff */
[----:B------:R-:W-:Y:S06]  /*50d0*/  BRA `(.L_x_81) ;  /* 0x0000000400c07947 */ /* 0x000fec0003800000 */
.L_x_91:
[----:B------:R0:W5:Y:S01]  /*50e0*/  LDG.E.U16 R0, desc[UR36][R2.64] ;  /* 0x0000002402007981 */ /* 0x000162000c1e1500 */
[----:B------:R-:W-:Y:S05]  /*50f0*/  BRA `(.L_x_81) ;  /* 0x0000000400b87947 */ /* 0x000fea0003800000 */
.L_x_88:
        /* <DEDUP_REMOVED lines=12> */
.L_x_95:
[----:B------:R-:W2:Y:S01]  /*51c0*/  LDG.E.U8 R3, desc[UR36][R2.64] ;  /* 0x0000002402037981 */ /* 0x000ea2000c1e1100 */
[----:B------:R-:W-:Y:S01]  /*51d0*/  BSSY.RECONVERGENT B0, `(.L_x_96) ;  /* 0x0000018000007945 */ /* 0x000fe20003800200 */
[----:B------:R-:W-:Y:S01]  /*51e0*/  IMAD.MOV.U32 R0, RZ, RZ, RZ ;  /* 0x000000ffff007224 */ /* 0x000fe200078e00ff */
        /* <DEDUP_REMOVED lines=8> */
[----:B------:R-:W-:-:S04]  /*5270*/  SHF.R.U32.HI R0, RZ, 0x7, R3 ;  /* 0x00000007ff007819 */ /* 0x000fc80000011603 */
[----:B------:R-:W-:Y:S02]  /*5280*/  SHF.L.U32 R7, R0, 0x1f, RZ ;  /* 0x0000001f00077819 */ /* 0x000fe400000006ff */
        /* <DEDUP_REMOVED lines=8> */
.L_x_99:
[----:B------:R-:W-:Y:S05]  /*5310*/  BSYNC.RECONVERGENT B1 ;  /* 0x0000000000017941 */ /* 0x000fea0003800200 */
.L_x_98:
[----:B------:R-:W-:Y:S01]  /*5320*/  IMAD.SHL.U32 R0, R0, 0x100000, RZ ;  /* 0x0010000000007824 */ /* 0x000fe200078e00ff */
[----:B------:R-:W-:-:S04]  /*5330*/  LEA R2, R2, 0x3b800000, 0x17 ;  /* 0x3b80000002027811 */ /* 0x000fc800078eb8ff */
[----:B------:R-:W-:-:S07]  /*5340*/  LOP3.LUT R0, R2, R0, R7, 0xfe, !PT ;  /* 0x0000000002007212 */ /* 0x000fce00078efe07 */
.L_x_97:
[----:B------:R-:W-:Y:S05]  /*5350*/  BSYNC.RECONVERGENT B0 ;  /* 0x0000000000007941 */ /* 0x000fea0003800200 */
.L_x_96:
[----:B------:R-:W-:Y:S01]  /*5360*/  F2FP.BF16.F32.PACK_AB R0, RZ, R0 ;  /* 0x00000000ff00723e */ /* 0x000fe200000010ff */
[----:B------:R-:W-:Y:S06]  /*5370*/  BRA `(.L_x_81) ;  /* 0x0000000400187947 */ /* 0x000fec0003800000 */
.L_x_94:
        /* <DEDUP_REMOVED lines=21> */
.L_x_103:
[----:B------:R-:W-:Y:S05]  /*54d0*/  BSYNC.RECONVERGENT B1 ;  /* 0x0000000000017941 */ /* 0x000fea0003800200 */
.L_x_102:
[----:B------:R-:W-:Y:S01]  /*54e0*/  IMAD.SHL.U32 R0, R0, 0x200000, RZ ;  /* 0x0020000000007824 */ /* 0x000fe200078e00ff */
[----:B------:R-:W-:-:S04]  /*54f0*/  LEA R2, R2, 0x37800000, 0x17 ;  /* 0x3780000002027811 */ /* 0x000fc800078eb8ff */
[----:B------:R-:W-:-:S07]  /*5500*/  LOP3.LUT R0, R2, R0, R7, 0xfe, !PT ;  /* 0x0000000002007212 */ /* 0x000fce00078efe07 */
.L_x_101:
[----:B------:R-:W-:Y:S05]  /*5510*/  BSYNC.RECONVERGENT B0 ;  /* 0x0000000000007941 */ /* 0x000fea0003800200 */
.L_x_100:
[----:B------:R-:W-:Y:S01]  /*5520*/  F2FP.BF16.F32.PACK_AB R0, RZ, R0 ;  /* 0x00000000ff00723e */ /* 0x000fe200000010ff */
[----:B------:R-:W-:Y:S06]  /*5530*/  BRA `(.L_x_81) ;  /* 0x0000000000a87947 */ /* 0x000fec0003800000 */
.L_x_93:
[----:B------:R-:W-:-:S09]  /*5540*/  UISETP.NE.AND UP0, UPT, UR4, 0x1c, UPT ;  /* 0x0000001c0400788c */ /* 0x000fd2000bf05270 */
[----:B------:R-:W-:Y:S05]  /*5550*/  BRA.U !UP0, `(.L_x_104) ;  /* 0x0000000108947547 */ /* 0x000fea000b800000 */
[----:B------:R-:W-:-:S09]  /*5560*/  UISETP.NE.AND UP0, UPT, UR4, 0x1d, UPT ;  /* 0x0000001d0400788c */ /* 0x000fd2000bf05270 */
[----:B------:R-:W-:Y:S05]  /*5570*/  BRA.U !UP0, `(.L_x_105) ;  /* 0x00000001087c7547 */ /* 0x000fea000b800000 */
[----:B------:R-:W-:-:S09]  /*5580*/  UISETP.NE.AND UP0, UPT, UR4, 0x2c, UPT ;  /* 0x0000002c0400788c */ /* 0x000fd2000bf05270 */
[----:B------:R-:W-:Y:S05]  /*5590*/  BRA.U UP0, `(.L_x_80) ;  /* 0x00000001002c7547 */ /* 0x000fea000b800000 */
[----:B------:R-:W2:Y:S01]  /*55a0*/  LDG.E.U8 R2, desc[UR36][R2.64] ;  /* 0x0000002402027981 */ /* 0x000ea2000c1e1100 */
[----:B------:R-:W-:Y:S01]  /*55b0*/  BSSY.RECONVERGENT B0, `(.L_x_106) ;  /* 0x0000007000007945 */ /* 0x000fe20003800200 */
[----:B------:R-:W-:Y:S01]  /*55c0*/  IMAD.MOV.U32 R0, RZ, RZ, 0x400000 ;  /* 0x00400000ff007424 */ /* 0x000fe200078e00ff */
[----:B--2---:R-:W-:-:S13]  /*55d0*/  ISETP.NE.AND P0, PT, R2, RZ, PT ;  /* 0x000000ff0200720c */ /* 0x004fda0003f05270 */
[----:B------:R-:W-:Y:S05]  /*55e0*/  @!P0 BRA `(.L_x_107) ;  /* 0x00000000000c8947 */ /* 0x000fea0003800000 */
[----:B------:R-:W-:-:S13]  /*55f0*/  ISETP.NE.AND P0, PT, R2, 0xff, PT ;  /* 0x000000ff0200780c */ /* 0x000fda0003f05270 */
[----:B------:R-:W-:Y:S01]  /*5600*/  @!P0 MOV R0, 0x7f800001 ;  /* 0x7f80000100008802 */ /* 0x000fe20000000f00 */
[----:B------:R-:W-:-:S07]  /*5610*/  @P0 IMAD.SHL.U32 R0, R2, 0x800000, RZ ;  /* 0x0080000002000824 */ /* 0x000fce00078e00ff */
.L_x_107:
[----:B------:R-:W-:Y:S05]  /*5620*/  BSYNC.RECONVERGENT B0 ;  /* 0x0000000000007941 */ /* 0x000fea0003800200 */
.L_x_106:
[----:B------:R-:W-:Y:S01]  /*5630*/  F2FP.BF16.F32.PACK_AB R0, RZ, R0 ;  /* 0x00000000ff00723e */ /* 0x000fe200000010ff */
[----:B------:R-:W-:Y:S06]  /*5640*/  BRA `(.L_x_81) ;  /* 0x0000000000647947 */ /* 0x000fec0003800000 */
.L_x_80:
[----:B------:R-:W-:Y:S01]  /*5650*/  MOV R2, 0x0 ;  /* 0x0000000000027802 */ /* 0x000fe20000000f00 */
[----:B------:R-:W0:Y:S01]  /*5660*/  LDCU.64 UR4, c[0x4][0x158] ;  /* 0x01002b00ff0477ac */ /* 0x000e220008000a00 */
[----:B------:R-:W-:Y:S02]  /*5670*/  HFMA2 R12, -RZ, RZ, 0, 5.9604644775390625e-08 ;  /* 0x00000001ff0c7431 */ /* 0x000fe400000001ff */
[----:B------:R-:W-:Y:S01]  /*5680*/  IMAD.MOV.U32 R8, RZ, RZ, 0x4e ;  /* 0x0000004eff087424 */ /* 0x000fe200078e00ff */
[----:B------:R-:W1:Y:S01]  /*5690*/  LDCU.64 UR6, c[0x4][0x160] ;  /* 0x01002c00ff0677ac */ /* 0x000e620008000a00 */
[----:B------:R-:W2:Y:S01]  /*56a0*/  LDC.64 R2, c[0x4][R2] ;  /* 0x0100000002027b82 */ /* 0x000ea20000000a00 */
[----:B------:R-:W-:Y:S01]  /*56b0*/  IMAD.MOV.U32 R13, RZ, RZ, RZ ;  /* 0x000000ffff0d7224 */ /* 0x000fe200078e00ff */
[----:B------:R-:W3:Y:S01]  /*56c0*/  LDCU.64 UR8, c[0x4][0x68] ;  /* 0x01000d00ff0877ac */ /* 0x000ee20008000a00 */
[----:B0-----:R-:W-:Y:S01]  /*56d0*/  IMAD.U32 R4, RZ, RZ, UR4 ;  /* 0x00000004ff047e24 */ /* 0x001fe2000f8e00ff */
[----:B------:R-:W-:Y:S01]  /*56e0*/  MOV R5, UR5 ;  /* 0x0000000500057c02 */ /* 0x000fe20008000f00 */
[----:B-1----:R-:W-:-:S02]  /*56f0*/  IMAD.U32 R6, RZ, RZ, UR6 ;  /* 0x00000006ff067e24 */ /* 0x002fc4000f8e00ff */
[----:B------:R-:W-:Y:S01]  /*5700*/  IMAD.U32 R7, RZ, RZ, UR7 ;  /* 0x00000007ff077e24 */ /* 0x000fe2000f8e00ff */
[----:B---3--:R-:W-:Y:S01]  /*5710*/  MOV R10, UR8 ;  /* 0x00000008000a7c02 */ /* 0x008fe20008000f00 */
[----:B------:R-:W-:-:S07]  /*5720*/  IMAD.U32 R11, RZ, RZ, UR9 ;  /* 0x00000009ff0b7e24 */ /* 0x000fce000f8e00ff */
[----:B------:R-:W-:-:S07]  /*5730*/  LEPC R20, `(.L_x_108) ;  /* 0x000000001014794e */ /* 0x000fce0000000000 */
[----:B--2---:R-:W-:Y:S05]  /*5740*/  CALL.ABS.NOINC R2 ;  /* 0x0000000002007343 */ /* 0x004fea0003c00000 */
.L_x_108:
[----:B------:R-:W-:Y:S01]  /*5750*/  PRMT R0, RZ, 0x7610, R0 ;  /* 0x00007610ff007816 */ /* 0x000fe20000000000 */
[----:B------:R-:W-:Y:S06]  /*5760*/  BRA `(.L_x_81) ;  /* 0x00000000001c7947 */ /* 0x000fec0003800000 */
.L_x_105:
[----:B------:R-:W2:Y:S02]  /*5770*/  LDG.E.64 R2, desc[UR36][R2.64] ;  /* 0x0000002402027981 */ /* 0x000ea4000c1e1b00 */
[----:B--2---:R-:W0:Y:S02]  /*5780*/  I2F.U64 R0, R2 ;  /* 0x0000000200007312 */ /* 0x004e240000301000 */
[----:B0-----:R-:W-:Y:S01]  /*5790*/  F2FP.BF16.F32.PACK_AB R0, RZ, R0 ;  /* 0x00000000ff00723e */ /* 0x001fe200000010ff */
[----:B------:R-:W-:Y:S06]  /*57a0*/  BRA `(.L_x_81) ;  /* 0x00000000000c7947 */ /* 0x000fec0003800000 */
.L_x_104:
[----:B------:R-:W2:Y:S02]  /*57b0*/  LDG.E R2, desc[UR36][R2.64] ;  /* 0x0000002402027981 */ /* 0x000ea4000c1e1900 */
[----:B--2---:R-:W-:-:S04]  /*57c0*/  I2FP.F32.U32 R0, R2 ;  /* 0x0000000200007245 */ /* 0x004fc80000201000 */
[----:B------:R-:W-:-:S07]  /*57d0*/  F2FP.BF16.F32.PACK_AB R0, RZ, R0 ;  /* 0x00000000ff00723e */ /* 0x000fce00000010ff */
.L_x_81:
[----:B-----5:R-:W-:Y:S01]  /*57e0*/  IMAD.U32 R0, R0, 0x10000, RZ ;  /* 0x0001000000007824 */ /* 0x020fe200078e00ff */
[----:B------:R-:W1:Y:S01]  /*57f0*/  LDCU.64 UR6, c[0x0][0x580] ;  /* 0x0000b000ff0677ac */ /* 0x000e620008000a00 */
[----:B------:R-:W-:Y:S02]  /*5800*/  IMAD.MOV.U32 R6, RZ, RZ, 0x3e800000 ;  /* 0x3e800000ff067424 */ /* 0x000fe400078e00ff */
        /* <DEDUP_REMOVED lines=9> */
[----:B------:R-:W-:-:S03]  /*58a0*/  MOV R3, 0x3d39bf78 ;  /* 0x3d39bf7800037802 */ /* 0x000fc60000000f00 */
[----:B------:R-:W-:-:S04]  /*58b0*/  @!P0 FFMA.FTZ R7, |R0|, R5, |R0| ;  /* 0x0000000500078223 */ /* 0x000fc80000010600 */
[C---:B------:R-:W-:Y:S01]  /*58c0*/  FADD.FTZ.RZ R4, R7.reuse, 1 ;  /* 0x3f80000007047421 */ /* 0x040fe2000001c000 */
[----:B------:R-:W-:-:S04]  /*58d0*/  ISETP.GE.U32.AND P1, PT, R7, 0x7f800000, PT ;  /* 0x7f8000000700780c */ /* 0x000fc80003f26070 */
[----:B------:R-:W-:Y:S02]  /*58e0*/  IADD3 R4, PT, PT, R4, -0x3f400000, RZ ;  /* 0xc0c0000004047810 */ /* 0x000fe40007ffe0ff */
[----:B------:R-:W-:Y:S02]  /*58f0*/  ISETP.GT.AND P2, PT, R7, -0x40800000, P1 ;  /* 0xbf8000000700780c */ /* 0x000fe40000f44270 */
        /* <DEDUP_REMOVED lines=17> */
[----:B------:R-:W-:-:S03]  /*5a10*/  @P1 IMAD.MOV.U32 R2, RZ, RZ, 0x7f800000 ;  /* 0x7f800000ff021424 */ /* 0x000fc600078e00ff */
[----:B------:R-:W-:Y:S01]  /*5a20*/  FFMA.FTZ R3, R4, 0.69314718246459960938, R3 ;  /* 0x3f31721804037823 */ /* 0x000fe20000010003 */
        /* <DEDUP_REMOVED lines=19> */
[----:B01----:R-:W-:-:S04]  /*5b60*/  SHF.L.U32 R0, R5, 0x10, RZ ;  /* 0x0000001005007819 */ /* 0x003fc800000006ff */
[----:B------:R-:W0:Y:S02]  /*5b70*/  F2I.FTZ.TRUNC.NTZ R5, R0 ;  /* 0x0000000000057305 */ /* 0x000e24000021f100 */
[----:B0-----:R0:W-:Y:S01]  /*5b80*/  STG.E.U8 desc[UR36][R2.64], R5 ;  /* 0x0000000502007986 */ /* 0x0011e2000c101124 */
[----:B------:R-:W-:Y:S05]  /*5b90*/  BRA `(.L_x_114) ;  /* 0x0000000c007c7947 */ /* 0x000fea0003800000 */
.L_x_112:
[----:B-1----:R-:W-:-:S06]  /*5ba0*/  IMAD.U32 R5, R5, 0x10000, RZ ;  /* 0x0001000005057824 */ /* 0x002fcc00078e00ff */
[----:B------:R-:W1:Y:S02]  /*5bb0*/  F2I.S64.TRUNC R4, R5 ;  /* 0x0000000500047311 */ /* 0x000e64000020d900 */
[----:B-1----:R1:W-:Y:S01]  /*5bc0*/  STG.E.U8 desc[UR36][R2.64], R4 ;  /* 0x0000000402007986 */ /* 0x0023e2000c101124 */
[----:B------:R-:W-:Y:S05]  /*5bd0*/  BRA `(.L_x_114) ;  /* 0x0000000c006c7947 */ /* 0x000fea0003800000 */
.L_x_111:
        /* <DEDUP_REMOVED lines=10> */
.L_x_116:
[----:B-1----:R-:W-:-:S06]  /*5c80*/  SHF.L.U32 R5, R5, 0x10, RZ ;  /* 0x0000001005057819 */ /* 0x002fcc00000006ff */
[----:B------:R-:W1:Y:S02]  /*5c90*/  F2I.FTZ.TRUNC.NTZ R5, R5 ;  /* 0x0000000500057305 */ /* 0x000e64000021f100 */
[----:B-1----:R1:W-:Y:S01]  /*5ca0*/  STG.E desc[UR36][R2.64], R5 ;  /* 0x0000000502007986 */ /* 0x0023e2000c101924 */
[----:B------:R-:W-:Y:S05]  /*5cb0*/  BRA `(.L_x_114) ;  /* 0x0000000c00347947 */ /* 0x000fea0003800000 */
.L_x_115:
[----:B-1----:R-:W-:-:S06]  /*5cc0*/  IMAD.U32 R5, R5, 0x10000, RZ ;  /* 0x0001000005057824 */ /* 0x002fcc00078e00ff */
[----:B------:R-:W1:Y:S02]  /*5cd0*/  F2I.FTZ.TRUNC.NTZ R5, R5 ;  /* 0x0000000500057305 */ /* 0x000e64000021f100 */
[----:B-1----:R1:W-:Y:S01]  /*5ce0*/  STG.E.U16 desc[UR36][R2.64], R5 ;  /* 0x0000000502007986 */ /* 0x0023e2000c101524 */
[----:B------:R-:W-:Y:S05]  /*5cf0*/  BRA `(.L_x_114) ;  /* 0x0000000c00247947 */ /* 0x000fea0003800000 */
.L_x_110:
        /* <DEDUP_REMOVED lines=9> */
.L_x_118:
[----:B01----:R-:W-:-:S04]  /*5d90*/  SHF.L.U32 R0, R5, 0x10, RZ ;  /* 0x0000001005007819 */ /* 0x003fc800000006ff */
[----:B------:R-:W-:-:S05]  /*5da0*/  F2FP.F16.F32.PACK_AB R0, RZ, R0 ;  /* 0x00000000ff00723e */ /* 0x000fca00000000ff */
[----:B------:R0:W-:Y:S01]  /*5db0*/  STG.E.U16 desc[UR36][R2.64], R0 ;  /* 0x0000000002007986 */ /* 0x0001e2000c101524 */
[----:B------:R-:W-:Y:S05]  /*5dc0*/  BRA `(.L_x_114) ;  /* 0x0000000800f07947 */ /* 0x000fea0003800000 */
.L_x_117:
[----:B------:R-:W-:-:S09]  /*5dd0*/  UISETP.NE.AND UP0, UPT, UR4, 0x7, UPT ;  /* 0x000000070400788c */ /* 0x000fd2000bf05270 */
[----:B------:R-:W-:Y:S05]  /*5de0*/  BRA.U !UP0, `(.L_x_119) ;  /* 0x0000000108347547 */ /* 0x000fea000b800000 */
[----:B------:R-:W-:-:S09]  /*5df0*/  UISETP.NE.AND UP0, UPT, UR4, 0x8, UPT ;  /* 0x000000080400788c */ /* 0x000fd2000bf05270 */
[----:B------:R-:W-:Y:S05]  /*5e00*/  BRA.U !UP0, `(.L_x_120) ;  /* 0x0000000108187547 */ /* 0x000fea000b800000 */
[----:B------:R-:W-:-:S09]  /*5e10*/  UISETP.NE.AND UP0, UPT, UR4, 0x9, UPT ;  /* 0x000000090400788c */ /* 0x000fd2000bf05270 */
[----:B------:R-:W-:Y:S05]  /*5e20*/  BRA.U UP0, `(.L_x_113) ;  /* 0x0000000500fc7547 */ /* 0x000fea000b800000 */
[----:B-1----:R-:W-:Y:S02]  /*5e30*/  IMAD.U32 R4, R5, 0x10000, RZ ;  /* 0x0001000005047824 */ /* 0x002fe400078e00ff */
[----:B------:R-:W-:-:S05]  /*5e40*/  IMAD.MOV.U32 R5, RZ, RZ, RZ ;  /* 0x000000ffff057224 */ /* 0x000fca00078e00ff */
[----:B------:R1:W-:Y:S01]  /*5e50*/  STG.E.64 desc[UR36][R2.64], R4 ;  /* 0x0000000402007986 */ /* 0x0003e2000c101b24 */
[----:B------:R-:W-:Y:S05]  /*5e60*/  BRA `(.L_x_114) ;  /* 0x0000000800c87947 */ /* 0x000fea0003800000 */
.L_x_120:
[----:B-1----:R-:W-:-:S04]  /*5e70*/  SHF.L.U32 R5, R5, 0x10, RZ ;  /* 0x0000001005057819 */ /* 0x002fc800000006ff */
[----:B------:R-:W-:-:S04]  /*5e80*/  F2FP.F16.F32.PACK_AB R5, RZ, R5 ;  /* 0x00000005ff05723e */ /* 0x000fc800000000ff */
[----:B------:R-:W-:-:S05]  /*5e90*/  PRMT R5, R5, 0x5410, RZ ;  /* 0x0000541005057816 */ /* 0x000fca00000000ff */
[----:B------:R1:W-:Y:S01]  /*5ea0*/  STG.E desc[UR36][R2.64], R5 ;  /* 0x0000000502007986 */ /* 0x0003e2000c101924 */
[----:B------:R-:W-:Y:S05]  /*5eb0*/  BRA `(.L_x_114) ;  /* 0x0000000800b47947 */ /* 0x000fea0003800000 */
.L_x_119:
[----:B-1----:R-:W-:-:S04]  /*5ec0*/  IMAD.U32 R4, R5, 0x10000, RZ ;  /* 0x0001000005047824 */ /* 0x002fc800078e00ff */
[----:B------:R-:W-:-:S06]  /*5ed0*/  FMUL.FTZ R4, R4, 1 ;  /* 0x3f80000004047820 */ /* 0x000fcc0000410000 */
[----:B------:R-:W1:Y:S02]  /*5ee0*/  F2F.F64.F32 R4, R4 ;  /* 0x0000000400047310 */ /* 0x000e640000201800 */
[----:B-1----:R1:W-:Y:S01]  /*5ef0*/  STG.E.64 desc[UR36][R2.64], R4 ;  /* 0x0000000402007986 */ /* 0x0023e2000c101b24 */
[----:B------:R-:W-:Y:S05]  /*5f00*/  BRA `(.L_x_114) ;  /* 0x0000000800a07947 */ /* 0x000fea0003800000 */
.L_x_109:
[----:B------:R-:W-:-:S09]  /*5f10*/  UISETP.GT.AND UP0, UPT, UR4, 0x18, UPT ;  /* 0x000000180400788c */ /* 0x000fd2000bf04270 */
[----:B------:R-:W-:Y:S05]  /*5f20*/  BRA.U !UP0, `(.L_x_121) ;  /* 0x0000000508607547 */ /* 0x000fea000b800000 */
        /* <DEDUP_REMOVED lines=12> */
.L_x_124:
[----:B-1----:R-:W-:Y:S01]  /*5ff0*/  SHF.L.U32 R5, R5, 0x10, RZ ;  /* 0x0000001005057819 */ /* 0x002fe200000006ff */
[----:B------:R-:W-:Y:S01]  /*6000*/  BSSY.RECONVERGENT B0, `(.L_x_125) ;  /* 0x0000013000007945 */ /* 0x000fe20003800200 */
[----:B0-----:R-:W-:Y:S02]  /*6010*/  IMAD.MOV.U32 R0, RZ, RZ, 0x80 ;  /* 0x00000080ff007424 */ /* 0x001fe400078e00ff */
[----:B------:R-:W-:-:S04]  /*6020*/  LOP3.LUT R4, R5, 0x7fffffff, RZ, 0xc0, !PT ;  /* 0x7fffffff05047812 */ /* 0x000fc800078ec0ff */
[----:B------:R-:W-:-:S13]  /*6030*/  ISETP.GT.U32.AND P0, PT, R4, 0x437fffff, PT ;  /* 0x437fffff0400780c */ /* 0x000fda0003f04070 */
[----:B------:R-:W-:Y:S05]  /*6040*/  @P0 BRA `(.L_x_126) ;  /* 0x0000000000380947 */ /* 0x000fea0003800000 */
[----:B------:R-:W-:-:S13]  /*6050*/  ISETP.GE.U32.AND P0, PT, R4, 0x3c000000, PT ;  /* 0x3c0000000400780c */ /* 0x000fda0003f06070 */
[----:B------:R-:W-:-:S04]  /*6060*/  @P0 SHF.R.U32.HI R0, RZ, 0x14, R5 ;  /* 0x00000014ff000819 */ /* 0x000fc80000011605 */
[----:B------:R-:W-:-:S04]  /*6070*/  @P0 LOP3.LUT R0, R0, 0x1, RZ, 0xc0, !PT ;  /* 0x0000000100000812 */ /* 0x000fc800078ec0ff */
[----:B------:R-:W-:-:S04]  /*6080*/  @P0 IADD3 R0, PT, PT, R5, 0x487ffff, R0 ;  /* 0x0487ffff05000810 */ /* 0x000fc80007ffe000 */
[----:B------:R-:W-:-:S04]  /*6090*/  @P0 SHF.R.U32.HI R0, RZ, 0x14, R0 ;  /* 0x00000014ff000819 */ /* 0x000fc80000011600 */
[----:B------:R-:W-:Y:S01]  /*60a0*/  @P0 LOP3.LUT R0, R0, 0xff, RZ, 0xc0, !PT ;  /* 0x000000ff00000812 */ /* 0x000fe200078ec0ff */
[----:B------:R-:W-:Y:S06]  /*60b0*/  @P0 BRA `(.L_x_127) ;  /* 0x0000000000140947 */ /* 0x000fec0003800000 */
[----:B------:R-:W-:-:S05]  /*60c0*/  FADD.FTZ R0, R4, 8192 ;  /* 0x4600000004007421 */ /* 0x000fca0000010000 */
[----:B------:R-:W-:Y:S02]  /*60d0*/  LOP3.LUT P0, R4, R0, 0xff, RZ, 0xc0, !PT ;  /* 0x000000ff00047812 */ /* 0x000fe4000780c0ff */
[----:B------:R-:W-:-:S11]  /*60e0*/  PRMT R0, RZ, 0x7610, R0 ;  /* 0x00007610ff007816 */ /* 0x000fd60000000000 */
[----:B------:R-:W-:Y:S05]  /*60f0*/  @!P0 BRA `(.L_x_126) ;  /* 0x00000000000c8947 */ /* 0x000fea0003800000 */
[----:B------:R-:W-:-:S07]  /*6100*/  IMAD.MOV.U32 R0, RZ, RZ, R4 ;  /* 0x000000ffff007224 */ /* 0x000fce00078e0004 */
.L_x_127:
[----:B------:R-:W-:-:S04]  /*6110*/  SHF.R.U32.HI R5, RZ, 0x18, R5 ;  /* 0x00000018ff057819 */ /* 0x000fc80000011605 */
[----:B------:R-:W-:-:S07]  /*6120*/  LOP3.LUT R0, R0, 0x80, R5, 0xf8, !PT ;  /* 0x0000008000007812 */ /* 0x000fce00078ef805 */
.L_x_126:
[----:B------:R-:W-:Y:S05]  /*6130*/  BSYNC.RECONVERGENT B0 ;  /* 0x0000000000007941 */ /* 0x000fea0003800200 */
.L_x_125:
[----:B------:R0:W-:Y:S01]  /*6140*/  STG.E.U8 desc[UR36][R2.64], R0 ;  /* 0x0000000002007986 */ /* 0x0001e2000c101124 */
[----:B------:R-:W-:Y:S05]  /*6150*/  BRA `(.L_x_114) ;  /* 0x00000008000c7947 */ /* 0x000fea0003800000 */
.L_x_123:
        /* <DEDUP_REMOVED lines=18> */
.L_x_130:
[----:B------:R-:W-:-:S04]  /*6280*/  SHF.R.U32.HI R5, RZ, 0x18, R5 ;  /* 0x00000018ff057819 */ /* 0x000fc80000011605 */
[----:B------:R-:W-:-:S07]  /*6290*/  LOP3.LUT R0, R0, 0x80, R5, 0xf8, !PT ;  /* 0x0000008000007812 */ /* 0x000fce00078ef805 */
.L_x_129:
[----:B------:R-:W-:Y:S05]  /*62a0*/  BSYNC.RECONVERGENT B0 ;  /* 0x0000000000007941 */ /* 0x000fea0003800200 */
.L_x_128:
[----:B------:R0:W-:Y:S01]  /*62b0*/  STG.E.U8 desc[UR36][R2.64], R0 ;  /* 0x0000000002007986 */ /* 0x0001e2000c101124 */
[----:B------:R-:W-:Y:S05]  /*62c0*/  BRA `(.L_x_114) ;  /* 0x0000000400b07947 */ /* 0x000fea0003800000 */
.L_x_122:
[----:B------:R-:W-:-:S09]  /*62d0*/  UISETP.NE.AND UP0, UPT, UR4, 0x1c, UPT ;  /* 0x0000001c0400788c */ /* 0x000fd2000bf05270 */
[----:B------:R-:W-:Y:S05]  /*62e0*/  BRA.U !UP0, `(.L_x_131) ;  /* 0x0000000108607547 */ /* 0x000fea000b800000 */
[----:B------:R-:W-:-:S09]  /*62f0*/  UISETP.NE.AND UP0, UPT, UR4, 0x1d, UPT ;  /* 0x0000001d0400788c */ /* 0x000fd2000bf05270 */
[----:B------:R-:W-:Y:S05]  /*6300*/  BRA.U !UP0, `(.L_x_132) ;  /* 0x0000000108487547 */ /* 0x000fea000b800000 */
[----:B------:R-:W-:-:S09]  /*6310*/  UISETP.NE.AND UP0, UPT, UR4, 0x2c, UPT ;  /* 0x0000002c0400788c */ /* 0x000fd2000bf05270 */
[----:B------:R-:W-:Y:S05]  /*6320*/  BRA.U UP0, `(.L_x_113) ;  /* 0x0000000100bc7547 */ /* 0x000fea000b800000 */
        /* <DEDUP_REMOVED lines=16> */
.L_x_132:
[----:B-1----:R-:W-:-:S06]  /*6430*/  IMAD.U32 R5, R5, 0x10000, RZ ;  /* 0x0001000005057824 */ /* 0x002fcc00078e00ff */
[----:B------:R-:W1:Y:S02]  /*6440*/  F2I.U64.TRUNC R4, R5 ;  /* 0x0000000500047311 */ /* 0x000e64000020d800 */
[----:B-1----:R1:W-:Y:S01]  /*6450*/  STG.E.64 desc[UR36][R2.64], R4 ;  /* 0x0000000402007986 */ /* 0x0023e2000c101b24 */
[----:B------:R-:W-:Y:S05]  /*6460*/  BRA `(.L_x_114) ;  /* 0x0000000400487947 */ /* 0x000fea0003800000 */
.L_x_131:
[----:B-1----:R-:W-:-:S06]  /*6470*/  SHF.L.U32 R5, R5, 0x10, RZ ;  /* 0x0000001005057819 */ /* 0x002fcc00000006ff */
[----:B------:R-:W1:Y:S02]  /*6480*/  F2I.FTZ.U32.TRUNC.NTZ R5, R5 ;  /* 0x0000000500057305 */ /* 0x000e64000021f000 */
[----:B-1----:R1:W-:Y:S01]  /*6490*/  STG.E desc[UR36][R2.64], R5 ;  /* 0x0000000502007986 */ /* 0x0023e2000c101924 */
[----:B------:R-:W-:Y:S05]  /*64a0*/  BRA `(.L_x_114) ;  /* 0x0000000400387947 */ /* 0x000fea0003800000 */
.L_x_121:
        /* <DEDUP_REMOVED lines=11> */
.L_x_134:
[----:B-1----:R-:W-:Y:S01]  /*6560*/  IMAD.U32 R5, R5, 0x10000, RZ ;  /* 0x0001000005057824 */ /* 0x002fe200078e00ff */
[----:B------:R-:W-:-:S03]  /*6570*/  CS2R R6, SRZ ;  /* 0x0000000000067805 */ /* 0x000fc6000001ff00 */
[----:B------:R-:W-:-:S06]  /*6580*/  FMUL.FTZ R5, R5, 1 ;  /* 0x3f80000005057820 */ /* 0x000fcc0000410000 */
[----:B------:R-:W1:Y:S02]  /*6590*/  F2F.F64.F32 R4, R5 ;  /* 0x0000000500047310 */ /* 0x000e640000201800 */
[----:B-1----:R1:W-:Y:S01]  /*65a0*/  STG.E.128 desc[UR36][R2.64], R4 ;  /* 0x0000000402007986 */ /* 0x0023e2000c101d24 */
[----:B------:R-:W-:Y:S05]  /*65b0*/  BRA `(.L_x_114) ;  /* 0x0000000000f47947 */ /* 0x000fea0003800000 */
.L_x_133:
[----:B------:R-:W-:-:S09]  /*65c0*/  UISETP.NE.AND UP0, UPT, UR4, 0xf, UPT ;  /* 0x0000000f0400788c */ /* 0x000fd2000bf05270 */
[----:B------:R-:W-:Y:S05]  /*65d0*/  BRA.U !UP0, `(.L_x_135) ;  /* 0x0000000108e87547 */ /* 0x000fea000b800000 */
[----:B------:R-:W-:-:S09]  /*65e0*/  UISETP.NE.AND UP0, UPT, UR4, 0x17, UPT ;  /* 0x000000170400788c */ /* 0x000fd2000bf05270 */
[----:B------:R-:W-:Y:S05]  /*65f0*/  BRA.U !UP0, `(.L_x_136) ;  /* 0x0000000108907547 */ /* 0x000fea000b800000 */
[----:B------:R-:W-:-:S09]  /*6600*/  UISETP.NE.AND UP0, UPT, UR4, 0x18, UPT ;  /* 0x000000180400788c */ /* 0x000fd2000bf05270 */
[----:B------:R-:W-:Y:S05]  /*6610*/  BRA.U !UP0, `(.L_x_137) ;  /* 0x0000000108447547 */ /* 0x000fea000b800000 */
.L_x_113:
        /* <DEDUP_REMOVED lines=16> */
.L_x_138:
[----:B------:R-:W-:Y:S05]  /*6720*/  BRA `(.L_x_114) ;  /* 0x0000000000987947 */ /* 0x000fea0003800000 */
.L_x_137:
[----:B-1----:R-:W-:Y:S01]  /*6730*/  SHF.L.U32 R7, R5, 0x10, RZ ;  /* 0x0000001005077819 */ /* 0x002fe200000006ff */
[----:B------:R-:W-:Y:S01]  /*6740*/  BSSY.RECONVERGENT B0, `(.L_x_139) ;  /* 0x000000c000007945 */ /* 0x000fe20003800200 */
[----:B0-----:R-:W-:Y:S02]  /*6750*/  IMAD.MOV.U32 R0, RZ, RZ, 0x7f ;  /* 0x0000007fff007424 */ /* 0x001fe400078e00ff */
[----:B------:R-:W-:Y:S02]  /*6760*/  LOP3.LUT R4, R7, 0x7fffffff, RZ, 0xc0, !PT ;  /* 0x7fffffff07047812 */ /* 0x000fe400078ec0ff */
[----:B------:R-:W-:Y:S02]  /*6770*/  SHF.R.U32.HI R5, RZ, 0x18, R7 ;  /* 0x00000018ff057819 */ /* 0x000fe40000011607 */
[----:B------:R-:W-:-:S13]  /*6780*/  ISETP.GT.U32.AND P0, PT, R4, 0x43efffff, PT ;  /* 0x43efffff0400780c */ /* 0x000fda0003f04070 */
[----:B------:R-:W-:Y:S05]  /*6790*/  @P0 BRA `(.L_x_140) ;  /* 0x0000000000180947 */ /* 0x000fea0003800000 */
[----:B------:R-:W-:-:S13]  /*67a0*/  ISETP.GE.U32.AND P0, PT, R4, 0x3c800000, PT ;  /* 0x3c8000000400780c */ /* 0x000fda0003f06070 */
[----:B------:R-:W-:-:S04]  /*67b0*/  @P0 SHF.R.U32.HI R0, RZ, 0x14, R7 ;  /* 0x00000014ff000819 */ /* 0x000fc80000011607 */
[----:B------:R-:W-:-:S04]  /*67c0*/  @P0 LOP3.LUT R0, R0, 0x1, RZ, 0xc0, !PT ;  /* 0x0000000100000812 */ /* 0x000fc800078ec0ff */
[----:B------:R-:W-:-:S04]  /*67d0*/  @P0 IADD3 R0, PT, PT, R7, 0x407ffff, R0 ;  /* 0x0407ffff07000810 */ /* 0x000fc80007ffe000 */
[----:B------:R-:W-:Y:S01]  /*67e0*/  @P0 SHF.R.U32.HI R0, RZ, 0x14, R0 ;  /* 0x00000014ff000819 */ /* 0x000fe20000011600 */
[----:B------:R-:W-:-:S07]  /*67f0*/  @!P0 FADD.FTZ R0, R4, 16384 ;  /* 0x4680000004008421 */ /* 0x000fce0000010000 */
.L_x_140:
[----:B------:R-:W-:Y:S05]  /*6800*/  BSYNC.RECONVERGENT B0 ;  /* 0x0000000000007941 */ /* 0x000fea0003800200 */
.L_x_139:
[----:B------:R-:W-:-:S05]  /*6810*/  LOP3.LUT R5, R0, 0x80, R5, 0xf8, !PT ;  /* 0x0000008000057812 */ /* 0x000fca00078ef805 */
[----:B------:R3:W-:Y:S01]  /*6820*/  STG.E.U8 desc[UR36][R2.64], R5 ;  /* 0x0000000502007986 */ /* 0x0007e2000c101124 */
[----:B------:R-:W-:Y:S05]  /*6830*/  BRA `(.L_x_114) ;  /* 0x0000000000547947 */ /* 0x000fea0003800000 */
.L_x_136:
[----:B-1----:R-:W-:Y:S01]  /*6840*/  IMAD.U32 R5, R5, 0x10000, RZ ;  /* 0x0001000005057824 */ /* 0x002fe200078e00ff */
[----:B------:R-:W-:Y:S04]  /*6850*/  BSSY.RECONVERGENT B0, `(.L_x_141) ;  /* 0x000000e000007945 */ /* 0x000fe80003800200 */
[----:B------:R-:W-:-:S04]  /*6860*/  LOP3.LUT R4, R5, 0x7fffffff, RZ, 0xc0, !PT ;  /* 0x7fffffff05047812 */ /* 0x000fc800078ec0ff */
[----:B------:R-:W-:-:S13]  /*6870*/  ISETP.GT.U32.AND P0, PT, R4, 0x477fffff, PT ;  /* 0x477fffff0400780c */ /* 0x000fda0003f04070 */
[----:B------:R-:W-:Y:S05]  /*6880*/  @P0 BRA `(.L_x_142) ;  /* 0x00000000001c0947 */ /* 0x000fea0003800000 */
[----:B------:R-:W-:-:S13]  /*6890*/  ISETP.GE.U32.AND P0, PT, R4, 0x38800000, PT ;  /* 0x388000000400780c */ /* 0x000fda0003f06070 */
[----:B0-----:R-:W-:-:S04]  /*68a0*/  @P0 SHF.R.U32.HI R0, RZ, 0x15, R5 ;  /* 0x00000015ff000819 */ /* 0x001fc80000011605 */
[----:B------:R-:W-:-:S04]  /*68b0*/  @P0 LOP3.LUT R0, R0, 0x1, RZ, 0xc0, !PT ;  /* 0x0000000100000812 */ /* 0x000fc800078ec0ff */
[----:B------:R-:W-:-:S04]  /*68c0*/  @P0 IADD3 R0, PT, PT, R5, 0x80fffff, R0 ;  /* 0x080fffff05000810 */ /* 0x000fc80007ffe000 */
[----:B------:R-:W-:Y:S01]  /*68d0*/  @P0 SHF.R.U32.HI R0, RZ, 0x15, R0 ;  /* 0x00000015ff000819 */ /* 0x000fe20000011600 */
[----:B------:R-:W-:Y:S01]  /*68e0*/  @!P0 FADD.FTZ R0, R4, 128 ;  /* 0x4300000004008421 */ /* 0x000fe20000010000 */
[----:B------:R-:W-:Y:S06]  /*68f0*/  BRA `(.L_x_143) ;  /* 0x00000000000c7947 */ /* 0x000fec0003800000 */
.L_x_142:
[----:B------:R-:W-:Y:S02]  /*6900*/  ISETP.GT.U32.AND P0, PT, R4, 0x7f800000, PT ;  /* 0x7f8000000400780c */ /* 0x000fe40003f04070 */
[----:B0-----:R-:W-:-:S04]  /*6910*/  MOV R0, 0x7f ;  /* 0x0000007f00007802 */ /* 0x001fc80000000f00 */
[----:B------:R-:W-:-:S07]  /*6920*/  SEL R0, R0, 0x7c, P0 ;  /* 0x0000007c00007807 */ /* 0x000fce0000000000 */
.L_x_143:
[----:B------:R-:W-:Y:S05]  /*6930*/  BSYNC.RECONVERGENT B0 ;  /* 0x0000000000007941 */ /* 0x000fea0003800200 */
.L_x_141:
[----:B------:R-:W-:-:S04]  /*6940*/  SHF.R.U32.HI R5, RZ, 0x18, R5 ;  /* 0x00000018ff057819 */ /* 0x000fc80000011605 */
[----:B------:R-:W-:-:S05]  /*6950*/  LOP3.LUT R5, R0, 0x80, R5, 0xf8, !PT ;  /* 0x0000008000057812 */ /* 0x000fca00078ef805 */
[----:B------:R2:W-:Y:S01]  /*6960*/  STG.E.U8 desc[UR36][R2.64], R5 ;  /* 0x0000000502007986 */ /* 0x0005e2000c101124 */
[----:B------:R-:W-:Y:S05]  /*6970*/  BRA `(.L_x_114) ;  /* 0x0000000000047947 */ /* 0x000fea0003800000 */
.L_x_135:
[----:B-1----:R1:W-:Y:S02]  /*6980*/  STG.E.U16 desc[UR36][R2.64], R5 ;  /* 0x0000000502007986 */ /* 0x0023e4000c101524 */
.L_x_114:
[----:B------:R-:W-:-:S07]  /*6990*/  VIADD R17, R17, 0x80 ;  /* 0x0000008011117836 */ /* 0x000fce0000000000 */
.L_x_74:
[----:B------:R-:W-:Y:S05]  /*69a0*/  BSYNC.RECONVERGENT B6 ;  /* 0x0000000000067941 */ /* 0x000fea0003800200 */
.L_x_73:
        /* <DEDUP_REMOVED lines=307> */
.L_x_146:
        /* <DEDUP_REMOVED lines=18> */
.L_x_150:
[----:B------:R-:W2:Y:S02]  /*7e00*/  LDG.E.U8 R2, desc[UR36][R2.64] ;  /* 0x0000002402027981 */ /* 0x000ea4000c1e1100 */
[----:B--2---:R-:W-:-:S04]  /*7e10*/  I2FP.F32.U32 R0, R2 ;  /* 0x0000000200007245 */ /* 0x004fc80000201000 */
[----:B------:R-:W-:Y:S01]  /*7e20*/  F2FP.BF16.F32.PACK_AB R0, RZ, R0 ;  /* 0x00000000ff00723e */ /* 0x000fe200000010ff */
[----:B------:R-:W-:Y:S06]  /*7e30*/  BRA `(.L_x_152) ;  /* 0x0000000c00847947 */ /* 0x000fec0003800000 */
.L_x_149:
        /* <DEDUP_REMOVED lines=10> */
.L_x_154:
[----:B------:R-:W2:Y:S02]  /*7ee0*/  LDG.E R2, desc[UR36][R2.64] ;  /* 0x0000002402027981 */ /* 0x000ea4000c1e1900 */
[----:B--2---:R-:W-:-:S04]  /*7ef0*/  I2FP.F32.S32 R0, R2 ;  /* 0x0000000200007245 */ /* 0x004fc80000201400 */
[----:B------:R-:W-:Y:S01]  /*7f00*/  F2FP.BF16.F32.PACK_AB R0, RZ, R0 ;  /* 0x00000000ff00723e */ /* 0x000fe200000010ff */
[----:B------:R-:W-:Y:S06]  /*7f10*/  BRA `(.L_x_152) ;  /* 0x0000000c004c7947 */ /* 0x000fec0003800000 */
.L_x_153:
[----:B------:R-:W2:Y:S02]  /*7f20*/  LDG.E.U16 R2, desc[UR36][R2.64] ;  /* 0x0000002402027981 */ /* 0x000ea4000c1e1500 */
[----:B--2---:R-:W0:Y:S02]  /*7f30*/  I2F.S16 R0, R2 ;  /* 0x0000000200007306 */ /* 0x004e240000101400 */
[----:B0-----:R-:W-:Y:S01]  /*7f40*/  F2FP.BF16.F32.PACK_AB R0, RZ, R0 ;  /* 0x00000000ff00723e */ /* 0x001fe200000010ff */
[----:B------:R-:W-:Y:S06]  /*7f50*/  BRA `(.L_x_152) ;  /* 0x0000000c003c7947 */ /* 0x000fec0003800000 */
.L_x_148:
        /* <DEDUP_REMOVED lines=9> */
.L_x_156:
[----:B------:R-:W2:Y:S02]  /*7ff0*/  LDG.E.U16 R0, desc[UR36][R2.64] ;  /* 0x0000002402007981 */ /* 0x000ea4000c1e1500 */
[----:B--2---:R-:W-:-:S05]  /*8000*/  HADD2.F32 R0, -RZ, R0.H0_H0 ;  /* 0x20000000ff007230 */ /* 0x004fca0000004100 */
[----:B------:R-:W-:Y:S01]  /*8010*/  F2FP.BF16.F32.PACK_AB R0, RZ, R0 ;  /* 0x00000000ff00723e */ /* 0x000fe200000010ff */
[----:B------:R-:W-:Y:S06]  /*8020*/  BRA `(.L_x_152) ;  /* 0x0000000c00087947 */ /* 0x000fec0003800000 */
.L_x_155:
        /* <DEDUP_REMOVED lines=9> */
.L_x_158:
[----:B------:R-:W2:Y:S02]  /*80c0*/  LDG.E.U16 R2, desc[UR36][R2.64] ;  /* 0x0000002402027981 */ /* 0x000ea4000c1e1500 */
[----:B--2---:R-:W-:-:S05]  /*80d0*/  HADD2.F32 R0, -RZ, R2.H0_H0 ;  /* 0x20000002ff007230 */ /* 0x004fca0000004100 */
[----:B------:R-:W-:Y:S01]  /*80e0*/  F2FP.BF16.F32.PACK_AB R0, RZ, R0 ;  /* 0x00000000ff00723e */ /* 0x000fe200000010ff */
[----:B------:R-:W-:Y:S06]  /*80f0*/  BRA `(.L_x_152) ;  /* 0x0000000800d47947 */ /* 0x000fec0003800000 */
.L_x_157:
        /* <DEDUP_REMOVED lines=8> */
.L_x_147:
        /* <DEDUP_REMOVED lines=13> */
.L_x_161:
        /* <DEDUP_REMOVED lines=8> */
.L_x_160:
        /* <DEDUP_REMOVED lines=27> */
.L_x_163:
        /* <DEDUP_REMOVED lines=13> */
.L_x_162:
[----:B------:R0:W5:Y:S01]  /*8550*/  LDG.E.U16 R0, desc[UR36][R2.64] ;  /* 0x0000002402007981 */ /* 0x000162000c1e1500 */
[----:B------:R-:W-:Y:S05]  /*8560*/  BRA `(.L_x_152) ;  /* 0x0000000400b87947 */ /* 0x000fea0003800000 */
.L_x_159:
        /* <DEDUP_REMOVED lines=12> */
.L_x_166:
        /* <DEDUP_REMOVED lines=21> */
.L_x_170:
[----:B------:R-:W-:Y:S05]  /*8780*/  BSYNC.RECONVERGENT B1 ;  /* 0x0000000000017941 */ /* 0x000fea0003800200 */
.L_x_169:
[----:B------:R-:W-:Y:S01]  /*8790*/  IMAD.SHL.U32 R0, R0, 0x100000, RZ ;  /* 0x0010000000007824 */ /* 0x000fe200078e00ff */
[----:B------:R-:W-:-:S04]  /*87a0*/  LEA R2, R2, 0x3b800000, 0x17 ;  /* 0x3b80000002027811 */ /* 0x000fc800078eb8ff */
[----:B------:R-:W-:-:S07]  /*87b0*/  LOP3.LUT R0, R2, R0, R7, 0xfe, !PT ;  /* 0x0000000002007212 */ /* 0x000fce00078efe07 */
.L_x_168:
[----:B------:R-:W-:Y:S05]  /*87c0*/  BSYNC.RECONVERGENT B0 ;  /* 0x0000000000007941 */ /* 0x000fea0003800200 */
.L_x_167:
[----:B------:R-:W-:Y:S01]  /*87d0*/  F2FP.BF16.F32.PACK_AB R0, RZ, R0 ;  /* 0x00000000ff00723e */ /* 0x000fe200000010ff */
[----:B------:R-:W-:Y:S06]  /*87e0*/  BRA `(.L_x_152) ;  /* 0x0000000400187947 */ /* 0x000fec0003800000 */
.L_x_165:
        /* <DEDUP_REMOVED lines=21> */
.L_x_174:
[----:B------:R-:W-:Y:S05]  /*8940*/  BSYNC.RECONVERGENT B1 ;  /* 0x0000000000017941 */ /* 0x000fea0003800200 */
.L_x_173:
[----:B------:R-:W-:Y:S01]  /*8950*/  IMAD.SHL.U32 R0, R0, 0x200000, RZ ;  /* 0x0020000000007824 */ /* 0x000fe200078e00ff */
[----:B------:R-:W-:-:S04]  /*8960*/  LEA R2, R2, 0x37800000, 0x17 ;  /* 0x3780000002027811 */ /* 0x000fc800078eb8ff */
[----:B------:R-:W-:-:S07]  /*8970*/  LOP3.LUT R0, R2, R0, R7, 0xfe, !PT ;  /* 0x0000000002007212 */ /* 0x000fce00078efe07 */
.L_x_172:
[----:B------:R-:W-:Y:S05]  /*8980*/  BSYNC.RECONVERGENT B0 ;  /* 0x0000000000007941 */ /* 0x000fea0003800200 */
.L_x_171:
[----:B------:R-:W-:Y:S01]  /*8990*/  F2FP.BF16.F32.PACK_AB R0, RZ, R0 ;  /* 0x00000000ff00723e */ /* 0x000fe200000010ff */
[----:B------:R-:W-:Y:S06]  /*89a0*/  BRA `(.L_x_152) ;  /* 0x0000000000a87947 */ /* 0x000fec0003800000 */
.L_x_164:
        /* <DEDUP_REMOVED lines=14> */
.L_x_178:
[----:B------:R-:W-:Y:S05]  /*8a90*/  BSYNC.RECONVERGENT B0 ;  /* 0x0000000000007941 */ /* 0x000fea0003800200 */
.L_x_177:
[----:B------:R-:W-:Y:S01]  /*8aa0*/  F2FP.BF16.F32.PACK_AB R0, RZ, R0 ;  /* 0x00000000ff00723e */ /* 0x000fe200000010ff */
[----:B------:R-:W-:Y:S06]  /*8ab0*/  BRA `(.L_x_152) ;  /* 0x0000000000647947 */ /* 0x000fec0003800000 */
.L_x_151:
        /* <DEDUP_REMOVED lines=16> */
.L_x_179:
[----:B------:R-:W-:Y:S01]  /*8bc0*/  PRMT R0, RZ, 0x7610, R0 ;  /* 0x00007610ff007816 */ /* 0x000fe20000000000 */
[----:B------:R-:W-:Y:S06]  /*8bd0*/  BRA `(.L_x_152) ;  /* 0x00000000001c7947 */ /* 0x000fec0003800000 */
.L_x_176:
[----:B------:R-:W2:Y:S02]  /*8be0*/  LDG.E.64 R2, desc[UR36][R2.64] ;  /* 0x0000002402027981 */ /* 0x000ea4000c1e1b00 */
[----:B--2---:R-:W0:Y:S02]  /*8bf0*/  I2F.U64 R0, R2 ;  /* 0x0000000200007312 */ /* 0x004e240000301000 */
[----:B0-----:R-:W-:Y:S01]  /*8c00*/  F2FP.BF16.F32.PACK_AB R0, RZ, R0 ;  /* 0x00000000ff00723e */ /* 0x001fe200000010ff */
[----:B------:R-:W-:Y:S06]  /*8c10*/  BRA `(.L_x_152) ;  /* 0x00000000000c7947 */ /* 0x000fec0003800000 */
.L_x_175:
[----:B------:R-:W2:Y:S02]  /*8c20*/  LDG.E R2, desc[UR36][R2.64] ;  /* 0x0000002402027981 */ /* 0x000ea4000c1e1900 */
[----:B--2---:R-:W-:-:S04]  /*8c30*/  I2FP.F32.U32 R0, R2 ;  /* 0x0000000200007245 */ /* 0x004fc80000201000 */
[----:B------:R-:W-:-:S07]  /*8c40*/  F2FP.BF16.F32.PACK_AB R0, RZ, R0 ;  /* 0x00000000ff00723e */ /* 0x000fce00000010ff */
.L_x_152:
        /* <DEDUP_REMOVED lines=60> */
.L_x_183:
[----:B-1----:R-:W-:-:S06]  /*9010*/  IMAD.U32 R5, R5, 0x10000, RZ ;  /* 0x0001000005057824 */ /* 0x002fcc00078e00ff */
[----:B------:R-:W1:Y:S02]  /*9020*/  F2I.S64.TRUNC R4, R5 ;  /* 0x0000000500047311 */ /* 0x000e64000020d900 */
[----:B-1----:R1:W-:Y:S01]  /*9030*/  STG.E.U8 desc[UR36][R2.64], R4 ;  /* 0x0000000402007986 */ /* 0x0023e2000c101124 */
[----:B------:R-:W-:Y:S05]  /*9040*/  BRA `(.L_x_185) ;  /* 0x0000000c006c7947 */ /* 0x000fea0003800000 */
.L_x_182:
        /* <DEDUP_REMOVED lines=10> */
.L_x_187:
[----:B-1----:R-:W-:-:S06]  /*90f0*/  SHF.L.U32 R5, R5, 0x10, RZ ;  /* 0x0000001005057819 */ /* 0x002fcc00000006ff */
[----:B------:R-:W1:Y:S02]  /*9100*/  F2I.FTZ.TRUNC.NTZ R5, R5 ;  /* 0x0000000500057305 */ /* 0x000e64000021f100 */
[----:B-1----:R3:W-:Y:S01]  /*9110*/  STG.E desc[UR36][R2.64], R5 ;  /* 0x0000000502007986 */ /* 0x0027e2000c101924 */
[----:B------:R-:W-:Y:S05]  /*9120*/  BRA `(.L_x_185) ;  /* 0x0000000c00347947 */ /* 0x000fea0003800000 */
.L_x_186:
[----:B-1----:R-:W-:-:S06]  /*9130*/  IMAD.U32 R5, R5, 0x10000, RZ ;  /* 0x0001000005057824 */ /* 0x002fcc00078e00ff */
[----:B------:R-:W1:Y:S02]  /*9140*/  F2I.FTZ.TRUNC.NTZ R5, R5 ;  /* 0x0000000500057305 */ /* 0x000e64000021f100 */
[----:B-1----:R1:W-:Y:S01]  /*9150*/  STG.E.U16 desc[UR36][R2.64], R5 ;  /* 0x0000000502007986 */ /* 0x0023e2000c101524 */
[----:B------:R-:W-:Y:S05]  /*9160*/  BRA `(.L_x_185) ;  /* 0x0000000c00247947 */ /* 0x000fea0003800000 */
.L_x_181:
        /* <DEDUP_REMOVED lines=9> */
.L_x_189:
[----:B01----:R-:W-:-:S04]  /*9200*/  SHF.L.U32 R0, R5, 0x10, RZ ;  /* 0x0000001005007819 */ /* 0x003fc800000006ff */
[----:B------:R-:W-:-:S05]  /*9210*/  F2FP.F16.F32.PACK_AB R0, RZ, R0 ;  /* 0x00000000ff00723e */ /* 0x000fca00000000ff */
[----:B------:R0:W-:Y:S01]  /*9220*/  STG.E.U16 desc[UR36][R2.64], R0 ;  /* 0x0000000002007986 */ /* 0x0001e2000c101524 */
[----:B------:R-:W-:Y:S05]  /*9230*/  BRA `(.L_x_185) ;  /* 0x0000000800f07947 */ /* 0x000fea0003800000 */
.L_x_188:
        /* <DEDUP_REMOVED lines=10> */
.L_x_191:
[----:B-1----:R-:W-:-:S04]  /*92e0*/  SHF.L.U32 R5, R5, 0x10, RZ ;  /* 0x0000001005057819 */ /* 0x002fc800000006ff */
[----:B------:R-:W-:-:S04]  /*92f0*/  F2FP.F16.F32.PACK_AB R5, RZ, R5 ;  /* 0x00000005ff05723e */ /* 0x000fc800000000ff */
[----:B------:R-:W-:-:S05]  /*9300*/  PRMT R5, R5, 0x5410, RZ ;  /* 0x0000541005057816 */ /* 0x000fca00000000ff */
[----:B------:R1:W-:Y:S01]  /*9310*/  STG.E desc[UR36][R2.64], R5 ;  /* 0x0000000502007986 */ /* 0x0003e2000c101924 */
[----:B------:R-:W-:Y:S05]  /*9320*/  BRA `(.L_x_185) ;  /* 0x0000000800b47947 */ /* 0x000fea0003800000 */
.L_x_190:
[----:B-1----:R-:W-:-:S04]  /*9330*/  IMAD.U32 R4, R5, 0x10000, RZ ;  /* 0x0001000005047824 */ /* 0x002fc800078e00ff */
[----:B------:R-:W-:-:S06]  /*9340*/  FMUL.FTZ R4, R4, 1 ;  /* 0x3f80000004047820 */ /* 0x000fcc0000410000 */
[----:B------:R-:W1:Y:S02]  /*9350*/  F2F.F64.F32 R4, R4 ;  /* 0x0000000400047310 */ /* 0x000e640000201800 */
[----:B-1----:R1:W-:Y:S01]  /*9360*/  STG.E.64 desc[UR36][R2.64], R4 ;  /* 0x0000000402007986 */ /* 0x0023e2000c101b24 */
[----:B------:R-:W-:Y:S05]  /*9370*/  BRA `(.L_x_185) ;  /* 0x0000000800a07947 */ /* 0x000fea0003800000 */
.L_x_180:
        /* <DEDUP_REMOVED lines=14> */
.L_x_195:
        /* <DEDUP_REMOVED lines=18> */
.L_x_198:
[----:B------:R-:W-:-:S04]  /*9580*/  SHF.R.U32.HI R5, RZ, 0x18, R5 ;  /* 0x00000018ff057819 */ /* 0x000fc80000011605 */
[----:B------:R-:W-:-:S07]  /*9590*/  LOP3.LUT R0, R0, 0x80, R5, 0xf8, !PT ;  /* 0x0000008000007812 */ /* 0x000fce00078ef805 */
.L_x_197:
[----:B------:R-:W-:Y:S05]  /*95a0*/  BSYNC.RECONVERGENT B0 ;  /* 0x0000000000007941 */ /* 0x000fea0003800200 */
.L_x_196:
[----:B------:R0:W-:Y:S01]  /*95b0*/  STG.E.U8 desc[UR36][R2.64], R0 ;  /* 0x0000000002007986 */ /* 0x0001e2000c101124 */
[----:B------:R-:W-:Y:S05]  /*95c0*/  BRA `(.L_x_185) ;  /* 0x00000008000c7947 */ /* 0x000fea0003800000 */
.L_x_194:
        /* <DEDUP_REMOVED lines=18> */
.L_x_201:
[----:B------:R-:W-:-:S04]  /*96f0*/  SHF.R.U32.HI R5, RZ, 0x18, R5 ;  /* 0x00000018ff057819 */ /* 0x000fc80000011605 */
[----:B------:R-:W-:-:S07]  /*9700*/  LOP3.LUT R0, R0, 0x80, R5, 0xf8, !PT ;  /* 0x0000008000007812 */ /* 0x000fce00078ef805 */
.L_x_200:
[----:B------:R-:W-:Y:S05]  /*9710*/  BSYNC.RECONVERGENT B0 ;  /* 0x0000000000007941 */ /* 0x000fea0003800200 */
.L_x_199:
[----:B------:R0:W-:Y:S01]  /*9720*/  STG.E.U8 desc[UR36][R2.64], R0 ;  /* 0x0000000002007986 */ /* 0x0001e2000c101124 */
[----:B------:R-:W-:Y:S05]  /*9730*/  BRA `(.L_x_185) ;  /* 0x0000000400b07947 */ /* 0x000fea0003800000 */
.L_x_193:
        /* <DEDUP_REMOVED lines=22> */
.L_x_203:
[----:B-1----:R-:W-:-:S06]  /*98a0*/  IMAD.U32 R5, R5, 0x10000, RZ ;  /* 0x0001000005057824 */ /* 0x002fcc00078e00ff */
[----:B------:R-:W1:Y:S02]  /*98b0*/  F2I.U64.TRUNC R4, R5 ;  /* 0x0000000500047311 */ /* 0x000e64000020d800 */
[----:B-1----:R1:W-:Y:S01]  /*98c0*/  STG.E.64 desc[UR36][R2.64], R4 ;  /* 0x0000000402007986 */ /* 0x0023e2000c101b24 */
[----:B------:R-:W-:Y:S05]  /*98d0*/  BRA `(.L_x_185) ;  /* 0x0000000400487947 */ /* 0x000fea0003800000 */
.L_x_202:
[----:B-1----:R-:W-:-:S06]  /*98e0*/  SHF.L.U32 R5, R5, 0x10, RZ ;  /* 0x0000001005057819 */ /* 0x002fcc00000006ff */
[----:B------:R-:W1:Y:S02]  /*98f0*/  F2I.FTZ.U32.TRUNC.NTZ R5, R5 ;  /* 0x0000000500057305 */ /* 0x000e64000021f000 */
[----:B-1----:R1:W-:Y:S01]  /*9900*/  STG.E desc[UR36][R2.64], R5 ;  /* 0x0000000502007986 */ /* 0x0023e2000c101924 */
[----:B------:R-:W-:Y:S05]  /*9910*/  BRA `(.L_x_185) ;  /* 0x0000000400387947 */ /* 0x000fea0003800000 */
.L_x_192:
        /* <DEDUP_REMOVED lines=11> */
.L_x_205:
[----:B-1----:R-:W-:Y:S01]  /*99d0*/  IMAD.U32 R5, R5, 0x10000, RZ ;  /* 0x0001000005057824 */ /* 0x002fe200078e00ff */
[----:B------:R-:W-:-:S03]  /*99e0*/  CS2R R6, SRZ ;  /* 0x0000000000067805 */ /* 0x000fc6000001ff00 */
[----:B------:R-:W-:-:S06]  /*99f0*/  FMUL.FTZ R5, R5, 1 ;  /* 0x3f80000005057820 */ /* 0x000fcc0000410000 */
[----:B------:R-:W1:Y:S02]  /*9a00*/  F2F.F64.F32 R4, R5 ;  /* 0x0000000500047310 */ /* 0x000e640000201800 */
[----:B-1----:R1:W-:Y:S01]  /*9a10*/  STG.E.128 desc[UR36][R2.64], R4 ;  /* 0x0000000402007986 */ /* 0x0023e2000c101d24 */
[----:B------:R-:W-:Y:S05]  /*9a20*/  BRA `(.L_x_185) ;  /* 0x0000000000f47947 */ /* 0x000fea0003800000 */
.L_x_204:
[----:B------:R-:W-:-:S09]  /*9a30*/  UISETP.NE.AND UP0, UPT, UR4, 0xf, UPT ;  /* 0x0000000f0400788c */ /* 0x000fd2000bf05270 */
[----:B------:R-:W-:Y:S05]  /*9a40*/  BRA.U !UP0, `(.L_x_206) ;  /* 0x0000000108e87547 */ /* 0x000fea000b800000 */
[----:B------:R-:W-:-:S09]  /*9a50*/  UISETP.NE.AND UP0, UPT, UR4, 0x17, UPT ;  /* 0x000000170400788c */ /* 0x000fd2000bf05270 */
[----:B------:R-:W-:Y:S05]  /*9a60*/  BRA.U !UP0, `(.L_x_207) ;  /* 0x0000000108907547 */ /* 0x000fea000b800000 */
[----:B------:R-:W-:-:S09]  /*9a70*/  UISETP.NE.AND UP0, UPT, UR4, 0x18, UPT ;  /* 0x000000180400788c */ /* 0x000fd2000bf05270 */
[----:B------:R-:W-:Y:S05]  /*9a80*/  BRA.U !UP0, `(.L_x_208) ;  /* 0x0000000108447547 */ /* 0x000fea000b800000 */
.L_x_184:
        /* <DEDUP_REMOVED lines=16> */
.L_x_209:
[----:B------:R-:W-:Y:S05]  /*9b90*/  BRA `(.L_x_185) ;  /* 0x0000000000987947 */ /* 0x000fea0003800000 */
.L_x_208:
        /* <DEDUP_REMOVED lines=13> */
.L_x_211:
[----:B------:R-:W-:Y:S05]  /*9c70*/  BSYNC.RECONVERGENT B0 ;  /* 0x0000000000007941 */ /* 0x000fea0003800200 */
.L_x_210:
[----:B------:R-:W-:-:S05]  /*9c80*/  LOP3.LUT R5, R0, 0x80, R5, 0xf8, !PT ;  /* 0x0000008000057812 */ /* 0x000fca00078ef805 */
[----:B------:R0:W-:Y:S01]  /*9c90*/  STG.E.U8 desc[UR36][R2.64], R5 ;  /* 0x0000000502007986 */ /* 0x0001e2000c101124 */
[----:B------:R-:W-:Y:S05]  /*9ca0*/  BRA `(.L_x_185) ;  /* 0x0000000000547947 */ /* 0x000fea0003800000 */
.L_x_207:
        /* <DEDUP_REMOVED lines=12> */
.L_x_213:
[----:B------:R-:W-:Y:S02]  /*9d70*/  ISETP.GT.U32.AND P0, PT, R4, 0x7f800000, PT ;  /* 0x7f8000000400780c */ /* 0x000fe40003f04070 */
[----:B0-----:R-:W-:-:S04]  /*9d80*/  MOV R0, 0x7f ;  /* 0x0000007f00007802 */ /* 0x001fc80000000f00 */
[----:B------:R-:W-:-:S07]  /*9d90*/  SEL R0, R0, 0x7c, P0 ;  /* 0x0000007c00007807 */ /* 0x000fce0000000000 */
.L_x_214:
[----:B------:R-:W-:Y:S05]  /*9da0*/  BSYNC.RECONVERGENT B0 ;  /* 0x0000000000007941 */ /* 0x000fea0003800200 */
.L_x_212:
[----:B------:R-:W-:-:S04]  /*9db0*/  SHF.R.U32.HI R5, RZ, 0x18, R5 ;  /* 0x00000018ff057819 */ /* 0x000fc80000011605 */
[----:B------:R-:W-:-:S05]  /*9dc0*/  LOP3.LUT R5, R0, 0x80, R5, 0xf8, !PT ;  /* 0x0000008000057812 */ /* 0x000fca00078ef805 */
[----:B------:R0:W-:Y:S01]  /*9dd0*/  STG.E.U8 desc[UR36][R2.64], R5 ;  /* 0x0000000502007986 */ /* 0x0001e2000c101124 */
[----:B------:R-:W-:Y:S05]  /*9de0*/  BRA `(.L_x_185) ;  /* 0x0000000000047947 */ /* 0x000fea0003800000 */
.L_x_206:
[----:B-1----:R1:W-:Y:S02]  /*9df0*/  STG.E.U16 desc[UR36][R2.64], R5 ;  /* 0x0000000502007986 */ /* 0x0023e4000c101524 */
.L_x_185:
[----:B------:R-:W-:-:S07]  /*9e00*/  VIADD R17, R17, 0x80 ;  /* 0x0000008011117836 */ /* 0x000fce0000000000 */
.L_x_145:
[----:B------:R-:W-:Y:S05]  /*9e10*/  BSYNC.RECONVERGENT B6 ;  /* 0x0000000000067941 */ /* 0x000fea0003800200 */
.L_x_144:
[----:B------:R-:W5:Y:S02]  /*9e20*/  LDCU UR4, c[0x0][0x380] ;  /* 0x00007000ff0477ac */ /* 0x000f640008000800 */
[----:B-----5:R-:W-:-:S13]  /*9e30*/  ISETP.GE.AND P0, PT, R17, UR4, PT ;  /* 0x0000000411007c0c */ /* 0x020fda000bf06270 */
[----:B------:R-:W-:Y:S05]  /*9e40*/  @P0 EXIT ;  /* 0x000000000000094d */ /* 0x000fea0003800000 */
        /* <DEDUP_REMOVED lines=303> */
.L_x_215:
[----:B------:R-:W1:Y:S01]  /*b140*/  LDCU.128 UR8, c[0x0][0x580] ;  /* 0x0000b000ff0877ac */ /* 0x000e620008000c00 */
[----:B------:R-:W-:-:S04]  /*b150*/  UPRMT UR4, UR41, 0x9910, URZ ;  /* 0x0000991029047896 */ /* 0x000fc800080000ff */
[----:B------:R-:W-:Y:S01]  /*b160*/  UISETP.GT.AND UP0, UPT, UR4, 0x9, UPT ;  /* 0x000000090400788c */ /* 0x000fe2000bf04270 */
[----:B-1234-:R-:W-:Y:S02]  /*b170*/  IADD3 R2, P1, PT, R0, UR10, RZ ;  /* 0x0000000a00027c10 */ /* 0x01efe4000ff3e0ff */
[----:B------:R-:W-:-:S03]  /*b180*/  IADD3 R16, P0, PT, R16, UR8, RZ ;  /* 0x0000000810107c10 */ /* 0x000fc6000ff1e0ff */
[----:B------:R-:W-:Y:S01]  /*b190*/  IMAD.X R3, RZ, RZ, UR11, P1 ;  /* 0x0000000bff037e24 */ /* 0x000fe200088e06ff */
[----:B------:R-:W-:Y:S02]  /*b1a0*/  IADD3.X R17, PT, PT, RZ, UR9, RZ, P0, !PT ;  /* 0x00000009ff117c10 */ /* 0x000fe400087fe4ff */
        /* <DEDUP_REMOVED lines=13> */
.L_x_219:
[----:B------:R-:W2:Y:S02]  /*b280*/  LDG.E.U8 R2, desc[UR36][R2.64] ;  /* 0x0000002402027981 */ /* 0x000ea4000c1e1100 */
[----:B--2---:R-:W-:-:S04]  /*b290*/  I2FP.F32.U32 R0, R2 ;  /* 0x0000000200007245 */ /* 0x004fc80000201000 */
[----:B------:R-:W-:Y:S01]  /*b2a0*/  F2FP.BF16.F32.PACK_AB R0, RZ, R0 ;  /* 0x00000000ff00723e */ /* 0x000fe200000010ff */
[----:B------:R-:W-:Y:S06]  /*b2b0*/  BRA `(.L_x_221) ;  /* 0x0000000c00847947 */ /* 0x000fec0003800000 */
.L_x_218:
        /* <DEDUP_REMOVED lines=10> */
.L_x_223:
[----:B------:R-:W2:Y:S02]  /*b360*/  LDG.E R2, desc[UR36][R2.64] ;  /* 0x0000002402027981 */ /* 0x000ea4000c1e1900 */
[----:B--2---:R-:W-:-:S04]  /*b370*/  I2FP.F32.S32 R0, R2 ;  /* 0x0000000200007245 */ /* 0x004fc80000201400 */
[----:B------:R-:W-:Y:S01]  /*b380*/  F2FP.BF16.F32.PACK_AB R0, RZ, R0 ;  /* 0x00000000ff00723e */ /* 0x000fe200000010ff */
[----:B------:R-:W-:Y:S06]  /*b390*/  BRA `(.L_x_221) ;  /* 0x0000000c004c7947 */ /* 0x000fec0003800000 */
.L_x_222:
[----:B------:R-:W2:Y:S02]  /*b3a0*/  LDG.E.U16 R2, desc[UR36][R2.64] ;  /* 0x0000002402027981 */ /* 0x000ea4000c1e1500 */
[----:B--2---:R-:W0:Y:S02]  /*b3b0*/  I2F.S16 R0, R2 ;  /* 0x0000000200007306 */ /* 0x004e240000101400 */
[----:B0-----:R-:W-:Y:S01]  /*b3c0*/  F2FP.BF16.F32.PACK_AB R0, RZ, R0 ;  /* 0x00000000ff00723e */ /* 0x001fe200000010ff */
[----:B------:R-:W-:Y:S06]  /*b3d0*/  BRA `(.L_x_221) ;  /* 0x0000000c003c7947 */ /* 0x000fec0003800000 */
.L_x_217:
        /* <DEDUP_REMOVED lines=9> */
.L_x_225:
[----:B------:R-:W2:Y:S02]  /*b470*/  LDG.E.U16 R0, desc[UR36][R2.64] ;  /* 0x0000002402007981 */ /* 0x000ea4000c1e1500 */
[----:B--2---:R-:W-:-:S05]  /*b480*/  HADD2.F32 R0, -RZ, R0.H0_H0 ;  /* 0x20000000ff007230 */ /* 0x004fca0000004100 */
[----:B------:R-:W-:Y:S01]  /*b490*/  F2FP.BF16.F32.PACK_AB R0, RZ, R0 ;  /* 0x00000000ff00723e */ /* 0x000fe200000010ff */
[----:B------:R-:W-:Y:S06]  /*b4a0*/  BRA `(.L_x_221) ;  /* 0x0000000c00087947 */ /* 0x000fec0003800000 */
.L_x_224:
        /* <DEDUP_REMOVED lines=9> */
.L_x_227:
[----:B------:R-:W2:Y:S02]  /*b540*/  LDG.E.U16 R2, desc[UR36][R2.64] ;  /* 0x0000002402027981 */ /* 0x000ea4000c1e1500 */
[----:B--2---:R-:W-:-:S05]  /*b550*/  HADD2.F32 R0, -RZ, R2.H0_H0 ;  /* 0x20000002ff007230 */ /* 0x004fca0000004100 */
[----:B------:R-:W-:Y:S01]  /*b560*/  F2FP.BF16.F32.PACK_AB R0, RZ, R0 ;  /* 0x00000000ff00723e */ /* 0x000fe200000010ff */
[----:B------:R-:W-:Y:S06]  /*b570*/  BRA `(.L_x_221) ;  /* 0x0000000800d47947 */ /* 0x000fec0003800000 */
.L_x_226:
        /* <DEDUP_REMOVED lines=8> */
.L_x_216:
        /* <DEDUP_REMOVED lines=13> */
.L_x_230:
        /* <DEDUP_REMOVED lines=8> */
.L_x_229:
[----:B------:R-:W-:-:S09]  /*b750*/  UISETP.NE.AND UP0, UPT, UR4, 0xf, UPT ;  /* 0x0000000f0400788c */ /* 0x000fd2000bf05270 */
[----:B------:R-:W-:Y:S05]  /*b760*/  BRA.U !UP0, `(.L_x_231) ;  /* 0x0000000108987547 */ /* 0x000fea000b800000 */
[----:B------:R-:W-:-:S09]  /*b770*/  UISETP.NE.AND UP0, UPT, UR4, 0x17, UPT ;  /* 0x000000170400788c */ /* 0x000fd2000bf05270 */
[----:B------:R-:W-:Y:S05]  /*b780*/  BRA.U !UP0, `(.L_x_232) ;  /* 0x00000001085c7547 */ /* 0x000fea000b800000 */
[----:B------:R-:W-:-:S09]  /*b790*/  UISETP.NE.AND UP0, UPT, UR4, 0x18, UPT ;  /* 0x000000180400788c */ /* 0x000fd2000bf05270 */
[----:B------:R-:W-:Y:S05]  /*b7a0*/  BRA.U UP0, `(.L_x_220) ;  /* 0x0000000500e47547 */ /* 0x000fea000b800000 */
[----:B------:R-:W2:Y:S01]  /*b7b0*/  LDG.E.U8 R0, desc[UR36][R2.64] ;  /* 0x0000002402007981 */ /* 0x000ea2000c1e1100 */
[----:B------:R-:W-:Y:S01]  /*b7c0*/  MOV R6, 0x1f ;  /* 0x0000001f00067802 */ /* 0x000fe20000000f00 */
[----:B--2---:R-:W-:-:S05]  /*b7d0*/  IMAD.SHL.U32 R0, R0, 0x1000000, RZ ;  /* 0x0100000000007824 */ /* 0x004fca00078e00ff */
[C---:B------:R-:W-:Y:S02]  /*b7e0*/  LOP3.LUT R4, R0.reuse, 0x7f000000, RZ, 0xc0, !PT ;  /* 0x7f00000000047812 */ /* 0x040fe400078ec0ff */
[----:B------:R-:W-:Y:S02]  /*b7f0*/  LOP3.LUT P0, RZ, R0, 0x7f000000, RZ, 0xc0, !PT ;  /* 0x7f00000000ff7812 */ /* 0x000fe4000780c0ff */
[----:B------:R-:W0:Y:S02]  /*b800*/  FLO.U32 R5, R4 ;  /* 0x0000000400057300 */ /* 0x000e2400000e0000 */
[----:B0-----:R-:W-:-:S05]  /*b810*/  IMAD.MOV R5, RZ, RZ, -R5 ;  /* 0x000000ffff057224 */ /* 0x001fca00078e0a05 */
[----:B------:R-:W-:-:S05]  /*b820*/  VIADDMNMX.U32 R5, R5, R6, 0x4, !PT ;  /* 0x0000000405057446 */ /* 0x000fca0007800006 */
[----:B------:R-:W-:-:S05]  /*b830*/  VIADD R5, R5, 0xfffffffc ;  /* 0xfffffffc05057836 */ /* 0x000fca0000000000 */
[C---:B------:R-:W-:Y:S02]  /*b840*/  SHF.L.U32 R6, R4.reuse, R5, RZ ;  /* 0x0000000504067219 */ /* 0x040fe400000006ff */
[----:B------:R-:W-:Y:S01]  /*b850*/  SHF.L.U32 R7, R5, 0x17, RZ ;  /* 0x0000001705077819 */ /* 0x000fe200000006ff */
        /* <DEDUP_REMOVED lines=10> */
.L_x_232:
        /* <DEDUP_REMOVED lines=13> */
.L_x_231:
[----:B------:R0:W5:Y:S01]  /*b9d0*/  LDG.E.U16 R0, desc[UR36][R2.64] ;  /* 0x0000002402007981 */ /* 0x000162000c1e1500 */
[----:B------:R-:W-:Y:S05]  /*b9e0*/  BRA `(.L_x_221) ;  /* 0x0000000400b87947 */ /* 0x000fea0003800000 */
.L_x_228:
        /* <DEDUP_REMOVED lines=12> */
.L_x_235:
        /* <DEDUP_REMOVED lines=21> */
.L_x_239:
[----:B------:R-:W-:Y:S05]  /*bc00*/  BSYNC.RECONVERGENT B1 ;  /* 0x0000000000017941 */ /* 0x000fea0003800200 */
.L_x_238:
[----:B------:R-:W-:Y:S01]  /*bc10*/  IMAD.SHL.U32 R0, R0, 0x100000, RZ ;  /* 0x0010000000007824 */ /* 0x000fe200078e00ff */
[----:B------:R-:W-:-:S04]  /*bc20*/  LEA R2, R2, 0x3b800000, 0x17 ;  /* 0x3b80000002027811 */ /* 0x000fc800078eb8ff */
[----:B------:R-:W-:-:S07]  /*bc30*/  LOP3.LUT R0, R2, R0, R7, 0xfe, !PT ;  /* 0x0000000002007212 */ /* 0x000fce00078efe07 */
.L_x_237:
[----:B------:R-:W-:Y:S05]  /*bc40*/  BSYNC.RECONVERGENT B0 ;  /* 0x0000000000007941 */ /* 0x000fea0003800200 */
.L_x_236:
[----:B------:R-:W-:Y:S01]  /*bc50*/  F2FP.BF16.F32.PACK_AB R0, RZ, R0 ;  /* 0x00000000ff00723e */ /* 0x000fe200000010ff */
[----:B------:R-:W-:Y:S06]  /*bc60*/  BRA `(.L_x_221) ;  /* 0x0000000400187947 */ /* 0x000fec0003800000 */
.L_x_234:
[----:B------:R-:W2:Y:S01]  /*bc70*/  LDG.E.U8 R3, desc[UR36][R2.64] ;  /* 0x0000002402037981 */ /* 0x000ea2000c1e1100 */
[----:B------:R-:W-:Y:S01]  /*bc80*/  BSSY.RECONVERGENT B0, `(.L_x_240) ;  /* 0x0000018000007945 */ /* 0x000fe20003800200 */
[----:B------:R-:W-:Y:S01]  /*bc90*/  HFMA2 R0, -RZ, RZ, 0, 0 ;  /* 0x00000000ff007431 */ /* 0x000fe200000001ff */
        /* <DEDUP_REMOVED lines=18> */
.L_x_243:
[----:B------:R-:W-:Y:S05]  /*bdc0*/  BSYNC.RECONVERGENT B1 ;  /* 0x0000000000017941 */ /* 0x000fea0003800200 */
.L_x_242:
[----:B------:R-:W-:Y:S02]  /*bdd0*/  SHF.L.U32 R0, R0, 0x15, RZ ;  /* 0x0000001500007819 */ /* 0x000fe400000006ff */
[----:B------:R-:W-:-:S04]  /*bde0*/  LEA R2, R2, 0x37800000, 0x17 ;  /* 0x3780000002027811 */ /* 0x000fc800078eb8ff */
[----:B------:R-:W-:-:S07]  /*bdf0*/  LOP3.LUT R0, R2, R0, R7, 0xfe, !PT ;  /* 0x0000000002007212 */ /* 0x000fce00078efe07 */
.L_x_241:
[----:B------:R-:W-:Y:S05]  /*be00*/  BSYNC.RECONVERGENT B0 ;  /* 0x0000000000007941 */ /* 0x000fea0003800200 */
.L_x_240:
[----:B------:R-:W-:Y:S01]  /*be10*/  F2FP.BF16.F32.PACK_AB R0, RZ, R0 ;  /* 0x00000000ff00723e */ /* 0x000fe200000010ff */
[----:B------:R-:W-:Y:S06]  /*be20*/  BRA `(.L_x_221) ;  /* 0x0000000000a87947 */ /* 0x000fec0003800000 */
.L_x_233:
        /* <DEDUP_REMOVED lines=14> */
.L_x_247:
[----:B------:R-:W-:Y:S05]  /*bf10*/  BSYNC.RECONVERGENT B0 ;  /* 0x0000000000007941 */ /* 0x000fea0003800200 */
.L_x_246:
[----:B------:R-:W-:Y:S01]  /*bf20*/  F2FP.BF16.F32.PACK_AB R0, RZ, R0 ;  /* 0x00000000ff00723e */ /* 0x000fe200000010ff */
[----:B------:R-:W-:Y:S06]  /*bf30*/  BRA `(.L_x_221) ;  /* 0x0000000000647947 */ /* 0x000fec0003800000 */
.L_x_220:
[----:B------:R-:W-:Y:S01]  /*bf40*/  MOV R0, 0x0 ;  /* 0x0000000000007802 */ /* 0x000fe20000000f00 */
[----:B------:R-:W0:Y:S01]  /*bf50*/  LDCU.64 UR4, c[0x4][0x158] ;  /* 0x01002b00ff0477ac */ /* 0x000e220008000a00 */
[----:B------:R-:W-:Y:S02]  /*bf60*/  HFMA2 R8, -RZ, RZ, 0, 4.64916229248046875e-06 ;  /* 0x0000004eff087431 */ /* 0x000fe400000001ff */
[----:B------:R-:W-:Y:S01]  /*bf70*/  IMAD.MOV.U32 R12, RZ, RZ, 0x1 ;  /* 0x00000001ff0c7424 */ /* 0x000fe200078e00ff */
[----:B------:R1:W2:Y:S01]  /*bf80*/  LDC.64 R2, c[0x4][R0] ;  /* 0x0100000000027b82 */ /* 0x0002a20000000a00 */
[----:B------:R-:W3:Y:S01]  /*bf90*/  LDCU.64 UR6, c[0x4][0x160] ;  /* 0x01002c00ff0677ac */ /* 0x000ee20008000a00 */
[----:B------:R-:W-:Y:S01]  /*bfa0*/  MOV R13, RZ ;  /* 0x000000ff000d7202 */ /* 0x000fe20000000f00 */
[----:B------:R-:W4:Y:S01]  /*bfb0*/  LDCU.64 UR8, c[0x4][0x68] ;  /* 0x01000d00ff0877ac */ /* 0x000f220008000a00 */
[----:B0-----:R-:W-:Y:S01]  /*bfc0*/  MOV R4, UR4 ;  /* 0x0000000400047c02 */ /* 0x001fe20008000f00 */
[----:B------:R-:W-:Y:S01]  /*bfd0*/  IMAD.U32 R5, RZ, RZ, UR5 ;  /* 0x00000005ff057e24 */ /* 0x000fe2000f8e00ff */
[----:B---3--:R-:W-:Y:S01]  /*bfe0*/  MOV R6, UR6 ;  /* 0x0000000600067c02 */ /* 0x008fe20008000f00 */
[----:B------:R-:W-:Y:S01]  /*bff0*/  IMAD.U32 R7, RZ, RZ, UR7 ;  /* 0x00000007ff077e24 */ /* 0x000fe2000f8e00ff */
[----:B----4-:R-:W-:Y:S01]  /*c000*/  MOV R10, UR8 ;  /* 0x00000008000a7c02 */ /* 0x010fe20008000f00 */
[----:B-1----:R-:W-:-:S07]  /*c010*/  IMAD.U32 R11, RZ, RZ, UR9 ;  /* 0x00000009ff0b7e24 */ /* 0x002fce000f8e00ff */
[----:B------:R-:W-:-:S07]  /*c020*/  LEPC R20, `(.L_x_248) ;  /* 0x000000001014794e */ /* 0x000fce0000000000 */
[----:B--2---:R-:W-:Y:S05]  /*c030*/  CALL.ABS.NOINC R2 ;  /* 0x0000000002007343 */ /* 0x004fea0003c00000 */
.L_x_248:
[----:B------:R-:W-:Y:S01]  /*c040*/  PRMT R0, RZ, 0x7610, R0 ;  /* 0x00007610ff007816 */ /* 0x000fe20000000000 */
[----:B------:R-:W-:Y:S06]  /*c050*/  BRA `(.L_x_221) ;  /* 0x00000000001c7947 */ /* 0x000fec0003800000 */
.L_x_245:
[----:B------:R-:W2:Y:S02]  /*c060*/  LDG.E.64 R2, desc[UR36][R2.64] ;  /* 0x0000002402027981 */ /* 0x000ea4000c1e1b00 */
[----:B--2---:R-:W0:Y:S02]  /*c070*/  I2F.U64 R0, R2 ;  /* 0x0000000200007312 */ /* 0x004e240000301000 */
[----:B0-----:R-:W-:Y:S01]  /*c080*/  F2FP.BF16.F32.PACK_AB R0, RZ, R0 ;  /* 0x00000000ff00723e */ /* 0x001fe200000010ff */
[----:B------:R-:W-:Y:S06]  /*c090*/  BRA `(.L_x_221) ;  /* 0x00000000000c7947 */ /* 0x000fec0003800000 */
.L_x_244:
[----:B------:R-:W2:Y:S02]  /*c0a0*/  LDG.E R2, desc[UR36][R2.64] ;  /* 0x0000002402027981 */ /* 0x000ea4000c1e1900 */
[----:B--2---:R-:W-:-:S04]  /*c0b0*/  I2FP.F32.U32 R0, R2 ;  /* 0x0000000200007245 */ /* 0x004fc80000201000 */
[----:B------:R-:W-:-:S07]  /*c0c0*/  F2FP.BF16.F32.PACK_AB R0, RZ, R0 ;  /* 0x00000000ff00723e */ /* 0x000fce00000010ff */
.L_x_221:
[----:B-----5:R-:W-:Y:S01]  /*c0d0*/  IMAD.U32 R0, R0, 0x10000, RZ ;  /* 0x0001000000007824 */ /* 0x020fe200078e00ff */
[----:B------:R-:W-:Y:S01]  /*c0e0*/  UPRMT UR4, UR42, 0x9910, URZ ;  /* 0x000099102a047896 */ /* 0x000fe200080000ff */
[----:B------:R-:W-:Y:S02]  /*c0f0*/  IMAD.MOV.U32 R6, RZ, RZ, 0x3e800000 ;  /* 0x3e800000ff067424 */ /* 0x000fe400078e00ff */
[C---:B0-----:R-:W-:Y:S01]  /*c100*/  FFMA.FTZ R2, R0.reuse, R0, 1 ;  /* 0x3f80000000027423 */ /* 0x041fe20000010000 */
[C---:B------:R-:W-:Y:S01]  /*c110*/  FSETP.GT.FTZ.AND P0, PT, |R0|.reuse, 8388608, PT ;  /* 0x4b0000000000780b */ /* 0x040fe20003f14200 */
[----:B------:R-:W-:Y:S01]  /*c120*/  FADD.FTZ R7, |R0|, -RZ ;  /* 0x800000ff00077221 */ /* 0x000fe20000010200 */
[----:B------:R-:W-:Y:S01]  /*c130*/  UISETP.GT.AND UP0, UPT, UR4, 0x9, UPT ;  /* 0x000000090400788c */ /* 0x000fe2000bf04270 */
[----:B------:R-:W0:Y:S02]  /*c140*/  MUFU.RSQ R3, R2 ;  /* 0x0000000200037308 */ /* 0x000e240000001400 */
[----:B0-----:R-:W-:-:S06]  /*c150*/  FFMA.FTZ R3, R2, R3, 1 ;  /* 0x3f80000002037423 */ /* 0x001fcc0000010003 */
[----:B------:R-:W0:Y:S02]  /*c160*/  MUFU.RCP R3, R3 ;  /* 0x0000000300037308 */ /* 0x000e240000001000 */
[----:B0-----:R-:W-:Y:S01]  /*c170*/  FMUL.FTZ R5, |R0|, R3 ;  /* 0x0000000300057220 */ /* 0x001fe20000410200 */
[----:B------:R-:W-:-:S03]  /*c180*/  IMAD.MOV.U32 R3, RZ, RZ, 0x3d39bf78 ;  /* 0x3d39bf78ff037424 */ /* 0x000fc600078e00ff */
[----:B------:R-:W-:-:S04]  /*c190*/  @!P0 FFMA.FTZ R7, |R0|, R5, |R0| ;  /* 0x0000000500078223 */ /* 0x000fc80000010600 */
[C---:B------:R-:W-:Y:S01]  /*c1a0*/  FADD.FTZ.RZ R4, R7.reuse, 1 ;  /* 0x3f80000007047421 */ /* 0x040fe2000001c000 */
[----:B------:R-:W-:-:S04]  /*c1b0*/  ISETP.GE.U32.AND P1, PT, R7, 0x7f800000, PT ;  /* 0x7f8000000700780c */ /* 0x000fc80003f26070 */
[----:B------:R-:W-:Y:S02]  /*c1c0*/  IADD3 R4, PT, PT, R4, -0x3f400000, RZ ;  /* 0xc0c0000004047810 */ /* 0x000fe40007ffe0ff */
[----:B------:R-:W-:Y:S02]  /*c1d0*/  ISETP.GT.AND P2, PT, R7, -0x40800000, P1 ;  /* 0xbf8000000700780c */ /* 0x000fe40000f44270 */
[----:B------:R-:W-:-:S04]  /*c1e0*/  LOP3.LUT R4, R4, 0xff800000, RZ, 0xc0, !PT ;  /* 0xff80000004047812 */ /* 0x000fc800078ec0ff */
[----:B------:R-:W-:Y:S02]  /*c1f0*/  IADD3 R5, PT, PT, -R4, 0x40800000, RZ ;  /* 0x4080000004057810 */ /* 0x000fe40007ffe1ff */
[-C--:B------:R-:W-:Y:S02]  /*c200*/  IADD3 R2, PT, PT, R7, -R4.reuse, RZ ;  /* 0x8000000407027210 */ /* 0x080fe40007ffe0ff */
[----:B------:R-:W-:Y:S01]  /*c210*/  I2FP.F32.S32 R4, R4 ;  /* 0x0000000400047245 */ /* 0x000fe20000201400 */
[----:B------:R-:W-:-:S04]  /*c220*/  FFMA.FTZ R5, R5, R6, -1 ;  /* 0xbf80000005057423 */ /* 0x000fc80000010006 */
[----:B------:R-:W-:Y:S01]  /*c230*/  FADD.FTZ R2, R2, R5 ;  /* 0x0000000502027221 */ /* 0x000fe20000010000 */
[----:B------:R-:W-:-:S03]  /*c240*/  FMUL.FTZ R4, R4, 1.1920928955078125e-07 ;  /* 0x3400000004047820 */ /* 0x000fc60000410000 */
        /* <DEDUP_REMOVED lines=18> */
[----:B------:R-:W-:-:S04]  /*c370*/  FSEL R0, R0, R3, !P0 ;  /* 0x0000000300007208 */ /* 0x000fc80004000000 */
[----:B------:R0:W1:Y:S01]  /*c380*/  F2F.BF16.F32 R3, R0 ;  /* 0x0000000000037304 */ /* 0x0000620000202000 */
        /* <DEDUP_REMOVED lines=11> */
[----:B0-----:R-:W-:Y:S01]  /*c440*/  STG.E.U8 desc[UR36][R16.64], R3 ;  /* 0x0000000310007986 */ /* 0x001fe2000c101124 */
[----:B------:R-:W-:Y:S05]  /*c450*/  EXIT ;  /* 0x000000000000794d */ /* 0x000fea0003800000 */
.L_x_252:
[----:B-1----:R-:W-:-:S06]  /*c460*/  SHF.L.U32 R3, R3, 0x10, RZ ;  /* 0x0000001003037819 */ /* 0x002fcc00000006ff */
[----:B------:R-:W1:Y:S02]  /*c470*/  F2I.S64.TRUNC R2, R3 ;  /* 0x0000000300027311 */ /* 0x000e64000020d900 */
[----:B-1----:R-:W-:Y:S01]  /*c480*/  STG.E.U8 desc[UR36][R16.64], R2 ;  /* 0x0000000210007986 */ /* 0x002fe2000c101124 */
[----:B------:R-:W-:Y:S05]  /*c490*/  EXIT ;  /* 0x000000000000794d */ /* 0x000fea0003800000 */
.L_x_251:
        /* <DEDUP_REMOVED lines=8> */
[----:B-1----:R-:W-:Y:S01]  /*c520*/  STG.E.64 desc[UR36][R16.64], R2 ;  /* 0x0000000210007986 */ /* 0x002fe2000c101b24 */
[----:B------:R-:W-:Y:S05]  /*c530*/  EXIT ;  /* 0x000000000000794d */ /* 0x000fea0003800000 */
.L_x_255:
[----:B-1----:R-:W-:-:S06]  /*c540*/  SHF.L.U32 R3, R3, 0x10, RZ ;  /* 0x0000001003037819 */ /* 0x002fcc00000006ff */
[----:B------:R-:W1:Y:S02]  /*c550*/  F2I.FTZ.TRUNC.NTZ R3, R3 ;  /* 0x0000000300037305 */ /* 0x000e64000021f100 */
[----:B-1----:R-:W-:Y:S01]  /*c560*/  STG.E desc[UR36][R16.64], R3 ;  /* 0x0000000310007986 */ /* 0x002fe2000c101924 */
[----:B------:R-:W-:Y:S05]  /*c570*/  EXIT ;  /* 0x000000000000794d */ /* 0x000fea0003800000 */
.L_x_254:
[----:B-1----:R-:W-:-:S06]  /*c580*/  IMAD.U32 R3, R3, 0x10000, RZ ;  /* 0x0001000003037824 */ /* 0x002fcc00078e00ff */
[----:B------:R-:W1:Y:S02]  /*c590*/  F2I.FTZ.TRUNC.NTZ R3, R3 ;  /* 0x0000000300037305 */ /* 0x000e64000021f100 */
[----:B-1----:R-:W-:Y:S01]  /*c5a0*/  STG.E.U16 desc[UR36][R16.64], R3 ;  /* 0x0000000310007986 */ /* 0x002fe2000c101524 */
[----:B------:R-:W-:Y:S05]  /*c5b0*/  EXIT ;  /* 0x000000000000794d */ /* 0x000fea0003800000 */
.L_x_250:
[----:B------:R-:W-:-:S09]  /*c5c0*/  UISETP.GT.AND UP0, UPT, UR4, 0x6, UPT ;  /* 0x000000060400788c */ /* 0x000fd2000bf04270 */
[----:B------:R-:W-:Y:S05]  /*c5d0*/  BRA.U UP0, `(.L_x_256) ;  /* 0x00000001002c7547 */ /* 0x000fea000b800000 */
[----:B------:R-:W-:-:S09]  /*c5e0*/  UISETP.NE.AND UP0, UPT, UR4, 0x5, UPT ;  /* 0x000000050400788c */ /* 0x000fd2000bf05270 */
[----:B------:R-:W-:Y:S05]  /*c5f0*/  BRA.U !UP0, `(.L_x_257) ;  /* 0x0000000108147547 */ /* 0x000fea000b800000 */
[----:B------:R-:W-:-:S09]  /*c600*/  UISETP.NE.AND UP0, UPT, UR4, 0x6, UPT ;  /* 0x000000060400788c */ /* 0x000fd2000bf05270 */
[----:B------:R-:W-:Y:S05]  /*c610*/  BRA.U UP0, `(.L_x_253) ;  /* 0x0000000900307547 */ /* 0x000fea000b800000 */
[----:B-1----:R-:W-:-:S05]  /*c620*/  SHF.L.U32 R3, R3, 0x10, RZ ;  /* 0x0000001003037819 */ /* 0x002fca00000006ff */
[----:B------:R-:W-:Y:S01]  /*c630*/  STG.E desc[UR36][R16.64], R3 ;  /* 0x0000000310007986 */ /* 0x000fe2000c101924 */
[----:B------:R-:W-:Y:S05]  /*c640*/  EXIT ;  /* 0x000000000000794d */ /* 0x000fea0003800000 */
.L_x_257:
[----:B01----:R-:W-:-:S05]  /*c650*/  IMAD.U32 R0, R3, 0x10000, RZ ;  /* 0x0001000003007824 */ /* 0x003fca00078e00ff */
[----:B------:R-:W-:-:S05]  /*c660*/  F2FP.F16.F32.PACK_AB R0, RZ, R0 ;  /* 0x00000000ff00723e */ /* 0x000fca00000000ff */
[----:B------:R-:W-:Y:S01]  /*c670*/  STG.E.U16 desc[UR36][R16.64], R0 ;  /* 0x0000000010007986 */ /* 0x000fe2000c101524 */
[----:B------:R-:W-:Y:S05]  /*c680*/  EXIT ;  /* 0x000000000000794d */ /* 0x000fea0003800000 */
.L_x_256:
        /* <DEDUP_REMOVED lines=8> */
[----:B------:R-:W-:Y:S01]  /*c710*/  STG.E.64 desc[UR36][R16.64], R2 ;  /* 0x0000000210007986 */ /* 0x000fe2000c101b24 */
[----:B------:R-:W-:Y:S05]  /*c720*/  EXIT ;  /* 0x000000000000794d */ /* 0x000fea0003800000 */
.L_x_259:
[----:B-1----:R-:W-:-:S04]  /*c730*/  SHF.L.U32 R3, R3, 0x10, RZ ;  /* 0x0000001003037819 */ /* 0x002fc800000006ff */
[----:B------:R-:W-:-:S04]  /*c740*/  F2FP.F16.F32.PACK_AB R3, RZ, R3 ;  /* 0x00000003ff03723e */ /* 0x000fc800000000ff */
[----:B------:R-:W-:-:S05]  /*c750*/  PRMT R3, R3, 0x5410, RZ ;  /* 0x0000541003037816 */ /* 0x000fca00000000ff */
[----:B------:R-:W-:Y:S01]  /*c760*/  STG.E desc[UR36][R16.64], R3 ;  /* 0x0000000310007986 */ /* 0x000fe2000c101924 */
[----:B------:R-:W-:Y:S05]  /*c770*/  EXIT ;  /* 0x000000000000794d */ /* 0x000fea0003800000 */
.L_x_258:
[----:B-1----:R-:W-:-:S04]  /*c780*/  IMAD.U32 R2, R3, 0x10000, RZ ;  /* 0x0001000003027824 */ /* 0x002fc800078e00ff */
[----:B------:R-:W-:-:S06]  /*c790*/  FMUL.FTZ R2, R2, 1 ;  /* 0x3f80000002027820 */ /* 0x000fcc0000410000 */
[----:B------:R-:W1:Y:S02]  /*c7a0*/  F2F.F64.F32 R2, R2 ;  /* 0x0000000200027310 */ /* 0x000e640000201800 */
[----:B-1----:R-:W-:Y:S01]  /*c7b0*/  STG.E.64 desc[UR36][R16.64], R2 ;  /* 0x0000000210007986 */ /* 0x002fe2000c101b24 */
[----:B------:R-:W-:Y:S05]  /*c7c0*/  EXIT ;  /* 0x000000000000794d */ /* 0x000fea0003800000 */
.L_x_249:
        /* <DEDUP_REMOVED lines=10> */
[----:B-1----:R-:W-:-:S06]  /*c870*/  SHF.L.U32 R3, R3, 0x10, RZ ;  /* 0x0000001003037819 */ /* 0x002fcc00000006ff */
[----:B------:R-:W1:Y:S02]  /*c880*/  F2I.FTZ.U32.TRUNC.NTZ R3, R3 ;  /* 0x0000000300037305 */ /* 0x000e64000021f000 */
[----:B-1----:R-:W-:Y:S01]  /*c890*/  STG.E.U16 desc[UR36][R16.64], R3 ;  /* 0x0000000310007986 */ /* 0x002fe2000c101524 */
[----:B------:R-:W-:Y:S05]  /*c8a0*/  EXIT ;  /* 0x000000000000794d */ /* 0x000fea0003800000 */
.L_x_263:
[----:B-1----:R-:W-:Y:S01]  /*c8b0*/  IMAD.U32 R3, R3, 0x10000, RZ ;  /* 0x0001000003037824 */ /* 0x002fe200078e00ff */
[----:B------:R-:W-:Y:S01]  /*c8c0*/  BSSY.RECONVERGENT B0, `(.L_x_264) ;  /* 0x0000013000007945 */ /* 0x000fe20003800200 */
[----:B------:R-:W-:-:S03]  /*c8d0*/  HFMA2 R8, -RZ, RZ, 0, 7.62939453125e-06 ;  /* 0x00000080ff087431 */ /* 0x000fc600000001ff */
[----:B------:R-:W-:-:S04]  /*c8e0*/  LOP3.LUT R2, R3, 0x7fffffff, RZ, 0xc0, !PT ;  /* 0x7fffffff03027812 */ /* 0x000fc800078ec0ff */
[----:B------:R-:W-:-:S13]  /*c8f0*/  ISETP.GT.U32.AND P0, PT, R2, 0x437fffff, PT ;  /* 0x437fffff0200780c */ /* 0x000fda0003f04070 */
[----:B------:R-:W-:Y:S05]  /*c900*/  @P0 BRA `(.L_x_265) ;  /* 0x0000000000380947 */ /* 0x000fea0003800000 */
[----:B------:R-:W-:-:S13]  /*c910*/  ISETP.GE.U32.AND P0, PT, R2, 0x3c000000, PT ;  /* 0x3c0000000200780c */ /* 0x000fda0003f06070 */
[----:B0-----:R-:W-:-:S04]  /*c920*/  @P0 SHF.R.U32.HI R0, RZ, 0x14, R3 ;  /* 0x00000014ff000819 */ /* 0x001fc80000011603 */
[----:B------:R-:W-:-:S04]  /*c930*/  @P0 LOP3.LUT R0, R0, 0x1, RZ, 0xc0, !PT ;  /* 0x0000000100000812 */ /* 0x000fc800078ec0ff */
[----:B------:R-:W-:-:S04]  /*c940*/  @P0 IADD3 R0, PT, PT, R3, 0x487ffff, R0 ;  /* 0x0487ffff03000810 */ /* 0x000fc80007ffe000 */
[----:B------:R-:W-:-:S04]  /*c950*/  @P0 SHF.R.U32.HI R0, RZ, 0x14, R0 ;  /* 0x00000014ff000819 */ /* 0x000fc80000011600 */
[----:B------:R-:W-:Y:S01]  /*c960*/  @P0 LOP3.LUT R0, R0, 0xff, RZ, 0xc0, !PT ;  /* 0x000000ff00000812 */ /* 0x000fe200078ec0ff */
[----:B------:R-:W-:Y:S06]  /*c970*/  @P0 BRA `(.L_x_266) ;  /* 0x0000000000100947 */ /* 0x000fec0003800000 */
[----:B------:R-:W-:Y:S01]  /*c980*/  FADD.FTZ R0, R2, 8192 ;  /* 0x4600000002007421 */ /* 0x000fe20000010000 */
[----:B------:R-:W-:-:S04]  /*c990*/  PRMT R8, RZ, 0x7610, R8 ;  /* 0x00007610ff087816 */ /* 0x000fc80000000008 */
[----:B------:R-:W-:-:S13]  /*c9a0*/  LOP3.LUT P0, R0, R0, 0xff, RZ, 0xc0, !PT ;  /* 0x000000ff00007812 */ /* 0x000fda000780c0ff */
[----:B------:R-:W-:Y:S05]  /*c9b0*/  @!P0 BRA `(.L_x_265) ;  /* 0x00000000000c8947 */ /* 0x000fea0003800000 */
.L_x_266:
[----:B------:R-:W-:-:S04]  /*c9c0*/  SHF.R.U32.HI R3, RZ, 0x18, R3 ;  /* 0x00000018ff037819 */ /* 0x000fc80000011603 */
[----:B------:R-:W-:-:S04]  /*c9d0*/  LOP3.LUT R0, R0, 0x80, R3, 0xf8, !PT ;  /* 0x0000008000007812 */ /* 0x000fc800078ef803 */
[----:B------:R-:W-:-:S07]  /*c9e0*/  PRMT R8, R0, 0x7610, R8 ;  /* 0x0000761000087816 */ /* 0x000fce0000000008 */
.L_x_265:
[----:B------:R-:W-:Y:S05]  /*c9f0*/  BSYNC.RECONVERGENT B0 ;  /* 0x0000000000007941 */ /* 0x000fea0003800200 */
.L_x_264:
[----:B------:R-:W-:Y:S01]  /*ca00*/  STG.E.U8 desc[UR36][R16.64], R8 ;  /* 0x0000000810007986 */ /* 0x000fe2000c101124 */
[----:B------:R-:W-:Y:S05]  /*ca10*/  EXIT ;  /* 0x000000000000794d */ /* 0x000fea0003800000 */
.L_x_262:
[----:B-1----:R-:W-:Y:S01]  /*ca20*/  IMAD.U32 R3, R3, 0x10000, RZ ;  /* 0x0001000003037824 */ /* 0x002fe200078e00ff */
[----:B------:R-:W-:Y:S01]  /*ca30*/  BSSY.RECONVERGENT B0, `(.L_x_267) ;  /* 0x0000013000007945 */ /* 0x000fe20003800200 */
[----:B------:R-:W-:-:S03]  /*ca40*/  MOV R8, 0x80 ;  /* 0x0000008000087802 */ /* 0x000fc60000000f00 */
        /* <DEDUP_REMOVED lines=14> */
.L_x_269:
[----:B------:R-:W-:-:S04]  /*cb30*/  SHF.R.U32.HI R3, RZ, 0x18, R3 ;  /* 0x00000018ff037819 */ /* 0x000fc80000011603 */
[----:B------:R-:W-:-:S04]  /*cb40*/  LOP3.LUT R0, R0, 0x80, R3, 0xf8, !PT ;  /* 0x0000008000007812 */ /* 0x000fc800078ef803 */
[----:B------:R-:W-:-:S07]  /*cb50*/  PRMT R8, R0, 0x7610, R8 ;  /* 0x0000761000087816 */ /* 0x000fce0000000008 */
.L_x_268:
[----:B------:R-:W-:Y:S05]  /*cb60*/  BSYNC.RECONVERGENT B0 ;  /* 0x0000000000007941 */ /* 0x000fea0003800200 */
.L_x_267:
[----:B------:R-:W-:Y:S01]  /*cb70*/  STG.E.U8 desc[UR36][R16.64], R8 ;  /* 0x0000000810007986 */ /* 0x000fe2000c101124 */
[----:B------:R-:W-:Y:S05]  /*cb80*/  EXIT ;  /* 0x000000000000794d */ /* 0x000fea0003800000 */
.L_x_261:
[----:B------:R-:W-:-:S09]  /*cb90*/  UISETP.NE.AND UP0, UPT, UR4, 0x1c, UPT ;  /* 0x0000001c0400788c */ /* 0x000fd2000bf05270 */
[----:B------:R-:W-:Y:S05]  /*cba0*/  BRA.U !UP0, `(.L_x_270) ;  /* 0x0000000108607547 */ /* 0x000fea000b800000 */
[----:B------:R-:W-:-:S09]  /*cbb0*/  UISETP.NE.AND UP0, UPT, UR4, 0x1d, UPT ;  /* 0x0000001d0400788c */ /* 0x000fd2000bf05270 */
[----:B------:R-:W-:Y:S05]  /*cbc0*/  BRA.U !UP0, `(.L_x_271) ;  /* 0x0000000108487547 */ /* 0x000fea000b800000 */
[----:B------:R-:W-:-:S09]  /*cbd0*/  UISETP.NE.AND UP0, UPT, UR4, 0x2c, UPT ;  /* 0x0000002c0400788c */ /* 0x000fd2000bf05270 */
[----:B------:R-:W-:Y:S05]  /*cbe0*/  BRA.U UP0, `(.L_x_253) ;  /* 0x0000000100bc7547 */ /* 0x000fea000b800000 */
[----:B-1----:R-:W-:-:S05]  /*cbf0*/  IMAD.U32 R3, R3, 0x10000, RZ ;  /* 0x0001000003037824 */ /* 0x002fca00078e00ff */
[----:B------:R-:W-:-:S04]  /*cc00*/  SHF.R.U32.HI R4, RZ, 0x17, R3 ;  /* 0x00000017ff047819 */ /* 0x000fc80000011603 */
[----:B------:R-:W-:-:S04]  /*cc10*/  LOP3.LUT R2, R4, 0xff, RZ, 0xc0, !PT ;  /* 0x000000ff04027812 */ /* 0x000fc800078ec0ff */
[----:B------:R-:W-:-:S13]  /*cc20*/  ISETP.NE.AND P1, PT, R2, 0xff, PT ;  /* 0x000000ff0200780c */ /* 0x000fda0003f25270 */
[--C-:B0-----:R-:W-:Y:S02]  /*cc30*/  @P1 SHF.R.U32.HI R0, RZ, 0x16, R3.reuse ;  /* 0x00000016ff001819 */ /* 0x101fe40000011603 */
[----:B------:R-:W-:Y:S01]  /*cc40*/  @P1 LOP3.LUT P0, RZ, R2, 0x3fffff, R3, 0xf8, !PT ;  /* 0x003fffff02ff1812 */ /* 0x000fe2000780f803 */
[----:B------:R-:W-:Y:S01]  /*cc50*/  HFMA2 R3, -RZ, RZ, 0, 1.5199184417724609375e-05 ;  /* 0x000000ffff037431 */ /* 0x000fe200000001ff */
[----:B------:R-:W-:-:S04]  /*cc60*/  @P1 LOP3.LUT R0, R0, 0x1, RZ, 0xc0, !PT ;  /* 0x0000000100001812 */ /* 0x000fc800078ec0ff */
[----:B------:R-:W-:Y:S01]  /*cc70*/  @P1 ISETP.EQ.U32.AND P2, PT, R0, 0x1, P0 ;  /* 0x000000010000180c */ /* 0x000fe20000742070 */
[----:B------:R-:W-:Y:S01]  /*cc80*/  @P1 VIADD R0, R4, 0x1 ;  /* 0x0000000104001836 */ /* 0x000fe20000000000 */
[----:B------:R-:W-:Y:S02]  /*cc90*/  PLOP3.LUT P0, PT, PT, PT, PT, 0x80, 0x8 ;  /* 0x000000000008781c */ /* 0x000fe40003f0f070 */
[----:B------:R-:W-:-:S13]  /*cca0*/  @P1 PLOP3.LUT P0, PT, P2, PT, PT, 0x80, 0x8 ;  /* 0x000000000008181c */ /* 0x000fda000170f070 */
[----:B------:R-:W-:-:S05]  /*ccb0*/  @!P0 IADD3 R0, PT, PT, R4, RZ, RZ ;  /* 0x000000ff04008210 */ /* 0x000fca0007ffe0ff */
[----:B------:R-:W-:-:S05]  /*ccc0*/  @P1 IMAD.MOV.U32 R3, RZ, RZ, R0 ;  /* 0x000000ffff031224 */ /* 0x000fca00078e0000 */
[----:B------:R-:W-:Y:S01]  /*ccd0*/  STG.E.U8 desc[UR36][R16.64], R3 ;  /* 0x0000000310007986 */ /* 0x000fe2000c101124 */
[----:B------:R-:W-:Y:S05]  /*cce0*/  EXIT ;  /* 0x000000000000794d */ /* 0x000fea0003800000 */
.L_x_271:
[----:B-1----:R-:W-:-:S06]  /*ccf0*/  SHF.L.U32 R3, R3, 0x10, RZ ;  /* 0x0000001003037819 */ /* 0x002fcc00000006ff */
[----:B------:R-:W1:Y:S02]  /*cd00*/  F2I.U64.TRUNC R2, R3 ;  /* 0x0000000300027311 */ /* 0x000e64000020d800 */
[----:B-1----:R-:W-:Y:S01]  /*cd10*/  STG.E.64 desc[UR36][R16.64], R2 ;  /* 0x0000000210007986 */ /* 0x002fe2000c101b24 */
[----:B------:R-:W-:Y:S05]  /*cd20*/  EXIT ;  /* 0x000000000000794d */ /* 0x000fea0003800000 */
.L_x_270:
[----:B-1----:R-:W-:-:S06]  /*cd30*/  IMAD.U32 R3, R3, 0x10000, RZ ;  /* 0x0001000003037824 */ /* 0x002fcc00078e00ff */
[----:B------:R-:W1:Y:S02]  /*cd40*/  F2I.FTZ.U32.TRUNC.NTZ R3, R3 ;  /* 0x0000000300037305 */ /* 0x000e64000021f000 */
[----:B-1----:R-:W-:Y:S01]  /*cd50*/  STG.E desc[UR36][R16.64], R3 ;  /* 0x0000000310007986 */ /* 0x002fe2000c101924 */
[----:B------:R-:W-:Y:S05]  /*cd60*/  EXIT ;  /* 0x000000000000794d */ /* 0x000fea0003800000 */
.L_x_260:
[----:B------:R-:W-:-:S09]  /*cd70*/  UISETP.GT.AND UP0, UPT, UR4, 0xe, UPT ;  /* 0x0000000e0400788c */ /* 0x000fd2000bf04270 */
[----:B------:R-:W-:Y:S05]  /*cd80*/  BRA.U UP0, `(.L_x_272) ;  /* 0x00000001003c7547 */ /* 0x000fea000b800000 */
[----:B------:R-:W-:-:S09]  /*cd90*/  UISETP.NE.AND UP0, UPT, UR4, 0xa, UPT ;  /* 0x0000000a0400788c */ /* 0x000fd2000bf05270 */
[----:B------:R-:W-:Y:S05]  /*cda0*/  BRA.U !UP0, `(.L_x_273) ;  /* 0x00000001081c7547 */ /* 0x000fea000b800000 */
[----:B------:R-:W-:-:S09]  /*cdb0*/  UISETP.NE.AND UP0, UPT, UR4, 0xb, UPT ;  /* 0x0000000b0400788c */ /* 0x000fd2000bf05270 */
[----:B------:R-:W-:Y:S05]  /*cdc0*/  BRA.U UP0, `(.L_x_253) ;  /* 0x0000000100447547 */ /* 0x000fea000b800000 */
[----:B-1----:R-:W-:-:S04]  /*cdd0*/  SHF.L.U32 R3, R3, 0x10, RZ ;  /* 0x0000001003037819 */ /* 0x002fc800000006ff */
[----:B------:R-:W-:-:S04]  /*cde0*/  FSETP.NEU.FTZ.AND P0, PT, R3, RZ, PT ;  /* 0x000000ff0300720b */ /* 0x000fc80003f1d000 */
[----:B------:R-:W-:-:S05]  /*cdf0*/  SEL R3, RZ, 0x1, !P0 ;  /* 0x00000001ff037807 */ /* 0x000fca0004000000 */
[----:B------:R-:W-:Y:S01]  /*ce00*/  STG.E.U8 desc[UR36][R16.64], R3 ;  /* 0x0000000310007986 */ /* 0x000fe2000c101124 */
[----:B------:R-:W-:Y:S05]  /*ce10*/  EXIT ;  /* 0x000000000000794d */ /* 0x000fea0003800000 */
.L_x_273:
[----:B-1----:R-:W-:Y:S01]  /*ce20*/  IMAD.U32 R3, R3, 0x10000, RZ ;  /* 0x0001000003037824 */ /* 0x002fe200078e00ff */
[----:B------:R-:W-:-:S03]  /*ce30*/  CS2R R6, SRZ ;  /* 0x0000000000067805 */ /* 0x000fc6000001ff00 */
[----:B------:R-:W-:-:S04]  /*ce40*/  FMUL.FTZ R3, R3, 1 ;  /* 0x3f80000003037820 */ /* 0x000fc80000410000 */
[----:B------:R-:W1:Y:S02]  /*ce50*/  F2F.F64.F32 R4, R3 ;  /* 0x0000000300047310 */ /* 0x000e640000201800 */
[----:B-1----:R-:W-:Y:S01]  /*ce60*/  STG.E.128 desc[UR36][R16.64], R4 ;  /* 0x0000000410007986 */ /* 0x002fe2000c101d24 */
[----:B------:R-:W-:Y:S05]  /*ce70*/  EXIT ;  /* 0x000000000000794d */ /* 0x000fea0003800000 */
.L_x_272:
[----:B------:R-:W-:-:S09]  /*ce80*/  UISETP.NE.AND UP0, UPT, UR4, 0xf, UPT ;  /* 0x0000000f0400788c */ /* 0x000fd2000bf05270 */
[----:B------:R-:W-:Y:S05]  /*ce90*/  BRA.U !UP0, `(.L_x_274) ;  /* 0x0000000108e87547 */ /* 0x000fea000b800000 */
[----:B------:R-:W-:-:S09]  /*cea0*/  UISETP.NE.AND UP0, UPT, UR4, 0x17, UPT ;  /* 0x000000170400788c */ /* 0x000fd2000bf05270 */
[----:B------:R-:W-:Y:S05]  /*ceb0*/  BRA.U !UP0, `(.L_x_275) ;  /* 0x0000000108907547 */ /* 0x000fea000b800000 */
[----:B------:R-:W-:-:S09]  /*cec0*/  UISETP.NE.AND UP0, UPT, UR4, 0x18, UPT ;  /* 0x000000180400788c */ /* 0x000fd2000bf05270 */
[----:B------:R-:W-:Y:S05]  /*ced0*/  BRA.U !UP0, `(.L_x_276) ;  /* 0x0000000108447547 */ /* 0x000fea000b800000 */
.L_x_253:
[----:B0-----:R-:W-:Y:S01]  /*cee0*/  MOV R0, 0x0 ;  /* 0x0000000000007802 */ /* 0x001fe20000000f00 */
[----:B------:R-:W0:Y:S01]  /*cef0*/  LDCU.64 UR4, c[0x4][0x158] ;  /* 0x01002b00ff0477ac */ /* 0x000e220008000a00 */
[----:B------:R-:W-:Y:S02]  /*cf00*/  HFMA2 R8, -RZ, RZ, 0, 6.020069122314453125e-06 ;  /* 0x00000065ff087431 */ /* 0x000fe400000001ff */
[----:B------:R-:W-:Y:S01]  /*cf10*/  IMAD.MOV.U32 R12, RZ, RZ, 0x1 ;  /* 0x00000001ff0c7424 */ /* 0x000fe200078e00ff */
[----:B-1----:R1:W2:Y:S01]  /*cf20*/  LDC.64 R2, c[0x4][R0] ;  /* 0x0100000000027b82 */ /* 0x0022a20000000a00 */
        /* <DEDUP_REMOVED lines=11> */
.L_x_277:
[----:B------:R-:W-:Y:S05]  /*cfe0*/  EXIT ;  /* 0x000000000000794d */ /* 0x000fea0003800000 */
.L_x_276:
[----:B-1----:R-:W-:Y:S01]  /*cff0*/  IMAD.U32 R5, R3, 0x10000, RZ ;  /* 0x0001000003057824 */ /* 0x002fe200078e00ff */
[----:B------:R-:W-:Y:S01]  /*d000*/  BSSY.RECONVERGENT B0, `(.L_x_278) ;  /* 0x000000c000007945 */ /* 0x000fe20003800200 */
[----:B0-----:R-:W-:-:S03]  /*d010*/  HFMA2 R0, -RZ, RZ, 0, 7.569789886474609375e-06 ;  /* 0x0000007fff007431 */ /* 0x001fc600000001ff */
        /* <DEDUP_REMOVED lines=10> */
.L_x_279:
[----:B------:R-:W-:Y:S05]  /*d0c0*/  BSYNC.RECONVERGENT B0 ;  /* 0x0000000000007941 */ /* 0x000fea0003800200 */
.L_x_278:
[----:B------:R-:W-:-:S05]  /*d0d0*/  LOP3.LUT R3, R0, 0x80, R3, 0xf8, !PT ;  /* 0x0000008000037812 */ /* 0x000fca00078ef803 */
[----:B------:R-:W-:Y:S01]  /*d0e0*/  STG.E.U8 desc[UR36][R16.64], R3 ;  /* 0x0000000310007986 */ /* 0x000fe2000c101124 */
[----:B------:R-:W-:Y:S05]  /*d0f0*/  EXIT ;  /* 0x000000000000794d */ /* 0x000fea0003800000 */
.L_x_275:
        /* <DEDUP_REMOVED lines=12> */
.L_x_281:
[----:B------:R-:W-:Y:S02]  /*d1c0*/  ISETP.GT.U32.AND P0, PT, R2, 0x7f800000, PT ;  /* 0x7f8000000200780c */ /* 0x000fe40003f04070 */
[----:B0-----:R-:W-:-:S04]  /*d1d0*/  MOV R0, 0x7f ;  /* 0x0000007f00007802 */ /* 0x001fc80000000f00 */
[----:B------:R-:W-:-:S07]  /*d1e0*/  SEL R0, R0, 0x7c, P0 ;  /* 0x0000007c00007807 */ /* 0x000fce0000000000 */
.L_x_282:
[----:B------:R-:W-:Y:S05]  /*d1f0*/  BSYNC.RECONVERGENT B0 ;  /* 0x0000000000007941 */ /* 0x000fea0003800200 */
.L_x_280:
[----:B------:R-:W-:-:S04]  /*d200*/  SHF.R.U32.HI R3, RZ, 0x18, R3 ;  /* 0x00000018ff037819 */ /* 0x000fc80000011603 */
[----:B------:R-:W-:-:S05]  /*d210*/  LOP3.LUT R3, R0, 0x80, R3, 0xf8, !PT ;  /* 0x0000008000037812 */ /* 0x000fca00078ef803 */
[----:B------:R-:W-:Y:S01]  /*d220*/  STG.E.U8 desc[UR36][R16.64], R3 ;  /* 0x0000000310007986 */ /* 0x000fe2000c101124 */
[----:B------:R-:W-:Y:S05]  /*d230*/  EXIT ;  /* 0x000000000000794d */ /* 0x000fea0003800000 */
.L_x_274:
[----:B-1----:R-:W-:Y:S01]  /*d240*/  STG.E.U16 desc[UR36][R16.64], R3 ;  /* 0x0000000310007986 */ /* 0x002fe2000c101524 */
[----:B------:R-:W-:Y:S05]  /*d250*/  EXIT ;  /* 0x000000000000794d */ /* 0x000fea0003800000 */
.L_x_283:
[----:B------:R-:W-:-:S00]  /*d260*/  BRA `(.L_x_283) ;  /* 0xfffffffc00fc7947 */ /* 0x000fc0000383ffff */
[----:B------:R-:W-:-:S00]  /*d270*/  NOP ;  /* 0x0000000000007918 */ /* 0x000fc00000000000 */
        /* <DEDUP_REMOVED lines=8> */
.L_x_18543:


//--------------------- .text._ZN2at6native27unrolled_elementwise_kernelIZZZNS0_17asinh_kernel_cudaERNS_18TensorIteratorBaseEENKUlvE0_clEvENKUlvE2_clEvEUlN3c108BFloat16EE_St5arrayIPcLm2EELi4E23TrivialOffsetCalculatorILi1EjESD_NS0_6memory12LoadWithCastILi1EEENSE_13StoreWithCastILi1EEEEEviT_T0_T2_T3_T4_T5_ --------------------------
	.section	.text._ZN2at6native27unrolled_elementwise_kernelIZZZNS0_17asinh_kernel_cudaERNS_18TensorIteratorBaseEENKUlvE0_clEvENKUlvE2_clEvEUlN3c108BFloat16EE_St5arrayIPcLm2EELi4E23TrivialOffsetCalculatorILi1EjESD_NS0_6memory12LoadWithCastILi1EEENSE_13StoreWithCastILi1EEEEEviT_T0_T2_T3_T4_T5_,"ax",@progbits
	.align	128
        .global         _ZN2at6native27unrolled_elementwise_kernelIZZZNS0_17asinh_kernel_cudaERNS_18TensorIteratorBaseEENKUlvE0_clEvENKUlvE2_clEvEUlN3c108BFloat16EE_St5arrayIPcLm2EELi4E23TrivialOffsetCalculatorILi1EjESD_NS0_6memory12LoadWithCastILi1EEENSE_13StoreWithCastILi1EEEEEviT_T0_T2_T3_T4_T5_
        .type           _ZN2at6native27unrolled_elementwise_kernelIZZZNS0_17asinh_kernel_cudaERNS_18TensorIteratorBaseEENKUlvE0_clEvENKUlvE2_clEvEUlN3c108BFloat16EE_St5arrayIPcLm2EELi4E23TrivialOffsetCalculatorILi1EjESD_NS0_6memory12LoadWithCastILi1EEENSE_13StoreWithCastILi1EEEEEviT_T0_T2_T3_T4_T5_,@function
        .size           _ZN2at6native27unrolled_elementwise_kernelIZZZNS0_17asinh_kernel_cudaERNS_18TensorIteratorBaseEENKUlvE0_clEvENKUlvE2_clEvEUlN3c108BFloat16EE_St5arrayIPcLm2EELi4E23TrivialOffsetCalculatorILi1EjESD_NS0_6memory12LoadWithCastILi1EEENSE_13StoreWithCastILi1EEEEEviT_T0_T2_T3_T4_T5_,(.L_x_18544 - _ZN2at6native27unrolled_elementwise_kernelIZZZNS0_17asinh_kernel_cudaERNS_18TensorIteratorBaseEENKUlvE0_clEvENKUlvE2_clEvEUlN3c108BFloat16EE_St5arrayIPcLm2EELi4E23TrivialOffsetCalculatorILi1EjESD_NS0_6memory12LoadWithCastILi1EEENSE_13StoreWithCastILi1EEEEEviT_T0_T2_T3_T4_T5_)
        .other          _ZN2at6native27unrolled_elementwise_kernelIZZZNS0_17asinh_kernel_cudaERNS_18TensorIteratorBaseEENKUlvE0_clEvENKUlvE2_clEvEUlN3c108BFloat16EE_St5arrayIPcLm2EELi4E23TrivialOffsetCalculatorILi1EjESD_NS0_6memory12LoadWithCastILi1EEENSE_13StoreWithCastILi1EEEEEviT_T0_T2_T3_T4_T5_,@"STO_CUDA_ENTRY STV_DEFAULT"
_ZN2at6native27unrolled_elementwise_kernelIZZZNS0_17asinh_kernel_cudaERNS_18TensorIteratorBaseEENKUlvE0_clEvENKUlvE2_clEvEUlN3c108BFloat16EE_St5arrayIPcLm2EELi4E23TrivialOffsetCalculatorILi1EjESD_NS0_6memory12LoadWithCastILi1EEENSE_13StoreWithCastILi1EEEEEviT_T0_T2_T3_T4_T5_:
.text._ZN2at6native27unrolled_elementwise_kernelIZZZNS0_17asinh_kernel_cudaERNS_18TensorIteratorBaseEENKUlvE0_clEvENKUlvE2_clEvEUlN3c108BFloat16EE_St5arrayIPcLm2EELi4E23TrivialOffsetCalculatorILi1EjESD_NS0_6memory12LoadWithCastILi1EEENSE_13StoreWithCastILi1EEEEEviT_T0_T2_T3_T4_T5_:
[----:B------:R-:W0:Y:S01]  /*0000*/  LDC R1, c[0x0][0x37c] ;  /* 0x0000df00ff017b82 */ /* 0x000e220000000800 */
[----:B------:R-:W1:Y:S07]  /*0010*/  S2R R2, SR_CTAID.X ;  /* 0x0000000000027919 */ /* 0x000e6e0000002500 */
[----:B------:R-:W1:Y:S01]  /*0020*/  LDC R3, c[0x0][0x380] ;  /* 0x0000e000ff037b82 */ /* 0x000e620000000800 */
[----:B------:R-:W2:Y:S01]  /*0030*/  LDCU.64 UR36, c[0x0][0x358] ;  /* 0x00006b00ff2477ac */ /* 0x000ea20008000a00 */
[----:B------:R-:W-:Y:S01]  /*0040*/  BSSY.RECONVERGENT B6, `(.L_x_284) ;  /* 0x0000115000067945 */ /* 0x000fe20003800200 */
[----:B------:R-:W3:Y:S01]  /*0050*/  S2R R17, SR_TID.X ;  /* 0x0000000000117919 */ /* 0x000ee20000002100 */
[----:B------:R-:W-:Y:S01]  /*0060*/  PRMT R19, RZ, 0x7610, R19 ;  /* 0x00007610ff137816 */ /* 0x000fe20000000013 */
[----:B------:R-:W4:Y:S01]  /*0070*/  LDCU.U8 UR38, c[0x0][0x39c] ;  /* 0x00007380ff2677ac */ /* 0x000f220008000000 */
[----:B-1----:R-:W-:-:S02]  /*0080*/  IMAD R16, R2, -0x200, R3 ;  /* 0xfffffe0002107824 */ /* 0x002fc400078e0203 */
[----:B---3--:R-:W-:-:S03]  /*0090*/  IMAD.MOV.U32 R25, RZ, RZ, R17 ;  /* 0x000000ffff197224 */ /* 0x008fc600078e0011 */
[----:B------:R-:W-:-:S13]  /*00a0*/  ISETP.GE.AND P0, PT, R17, R16, PT ;  /* 0x000000101100720c */ /* 0x000fda0003f06270 */
[----:B0-2-4-:R-:W-:Y:S05]  /*00b0*/  @P0 BRA `(.L_x_285) ;  /* 0x0000001000340947 */ /* 0x015fea0003800000 */
[----:B------:R-:W0:Y:S01]  /*00c0*/  LDC.64 R4, c[0x0][0x390] ;  /* 0x0000e400ff047b82 */ /* 0x000e220000000a00 */
[----:B------:R-:W1:Y:S01]  /*00d0*/  LDCU UR5, c[0x0][0x3a0] ;  /* 0x00007400ff0577ac */ /* 0x000e620008000800 */
[----:B------:R-:W-:Y:S01]  /*00e0*/  IMAD R0, R2, 0x200, R25 ;  /* 0x0000020002007824 */ /* 0x000fe200078e0219 */
[----:B------:R-:W-:-:S04]  /*00f0*/  UPRMT UR4, UR38, 0x9910, URZ ;  /* 0x0000991026047896 */ /* 0x000fc800080000ff */
[----:B------:R-:W-:Y:S01]  /*0100*/  UISETP.GT.AND UP0, UPT, UR4, 0x9, UPT ;  /* 0x000000090400788c */ /* 0x000fe2000bf04270 */
[----:B-1----:R-:W-:-:S05]  /*0110*/  IMAD R3, R0, UR5, RZ ;  /* 0x0000000500037c24 */ /* 0x002fca000f8e02ff */
[----:B0-----:R-:W-:-:S05]  /*0120*/  IADD3 R4, P0, PT, R3, R4, RZ ;  /* 0x0000000403047210 */ /* 0x001fca0007f1e0ff */
[----:B------:R-:W-:Y:S01]  /*0130*/  IMAD.X R5, RZ, RZ, R5, P0 ;  /* 0x000000ffff057224 */ /* 0x000fe200000e0605 */
        /* <DEDUP_REMOVED lines=11> */
[----:B0-----:R-:W-:-:S04]  /*01f0*/  F2FP.BF16.F32.PACK_AB R0, RZ, R0 ;  /* 0x00000000ff00723e */ /* 0x001fc800000010ff */
[----:B------:R-:W-:Y:S01]  /*0200*/  PRMT R19, R0, 0x7610, R19 ;  /* 0x0000761000137816 */ /* 0x000fe20000000013 */
[----:B------:R-:W-:Y:S06]  /*0210*/  BRA `(.L_x_291) ;  /* 0x0000000c00d87947 */ /* 0x000fec0003800000 */
.L_x_289:
[----:B------:R-:W2:Y:S02]  /*0220*/  LDG.E.U8 R4, desc[UR36][R4.64] ;  /* 0x0000002404047981 */ /* 0x000ea4000c1e1100 */
[----:B--2---:R-:W-:-:S04]  /*0230*/  I2FP.F32.U32 R0, R4 ;  /* 0x0000000400007245 */ /* 0x004fc80000201000 */
[----:B------:R-:W-:-:S04]  /*0240*/  F2FP.BF16.F32.PACK_AB R0, RZ, R0 ;  /* 0x00000000ff00723e */ /* 0x000fc800000010ff */
[----:B------:R-:W-:Y:S01]  /*0250*/  PRMT R19, R0, 0x7610, R19 ;  /* 0x0000761000137816 */ /* 0x000fe20000000013 */
[----:B------:R-:W-:Y:S06]  /*0260*/  BRA `(.L_x_291) ;  /* 0x0000000c00c47947 */ /* 0x000fec0003800000 */
.L_x_288:
        /* <DEDUP_REMOVED lines=8> */
[----:B0-----:R-:W-:-:S04]  /*02f0*/  F2FP.BF16.F32.PACK_AB R0, RZ, R0 ;  /* 0x00000000ff00723e */ /* 0x001fc800000010ff */
[----:B------:R-:W-:Y:S01]  /*0300*/  PRMT R19, R0, 0x7610, R19 ;  /* 0x0000761000137816 */ /* 0x000fe20000000013 */
[----:B------:R-:W-:Y:S06]  /*0310*/  BRA `(.L_x_291) ;  /* 0x0000000c00987947 */ /* 0x000fec0003800000 */
.L_x_293:
[----:B------:R-:W2:Y:S02]  /*0320*/  LDG.E R4, desc[UR36][R4.64] ;  /* 0x0000002404047981 */ /* 0x000ea4000c1e1900 */
[----:B--2---:R-:W-:-:S04]  /*0330*/  I2FP.F32.S32 R0, R4 ;  /* 0x0000000400007245 */ /* 0x004fc80000201400 */
[----:B------:R-:W-:-:S04]  /*0340*/  F2FP.BF16.F32.PACK_AB R0, RZ, R0 ;  /* 0x00000000ff00723e */ /* 0x000fc800000010ff */
[----:B------:R-:W-:Y:S01]  /*0350*/  PRMT R19, R0, 0x7610, R19 ;  /* 0x0000761000137816 */ /* 0x000fe20000000013 */
[----:B------:R-:W-:Y:S06]  /*0360*/  BRA `(.L_x_291) ;  /* 0x0000000c00847947 */ /* 0x000fec0003800000 */
.L_x_292:
[----:B------:R-:W2:Y:S02]  /*0370*/  LDG.E.U16 R4, desc[UR36][R4.64] ;  /* 0x0000002404047981 */ /* 0x000ea4000c1e1500 */
[----:B--2---:R-:W0:Y:S02]  /*0380*/  I2F.S16 R0, R4 ;  /* 0x0000000400007306 */ /* 0x004e240000101400 */
[----:B0-----:R-:W-:-:S04]  /*0390*/  F2FP.BF16.F32.PACK_AB R0, RZ, R0 ;  /* 0x00000000ff00723e */ /* 0x001fc800000010ff */
[----:B------:R-:W-:Y:S01]  /*03a0*/  PRMT R19, R0, 0x7610, R19 ;  /* 0x0000761000137816 */ /* 0x000fe20000000013 */
[----:B------:R-:W-:Y:S06]  /*03b0*/  BRA `(.L_x_291) ;  /* 0x0000000c00707947 */ /* 0x000fec0003800000 */
.L_x_287:
        /* <DEDUP_REMOVED lines=9> */
.L_x_295:
[----:B------:R-:W2:Y:S02]  /*0450*/  LDG.E.U16 R0, desc[UR36][R4.64] ;  /* 0x0000002404007981 */ /* 0x000ea4000c1e1500 */
[----:B--2---:R-:W-:-:S05]  /*0460*/  HADD2.F32 R0, -RZ, R0.H0_H0 ;  /* 0x20000000ff007230 */ /* 0x004fca0000004100 */
[----:B------:R-:W-:-:S04]  /*0470*/  F2FP.BF16.F32.PACK_AB R0, RZ, R0 ;  /* 0x00000000ff00723e */ /* 0x000fc800000010ff */
[----:B------:R-:W-:Y:S01]  /*0480*/  PRMT R19, R0, 0x7610, R19 ;  /* 0x0000761000137816 */ /* 0x000fe20000000013 */
[----:B------:R-:W-:Y:S06]  /*0490*/  BRA `(.L_x_291) ;  /* 0x0000000c00387947 */ /* 0x000fec0003800000 */
.L_x_294:
        /* <DEDUP_REMOVED lines=9> */
.L_x_297:
[----:B------:R-:W2:Y:S02]  /*0530*/  LDG.E.U16 R4, desc[UR36][R4.64] ;  /* 0x0000002404047981 */ /* 0x000ea4000c1e1500 */
[----:B--2---:R-:W-:-:S05]  /*0540*/  HADD2.F32 R0, -RZ, R4.H0_H0 ;  /* 0x20000004ff007230 */ /* 0x004fca0000004100 */
[----:B------:R-:W-:-:S04]  /*0550*/  F2FP.BF16.F32.PACK_AB R0, RZ, R0 ;  /* 0x00000000ff00723e */ /* 0x000fc800000010ff */
[----:B------:R-:W-:Y:S01]  /*0560*/  PRMT R19, R0, 0x7610, R19 ;  /* 0x0000761000137816 */ /* 0x000fe20000000013 */
[----:B------:R-:W-:Y:S06]  /*0570*/  BRA `(.L_x_291) ;  /* 0x0000000c00007947 */ /* 0x000fec0003800000 */
.L_x_296:
[----:B------:R-:W2:Y:S01]  /*0580*/  LDG.E.64 R4, desc[UR36][R4.64] ;  /* 0x0000002404047981 */ /* 0x000ea2000c1e1b00 */
[----:B------:R-:W-:Y:S01]  /*0590*/  UMOV UR4, 0xf0000000 ;  /* 0xf000000000047882 */ /* 0x000fe20000000000 */
[----:B------:R-:W-:Y:S01]  /*05a0*/  UMOV UR5, 0x380fffff ;  /* 0x380fffff00057882 */ /* 0x000fe20000000000 */
[----:B--2---:R-:W0:Y:S01]  /*05b0*/  F2F.F32.F64 R0, R4 ;  /* 0x0000000400007310 */ /* 0x004e220000301000 */
[----:B------:R-:W-:-:S14]  /*05c0*/  DSETP.GEU.AND P0, PT, |R4|, UR4, PT ;  /* 0x0000000404007e2a */ /* 0x000fdc000bf0e200 */
[----:B0-----:R-:W-:-:S05]  /*05d0*/  @!P0 FMUL R0, R0, 1.175494350822287508e-38 ;  /* 0x0080000000008820 */ /* 0x001fca0000400000 */
[----:B------:R-:W-:-:S04]  /*05e0*/  F2FP.BF16.F32.PACK_AB R0, RZ, R0 ;  /* 0x00000000ff00723e */ /* 0x000fc800000010ff */
[----:B------:R-:W-:Y:S01]  /*05f0*/  PRMT R19, R0, 0x7610, R19 ;  /* 0x0000761000137816 */ /* 0x000fe20000000013 */
[----:B------:R-:W-:Y:S06]  /*0600*/  BRA `(.L_x_291) ;  /* 0x0000000800dc7947 */ /* 0x000fec0003800000 */
.L_x_286:
        /* <DEDUP_REMOVED lines=11> */
[----:B------:R-:W-:-:S04]  /*06c0*/  F2FP.BF16.F32.PACK_AB R0, RZ, R0 ;  /* 0x00000000ff00723e */ /* 0x000fc800000010ff */
[----:B------:R-:W-:Y:S01]  /*06d0*/  PRMT R19, R0, 0x7610, R19 ;  /* 0x0000761000137816 */ /* 0x000fe20000000013 */
[----:B------:R-:W-:Y:S06]  /*06e0*/  BRA `(.L_x_291) ;  /* 0x0000000800a47947 */ /* 0x000fec0003800000 */
.L_x_300:
        /* <DEDUP_REMOVED lines=9> */
.L_x_299:
        /* <DEDUP_REMOVED lines=12> */
[----:B0-----:R-:W-:-:S05]  /*0840*/  IMAD.MOV R6, RZ, RZ, -R6 ;  /* 0x000000ffff067224 */ /* 0x001fca00078e0a06 */
[----:B------:R-:W-:-:S05]  /*0850*/  VIADDMNMX.U32 R6, R6, R7, 0x4, !PT ;  /* 0x0000000406067446 */ /* 0x000fca0007800007 */
[----:B------:R-:W-:-:S04]  /*0860*/  VIADD R6, R6, 0xfffffffc ;  /* 0xfffffffc06067836 */ /* 0x000fc80000000000 */
[----:B------:R-:W-:Y:S01]  /*0870*/  IMAD.SHL.U32 R8, R6, 0x800000, RZ ;  /* 0x0080000006087824 */ /* 0x000fe200078e00ff */
[C---:B------:R-:W-:Y:S01]  /*0880*/  SHF.L.U32 R7, R3.reuse, R6, RZ ;  /* 0x0000000603077219 */ /* 0x040fe200000006ff */
[----:B------:R-:W-:-:S03]  /*0890*/  VIADD R6, R3, 0x1000000 ;  /* 0x0100000003067836 */ /* 0x000fc60000000000 */
        /* <DEDUP_REMOVED lines=9> */
.L_x_302:
[----:B------:R-:W2:Y:S02]  /*0930*/  LDG.E.U8 R4, desc[UR36][R4.64] ;  /* 0x0000002404047981 */ /* 0x000ea4000c1e1100 */
[C---:B--2---:R-:W-:Y:S02]  /*0940*/  IMAD.SHL.U32 R3, R4.reuse, 0x2000000, RZ ;  /* 0x0200000004037824 */ /* 0x044fe400078e00ff */
[----:B------:R-:W-:-:S03]  /*0950*/  IMAD.SHL.U32 R6, R4, 0x100, RZ ;  /* 0x0000010004067824 */ /* 0x000fc600078e00ff */
[----:B------:R-:W-:-:S13]  /*0960*/  ISETP.GT.U32.AND P0, PT, R3, 0x7ffffff, PT ;  /* 0x07ffffff0300780c */ /* 0x000fda0003f04070 */
[----:B------:R-:W-:Y:S02]  /*0970*/  @!P0 LOP3.LUT R0, R6, 0x7f00, RZ, 0xc0, !PT ;  /* 0x00007f0006008812 */ /* 0x000fe400078ec0ff */
[----:B------:R-:W-:Y:S02]  /*0980*/  @P0 LEA.HI R3, R3, 0x70000000, RZ, 0x1c ;  /* 0x7000000003030811 */ /* 0x000fe400078fe0ff */
[----:B------:R-:W-:Y:S02]  /*0990*/  @!P0 LOP3.LUT R0, R0, 0x3f000000, RZ, 0xfc, !PT ;  /* 0x3f00000000008812 */ /* 0x000fe400078efcff */
[----:B------:R-:W-:-:S03]  /*09a0*/  PRMT R6, R6, 0x9910, RZ ;  /* 0x0000991006067816 */ /* 0x000fc600000000ff */
[----:B------:R-:W-:Y:S01]  /*09b0*/  @!P0 FADD.FTZ R0, R0, -0.5 ;  /* 0xbf00000000008421 */ /* 0x000fe20000010000 */
[----:B------:R-:W-:Y:S01]  /*09c0*/  @P0 FMUL.FTZ R0, R3, 1.9259299443872358531e-34 ;  /* 0x0780000003000820 */ /* 0x000fe20000410000 */
[----:B------:R-:W-:-:S05]  /*09d0*/  IMAD.MOV.U32 R3, RZ, RZ, R6 ;  /* 0x000000ffff037224 */ /* 0x000fca00078e0006 */
[----:B------:R-:W-:-:S04]  /*09e0*/  LOP3.LUT R0, R0, 0x80000000, R3, 0xf8, !PT ;  /* 0x8000000000007812 */ /* 0x000fc800078ef803 */
[----:B------:R-:W-:-:S04]  /*09f0*/  F2FP.BF16.F32.PACK_AB R0, RZ, R0 ;  /* 0x00000000ff00723e */ /* 0x000fc800000010ff */
[----:B------:R-:W-:Y:S01]  /*0a00*/  PRMT R19, R0, 0x7610, R19 ;  /* 0x0000761000137816 */ /* 0x000fe20000000013 */
[----:B------:R-:W-:Y:S06]  /*0a10*/  BRA `(.L_x_291) ;  /* 0x0000000400d87947 */ /* 0x000fec0003800000 */
.L_x_301:
[----:B------:R0:W5:Y:S01]  /*0a20*/  LDG.E.U16 R19, desc[UR36][R4.64] ;  /* 0x0000002404137981 */ /* 0x000162000c1e1500 */
[----:B------:R-:W-:Y:S05]  /*0a30*/  BRA `(.L_x_291) ;  /* 0x0000000400d07947 */ /* 0x000fea0003800000 */
.L_x_298:
        /* <DEDUP_REMOVED lines=10> */
[----:B------:R-:W-:-:S04]  /*0ae0*/  F2FP.BF16.F32.PACK_AB R0, RZ, R0 ;  /* 0x00000000ff00723e */ /* 0x000fc800000010ff */
[----:B------:R-:W-:Y:S01]  /*0af0*/  PRMT R19, R0, 0x7610, R19 ;  /* 0x0000761000137816 */ /* 0x000fe20000000013 */
[----:B------:R-:W-:Y:S06]  /*0b00*/  BRA `(.L_x_291) ;  /* 0x00000004009c7947 */ /* 0x000fec0003800000 */
.L_x_305:
        /* <DEDUP_REMOVED lines=21> */
.L_x_309:
[----:B------:R-:W-:Y:S05]  /*0c60*/  BSYNC.RECONVERGENT B1 ;  /* 0x0000000000017941 */ /* 0x000fea0003800200 */
.L_x_308:
[----:B------:R-:W-:Y:S01]  /*0c70*/  IMAD.SHL.U32 R0, R0, 0x100000, RZ ;  /* 0x0010000000007824 */ /* 0x000fe200078e00ff */
[----:B------:R-:W-:-:S04]  /*0c80*/  LEA R3, R3, 0x3b800000, 0x17 ;  /* 0x3b80000003037811 */ /* 0x000fc800078eb8ff */
[----:B------:R-:W-:-:S07]  /*0c90*/  LOP3.LUT R0, R3, R0, R7, 0xfe, !PT ;  /* 0x0000000003007212 */ /* 0x000fce00078efe07 */
.L_x_307:
[----:B------:R-:W-:Y:S05]  /*0ca0*/  BSYNC.RECONVERGENT B0 ;  /* 0x0000000000007941 */ /* 0x000fea0003800200 */
.L_x_306:
[----:B------:R-:W-:-:S04]  /*0cb0*/  F2FP.BF16.F32.PACK_AB R0, RZ, R0 ;  /* 0x00000000ff00723e */ /* 0x000fc800000010ff */
[----:B------:R-:W-:Y:S01]  /*0cc0*/  PRMT R19, R0, 0x7610, R19 ;  /* 0x0000761000137816 */ /* 0x000fe20000000013 */
[----:B------:R-:W-:Y:S06]  /*0cd0*/  BRA `(.L_x_291) ;  /* 0x0000000400287947 */ /* 0x000fec0003800000 */
.L_x_304:
        /* <DEDUP_REMOVED lines=21> */
.L_x_313:
[----:B------:R-:W-:Y:S05]  /*0e30*/  BSYNC.RECONVERGENT B1 ;  /* 0x0000000000017941 */ /* 0x000fea0003800200 */
.L_x_312:
[----:B------:R-:W-:Y:S01]  /*0e40*/  IMAD.SHL.U32 R0, R0, 0x200000, RZ ;  /* 0x0020000000007824 */ /* 0x000fe200078e00ff */
[----:B------:R-:W-:-:S04]  /*0e50*/  LEA R3, R3, 0x37800000, 0x17 ;  /* 0x3780000003037811 */ /* 0x000fc800078eb8ff */
[----:B------:R-:W-:-:S07]  /*0e60*/  LOP3.LUT R0, R3, R0, R7, 0xfe, !PT ;  /* 0x0000000003007212 */ /* 0x000fce00078efe07 */
.L_x_311:
[----:B------:R-:W-:Y:S05]  /*0e70*/  BSYNC.RECONVERGENT B0 ;  /* 0x0000000000007941 */ /* 0x000fea0003800200 */
.L_x_310:
[----:B------:R-:W-:-:S04]  /*0e80*/  F2FP.BF16.F32.PACK_AB R0, RZ, R0 ;  /* 0x00000000ff00723e */ /* 0x000fc800000010ff */
[----:B------:R-:W-:Y:S01]  /*0e90*/  PRMT R19, R0, 0x7610, R19 ;  /* 0x0000761000137816 */ /* 0x000fe20000000013 */
[----:B------:R-:W-:Y:S06]  /*0ea0*/  BRA `(.L_x_291) ;  /* 0x0000000000b47947 */ /* 0x000fec0003800000 */
.L_x_303:
[----:B------:R-:W-:-:S09]  /*0eb0*/  UISETP.NE.AND UP0, UPT, UR4, 0x1c, UPT ;  /* 0x0000001c0400788c */ /* 0x000fd2000bf05270 */
[----:B------:R-:W-:Y:S05]  /*0ec0*/  BRA.U !UP0, `(.L_x_314) ;  /* 0x00000001089c7547 */ /* 0x000fea000b800000 */
[----:B------:R-:W-:-:S09]  /*0ed0*/  UISETP.NE.AND UP0, UPT, UR4, 0x1d, UPT ;  /* 0x0000001d0400788c */ /* 0x000fd2000bf05270 */
[----:B------:R-:W-:Y:S05]  /*0ee0*/  BRA.U !UP0, `(.L_x_315) ;  /* 0x0000000108807547 */ /* 0x000fea000b800000 */
[----:B------:R-:W-:-:S09]  /*0ef0*/  UISETP.NE.AND UP0, UPT, UR4, 0x2c, UPT ;  /* 0x0000002c0400788c */ /* 0x000fd2000bf05270 */
[----:B------:R-:W-:Y:S05]  /*0f00*/  BRA.U !UP0, `(.L_x_316) ;  /* 0x0000000108487547 */ /* 0x000fea000b800000 */
.L_x_290:
[----:B------:R-:W-:Y:S01]  /*0f10*/  MOV R14, 0x0 ;  /* 0x00000000000e7802 */ /* 0x000fe20000000f00 */
[----:B------:R-:W0:Y:S01]  /*0f20*/  LDCU.64 UR4, c[0x4][0x158] ;  /* 0x01002b00ff0477ac */ /* 0x000e220008000a00 */
[----:B------:R-:W-:Y:S02]  /*0f30*/  IMAD.MOV.U32 R8, RZ, RZ, 0x4e ;  /* 0x0000004eff087424 */ /* 0x000fe400078e00ff */
[----:B------:R-:W-:Y:S01]  /*0f40*/  IMAD.MOV.U32 R12, RZ, RZ, 0x1 ;  /* 0x00000001ff0c7424 */ /* 0x000fe200078e00ff */
[----:B------:R-:W1:Y:S01]  /*0f50*/  LDCU.64 UR6, c[0x4][0x160] ;  /* 0x01002c00ff0677ac */ /* 0x000e620008000a00 */
[----:B------:R-:W2:Y:S01]  /*0f60*/  LDC.64 R14, c[0x4][R14] ;  /* 0x010000000e0e7b82 */ /* 0x000ea20000000a00 */
[----:B------:R-:W-:Y:S01]  /*0f70*/  IMAD.MOV.U32 R13, RZ, RZ, RZ ;  /* 0x000000ffff0d7224 */ /* 0x000fe200078e00ff */
[----:B------:R-:W3:Y:S01]  /*0f80*/  LDCU.64 UR8, c[0x4][0x68] ;  /* 0x01000d00ff0877ac */ /* 0x000ee20008000a00 */
[----:B0-----:R-:W-:Y:S02]  /*0f90*/  IMAD.U32 R4, RZ, RZ, UR4 ;  /* 0x00000004ff047e24 */ /* 0x001fe4000f8e00ff */
[----:B------:R-:W-:-:S02]  /*0fa0*/  IMAD.U32 R5, RZ, RZ, UR5 ;  /* 0x00000005ff057e24 */ /* 0x000fc4000f8e00ff */
[----:B-1----:R-:W-:Y:S02]  /*0fb0*/  IMAD.U32 R6, RZ, RZ, UR6 ;  /* 0x00000006ff067e24 */ /* 0x002fe4000f8e00ff */
[----:B------:R-:W-:Y:S02]  /*0fc0*/  IMAD.U32 R7, RZ, RZ, UR7 ;  /* 0x00000007ff077e24 */ /* 0x000fe4000f8e00ff */
[----:B---3--:R-:W-:Y:S02]  /*0fd0*/  IMAD.U32 R10, RZ, RZ, UR8 ;  /* 0x00000008ff0a7e24 */ /* 0x008fe4000f8e00ff */
[----:B------:R-:W-:-:S07]  /*0fe0*/  IMAD.U32 R11, RZ, RZ, UR9 ;  /* 0x00000009ff0b7e24 */ /* 0x000fce000f8e00ff */
[----:B------:R-:W-:-:S07]  /*0ff0*/  LEPC R20, `(.L_x_317) ;  /* 0x000000001014794e */ /* 0x000fce0000000000 */
[----:B--2---:R-:W-:Y:S05]  /*1000*/  CALL.ABS.NOINC R14 ;  /* 0x000000000e007343 */ /* 0x004fea0003c00000 */
.L_x_317:
[----:B------:R-:W-:Y:S01]  /*1010*/  PRMT R19, RZ, 0x7610, R19 ;  /* 0x00007610ff137816 */ /* 0x000fe20000000013 */
[----:B------:R-:W-:Y:S06]  /*1020*/  BRA `(.L_x_291) ;  /* 0x0000000000547947 */ /* 0x000fec0003800000 */
.L_x_316:
[----:B------:R-:W2:Y:S01]  /*1030*/  LDG.E.U8 R4, desc[UR36][R4.64] ;  /* 0x0000002404047981 */ /* 0x000ea2000c1e1100 */
[----:B------:R-:W-:Y:S01]  /*1040*/  BSSY.RECONVERGENT B0, `(.L_x_318) ;  /* 0x0000007000007945 */ /* 0x000fe20003800200 */
[----:B------:R-:W-:Y:S01]  /*1050*/  IMAD.MOV.U32 R0, RZ, RZ, 0x400000 ;  /* 0x00400000ff007424 */ /* 0x000fe200078e00ff */
[----:B--2---:R-:W-:-:S13]  /*1060*/  ISETP.NE.AND P0, PT, R4, RZ, PT ;  /* 0x000000ff0400720c */ /* 0x004fda0003f05270 */
[----:B------:R-:W-:Y:S05]  /*1070*/  @!P0 BRA `(.L_x_319) ;  /* 0x00000000000c8947 */ /* 0x000fea0003800000 */
[----:B------:R-:W-:-:S13]  /*1080*/  ISETP.NE.AND P0, PT, R4, 0xff, PT ;  /* 0x000000ff0400780c */ /* 0x000fda0003f05270 */
[----:B------:R-:W-:Y:S02]  /*1090*/  @!P0 IMAD.MOV.U32 R0, RZ, RZ, 0x7f800001 ;  /* 0x7f800001ff008424 */ /* 0x000fe400078e00ff */
[----:B------:R-:W-:-:S07]  /*10a0*/  @P0 IMAD.SHL.U32 R0, R4, 0x800000, RZ ;  /* 0x0080000004000824 */ /* 0x000fce00078e00ff */
.L_x_319:
[----:B------:R-:W-:Y:S05]  /*10b0*/  BSYNC.RECONVERGENT B0 ;  /* 0x0000000000007941 */ /* 0x000fea0003800200 */
.L_x_318:
[----:B------:R-:W-:-:S04]  /*10c0*/  F2FP.BF16.F32.PACK_AB R0, RZ, R0 ;  /* 0x00000000ff00723e */ /* 0x000fc800000010ff */
[----:B------:R-:W-:Y:S01]  /*10d0*/  PRMT R19, R0, 0x7610, R19 ;  /* 0x0000761000137816 */ /* 0x000fe20000000013 */
[----:B------:R-:W-:Y:S06]  /*10e0*/  BRA `(.L_x_291) ;  /* 0x0000000000247947 */ /* 0x000fec0003800000 */
.L_x_315:
[----:B------:R-:W2:Y:S02]  /*10f0*/  LDG.E.64 R4, desc[UR36][R4.64] ;  /* 0x0000002404047981 */ /* 0x000ea4000c1e1b00 */
[----:B--2---:R-:W0:Y:S02]  /*1100*/  I2F.U64 R0, R4 ;  /* 0x0000000400007312 */ /* 0x004e240000301000 */
[----:B0-----:R-:W-:-:S04]  /*1110*/  F2FP.BF16.F32.PACK_AB R0, RZ, R0 ;  /* 0x00000000ff00723e */ /* 0x001fc800000010ff */
[----:B------:R-:W-:Y:S01]  /*1120*/  PRMT R19, R0, 0x7610, R19 ;  /* 0x0000761000137816 */ /* 0x000fe20000000013 */
[----:B------:R-:W-:Y:S06]  /*1130*/  BRA `(.L_x_291) ;  /* 0x0000000000107947 */ /* 0x000fec0003800000 */
.L_x_314:
[----:B------:R-:W2:Y:S02]  /*1140*/  LDG.E R4, desc[UR36][R4.64] ;  /* 0x0000002404047981 */ /* 0x000ea4000c1e1900 */
[----:B--2---:R-:W-:-:S04]  /*1150*/  I2FP.F32.U32 R0, R4 ;  /* 0x0000000400007245 */ /* 0x004fc80000201000 */
[----:B------:R-:W-:-:S04]  /*1160*/  F2FP.BF16.F32.PACK_AB R0, RZ, R0 ;  /* 0x00000000ff00723e */ /* 0x000fc800000010ff */
[----:B------:R-:W-:-:S07]  /*1170*/  PRMT R19, R0, 0x7610, R19 ;  /* 0x0000761000137816 */ /* 0x000fce0000000013 */
.L_x_291:
[----:B------:R-:W-:-:S07]  /*1180*/  VIADD R17, R25, 0x80 ;  /* 0x0000008019117836 */ /* 0x000fce0000000000 */
.L_x_285:
[----:B------:R-:W-:Y:S05]  /*1190*/  BSYNC.RECONVERGENT B6 ;  /* 0x0000000000067941 */ /* 0x000fea0003800200 */
.L_x_284:
[----:B------:R-:W-:Y:S01]  /*11a0*/  ISETP.GE.AND P0, PT, R17, R16, PT ;  /* 0x000000101100720c */ /* 0x000fe20003f06270 */
[----:B------:R-:W-:Y:S01]  /*11b0*/  BSSY.RECONVERGENT B6, `(.L_x_320) ;  /* 0x0000110000067945 */ /* 0x000fe20003800200 */
[----:B------:R-:W-:-:S11]  /*11c0*/  PRMT R18, RZ, 0x7610, R18 ;  /* 0x00007610ff127816 */ /* 0x000fd60000000012 */
[----:B------:R-:W-:Y:S05]  /*11d0*/  @P0 BRA `(.L_x_321) ;  /* 0x0000001000340947 */ /* 0x000fea0003800000 */
[----:B0-----:R-:W0:Y:S01]  /*11e0*/  LDC.64 R4, c[0x0][0x390] ;  /* 0x0000e400ff047b82 */ /* 0x001e220000000a00 */
        /* <DEDUP_REMOVED lines=21> */
.L_x_325:
[----:B------:R-:W2:Y:S02]  /*1340*/  LDG.E.U8 R4, desc[UR36][R4.64] ;  /* 0x0000002404047981 */ /* 0x000ea4000c1e1100 */
[----:B--2---:R-:W-:-:S04]  /*1350*/  I2FP.F32.U32 R0, R4 ;  /* 0x0000000400007245 */ /* 0x004fc80000201000 */
[----:B------:R-:W-:-:S04]  /*1360*/  F2FP.BF16.F32.PACK_AB R0, RZ, R0 ;  /* 0x00000000ff00723e */ /* 0x000fc800000010ff */
[----:B------:R-:W-:Y:S01]  /*1370*/  PRMT R18, R0, 0x7610, R18 ;  /* 0x0000761000127816 */ /* 0x000fe20000000012 */
[----:B------:R-:W-:Y:S06]  /*1380*/  BRA `(.L_x_327) ;  /* 0x0000000c00c47947 */ /* 0x000fec0003800000 */
.L_x_324:
        /* <DEDUP_REMOVED lines=11> */
.L_x_329:
[----:B------:R-:W2:Y:S02]  /*1440*/  LDG.E R4, desc[UR36][R4.64] ;  /* 0x0000002404047981 */ /* 0x000ea4000c1e1900 */
[----:B--2---:R-:W-:-:S04]  /*1450*/  I2FP.F32.S32 R0, R4 ;  /* 0x0000000400007245 */ /* 0x004fc80000201400 */
[----:B------:R-:W-:-:S04]  /*1460*/  F2FP.BF16.F32.PACK_AB R0, RZ, R0 ;  /* 0x00000000ff00723e */ /* 0x000fc800000010ff */
[----:B------:R-:W-:Y:S01]  /*1470*/  PRMT R18, R0, 0x7610, R18 ;  /* 0x0000761000127816 */ /* 0x000fe20000000012 */
[----:B------:R-:W-:Y:S06]  /*1480*/  BRA `(.L_x_327) ;  /* 0x0000000c00847947 */ /* 0x000fec0003800000 */
.L_x_328:
[----:B------:R-:W2:Y:S02]  /*1490*/  LDG.E.U16 R4, desc[UR36][R4.64] ;  /* 0x0000002404047981 */ /* 0x000ea4000c1e1500 */
[----:B--2---:R-:W0:Y:S02]  /*14a0*/  I2F.S16 R0, R4 ;  /* 0x0000000400007306 */ /* 0x004e240000101400 */
[----:B0-----:R-:W-:-:S04]  /*14b0*/  F2FP.BF16.F32.PACK_AB R0, RZ, R0 ;  /* 0x00000000ff00723e */ /* 0x001fc800000010ff */
[----:B------:R-:W-:Y:S01]  /*14c0*/  PRMT R18, R0, 0x7610, R18 ;  /* 0x0000761000127816 */ /* 0x000fe20000000012 */
[----:B------:R-:W-:Y:S06]  /*14d0*/  BRA `(.L_x_327) ;  /* 0x0000000c00707947 */ /* 0x000fec0003800000 */
.L_x_323:
        /* <DEDUP_REMOVED lines=9> */
.L_x_331:
[----:B------:R-:W2:Y:S02]  /*1570*/  LDG.E.U16 R0, desc[UR36][R4.64] ;  /* 0x0000002404007981 */ /* 0x000ea4000c1e1500 */
[----:B--2---:R-:W-:-:S05]  /*1580*/  HADD2.F32 R0, -RZ, R0.H0_H0 ;  /* 0x20000000ff007230 */ /* 0x004fca0000004100 */
[----:B------:R-:W-:-:S04]  /*1590*/  F2FP.BF16.F32.PACK_AB R0, RZ, R0 ;  /* 0x00000000ff00723e */ /* 0x000fc800000010ff */
[----:B------:R-:W-:Y:S01]  /*15a0*/  PRMT R18, R0, 0x7610, R18 ;  /* 0x0000761000127816 */ /* 0x000fe20000000012 */
[----:B------:R-:W-:Y:S06]  /*15b0*/  BRA `(.L_x_327) ;  /* 0x0000000c00387947 */ /* 0x000fec0003800000 */
.L_x_330:
        /* <DEDUP_REMOVED lines=9> */
.L_x_333:
[----:B------:R-:W2:Y:S02]  /*1650*/  LDG.E.U16 R4, desc[UR36][R4.64] ;  /* 0x0000002404047981 */ /* 0x000ea4000c1e1500 */
[----:B--2---:R-:W-:-:S05]  /*1660*/  HADD2.F32 R0, -RZ, R4.H0_H0 ;  /* 0x20000004ff007230 */ /* 0x004fca0000004100 */
[----:B------:R-:W-:-:S04]  /*1670*/  F2FP.BF16.F32.PACK_AB R0, RZ, R0 ;  /* 0x00000000ff00723e */ /* 0x000fc800000010ff */
[----:B------:R-:W-:Y:S01]  /*1680*/  PRMT R18, R0, 0x7610, R18 ;  /* 0x0000761000127816 */ /* 0x000fe20000000012 */
[----:B------:R-:W-:Y:S06]  /*1690*/  BRA `(.L_x_327) ;  /* 0x0000000c00007947 */ /* 0x000fec0003800000 */
.L_x_332:
        /* <DEDUP_REMOVED lines=9> */
.L_x_322:
        /* <DEDUP_REMOVED lines=14> */
.L_x_336:
        /* <DEDUP_REMOVED lines=9> */
.L_x_335:
        /* <DEDUP_REMOVED lines=27> */
.L_x_338:
[----:B------:R-:W2:Y:S02]  /*1a50*/  LDG.E.U8 R4, desc[UR36][R4.64] ;  /* 0x0000002404047981 */ /* 0x000ea4000c1e1100 */
[C---:B--2---:R-:W-:Y:S02]  /*1a60*/  IMAD.SHL.U32 R0, R4.reuse, 0x2000000, RZ ;  /* 0x0200000004007824 */ /* 0x044fe400078e00ff */
[----:B------:R-:W-:-:S03]  /*1a70*/  IMAD.SHL.U32 R6, R4, 0x100, RZ ;  /* 0x0000010004067824 */ /* 0x000fc600078e00ff */
[----:B------:R-:W-:-:S13]  /*1a80*/  ISETP.GE.U32.AND P0, PT, R0, 0x8000000, PT ;  /* 0x080000000000780c */ /* 0x000fda0003f06070 */
[----:B------:R-:W-:Y:S02]  /*1a90*/  @!P0 LOP3.LUT R3, R6, 0x7f00, RZ, 0xc0, !PT ;  /* 0x00007f0006038812 */ /* 0x000fe400078ec0ff */
[----:B------:R-:W-:Y:S02]  /*1aa0*/  @P0 LEA.HI R0, R0, 0x70000000, RZ, 0x1c ;  /* 0x7000000000000811 */ /* 0x000fe400078fe0ff */
[----:B------:R-:W-:Y:S02]  /*1ab0*/  @!P0 LOP3.LUT R3, R3, 0x3f000000, RZ, 0xfc, !PT ;  /* 0x3f00000003038812 */ /* 0x000fe400078efcff */
[----:B------:R-:W-:Y:S01]  /*1ac0*/  PRMT R6, R6, 0x9910, RZ ;  /* 0x0000991006067816 */ /* 0x000fe200000000ff */
[----:B------:R-:W-:Y:S02]  /*1ad0*/  @P0 FMUL.FTZ R0, R0, 1.9259299443872358531e-34 ;  /* 0x0780000000000820 */ /* 0x000fe40000410000 */
[----:B------:R-:W-:Y:S02]  /*1ae0*/  @!P0 FADD.FTZ R0, R3, -0.5 ;  /* 0xbf00000003008421 */ /* 0x000fe40000010000 */
[----:B------:R-:W-:-:S05]  /*1af0*/  IMAD.MOV.U32 R3, RZ, RZ, R6 ;  /* 0x000000ffff037224 */ /* 0x000fca00078e0006 */
[----:B------:R-:W-:-:S04]  /*1b00*/  LOP3.LUT R0, R0, 0x80000000, R3, 0xf8, !PT ;  /* 0x8000000000007812 */ /* 0x000fc800078ef803 */
[----:B------:R-:W-:-:S04]  /*1b10*/  F2FP.BF16.F32.PACK_AB R0, RZ, R0 ;  /* 0x00000000ff00723e */ /* 0x000fc800000010ff */
[----:B------:R-:W-:Y:S01]  /*1b20*/  PRMT R18, R0, 0x7610, R18 ;  /* 0x0000761000127816 */ /* 0x000fe20000000012 */
[----:B------:R-:W-:Y:S06]  /*1b30*/  BRA `(.L_x_327) ;  /* 0x0000000400d87947 */ /* 0x000fec0003800000 */
.L_x_337:
[----:B------:R0:W5:Y:S01]  /*1b40*/  LDG.E.U16 R18, desc[UR36][R4.64] ;  /* 0x0000002404127981 */ /* 0x000162000c1e1500 */
[----:B------:R-:W-:Y:S05]  /*1b50*/  BRA `(.L_x_327) ;  /* 0x0000000400d07947 */ /* 0x000fea0003800000 */
.L_x_334:
        /* <DEDUP_REMOVED lines=13> */
.L_x_341:
        /* <DEDUP_REMOVED lines=21> */
.L_x_345:
[----:B------:R-:W-:Y:S05]  /*1d80*/  BSYNC.RECONVERGENT B1 ;  /* 0x0000000000017941 */ /* 0x000fea0003800200 */
.L_x_344:
[----:B------:R-:W-:Y:S01]  /*1d90*/  IMAD.SHL.U32 R0, R0, 0x100000, RZ ;  /* 0x0010000000007824 */ /* 0x000fe200078e00ff */
[----:B------:R-:W-:-:S04]  /*1da0*/  LEA R3, R3, 0x3b800000, 0x17 ;  /* 0x3b80000003037811 */ /* 0x000fc800078eb8ff */
[----:B------:R-:W-:-:S07]  /*1db0*/  LOP3.LUT R0, R3, R0, R7, 0xfe, !PT ;  /* 0x0000000003007212 */ /* 0x000fce00078efe07 */
.L_x_343:
[----:B------:R-:W-:Y:S05]  /*1dc0*/  BSYNC.RECONVERGENT B0 ;  /* 0x0000000000007941 */ /* 0x000fea0003800200 */
.L_x_342:
[----:B------:R-:W-:-:S04]  /*1dd0*/  F2FP.BF16.F32.PACK_AB R0, RZ, R0 ;  /* 0x00000000ff00723e */ /* 0x000fc800000010ff */
[----:B------:R-:W-:Y:S01]  /*1de0*/  PRMT R18, R0, 0x7610, R18 ;  /* 0x0000761000127816 */ /* 0x000fe20000000012 */
[----:B------:R-:W-:Y:S06]  /*1df0*/  BRA `(.L_x_327) ;  /* 0x0000000400287947 */ /* 0x000fec0003800000 */
.L_x_340:
        /* <DEDUP_REMOVED lines=21> */
.L_x_349:
[----:B------:R-:W-:Y:S05]  /*1f50*/  BSYNC.RECONVERGENT B1 ;  /* 0x0000000000017941 */ /* 0x000fea0003800200 */
.L_x_348:
[----:B------:R-:W-:Y:S01]  /*1f60*/  IMAD.SHL.U32 R0, R0, 0x200000, RZ ;  /* 0x0020000000007824 */ /* 0x000fe200078e00ff */
[----:B------:R-:W-:-:S04]  /*1f70*/  LEA R3, R3, 0x37800000, 0x17 ;  /* 0x3780000003037811 */ /* 0x000fc800078eb8ff */
[----:B------:R-:W-:-:S07]  /*1f80*/  LOP3.LUT R0, R3, R0, R7, 0xfe, !PT ;  /* 0x0000000003007212 */ /* 0x000fce00078efe07 */
.L_x_347:
[----:B------:R-:W-:Y:S05]  /*1f90*/  BSYNC.RECONVERGENT B0 ;  /* 0x0000000000007941 */ /* 0x000fea0003800200 */
.L_x_346:
[----:B------:R-:W-:-:S04]  /*1fa0*/  F2FP.BF16.F32.PACK_AB R0, RZ, R0 ;  /* 0x00000000ff00723e */ /* 0x000fc800000010ff */
[----:B------:R-:W-:Y:S01]  /*1fb0*/  PRMT R18, R0, 0x7610, R18 ;  /* 0x0000761000127816 */ /* 0x000fe20000000012 */
[----:B------:R-:W-:Y:S06]  /*1fc0*/  BRA `(.L_x_327) ;  /* 0x0000000000b47947 */ /* 0x000fec0003800000 */
.L_x_339:
        /* <DEDUP_REMOVED lines=14> */
.L_x_353:
[----:B------:R-:W-:Y:S05]  /*20b0*/  BSYNC.RECONVERGENT B0 ;  /* 0x0000000000007941 */ /* 0x000fea0003800200 */
.L_x_352:
[----:B------:R-:W-:-:S04]  /*20c0*/  F2FP.BF16.F32.PACK_AB R0, RZ, R0 ;  /* 0x00000000ff00723e */ /* 0x000fc800000010ff */
[----:B------:R-:W-:Y:S01]  /*20d0*/  PRMT R18, R0, 0x7610, R18 ;  /* 0x0000761000127816 */ /* 0x000fe20000000012 */
[----:B------:R-:W-:Y:S06]  /*20e0*/  BRA `(.L_x_327) ;  /* 0x00000000006c7947 */ /* 0x000fec0003800000 */
.L_x_326:
        /* <DEDUP_REMOVED lines=15> */
[----:B--2--5:R-:W-:Y:S05]  /*21e0*/  CALL.ABS.NOINC R14 ;  /* 0x000000000e007343 */ /* 0x024fea0003c00000 */
.L_x_354:
[----:B------:R-:W-:Y:S01]  /*21f0*/  PRMT R18, RZ, 0x7610, R18 ;  /* 0x00007610ff127816 */ /* 0x000fe20000000012 */
[----:B------:R-:W-:Y:S06]  /*2200*/  BRA `(.L_x_327) ;  /* 0x0000000000247947 */ /* 0x000fec0003800000 */
.L_x_351:
[----:B------:R-:W2:Y:S02]  /*2210*/  LDG.E.64 R4, desc[UR36][R4.64] ;  /* 0x0000002404047981 */ /* 0x000ea4000c1e1b00 */
[----:B--2---:R-:W0:Y:S02]  /*2220*/  I2F.U64 R0, R4 ;  /* 0x0000000400007312 */ /* 0x004e240000301000 */
[----:B0-----:R-:W-:-:S04]  /*2230*/  F2FP.BF16.F32.PACK_AB R0, RZ, R0 ;  /* 0x00000000ff00723e */ /* 0x001fc800000010ff */
[----:B------:R-:W-:Y:S01]  /*2240*/  PRMT R18, R0, 0x7610, R18 ;  /* 0x0000761000127816 */ /* 0x000fe20000000012 */
[----:B------:R-:W-:Y:S06]  /*2250*/  BRA `(.L_x_327) ;  /* 0x0000000000107947 */ /* 0x000fec0003800000 */
.L_x_350:
[----:B------:R-:W2:Y:S02]  /*2260*/  LDG.E R4, desc[UR36][R4.64] ;  /* 0x0000002404047981 */ /* 0x000ea4000c1e1900 */
[----:B--2---:R-:W-:-:S04]  /*2270*/  I2FP.F32.U32 R0, R4 ;  /* 0x0000000400007245 */ /* 0x004fc80000201000 */
[----:B------:R-:W-:-:S04]  /*2280*/  F2FP.BF16.F32.PACK_AB R0, RZ, R0 ;  /* 0x00000000ff00723e */ /* 0x000fc800000010ff */
[----:B------:R-:W-:-:S07]  /*2290*/  PRMT R18, R0, 0x7610, R18 ;  /* 0x0000761000127816 */ /* 0x000fce0000000012 */
.L_x_327:
[----:B------:R-:W-:-:S07]  /*22a0*/  VIADD R17, R17, 0x80 ;  /* 0x0000008011117836 */ /* 0x000fce0000000000 */
.L_x_321:
[----:B------:R-:W-:Y:S05]  /*22b0*/  BSYNC.RECONVERGENT B6 ;  /* 0x0000000000067941 */ /* 0x000fea0003800200 */
.L_x_320:
        /* <DEDUP_REMOVED lines=26> */
.L_x_360:
[----:B------:R-:W2:Y:S02]  /*2460*/  LDG.E.U8 R4, desc[UR36][R4.64] ;  /* 0x0000002404047981 */ /* 0x000ea4000c1e1100 */
[----:B--2---:R-:W-:-:S04]  /*2470*/  I2FP.F32.U32 R0, R4 ;  /* 0x0000000400007245 */ /* 0x004fc80000201000 */
[----:B------:R-:W-:-:S04]  /*2480*/  F2FP.BF16.F32.PACK_AB R0, RZ, R0 ;  /* 0x00000000ff00723e */ /* 0x000fc800000010ff */
[----:B------:R-:W-:Y:S01]  /*2490*/  PRMT R24, R0, 0x7610, R24 ;  /* 0x0000761000187816 */ /* 0x000fe20000000018 */
[----:B------:R-:W-:Y:S06]  /*24a0*/  BRA `(.L_x_362) ;  /* 0x0000000c00c47947 */ /* 0x000fec0003800000 */
.L_x_359:
        /* <DEDUP_REMOVED lines=11> */
.L_x_364:
[----:B------:R-:W2:Y:S02]  /*2560*/  LDG.E R4, desc[UR36][R4.64] ;  /* 0x0000002404047981 */ /* 0x000ea4000c1e1900 */
[----:B--2---:R-:W-:-:S04]  /*2570*/  I2FP.F32.S32 R0, R4 ;  /* 0x0000000400007245 */ /* 0x004fc80000201400 */
[----:B------:R-:W-:-:S04]  /*2580*/  F2FP.BF16.F32.PACK_AB R0, RZ, R0 ;  /* 0x00000000ff00723e */ /* 0x000fc800000010ff */
[----:B------:R-:W-:Y:S01]  /*2590*/  PRMT R24, R0, 0x7610, R24 ;  /* 0x0000761000187816 */ /* 0x000fe20000000018 */
[----:B------:R-:W-:Y:S06]  /*25a0*/  BRA `(.L_x_362) ;  /* 0x0000000c00847947 */ /* 0x000fec0003800000 */
.L_x_363:
[----:B------:R-:W2:Y:S02]  /*25b0*/  LDG.E.U16 R4, desc[UR36][R4.64] ;  /* 0x0000002404047981 */ /* 0x000ea4000c1e1500 */
[----:B--2---:R-:W0:Y:S02]  /*25c0*/  I2F.S16 R0, R4 ;  /* 0x0000000400007306 */ /* 0x004e240000101400 */
[----:B0-----:R-:W-:-:S04]  /*25d0*/  F2FP.BF16.F32.PACK_AB R0, RZ, R0 ;  /* 0x00000000ff00723e */ /* 0x001fc800000010ff */
[----:B------:R-:W-:Y:S01]  /*25e0*/  PRMT R24, R0, 0x7610, R24 ;  /* 0x0000761000187816 */ /* 0x000fe20000000018 */
[----:B------:R-:W-:Y:S06]  /*25f0*/  BRA `(.L_x_362) ;  /* 0x0000000c00707947 */ /* 0x000fec0003800000 */
.L_x_358:
        /* <DEDUP_REMOVED lines=9> */
.L_x_366:
[----:B------:R-:W2:Y:S02]  /*2690*/  LDG.E.U16 R0, desc[UR36][R4.64] ;  /* 0x0000002404007981 */ /* 0x000ea4000c1e1500 */
[----:B--2---:R-:W-:-:S05]  /*26a0*/  HADD2.F32 R0, -RZ, R0.H0_H0 ;  /* 0x20000000ff007230 */ /* 0x004fca0000004100 */
[----:B------:R-:W-:-:S04]  /*26b0*/  F2FP.BF16.F32.PACK_AB R0, RZ, R0 ;  /* 0x00000000ff00723e */ /* 0x000fc800000010ff */
[----:B------:R-:W-:Y:S01]  /*26c0*/  PRMT R24, R0, 0x7610, R24 ;  /* 0x0000761000187816 */ /* 0x000fe20000000018 */
[----:B------:R-:W-:Y:S06]  /*26d0*/  BRA `(.L_x_362) ;  /* 0x0000000c00387947 */ /* 0x000fec0003800000 */
.L_x_365:
        /* <DEDUP_REMOVED lines=9> */
.L_x_368:
[----:B------:R-:W2:Y:S02]  /*2770*/  LDG.E.U16 R4, desc[UR36][R4.64] ;  /* 0x0000002404047981 */ /* 0x000ea4000c1e1500 */
[----:B--2---:R-:W-:-:S05]  /*2780*/  HADD2.F32 R0, -RZ, R4.H0_H0 ;  /* 0x20000004ff007230 */ /* 0x004fca0000004100 */
[----:B------:R-:W-:-:S04]  /*2790*/  F2FP.BF16.F32.PACK_AB R0, RZ, R0 ;  /* 0x00000000ff00723e */ /* 0x000fc800000010ff */
[----:B------:R-:W-:Y:S01]  /*27a0*/  PRMT R24, R0, 0x7610, R24 ;  /* 0x0000761000187816 */ /* 0x000fe20000000018 */
[----:B------:R-:W-:Y:S06]  /*27b0*/  BRA `(.L_x_362) ;  /* 0x0000000c00007947 */ /* 0x000fec0003800000 */
.L_x_367:
        /* <DEDUP_REMOVED lines=9> */
.L_x_357:
        /* <DEDUP_REMOVED lines=14> */
.L_x_371:
        /* <DEDUP_REMOVED lines=9> */
.L_x_370:
        /* <DEDUP_REMOVED lines=27> */
.L_x_373:
        /* <DEDUP_REMOVED lines=15> */
.L_x_372:
[----:B------:R0:W5:Y:S01]  /*2c60*/  LDG.E.U16 R24, desc[UR36][R4.64] ;  /* 0x0000002404187981 */ /* 0x000162000c1e1500 */
[----:B------:R-:W-:Y:S05]  /*2c70*/  BRA `(.L_x_362) ;  /* 0x0000000400d07947 */ /* 0x000fea0003800000 */
.L_x_369:
        /* <DEDUP_REMOVED lines=13> */
.L_x_376:
        /* <DEDUP_REMOVED lines=21> */
.L_x_380:
[----:B------:R-:W-:Y:S05]  /*2ea0*/  BSYNC.RECONVERGENT B1 ;  /* 0x0000000000017941 */ /* 0x000fea0003800200 */
.L_x_379:
[----:B------:R-:W-:Y:S01]  /*2eb0*/  IMAD.SHL.U32 R0, R0, 0x100000, RZ ;  /* 0x0010000000007824 */ /* 0x000fe200078e00ff */
[----:B------:R-:W-:-:S04]  /*2ec0*/  LEA R3, R3, 0x3b800000, 0x17 ;  /* 0x3b80000003037811 */ /* 0x000fc800078eb8ff */
[----:B------:R-:W-:-:S07]  /*2ed0*/  LOP3.LUT R0, R3, R0, R7, 0xfe, !PT ;  /* 0x0000000003007212 */ /* 0x000fce00078efe07 */
.L_x_378:
[----:B------:R-:W-:Y:S05]  /*2ee0*/  BSYNC.RECONVERGENT B0 ;  /* 0x0000000000007941 */ /* 0x000fea0003800200 */
.L_x_377:
[----:B------:R-:W-:-:S04]  /*2ef0*/  F2FP.BF16.F32.PACK_AB R0, RZ, R0 ;  /* 0x00000000ff00723e */ /* 0x000fc800000010ff */
[----:B------:R-:W-:Y:S01]  /*2f00*/  PRMT R24, R0, 0x7610, R24 ;  /* 0x0000761000187816 */ /* 0x000fe20000000018 */
[----:B------:R-:W-:Y:S06]  /*2f10*/  BRA `(.L_x_362) ;  /* 0x0000000400287947 */ /* 0x000fec0003800000 */
.L_x_375:
        /* <DEDUP_REMOVED lines=21> */
.L_x_384:
[----:B------:R-:W-:Y:S05]  /*3070*/  BSYNC.RECONVERGENT B1 ;  /* 0x0000000000017941 */ /* 0x000fea0003800200 */
.L_x_383:
[----:B------:R-:W-:Y:S01]  /*3080*/  IMAD.SHL.U32 R0, R0, 0x200000, RZ ;  /* 0x0020000000007824 */ /* 0x000fe200078e00ff */
[----:B------:R-:W-:-:S04]  /*3090*/  LEA R3, R3, 0x37800000, 0x17 ;  /* 0x3780000003037811 */ /* 0x000fc800078eb8ff */
[----:B------:R-:W-:-:S07]  /*30a0*/  LOP3.LUT R0, R3, R0, R7, 0xfe, !PT ;  /* 0x0000000003007212 */ /* 0x000fce00078efe07 */
.L_x_382:
[----:B------:R-:W-:Y:S05]  /*30b0*/  BSYNC.RECONVERGENT B0 ;  /* 0x0000000000007941 */ /* 0x000fea0003800200 */
.L_x_381:
[----:B------:R-:W-:-:S04]  /*30c0*/  F2FP.BF16.F32.PACK_AB R0, RZ, R0 ;  /* 0x00000000ff00723e */ /* 0x000fc800000010ff */
[----:B------:R-:W-:Y:S01]  /*30d0*/  PRMT R24, R0, 0x7610, R24 ;  /* 0x0000761000187816 */ /* 0x000fe20000000018 */
[----:B------:R-:W-:Y:S06]  /*30e0*/  BRA `(.L_x_362) ;  /* 0x0000000000b47947 */ /* 0x000fec0003800000 */
.L_x_374:
        /* <DEDUP_REMOVED lines=14> */
.L_x_388:
[----:B------:R-:W-:Y:S05]  /*31d0*/  BSYNC.RECONVERGENT B0 ;  /* 0x0000000000007941 */ /* 0x000fea0003800200 */
.L_x_387:
[----:B------:R-:W-:-:S04]  /*31e0*/  F2FP.BF16.F32.PACK_AB R0, RZ, R0 ;  /* 0x00000000ff00723e */ /* 0x000fc800000010ff */
[----:B------:R-:W-:Y:S01]  /*31f0*/  PRMT R24, R0, 0x7610, R24 ;  /* 0x0000761000187816 */ /* 0x000fe20000000018 */
[----:B------:R-:W-:Y:S06]  /*3200*/  BRA `(.L_x_362) ;  /* 0x00000000006c7947 */ /* 0x000fec0003800000 */
.L_x_361:
        /* <DEDUP_REMOVED lines=16> */
.L_x_389:
[----:B------:R-:W-:Y:S01]  /*3310*/  PRMT R24, RZ, 0x7610, R24 ;  /* 0x00007610ff187816 */ /* 0x000fe20000000018 */
[----:B------:R-:W-:Y:S06]  /*3320*/  BRA `(.L_x_362) ;  /* 0x0000000000247947 */ /* 0x000fec0003800000 */
.L_x_386:
[----:B------:R-:W2:Y:S02]  /*3330*/  LDG.E.64 R4, desc[UR36][R4.64] ;  /* 0x0000002404047981 */ /* 0x000ea4000c1e1b00 */
[----:B--2---:R-:W0:Y:S02]  /*3340*/  I2F.U64 R0, R4 ;  /* 0x0000000400007312 */ /* 0x004e240000301000 */
[----:B0-----:R-:W-:-:S04]  /*3350*/  F2FP.BF16.F32.PACK_AB R0, RZ, R0 ;  /* 0x00000000ff00723e */ /* 0x001fc800000010ff */
[----:B------:R-:W-:Y:S01]  /*3360*/  PRMT R24, R0, 0x7610, R24 ;  /* 0x0000761000187816 */ /* 0x000fe20000000018 */
[----:B------:R-:W-:Y:S06]  /*3370*/  BRA `(.L_x_362) ;  /* 0x0000000000107947 */ /* 0x000fec0003800000 */
.L_x_385:
[----:B------:R-:W2:Y:S02]  /*3380*/  LDG.E R4, desc[UR36][R4.64] ;  /* 0x0000002404047981 */ /* 0x000ea4000c1e1900 */
[----:B--2---:R-:W-:-:S04]  /*3390*/  I2FP.F32.U32 R0, R4 ;  /* 0x0000000400007245 */ /* 0x004fc80000201000 */
[----:B------:R-:W-:-:S04]  /*33a0*/  F2FP.BF16.F32.PACK_AB R0, RZ, R0 ;  /* 0x00000000ff00723e */ /* 0x000fc800000010ff */
[----:B------:R-:W-:-:S07]  /*33b0*/  PRMT R24, R0, 0x7610, R24 ;  /* 0x0000761000187816 */ /* 0x000fce0000000018 */
.L_x_362:
[----:B------:R-:W-:-:S07]  /*33c0*/  VIADD R17, R17, 0x80 ;  /* 0x0000008011117836 */ /* 0x000fce0000000000 */
.L_x_356:
[----:B------:R-:W-:Y:S05]  /*33d0*/  BSYNC.RECONVERGENT B6 ;  /* 0x0000000000067941 */ /* 0x000fea0003800200 */
.L_x_355:
        /* <DEDUP_REMOVED lines=25> */
.L_x_395:
[----:B------:R-:W2:Y:S02]  /*3570*/  LDG.E.U8 R4, desc[UR36][R4.64] ;  /* 0x0000002404047981 */ /* 0x000ea4000c1e1100 */
[----:B--2---:R-:W-:-:S04]  /*3580*/  I2FP.F32.U32 R0, R4 ;  /* 0x0000000400007245 */ /* 0x004fc80000201000 */
[----:B------:R-:W-:Y:S01]  /*3590*/  F2FP.BF16.F32.PACK_AB R0, RZ, R0 ;  /* 0x00000000ff00723e */ /* 0x000fe200000010ff */
[----:B------:R-:W-:Y:S06]  /*35a0*/  BRA `(.L_x_391) ;  /* 0x0000000c00887947 */ /* 0x000fec0003800000 */
.L_x_394:
        /* <DEDUP_REMOVED lines=10> */
.L_x_398:
[----:B------:R-:W2:Y:S02]  /*3650*/  LDG.E R4, desc[UR36][R4.64] ;  /* 0x0000002404047981 */ /* 0x000ea4000c1e1900 */
[----:B--2---:R-:W-:-:S04]  /*3660*/  I2FP.F32.S32 R0, R4 ;  /* 0x0000000400007245 */ /* 0x004fc80000201400 */
[----:B------:R-:W-:Y:S01]  /*3670*/  F2FP.BF16.F32.PACK_AB R0, RZ, R0 ;  /* 0x00000000ff00723e */ /* 0x000fe200000010ff */
[----:B------:R-:W-:Y:S06]  /*3680*/  BRA `(.L_x_391) ;  /* 0x0000000c00507947 */ /* 0x000fec0003800000 */
.L_x_397:
[----:B------:R-:W2:Y:S02]  /*3690*/  LDG.E.U16 R4, desc[UR36][R4.64] ;  /* 0x0000002404047981 */ /* 0x000ea4000c1e1500 */
[----:B--2---:R-:W0:Y:S02]  /*36a0*/  I2F.S16 R0, R4 ;  /* 0x0000000400007306 */ /* 0x004e240000101400 */
[----:B0-----:R-:W-:Y:S01]  /*36b0*/  F2FP.BF16.F32.PACK_AB R0, RZ, R0 ;  /* 0x00000000ff00723e */ /* 0x001fe200000010ff */
[----:B------:R-:W-:Y:S06]  /*36c0*/  BRA `(.L_x_391) ;  /* 0x0000000c00407947 */ /* 0x000fec0003800000 */
.L_x_393:
        /* <DEDUP_REMOVED lines=9> */
.L_x_400:
[----:B------:R-:W2:Y:S02]  /*3760*/  LDG.E.U16 R0, desc[UR36][R4.64] ;  /* 0x0000002404007981 */ /* 0x000ea4000c1e1500 */
[----:B--2---:R-:W-:-:S05]  /*3770*/  HADD2.F32 R0, -RZ, R0.H0_H0 ;  /* 0x20000000ff007230 */ /* 0x004fca0000004100 */
[----:B------:R-:W-:Y:S01]  /*3780*/  F2FP.BF16.F32.PACK_AB R0, RZ, R0 ;  /* 0x00000000ff00723e */ /* 0x000fe200000010ff */
[----:B------:R-:W-:Y:S06]  /*3790*/  BRA `(.L_x_391) ;  /* 0x0000000c000c7947 */ /* 0x000fec0003800000 */
.L_x_399:
        /* <DEDUP_REMOVED lines=9> */
.L_x_402:
[----:B------:R-:W2:Y:S02]  /*3830*/  LDG.E.U16 R4, desc[UR36][R4.64] ;  /* 0x0000002404047981 */ /* 0x000ea4000c1e1500 */
[----:B--2---:R-:W-:-:S05]  /*3840*/  HADD2.F32 R0, -RZ, R4.H0_H0 ;  /* 0x20000004ff007230 */ /* 0x004fca0000004100 */
[----:B------:R-:W-:Y:S01]  /*3850*/  F2FP.BF16.F32.PACK_AB R0, RZ, R0 ;  /* 0x00000000ff00723e */ /* 0x000fe200000010ff */
[----:B------:R-:W-:Y:S06]  /*3860*/  BRA `(.L_x_391) ;  /* 0x0000000800d87947 */ /* 0x000fec0003800000 */
.L_x_401:
        /* <DEDUP_REMOVED lines=8> */
.L_x_392:
        /* <DEDUP_REMOVED lines=13> */
.L_x_405:
        /* <DEDUP_REMOVED lines=8> */
.L_x_404:
        /* <DEDUP_REMOVED lines=27> */
.L_x_407:
        /* <DEDUP_REMOVED lines=12> */
[----:B------:R-:W-:Y:S01]  /*3cb0*/  F2FP.BF16.F32.PACK_AB R0, RZ, R0 ;  /* 0x00000000ff00723e */ /* 0x000fe200000010ff */
[----:B------:R-:W-:Y:S06]  /*3cc0*/  BRA `(.L_x_391) ;  /* 0x0000000400c07947 */ /* 0x000fec0003800000 */
.L_x_406:
[----:B------:R1:W5:Y:S01]  /*3cd0*/  LDG.E.U16 R0, desc[UR36][R4.64] ;  /* 0x0000002404007981 */ /* 0x000362000c1e1500 */
[----:B------:R-:W-:Y:S05]  /*3ce0*/  BRA `(.L_x_391) ;  /* 0x0000000400b87947 */ /* 0x000fea0003800000 */
.L_x_403:
        /* <DEDUP_REMOVED lines=12> */
.L_x_410:
        /* <DEDUP_REMOVED lines=21> */
.L_x_414:
[----:B------:R-:W-:Y:S05]  /*3f00*/  BSYNC.RECONVERGENT B1 ;  /* 0x0000000000017941 */ /* 0x000fea0003800200 */
.L_x_413:
[----:B------:R-:W-:Y:S01]  /*3f10*/  IMAD.SHL.U32 R0, R0, 0x100000, RZ ;  /* 0x0010000000007824 */ /* 0x000fe200078e00ff */
[----:B------:R-:W-:-:S04]  /*3f20*/  LEA R3, R3, 0x3b800000, 0x17 ;  /* 0x3b80000003037811 */ /* 0x000fc800078eb8ff */
[----:B------:R-:W-:-:S07]  /*3f30*/  LOP3.LUT R0, R3, R0, R7, 0xfe, !PT ;  /* 0x0000000003007212 */ /* 0x000fce00078efe07 */
.L_x_412:
[----:B------:R-:W-:Y:S05]  /*3f40*/  BSYNC.RECONVERGENT B0 ;  /* 0x0000000000007941 */ /* 0x000fea0003800200 */
.L_x_411:
[----:B------:R-:W-:Y:S01]  /*3f50*/  F2FP.BF16.F32.PACK_AB R0, RZ, R0 ;  /* 0x00000000ff00723e */ /* 0x000fe200000010ff */
[----:B------:R-:W-:Y:S06]  /*3f60*/  BRA `(.L_x_391) ;  /* 0x0000000400187947 */ /* 0x000fec0003800000 */
.L_x_409:
        /* <DEDUP_REMOVED lines=21> */
.L_x_418:
[----:B------:R-:W-:Y:S05]  /*40c0*/  BSYNC.RECONVERGENT B1 ;  /* 0x0000000000017941 */ /* 0x000fea0003800200 */
.L_x_417:
[----:B------:R-:W-:Y:S01]  /*40d0*/  IMAD.SHL.U32 R0, R0, 0x200000, RZ ;  /* 0x0020000000007824 */ /* 0x000fe200078e00ff */
[----:B------:R-:W-:-:S04]  /*40e0*/  LEA R3, R3, 0x37800000, 0x17 ;  /* 0x3780000003037811 */ /* 0x000fc800078eb8ff */
[----:B------:R-:W-:-:S07]  /*40f0*/  LOP3.LUT R0, R3, R0, R7, 0xfe, !PT ;  /* 0x0000000003007212 */ /* 0x000fce00078efe07 */
.L_x_416:
[----:B------:R-:W-:Y:S05]  /*4100*/  BSYNC.RECONVERGENT B0 ;  /* 0x0000000000007941 */ /* 0x000fea0003800200 */
.L_x_415:
[----:B------:R-:W-:Y:S01]  /*4110*/  F2FP.BF16.F32.PACK_AB R0, RZ, R0 ;  /* 0x00000000ff00723e */ /* 0x000fe200000010ff */
[----:B------:R-:W-:Y:S06]  /*4120*/  BRA `(.L_x_391) ;  /* 0x0000000000a87947 */ /* 0x000fec0003800000 */
.L_x_408:
        /* <DEDUP_REMOVED lines=14> */
.L_x_422:
[----:B------:R-:W-:Y:S05]  /*4210*/  BSYNC.RECONVERGENT B0 ;  /* 0x0000000000007941 */ /* 0x000fea0003800200 */
.L_x_421:
[----:B------:R-:W-:Y:S01]  /*4220*/  F2FP.BF16.F32.PACK_AB R0, RZ, R0 ;  /* 0x00000000ff00723e */ /* 0x000fe200000010ff */
[----:B------:R-:W-:Y:S06]  /*4230*/  BRA `(.L_x_391) ;  /* 0x0000000000647947 */ /* 0x000fec0003800000 */
.L_x_396:
        /* <DEDUP_REMOVED lines=16> */
.L_x_423:
[----:B------:R-:W-:Y:S01]  /*4340*/  PRMT R0, RZ, 0x7610, R0 ;  /* 0x00007610ff007816 */ /* 0x000fe20000000000 */
[----:B------:R-:W-:Y:S06]  /*4350*/  BRA `(.L_x_391) ;  /* 0x00000000001c7947 */ /* 0x000fec0003800000 */
.L_x_420:
[----:B------:R-:W2:Y:S02]  /*4360*/  LDG.E.64 R4, desc[UR36][R4.64] ;  /* 0x0000002404047981 */ /* 0x000ea4000c1e1b00 */
[----:B--2---:R-:W0:Y:S02]  /*4370*/  I2F.U64 R0, R4 ;  /* 0x0000000400007312 */ /* 0x004e240000301000 */
[----:B0-----:R-:W-:Y:S01]  /*4380*/  F2FP.BF16.F32.PACK_AB R0, RZ, R0 ;  /* 0x00000000ff00723e */ /* 0x001fe200000010ff */
[----:B------:R-:W-:Y:S06]  /*4390*/  BRA `(.L_x_391) ;  /* 0x00000000000c7947 */ /* 0x000fec0003800000 */
.L_x_419:
[----:B------:R-:W2:Y:S02]  /*43a0*/  LDG.E R4, desc[UR36][R4.64] ;  /* 0x0000002404047981 */ /* 0x000ea4000c1e1900 */
[----:B--2---:R-:W-:-:S04]  /*43b0*/  I2FP.F32.U32 R0, R4 ;  /* 0x0000000400007245 */ /* 0x004fc80000201000 */
[----:B------:R-:W-:-:S07]  /*43c0*/  F2FP.BF16.F32.PACK_AB R0, RZ, R0 ;  /* 0x00000000ff00723e */ /* 0x000fce00000010ff */
.L_x_391:
[----:B------:R-:W-:Y:S05]  /*43d0*/  BSYNC.RECONVERGENT B6 ;  /* 0x0000000000067941 */ /* 0x000fea0003800200 */
.L_x_390:
[----:B------:R-:W2:Y:S01]  /*43e0*/  LDC.U8 R17, c[0x0][0x3a4] ;  /* 0x0000e900ff117b82 */ /* 0x000ea20000000000 */
[C---:B------:R-:W-:Y:S01]  /*43f0*/  ISETP.GE.AND P0, PT, R25.reuse, R16, PT ;  /* 0x000000101900720c */ /* 0x040fe20003f06270 */
[C---:B------:R-:W-:Y:S01]  /*4400*/  VIADD R3, R25.reuse, 0x100 ;  /* 0x0000010019037836 */ /* 0x040fe20000000000 */
[----:B------:R-:W-:Y:S01]  /*4410*/  BSSY.RECONVERGENT B0, `(.L_x_424) ;  /* 0x000002f000007945 */ /* 0x000fe20003800200 */
[----:B------:R-:W-:-:S03]  /*4420*/  VIADD R23, R25, 0x80 ;  /* 0x0000008019177836 */ /* 0x000fc60000000000 */
[----:B------:R-:W-:Y:S01]  /*4430*/  ISETP.GE.AND P1, PT, R3, R16, PT ;  /* 0x000000100300720c */ /* 0x000fe20003f26270 */
[----:B------:R-:W-:-:S06]  /*4440*/  VIADD R3, R25, 0x180 ;  /* 0x0000018019037836 */ /* 0x000fcc0000000000 */
[----:B------:R-:W-:Y:S06]  /*4450*/  @P0 BRA `(.L_x_425) ;  /* 0x0000000000a80947 */ /* 0x000fec0003800000 */
[----:B-----5:R-:W-:Y:S02]  /*4460*/  IMAD.U32 R19, R19, 0x10000, RZ ;  /* 0x0001000013137824 */ /* 0x020fe400078e00ff */
[----:B------:R-:W-:Y:S02]  /*4470*/  IMAD.MOV.U32 R9, RZ, RZ, 0x3e800000 ;  /* 0x3e800000ff097424 */ /* 0x000fe400078e00ff */
[C---:B01----:R-:W-:Y:S01]  /*4480*/  FFMA.FTZ R5, R19.reuse, R19, 1 ;  /* 0x3f80000013057423 */ /* 0x043fe20000010013 */
[----:B------:R-:W-:-:S03]  /*4490*/  FSETP.GT.FTZ.AND P2, PT, |R19|, 8388608, PT ;  /* 0x4b0000001300780b */ /* 0x000fc60003f54200 */
[----:B------:R-:W0:Y:S02]  /*44a0*/  MUFU.RSQ R4, R5 ;  /* 0x0000000500047308 */ /* 0x000e240000001400 */
[----:B0-----:R-:W-:Y:S01]  /*44b0*/  FFMA.FTZ R6, R5, R4, 1 ;  /* 0x3f80000005067423 */ /* 0x001fe20000010004 */
[----:B------:R-:W-:-:S05]  /*44c0*/  FADD.FTZ R4, |R19|, -RZ ;  /* 0x800000ff13047221 */ /* 0x000fca0000010200 */
        /* <DEDUP_REMOVED lines=33> */
[----:B------:R-:W-:-:S06]  /*46e0*/  FSEL R5, R19, R6, !P2 ;  /* 0x0000000613057208 */ /* 0x000fcc0005000000 */
[----:B------:R-:W3:Y:S02]  /*46f0*/  F2F.BF16.F32 R5, R5 ;  /* 0x0000000500057304 */ /* 0x000ee40000202000 */
.L_x_425:
[----:B------:R-:W-:Y:S05]  /*4700*/  BSYNC.RECONVERGENT B0 ;  /* 0x0000000000007941 */ /* 0x000fea0003800200 */
.L_x_424:
[-C--:B------:R-:W-:Y:S01]  /*4710*/  ISETP.GE.AND P3, PT, R23, R16.reuse, PT ;  /* 0x000000101700720c */ /* 0x080fe20003f66270 */
[----:B------:R-:W-:Y:S01]  /*4720*/  BSSY.RECONVERGENT B0, `(.L_x_426) ;  /* 0x000002d000007945 */ /* 0x000fe20003800200 */
[----:B------:R-:W-:-:S11]  /*4730*/  ISETP.GE.AND P2, PT, R3, R16, PT ;  /* 0x000000100300720c */ /* 0x000fd60003f46270 */
[----:B------:R-:W-:Y:S05]  /*4740*/  @P3 BRA `(.L_x_427) ;  /* 0x0000000000a83947 */ /* 0x000fea0003800000 */
[----:B-----5:R-:W-:Y:S02]  /*4750*/  IMAD.U32 R18, R18, 0x10000, RZ ;  /* 0x0001000012127824 */ /* 0x020fe400078e00ff */
[----:B------:R-:W-:Y:S02]  /*4760*/  IMAD.MOV.U32 R10, RZ, RZ, 0x3e800000 ;  /* 0x3e800000ff0a7424 */ /* 0x000fe400078e00ff */
[C---:B01----:R-:W-:Y:S01]  /*4770*/  FFMA.FTZ R4, R18.reuse, R18, 1 ;  /* 0x3f80000012047423 */ /* 0x043fe20000010012 */
[----:B------:R-:W-:Y:S01]  /*4780*/  FSETP.GT.FTZ.AND P3, PT, |R18|, 8388608, PT ;  /* 0x4b0000001200780b */ /* 0x000fe20003f74200 */
[----:B------:R-:W-:Y:S02]  /*4790*/  IMAD.MOV.U32 R9, RZ, RZ, 0x3d39bf78 ;  /* 0x3d39bf78ff097424 */ /* 0x000fe400078e00ff */
[----:B------:R-:W0:Y:S02]  /*47a0*/  MUFU.RSQ R3, R4 ;  /* 0x0000000400037308 */ /* 0x000e240000001400 */
[----:B0-----:R-:W-:Y:S01]  /*47b0*/  FFMA.FTZ R6, R4, R3, 1 ;  /* 0x3f80000004067423 */ /* 0x001fe20000010003 */
[----:B------:R-:W-:-:S05]  /*47c0*/  FADD.FTZ R3, |R18|, -RZ ;  /* 0x800000ff12037221 */ /* 0x000fca0000010200 */
[----:B------:R-:W0:Y:S02]  /*47d0*/  MUFU.RCP R7, R6 ;  /* 0x0000000600077308 */ /* 0x000e240000001000 */
[----:B0-----:R-:W-:-:S04]  /*47e0*/  FMUL.FTZ R7, |R18|, R7 ;  /* 0x0000000712077220 */ /* 0x001fc80000410200 */
        /* <DEDUP_REMOVED lines=30> */
[----:B------:R-:W-:-:S04]  /*49d0*/  FSEL R18, R18, R7, !P3 ;  /* 0x0000000712127208 */ /* 0x000fc80005800000 */
[----:B------:R4:W0:Y:S03]  /*49e0*/  F2F.BF16.F32 R22, R18 ;  /* 0x0000001200167304 */ /* 0x0008260000202000 */
.L_x_427:
[----:B------:R-:W-:Y:S05]  /*49f0*/  BSYNC.RECONVERGENT B0 ;  /* 0x0000000000007941 */ /* 0x000fea0003800200 */
.L_x_426:
[----:B------:R-:W-:Y:S04]  /*4a00*/  BSSY.RECONVERGENT B0, `(.L_x_428) ;  /* 0x000002c000007945 */ /* 0x000fe80003800200 */
        /* <DEDUP_REMOVED lines=41> */
[----:B----4-:R-:W-:-:S06]  /*4ca0*/  FSEL R18, R24, R7, !P1 ;  /* 0x0000000718127208 */ /* 0x010fcc0004800000 */
[----:B------:R-:W0:Y:S02]  /*4cb0*/  F2F.BF16.F32 R18, R18 ;  /* 0x0000001200127304 */ /* 0x000e240000202000 */
.L_x_429:
[----:B------:R-:W-:Y:S05]  /*4cc0*/  BSYNC.RECONVERGENT B0 ;  /* 0x0000000000007941 */ /* 0x000fea0003800200 */
.L_x_428:
        /* <DEDUP_REMOVED lines=43> */
[----:B------:R0:W1:Y:S03]  /*4f80*/  F2F.BF16.F32 R19, R0 ;  /* 0x0000000000137304 */ /* 0x0000660000202000 */
.L_x_431:
[----:B------:R-:W-:Y:S05]  /*4f90*/  BSYNC.RECONVERGENT B0 ;  /* 0x0000000000007941 */ /* 0x000fea0003800200 */
.L_x_430:
[----:B------:R-:W-:Y:S04]  /*4fa0*/  BSSY.RECONVERGENT B6, `(.L_x_432) ;  /* 0x000010e000067945 */ /* 0x000fe80003800200 */
[----:B------:R-:W-:Y:S05]  /*4fb0*/  @P0 BRA `(.L_x_433) ;  /* 0x0000001000300947 */ /* 0x000fea0003800000 */
[----:B------:R-:W3:Y:S01]  /*4fc0*/  LDCU UR4, c[0x0][0x3a8] ;  /* 0x00007500ff0477ac */ /* 0x000ee20008000800 */
[----:B------:R-:W4:Y:S01]  /*4fd0*/  LDC.64 R8, c[0x0][0x388] ;  /* 0x0000e200ff087b82 */ /* 0x000f220000000a00 */
[----:B0----5:R-:W-:Y:S01]  /*4fe0*/  IMAD R0, R2, 0x200, R25 ;  /* 0x0000020002007824 */ /* 0x021fe200078e0219 */
[----:B-12---:R-:W-:-:S03]  /*4ff0*/  PRMT R4, R17, 0x9910, RZ ;  /* 0x0000991011047816 */ /* 0x006fc600000000ff */
[----:B---3--:R-:W-:Y:S02]  /*5000*/  IMAD R3, R0, UR4, RZ ;  /* 0x0000000400037c24 */ /* 0x008fe4000f8e02ff */
[----:B------:R-:W-:-:S05]  /*5010*/  IMAD.MOV.U32 R0, RZ, RZ, R4 ;  /* 0x000000ffff007224 */ /* 0x000fca00078e0004 */
[----:B------:R-:W-:Y:S02]  /*5020*/  ISETP.GT.AND P0, PT, R0, 0x9, PT ;  /* 0x000000090000780c */ /* 0x000fe40003f04270 */
[----:B----4-:R-:W-:-:S05]  /*5030*/  IADD3 R8, P1, PT, R3, R8, RZ ;  /* 0x0000000803087210 */ /* 0x010fca0007f3e0ff */
[----:B------:R-:W-:-:S06]  /*5040*/  IMAD.X R9, RZ, RZ, R9, P1 ;  /* 0x000000ffff097224 */ /* 0x000fcc00008e0609 */
[----:B------:R-:W-:Y:S05]  /*5050*/  @P0 BRA `(.L_x_434) ;  /* 0x0000000400340947 */ /* 0x000fea0003800000 */
[----:B------:R-:W-:-:S13]  /*5060*/  ISETP.GT.AND P0, PT, R0, 0x4, PT ;  /* 0x000000040000780c */ /* 0x000fda0003f04270 */
[----:B------:R-:W-:Y:S05]  /*5070*/  @P0 BRA `(.L_x_435) ;  /* 0x0000000000940947 */ /* 0x000fea0003800000 */
[----:B------:R-:W-:-:S13]  /*5080*/  ISETP.GT.AND P0, PT, R0, 0x1, PT ;  /* 0x000000010000780c */ /* 0x000fda0003f04270 */
[----:B------:R-:W-:Y:S05]  /*5090*/  @P0 BRA `(.L_x_436) ;  /* 0x0000000000380947 */ /* 0x000fea0003800000 */
[----:B------:R-:W-:-:S13]  /*50a0*/  ISETP.NE.AND P0, PT, R17, RZ, PT ;  /* 0x000000ff1100720c */ /* 0x000fda0003f05270 */
[----:B------:R-:W-:Y:S05]  /*50b0*/  @!P0 BRA `(.L_x_437) ;  /* 0x00000000001c8947 */ /* 0x000fea0003800000 */
[----:B------:R-:W-:-:S13]  /*50c0*/  ISETP.NE.AND P0, PT, R0, 0x1, PT ;  /* 0x000000010000780c */ /* 0x000fda0003f05270 */
[----:B------:R-:W-:Y:S05]  /*50d0*/  @P0 BRA `(.L_x_438) ;  /* 0x0000000c00380947 */ /* 0x000fea0003800000 */
[----:B------:R-:W-:Y:S02]  /*50e0*/  IMAD.U32 R5, R5, 0x10000, RZ ;  /* 0x0001000005057824 */ /* 0x000fe400078e00ff */
[----:B------:R-:W-:-:S04]  /*50f0*/  IMAD.MOV.U32 R25, RZ, RZ, R23 ;  /* 0x000000ffff197224 */ /* 0x000fc800078e0017 */
[----:B------:R-:W0:Y:S02]  /*5100*/  F2I.FTZ.TRUNC.NTZ R5, R5 ;  /* 0x0000000500057305 */ /* 0x000e24000021f100 */
[----:B0-----:R0:W-:Y:S01]  /*5110*/  STG.E.U8 desc[UR36][R8.64], R5 ;  /* 0x0000000508007986 */ /* 0x0011e2000c101124 */
[----:B------:R-:W-:Y:S05]  /*5120*/  BRA `(.L_x_433) ;  /* 0x0000000c00d47947 */ /* 0x000fea0003800000 */
.L_x_437:
[----:B------:R-:W-:Y:S02]  /*5130*/  IMAD.U32 R5, R5, 0x10000, RZ ;  /* 0x0001000005057824 */ /* 0x000fe400078e00ff */
[----:B------:R-:W-:-:S04]  /*5140*/  IMAD.MOV.U32 R25, RZ, RZ, R23 ;  /* 0x000000ffff197224 */ /* 0x000fc800078e0017 */
[----:B------:R-:W0:Y:S02]  /*5150*/  F2I.S64.TRUNC R4, R5 ;  /* 0x0000000500047311 */ /* 0x000e24000020d900 */
[----:B0-----:R0:W-:Y:S01]  /*5160*/  STG.E.U8 desc[UR36][R8.64], R4 ;  /* 0x0000000408007986 */ /* 0x0011e2000c101124 */
[----:B------:R-:W-:Y:S05]  /*5170*/  BRA `(.L_x_433) ;  /* 0x0000000c00c07947 */ /* 0x000fea0003800000 */
.L_x_436:
[----:B------:R-:W-:-:S13]  /*5180*/  ISETP.NE.AND P0, PT, R0, 0x2, PT ;  /* 0x000000020000780c */ /* 0x000fda0003f05270 */
[----:B------:R-:W-:Y:S05]  /*5190*/  @!P0 BRA `(.L_x_439) ;  /* 0x0000000000388947 */ /* 0x000fea0003800000 */
[----:B------:R-:W-:-:S13]  /*51a0*/  ISETP.NE.AND P0, PT, R0, 0x3, PT ;  /* 0x000000030000780c */ /* 0x000fda0003f05270 */
[----:B------:R-:W-:Y:S05]  /*51b0*/  @!P0 BRA `(.L_x_440) ;  /* 0x00000000001c8947 */ /* 0x000fea0003800000 */
[----:B------:R-:W-:-:S13]  /*51c0*/  ISETP.NE.AND P0, PT, R0, 0x4, PT ;  /* 0x000000040000780c */ /* 0x000fda0003f05270 */
[----:B------:R-:W-:Y:S05]  /*51d0*/  @P0 BRA `(.L_x_438) ;  /* 0x0000000800f80947 */ /* 0x000fea0003800000 */
[----:B------:R-:W-:Y:S02]  /*51e0*/  IMAD.U32 R5, R5, 0x10000, RZ ;  /* 0x0001000005057824 */ /* 0x000fe400078e00ff */
[----:B------:R-:W-:-:S04]  /*51f0*/  IMAD.MOV.U32 R25, RZ, RZ, R23 ;  /* 0x000000ffff197224 */ /* 0x000fc800078e0017 */
[----:B------:R-:W0:Y:S02]  /*5200*/  F2I.S64.TRUNC R4, R5 ;  /* 0x0000000500047311 */ /* 0x000e24000020d900 */
[----:B0-----:R0:W-:Y:S01]  /*5210*/  STG.E.64 desc[UR36][R8.64], R4 ;  /* 0x0000000408007986 */ /* 0x0011e2000c101b24 */
[----:B------:R-:W-:Y:S05]  /*5220*/  BRA `(.L_x_433) ;  /* 0x0000000c00947947 */ /* 0x000fea0003800000 */
.L_x_440:
[----:B------:R-:W-:Y:S02]  /*5230*/  IMAD.U32 R5, R5, 0x10000, RZ ;  /* 0x0001000005057824 */ /* 0x000fe400078e00ff */
[----:B------:R-:W-:-:S04]  /*5240*/  IMAD.MOV.U32 R25, RZ, RZ, R23 ;  /* 0x000000ffff197224 */ /* 0x000fc800078e0017 */
[----:B------:R-:W0:Y:S02]  /*5250*/  F2I.FTZ.TRUNC.NTZ R5, R5 ;  /* 0x0000000500057305 */ /* 0x000e24000021f100 */
[----:B0-----:R0:W-:Y:S01]  /*5260*/  STG.E desc[UR36][R8.64], R5 ;  /* 0x0000000508007986 */ /* 0x0011e2000c101924 */
[----:B------:R-:W-:Y:S05]  /*5270*/  BRA `(.L_x_433) ;  /* 0x0000000c00807947 */ /* 0x000fea0003800000 */
.L_x_439:
[----:B------:R-:W-:Y:S02]  /*5280*/  IMAD.U32 R5, R5, 0x10000, RZ ;  /* 0x0001000005057824 */ /* 0x000fe400078e00ff */
[----:B------:R-:W-:-:S04]  /*5290*/  IMAD.MOV.U32 R25, RZ, RZ, R23 ;  /* 0x000000ffff197224 */ /* 0x000fc800078e0017 */
[----:B------:R-:W0:Y:S02]  /*52a0*/  F2I.FTZ.TRUNC.NTZ R5, R5 ;  /* 0x0000000500057305 */ /* 0x000e24000021f100 */
[----:B0-----:R0:W-:Y:S01]  /*52b0*/  STG.E.U16 desc[UR36][R8.64], R5 ;  /* 0x0000000508007986 */ /* 0x0011e2000c101524 */
[----:B------:R-:W-:Y:S05]  /*52c0*/  BRA `(.L_x_433) ;  /* 0x0000000c006c7947 */ /* 0x000fea0003800000 */
.L_x_435:
[----:B------:R-:W-:-:S13]  /*52d0*/  ISETP.GT.AND P0, PT, R0, 0x6, PT ;  /* 0x000000060000780c */ /* 0x000fda0003f04270 */
[----:B------:R-:W-:Y:S05]  /*52e0*/  @P0 BRA `(.L_x_441) ;  /* 0x0000000000340947 */ /* 0x000fea0003800000 */
[----:B------:R-:W-:-:S13]  /*52f0*/  ISETP.NE.AND P0, PT, R0, 0x5, PT ;  /* 0x000000050000780c */ /* 0x000fda0003f05270 */
[----:B------:R-:W-:Y:S05]  /*5300*/  @!P0 BRA `(.L_x_442) ;  /* 0x0000000000188947 */ /* 0x000fea0003800000 */
[----:B------:R-:W-:-:S13]  /*5310*/  ISETP.NE.AND P0, PT, R0, 0x6, PT ;  /* 0x000000060000780c */ /* 0x000fda0003f05270 */
[----:B------:R-:W-:Y:S05]  /*5320*/  @P0 BRA `(.L_x_438) ;  /* 0x0000000800a40947 */ /* 0x000fea0003800000 */
[----:B------:R-:W-:Y:S02]  /*5330*/  IMAD.U32 R5, R5, 0x10000, RZ ;  /* 0x0001000005057824 */ /* 0x000fe400078e00ff */
[----:B------:R-:W-:-:S03]  /*5340*/  IMAD.MOV.U32 R25, RZ, RZ, R23 ;  /* 0x000000ffff197224 */ /* 0x000fc600078e0017 */
[----:B------:R0:W-:Y:S01]  /*5350*/  STG.E desc[UR36][R8.64], R5 ;  /* 0x0000000508007986 */ /* 0x0001e2000c101924 */
[----:B------:R-:W-:Y:S05]  /*5360*/  BRA `(.L_x_433) ;  /* 0x0000000c00447947 */ /* 0x000fea0003800000 */
.L_x_442:
[----:B------:R-:W-:Y:S02]  /*5370*/  IMAD.U32 R0, R5, 0x10000, RZ ;  /* 0x0001000005007824 */ /* 0x000fe400078e00ff */
[----:B------:R-:W-:-:S03]  /*5380*/  IMAD.MOV.U32 R25, RZ, RZ, R23 ;  /* 0x000000ffff197224 */ /* 0x000fc600078e0017 */
[----:B------:R-:W-:-:S05]  /*5390*/  F2FP.F16.F32.PACK_AB R0, RZ, R0 ;  /* 0x00000000ff00723e */ /* 0x000fca00000000ff */
[----:B------:R0:W-:Y:S01]  /*53a0*/  STG.E.U16 desc[UR36][R8.64], R0 ;  /* 0x0000000008007986 */ /* 0x0001e2000c101524 */
[----:B------:R-:W-:Y:S05]  /*53b0*/  BRA `(.L_x_433) ;  /* 0x0000000c00307947 */ /* 0x000fea0003800000 */
.L_x_441:
[----:B------:R-:W-:-:S13]  /*53c0*/  ISETP.NE.AND P0, PT, R0, 0x7, PT ;  /* 0x000000070000780c */ /* 0x000fda0003f05270 */
[----:B------:R-:W-:Y:S05]  /*53d0*/  @!P0 BRA `(.L_x_443) ;  /* 0x00000000003c8947 */ /* 0x000fea0003800000 */
[----:B------:R-:W-:-:S13]  /*53e0*/  ISETP.NE.AND P0, PT, R0, 0x8, PT ;  /* 0x000000080000780c */ /* 0x000fda0003f05270 */
[----:B------:R-:W-:Y:S05]  /*53f0*/  @!P0 BRA `(.L_x_444) ;  /* 0x00000000001c8947 */ /* 0x000fea0003800000 */
[----:B------:R-:W-:-:S13]  /*5400*/  ISETP.NE.AND P0, PT, R0, 0x9, PT ;  /* 0x000000090000780c */ /* 0x000fda0003f05270 */
[----:B------:R-:W-:Y:S05]  /*5410*/  @P0 BRA `(.L_x_438) ;  /* 0x0000000800680947 */ /* 0x000fea0003800000 */
[----:B------:R-:W-:Y:S02]  /*5420*/  IMAD.U32 R4, R5, 0x10000, RZ ;  /* 0x0001000005047824 */ /* 0x000fe400078e00ff */
[----:B------:R-:W-:Y:S02]  /*5430*/  IMAD.MOV.U32 R5, RZ, RZ, RZ ;  /* 0x000000ffff057224 */ /* 0x000fe400078e00ff */
[----:B------:R-:W-:-:S03]  /*5440*/  IMAD.MOV.U32 R25, RZ, RZ, R23 ;  /* 0x000000ffff197224 */ /* 0x000fc600078e0017 */
[----:B------:R0:W-:Y:S01]  /*5450*/  STG.E.64 desc[UR36][R8.64], R4 ;  /* 0x0000000408007986 */ /* 0x0001e2000c101b24 */
[----:B------:R-:W-:Y:S05]  /*5460*/  BRA `(.L_x_433) ;  /* 0x0000000c00047947 */ /* 0x000fea0003800000 */
.L_x_444:
[----:B------:R-:W-:Y:S02]  /*5470*/  IMAD.U32 R5, R5, 0x10000, RZ ;  /* 0x0001000005057824 */ /* 0x000fe400078e00ff */
[----:B------:R-:W-:-:S03]  /*5480*/  IMAD.MOV.U32 R25, RZ, RZ, R23 ;  /* 0x000000ffff197224 */ /* 0x000fc600078e0017 */
[----:B------:R-:W-:-:S04]  /*5490*/  F2FP.F16.F32.PACK_AB R3, RZ, R5 ;  /* 0x00000005ff03723e */ /* 0x000fc800000000ff */
[----:B------:R-:W-:-:S05]  /*54a0*/  PRMT R3, R3, 0x5410, RZ ;  /* 0x0000541003037816 */ /* 0x000fca00000000ff */
[----:B------:R0:W-:Y:S01]  /*54b0*/  STG.E desc[UR36][R8.64], R3 ;  /* 0x0000000308007986 */ /* 0x0001e2000c101924 */
[----:B------:R-:W-:Y:S05]  /*54c0*/  BRA `(.L_x_433) ;  /* 0x0000000800ec7947 */ /* 0x000fea0003800000 */
.L_x_443:
[----:B------:R-:W-:Y:S02]  /*54d0*/  IMAD.U32 R4, R5, 0x10000, RZ ;  /* 0x0001000005047824 */ /* 0x000fe400078e00ff */
[----:B------:R-:W-:Y:S02]  /*54e0*/  IMAD.MOV.U32 R25, RZ, RZ, R23 ;  /* 0x000000ffff197224 */ /* 0x000fe400078e0017 */
[----:B------:R-:W-:-:S06]  /*54f0*/  FMUL.FTZ R4, R4, 1 ;  /* 0x3f80000004047820 */ /* 0x000fcc0000410000 */
[----:B------:R-:W0:Y:S02]  /*5500*/  F2F.F64.F32 R4, R4 ;  /* 0x0000000400047310 */ /* 0x000e240000201800 */
[----:B0-----:R0:W-:Y:S01]  /*5510*/  STG.E.64 desc[UR36][R8.64], R4 ;  /* 0x0000000408007986 */ /* 0x0011e2000c101b24 */
[----:B------:R-:W-:Y:S05]  /*5520*/  BRA `(.L_x_433) ;  /* 0x0000000800d47947 */ /* 0x000fea0003800000 */
.L_x_434:
[----:B------:R-:W-:-:S13]  /*5530*/  ISETP.GT.AND P0, PT, R0, 0x18, PT ;  /* 0x000000180000780c */ /* 0x000fda0003f04270 */
[----:B------:R-:W-:Y:S05]  /*5540*/  @P0 BRA `(.L_x_445) ;  /* 0x0000000400080947 */ /* 0x000fea0003800000 */
        /* <DEDUP_REMOVED lines=8> */
[----:B------:R-:W-:-:S04]  /*55d0*/  FSETP.NEU.FTZ.AND P0, PT, R5, RZ, PT ;  /* 0x000000ff0500720b */ /* 0x000fc80003f1d000 */
[----:B------:R-:W-:-:S05]  /*55e0*/  SEL R3, RZ, 0x1, !P0 ;  /* 0x00000001ff037807 */ /* 0x000fca0004000000 */
[----:B------:R0:W-:Y:S01]  /*55f0*/  STG.E.U8 desc[UR36][R8.64], R3 ;  /* 0x0000000308007986 */ /* 0x0001e2000c101124 */
[----:B------:R-:W-:Y:S05]  /*5600*/  BRA `(.L_x_433) ;  /* 0x00000008009c7947 */ /* 0x000fea0003800000 */
.L_x_447:
[----:B------:R-:W-:Y:S01]  /*5610*/  IMAD.U32 R5, R5, 0x10000, RZ ;  /* 0x0001000005057824 */ /* 0x000fe200078e00ff */
[----:B------:R-:W-:Y:S01]  /*5620*/  CS2R R6, SRZ ;  /* 0x0000000000067805 */ /* 0x000fe2000001ff00 */
[----:B------:R-:W-:Y:S02]  /*5630*/  IMAD.MOV.U32 R25, RZ, RZ, R23 ;  /* 0x000000ffff197224 */ /* 0x000fe400078e0017 */
[----:B------:R-:W-:-:S06]  /*5640*/  FMUL.FTZ R5, R5, 1 ;  /* 0x3f80000005057820 */ /* 0x000fcc0000410000 */
[----:B------:R-:W0:Y:S02]  /*5650*/  F2F.F64.F32 R4, R5 ;  /* 0x0000000500047310 */ /* 0x000e240000201800 */
[----:B0-----:R0:W-:Y:S01]  /*5660*/  STG.E.128 desc[UR36][R8.64], R4 ;  /* 0x0000000408007986 */ /* 0x0011e2000c101d24 */
[----:B------:R-:W-:Y:S05]  /*5670*/  BRA `(.L_x_433) ;  /* 0x0000000800807947 */ /* 0x000fea0003800000 */
.L_x_446:
[----:B------:R-:W-:-:S13]  /*5680*/  ISETP.NE.AND P0, PT, R0, 0xf, PT ;  /* 0x0000000f0000780c */ /* 0x000fda0003f05270 */
[----:B------:R-:W-:Y:S05]  /*5690*/  @!P0 BRA `(.L_x_448) ;  /* 0x0000000000a88947 */ /* 0x000fea0003800000 */
[----:B------:R-:W-:-:S13]  /*56a0*/  ISETP.NE.AND P0, PT, R0, 0x17, PT ;  /* 0x000000170000780c */ /* 0x000fda0003f05270 */
[----:B------:R-:W-:Y:S05]  /*56b0*/  @!P0 BRA `(.L_x_449) ;  /* 0x0000000000508947 */ /* 0x000fea0003800000 */
[----:B------:R-:W-:-:S13]  /*56c0*/  ISETP.NE.AND P0, PT, R0, 0x18, PT ;  /* 0x000000180000780c */ /* 0x000fda0003f05270 */
[----:B------:R-:W-:Y:S05]  /*56d0*/  @P0 BRA `(.L_x_438) ;  /* 0x0000000400b80947 */ /* 0x000fea0003800000 */
[----:B------:R-:W-:Y:S01]  /*56e0*/  IMAD.U32 R6, R5, 0x10000, RZ ;  /* 0x0001000005067824 */ /* 0x000fe200078e00ff */
[----:B------:R-:W-:Y:S01]  /*56f0*/  BSSY.RECONVERGENT B0, `(.L_x_450) ;  /* 0x000000c000007945 */ /* 0x000fe20003800200 */
[----:B------:R-:W-:-:S03]  /*5700*/  IMAD.MOV.U32 R0, RZ, RZ, 0x7f ;  /* 0x0000007fff007424 */ /* 0x000fc600078e00ff */
        /* <DEDUP_REMOVED lines=10> */
.L_x_451:
[----:B------:R-:W-:Y:S05]  /*57b0*/  BSYNC.RECONVERGENT B0 ;  /* 0x0000000000007941 */ /* 0x000fea0003800200 */
.L_x_450:
[----:B------:R-:W-:Y:S01]  /*57c0*/  LOP3.LUT R5, R0, 0x80, R5, 0xf8, !PT ;  /* 0x0000008000057812 */ /* 0x000fe200078ef805 */
[----:B------:R-:W-:-:S04]  /*57d0*/  IMAD.MOV.U32 R25, RZ, RZ, R23 ;  /* 0x000000ffff197224 */ /* 0x000fc800078e0017 */
[----:B------:R0:W-:Y:S01]  /*57e0*/  STG.E.U8 desc[UR36][R8.64], R5 ;  /* 0x0000000508007986 */ /* 0x0001e2000c101124 */
[----:B------:R-:W-:Y:S05]  /*57f0*/  BRA `(.L_x_433) ;  /* 0x0000000800207947 */ /* 0x000fea0003800000 */
.L_x_449:
[----:B------:R-:W-:Y:S01]  /*5800*/  IMAD.U32 R6, R5, 0x10000, RZ ;  /* 0x0001000005067824 */ /* 0x000fe200078e00ff */
[----:B------:R-:W-:Y:S04]  /*5810*/  BSSY.RECONVERGENT B0, `(.L_x_452) ;  /* 0x000000e000007945 */ /* 0x000fe80003800200 */
[----:B------:R-:W-:Y:S02]  /*5820*/  LOP3.LUT R4, R6, 0x7fffffff, RZ, 0xc0, !PT ;  /* 0x7fffffff06047812 */ /* 0x000fe400078ec0ff */
[----:B------:R-:W-:Y:S02]  /*5830*/  SHF.R.U32.HI R5, RZ, 0x18, R6 ;  /* 0x00000018ff057819 */ /* 0x000fe40000011606 */
[----:B------:R-:W-:-:S13]  /*5840*/  ISETP.GE.U32.AND P1, PT, R4, 0x47800000, PT ;  /* 0x478000000400780c */ /* 0x000fda0003f26070 */
[----:B------:R-:W-:Y:S01]  /*5850*/  @P1 IMAD.MOV.U32 R0, RZ, RZ, 0x7f ;  /* 0x0000007fff001424 */ /* 0x000fe200078e00ff */
[----:B------:R-:W-:-:S04]  /*5860*/  @P1 ISETP.GT.U32.AND P0, PT, R4, 0x7f800000, PT ;  /* 0x7f8000000400180c */ /* 0x000fc80003f04070 */
[----:B------:R-:W-:Y:S01]  /*5870*/  @P1 SEL R0, R0, 0x7c, P0 ;  /* 0x0000007c00001807 */ /* 0x000fe20000000000 */
[----:B------:R-:W-:Y:S08]  /*5880*/  @P1 BRA `(.L_x_453) ;  /* 0x0000000000181947 */ /* 0x000ff00003800000 */
[----:B------:R-:W-:-:S13]  /*5890*/  ISETP.GT.U32.AND P0, PT, R4, 0x387fffff, PT ;  /* 0x387fffff0400780c */ /* 0x000fda0003f04070 */
[----:B------:R-:W-:-:S04]  /*58a0*/  @P0 SHF.R.U32.HI R0, RZ, 0x15, R6 ;  /* 0x00000015ff000819 */ /* 0x000fc80000011606 */
[----:B------:R-:W-:Y:S01]  /*58b0*/  @P0 LOP3.LUT R3, R0, 0x1, RZ, 0xc0, !PT ;  /* 0x0000000100030812 */ /* 0x000fe200078ec0ff */
[----:B------:R-:W-:-:S03]  /*58c0*/  @!P0 FADD.FTZ R0, R4, 128 ;  /* 0x4300000004008421 */ /* 0x000fc60000010000 */
[----:B------:R-:W-:-:S04]  /*58d0*/  @P0 IADD3 R3, PT, PT, R6, 0x80fffff, R3 ;  /* 0x080fffff06030810 */ /* 0x000fc80007ffe003 */
[----:B------:R-:W-:-:S07]  /*58e0*/  @P0 SHF.R.U32.HI R0, RZ, 0x15, R3 ;  /* 0x00000015ff000819 */ /* 0x000fce0000011603 */
.L_x_453:
[----:B------:R-:W-:Y:S05]  /*58f0*/  BSYNC.RECONVERGENT B0 ;  /* 0x0000000000007941 */ /* 0x000fea0003800200 */
.L_x_452:
[----:B------:R-:W-:Y:S01]  /*5900*/  LOP3.LUT R5, R0, 0x80, R5, 0xf8, !PT ;  /* 0x0000008000057812 */ /* 0x000fe200078ef805 */
[----:B------:R-:W-:-:S04]  /*5910*/  IMAD.MOV.U32 R25, RZ, RZ, R23 ;  /* 0x000000ffff197224 */ /* 0x000fc800078e0017 */
[----:B------:R0:W-:Y:S01]  /*5920*/  STG.E.U8 desc[UR36][R8.64], R5 ;  /* 0x0000000508007986 */ /* 0x0001e2000c101124 */
[----:B------:R-:W-:Y:S05]  /*5930*/  BRA `(.L_x_433) ;  /* 0x0000000400d07947 */ /* 0x000fea0003800000 */
.L_x_448:
[----:B------:R0:W-:Y:S01]  /*5940*/  STG.E.U16 desc[UR36][R8.64], R5 ;  /* 0x0000000508007986 */ /* 0x0001e2000c101524 */
[----:B------:R-:W-:Y:S01]  /*5950*/  IMAD.MOV.U32 R25, RZ, RZ, R23 ;  /* 0x000000ffff197224 */ /* 0x000fe200078e0017 */
[----:B------:R-:W-:Y:S06]  /*5960*/  BRA `(.L_x_433) ;  /* 0x0000000400c47947 */ /* 0x000fec0003800000 */
.L_x_445:
[----:B------:R-:W-:-:S13]  /*5970*/  ISETP.GT.AND P0, PT, R0, 0x1b, PT ;  /* 0x0000001b0000780c */ /* 0x000fda0003f04270 */
[----:B------:R-:W-:Y:S05]  /*5980*/  @P0 BRA `(.L_x_454) ;  /* 0x0000000000f40947 */ /* 0x000fea0003800000 */
        /* <DEDUP_REMOVED lines=8> */
[----:B------:R-:W0:Y:S02]  /*5a10*/  F2I.FTZ.U32.TRUNC.NTZ R3, R3 ;  /* 0x0000000300037305 */ /* 0x000e24000021f000 */
[----:B0-----:R0:W-:Y:S01]  /*5a20*/  STG.E.U16 desc[UR36][R8.64], R3 ;  /* 0x0000000308007986 */ /* 0x0011e2000c101524 */
[----:B------:R-:W-:Y:S05]  /*5a30*/  BRA `(.L_x_433) ;  /* 0x0000000400907947 */ /* 0x000fea0003800000 */
.L_x_456:
[----:B------:R-:W-:Y:S01]  /*5a40*/  IMAD.U32 R3, R5, 0x10000, RZ ;  /* 0x0001000005037824 */ /* 0x000fe200078e00ff */
[----:B------:R-:W-:Y:S01]  /*5a50*/  BSSY.RECONVERGENT B0, `(.L_x_457) ;  /* 0x0000014000007945 */ /* 0x000fe20003800200 */
[----:B------:R-:W-:-:S03]  /*5a60*/  IMAD.MOV.U32 R4, RZ, RZ, 0x80 ;  /* 0x00000080ff047424 */ /* 0x000fc600078e00ff */
[----:B------:R-:W-:-:S04]  /*5a70*/  LOP3.LUT R0, R3, 0x7fffffff, RZ, 0xc0, !PT ;  /* 0x7fffffff03007812 */ /* 0x000fc800078ec0ff */
[----:B------:R-:W-:-:S13]  /*5a80*/  ISETP.GT.U32.AND P0, PT, R0, 0x437fffff, PT ;  /* 0x437fffff0000780c */ /* 0x000fda0003f04070 */
[----:B------:R-:W-:Y:S05]  /*5a90*/  @P0 BRA `(.L_x_458) ;  /* 0x00000000003c0947 */ /* 0x000fea0003800000 */
[----:B------:R-:W-:-:S13]  /*5aa0*/  ISETP.GT.U32.AND P0, PT, R0, 0x3bffffff, PT ;  /* 0x3bffffff0000780c */ /* 0x000fda0003f04070 */
[----:B------:R-:W-:Y:S05]  /*5ab0*/  @P0 BRA `(.L_x_459) ;  /* 0x0000000000140947 */ /* 0x000fea0003800000 */
[----:B------:R-:W-:Y:S01]  /*5ac0*/  FADD.FTZ R0, R0, 8192 ;  /* 0x4600000000007421 */ /* 0x000fe20000010000 */
[----:B------:R-:W-:-:S04]  /*5ad0*/  PRMT R4, RZ, 0x7610, R4 ;  /* 0x00007610ff047816 */ /* 0x000fc80000000004 */
[----:B------:R-:W-:-:S13]  /*5ae0*/  LOP3.LUT P0, R0, R0, 0xff, RZ, 0xc0, !PT ;  /* 0x000000ff00007812 */ /* 0x000fda000780c0ff */
[----:B------:R-:W-:Y:S05]  /*5af0*/  @!P0 BRA `(.L_x_458) ;  /* 0x0000000000248947 */ /* 0x000fea0003800000 */
[----:B------:R-:W-:Y:S05]  /*5b00*/  BRA `(.L_x_460) ;  /* 0x0000000000147947 */ /* 0x000fea0003800000 */
.L_x_459:
[----:B------:R-:W-:-:S04]  /*5b10*/  SHF.R.U32.HI R0, RZ, 0x14, R3 ;  /* 0x00000014ff007819 */ /* 0x000fc80000011603 */
[----:B------:R-:W-:-:S04]  /*5b20*/  LOP3.LUT R0, R0, 0x1, RZ, 0xc0, !PT ;  /* 0x0000000100007812 */ /* 0x000fc800078ec0ff */
[----:B------:R-:W-:-:S04]  /*5b30*/  IADD3 R0, PT, PT, R3, 0x487ffff, R0 ;  /* 0x0487ffff03007810 */ /* 0x000fc80007ffe000 */
[----:B------:R-:W-:-:S04]  /*5b40*/  SHF.R.U32.HI R0, RZ, 0x14, R0 ;  /* 0x00000014ff007819 */ /* 0x000fc80000011600 */
[----:B------:R-:W-:-:S07]  /*5b50*/  LOP3.LUT R0, R0, 0xff, RZ, 0xc0, !PT ;  /* 0x000000ff00007812 */ /* 0x000fce00078ec0ff */
.L_x_460:
[----:B------:R-:W-:-:S04]  /*5b60*/  SHF.R.U32.HI R3, RZ, 0x18, R3 ;  /* 0x00000018ff037819 */ /* 0x000fc80000011603 */
[----:B------:R-:W-:-:S04]  /*5b70*/  LOP3.LUT R0, R0, 0x80, R3, 0xf8, !PT ;  /* 0x0000008000007812 */ /* 0x000fc800078ef803 */
[----:B------:R-:W-:-:S07]  /*5b80*/  PRMT R4, R0, 0x7610, R4 ;  /* 0x0000761000047816 */ /* 0x000fce0000000004 */
.L_x_458:
[----:B------:R-:W-:Y:S05]  /*5b90*/  BSYNC.RECONVERGENT B0 ;  /* 0x0000000000007941 */ /* 0x000fea0003800200 */
.L_x_457:
[----:B------:R0:W-:Y:S01]  /*5ba0*/  STG.E.U8 desc[UR36][R8.64], R4 ;  /* 0x0000000408007986 */ /* 0x0001e2000c101124 */
[----:B------:R-:W-:Y:S01]  /*5bb0*/  IMAD.MOV.U32 R25, RZ, RZ, R23 ;  /* 0x000000ffff197224 */ /* 0x000fe200078e0017 */
[----:B------:R-:W-:Y:S06]  /*5bc0*/  BRA `(.L_x_433) ;  /* 0x00000004002c7947 */ /* 0x000fec0003800000 */
.L_x_455:
        /* <DEDUP_REMOVED lines=13> */
.L_x_463:
[----:B------:R-:W-:-:S04]  /*5ca0*/  SHF.R.U32.HI R0, RZ, 0x15, R3 ;  /* 0x00000015ff007819 */ /* 0x000fc80000011603 */
[----:B------:R-:W-:-:S04]  /*5cb0*/  LOP3.LUT R0, R0, 0x1, RZ, 0xc0, !PT ;  /* 0x0000000100007812 */ /* 0x000fc800078ec0ff */
[----:B------:R-:W-:-:S04]  /*5cc0*/  IADD3 R0, PT, PT, R3, 0x88fffff, R0 ;  /* 0x088fffff03007810 */ /* 0x000fc80007ffe000 */
[----:B------:R-:W-:-:S04]  /*5cd0*/  SHF.R.U32.HI R0, RZ, 0x15, R0 ;  /* 0x00000015ff007819 */ /* 0x000fc80000011600 */
[----:B------:R-:W-:-:S07]  /*5ce0*/  LOP3.LUT R0, R0, 0xff, RZ, 0xc0, !PT ;  /* 0x000000ff00007812 */ /* 0x000fce00078ec0ff */
.L_x_464:
[----:B------:R-:W-:-:S04]  /*5cf0*/  SHF.R.U32.HI R3, RZ, 0x18, R3 ;  /* 0x00000018ff037819 */ /* 0x000fc80000011603 */
[----:B------:R-:W-:-:S04]  /*5d00*/  LOP3.LUT R0, R0, 0x80, R3, 0xf8, !PT ;  /* 0x0000008000007812 */ /* 0x000fc800078ef803 */
[----:B------:R-:W-:-:S07]  /*5d10*/  PRMT R4, R0, 0x7610, R4 ;  /* 0x0000761000047816 */ /* 0x000fce0000000004 */
.L_x_462:
[----:B------:R-:W-:Y:S05]  /*5d20*/  BSYNC.RECONVERGENT B0 ;  /* 0x0000000000007941 */ /* 0x000fea0003800200 */
.L_x_461:
[----:B------:R0:W-:Y:S01]  /*5d30*/  STG.E.U8 desc[UR36][R8.64], R4 ;  /* 0x0000000408007986 */ /* 0x0001e2000c101124 */
[----:B------:R-:W-:Y:S01]  /*5d40*/  IMAD.MOV.U32 R25, RZ, RZ, R23 ;  /* 0x000000ffff197224 */ /* 0x000fe200078e0017 */
[----:B------:R-:W-:Y:S06]  /*5d50*/  BRA `(.L_x_433) ;  /* 0x0000000000c87947 */ /* 0x000fec0003800000 */
.L_x_454:
[----:B------:R-:W-:-:S13]  /*5d60*/  ISETP.NE.AND P0, PT, R0, 0x1c, PT ;  /* 0x0000001c0000780c */ /* 0x000fda0003f05270 */
[----:B------:R-:W-:Y:S05]  /*5d70*/  @!P0 BRA `(.L_x_465) ;  /* 0x0000000000b08947 */ /* 0x000fea0003800000 */
[----:B------:R-:W-:-:S13]  /*5d80*/  ISETP.NE.AND P0, PT, R0, 0x1d, PT ;  /* 0x0000001d0000780c */ /* 0x000fda0003f05270 */
[----:B------:R-:W-:Y:S05]  /*5d90*/  @!P0 BRA `(.L_x_466) ;  /* 0x0000000000948947 */ /* 0x000fea0003800000 */
[----:B------:R-:W-:-:S13]  /*5da0*/  ISETP.NE.AND P0, PT, R0, 0x2c, PT ;  /* 0x0000002c0000780c */ /* 0x000fda0003f05270 */
[----:B------:R-:W-:Y:S05]  /*5db0*/  @!P0 BRA `(.L_x_467) ;  /* 0x0000000000488947 */ /* 0x000fea0003800000 */
.L_x_438:
        /* <DEDUP_REMOVED lines=16> */
.L_x_468:
[----:B------:R-:W-:Y:S01]  /*5ec0*/  IMAD.MOV.U32 R25, RZ, RZ, R23 ;  /* 0x000000ffff197224 */ /* 0x000fe200078e0017 */
[----:B------:R-:W-:Y:S06]  /*5ed0*/  BRA `(.L_x_433) ;  /* 0x0000000000687947 */ /* 0x000fec0003800000 */
.L_x_467:
[----:B------:R-:W-:Y:S02]  /*5ee0*/  IMAD.U32 R4, R5, 0x10000, RZ ;  /* 0x0001000005047824 */ /* 0x000fe400078e00ff */
[----:B------:R-:W-:-:S03]  /*5ef0*/  IMAD.MOV.U32 R25, RZ, RZ, R23 ;  /* 0x000000ffff197224 */ /* 0x000fc600078e0017 */
[----:B------:R-:W-:-:S04]  /*5f00*/  SHF.R.U32.HI R5, RZ, 0x17, R4 ;  /* 0x00000017ff057819 */ /* 0x000fc80000011604 */
[----:B------:R-:W-:-:S04]  /*5f10*/  LOP3.LUT R3, R5, 0xff, RZ, 0xc0, !PT ;  /* 0x000000ff05037812 */ /* 0x000fc800078ec0ff */
[----:B------:R-:W-:-:S13]  /*5f20*/  ISETP.NE.AND P2, PT, R3, 0xff, PT ;  /* 0x000000ff0300780c */ /* 0x000fda0003f45270 */
[--C-:B------:R-:W-:Y:S02]  /*5f30*/  @P2 SHF.R.U32.HI R0, RZ, 0x16, R4.reuse ;  /* 0x00000016ff002819 */ /* 0x100fe40000011604 */
[----:B------:R-:W-:Y:S01]  /*5f40*/  @P2 LOP3.LUT P0, RZ, R3, 0x3fffff, R4, 0xf8, !PT ;  /* 0x003fffff03ff2812 */ /* 0x000fe2000780f804 */
[----:B------:R-:W-:Y:S01]  /*5f50*/  IMAD.MOV.U32 R3, RZ, RZ, 0xff ;  /* 0x000000ffff037424 */ /* 0x000fe200078e00ff */
[----:B------:R-:W-:-:S04]  /*5f60*/  @P2 LOP3.LUT R0, R0, 0x1, RZ, 0xc0, !PT ;  /* 0x0000000100002812 */ /* 0x000fc800078ec0ff */
[----:B------:R-:W-:Y:S01]  /*5f70*/  @P2 ISETP.EQ.U32.AND P1, PT, R0, 0x1, P0 ;  /* 0x000000010000280c */ /* 0x000fe20000722070 */
[----:B------:R-:W-:Y:S01]  /*5f80*/  @P2 VIADD R0, R5, 0x1 ;  /* 0x0000000105002836 */ /* 0x000fe20000000000 */
[----:B------:R-:W-:Y:S02]  /*5f90*/  PLOP3.LUT P0, PT, PT, PT, PT, 0x80, 0x8 ;  /* 0x000000000008781c */ /* 0x000fe40003f0f070 */
[----:B------:R-:W-:-:S13]  /*5fa0*/  @P2 PLOP3.LUT P0, PT, P1, PT, PT, 0x80, 0x8 ;  /* 0x000000000008281c */ /* 0x000fda0000f0f070 */
[----:B------:R-:W-:-:S04]  /*5fb0*/  @!P0 IMAD.MOV R0, RZ, RZ, R5 ;  /* 0x000000ffff008224 */ /* 0x000fc800078e0205 */
[----:B------:R-:W-:-:S05]  /*5fc0*/  @P2 IMAD.MOV.U32 R3, RZ, RZ, R0 ;  /* 0x000000ffff032224 */ /* 0x000fca00078e0000 */
[----:B------:R0:W-:Y:S01]  /*5fd0*/  STG.E.U8 desc[UR36][R8.64], R3 ;  /* 0x0000000308007986 */ /* 0x0001e2000c101124 */
[----:B------:R-:W-:Y:S05]  /*5fe0*/  BRA `(.L_x_433) ;  /* 0x0000000000247947 */ /* 0x000fea0003800000 */
.L_x_466:
[----:B------:R-:W-:Y:S02]  /*5ff0*/  IMAD.U32 R5, R5, 0x10000, RZ ;  /* 0x0001000005057824 */ /* 0x000fe400078e00ff */
[----:B------:R-:W-:-:S04]  /*6000*/  IMAD.MOV.U32 R25, RZ, RZ, R23 ;  /* 0x000000ffff197224 */ /* 0x000fc800078e0017 */
[----:B------:R-:W0:Y:S02]  /*6010*/  F2I.U64.TRUNC R4, R5 ;  /* 0x0000000500047311 */ /* 0x000e24000020d800 */
[----:B0-----:R0:W-:Y:S01]  /*6020*/  STG.E.64 desc[UR36][R8.64], R4 ;  /* 0x0000000408007986 */ /* 0x0011e2000c101b24 */
[----:B------:R-:W-:Y:S05]  /*6030*/  BRA `(.L_x_433) ;  /* 0x0000000000107947 */ /* 0x000fea0003800000 */
.L_x_465:
[----:B------:R-:W-:Y:S02]  /*6040*/  IMAD.U32 R5, R5, 0x10000, RZ ;  /* 0x0001000005057824 */ /* 0x000fe400078e00ff */
[----:B------:R-:W-:-:S04]  /*6050*/  IMAD.MOV.U32 R25, RZ, RZ, R23 ;  /* 0x000000ffff197224 */ /* 0x000fc800078e0017 */
[----:B------:R-:W0:Y:S02]  /*6060*/  F2I.FTZ.U32.TRUNC.NTZ R5, R5 ;  /* 0x0000000500057305 */ /* 0x000e24000021f000 */
[----:B0-----:R0:W-:Y:S02]  /*6070*/  STG.E desc[UR36][R8.64], R5 ;  /* 0x0000000508007986 */ /* 0x0011e4000c101924 */
.L_x_433:
[----:B------:R-:W-:Y:S05]  /*6080*/  BSYNC.RECONVERGENT B6 ;  /* 0x0000000000067941 */ /* 0x000fea0003800200 */
.L_x_432:
[----:B------:R-:W-:Y:S01]  /*6090*/  ISETP.GE.AND P0, PT, R25, R16, PT ;  /* 0x000000101900720c */ /* 0x000fe20003f06270 */
[----:B------:R-:W-:-:S12]  /*60a0*/  BSSY.RECONVERGENT B6, `(.L_x_469) ;  /* 0x00001f0000067945 */ /* 0x000fd80003800200 */
[----:B------:R-:W-:Y:S05]  /*60b0*/  @P0 BRA `(.L_x_470) ;  /* 0x0000001c00b80947 */ /* 0x000fea0003800000 */
[----:B------:R-:W3:Y:S01]  /*60c0*/  LDCU UR4, c[0x0][0x3a8] ;  /* 0x00007500ff0477ac */ /* 0x000ee20008000800 */
[----:B0-----:R-:W0:Y:S01]  /*60d0*/  LDC.64 R8, c[0x0][0x388] ;  /* 0x0000e200ff087b82 */ /* 0x001e220000000a00 */
[----:B-----5:R-:W-:Y:S01]  /*60e0*/  IMAD R0, R2, 0x200, R25 ;  /* 0x0000020002007824 */ /* 0x020fe200078e0219 */
[----:B-12---:R-:W-:-:S03]  /*60f0*/  PRMT R4, R17, 0x9910, RZ ;  /* 0x0000991011047816 */ /* 0x006fc600000000ff */
[----:B---3--:R-:W-:Y:S02]  /*6100*/  IMAD R3, R0, UR4, RZ ;  /* 0x0000000400037c24 */ /* 0x008fe4000f8e02ff */
[----:B------:R-:W-:-:S05]  /*6110*/  IMAD.MOV.U32 R0, RZ, RZ, R4 ;  /* 0x000000ffff007224 */ /* 0x000fca00078e0004 */
[----:B------:R-:W-:Y:S02]  /*6120*/  ISETP.GT.AND P1, PT, R0, 0x9, PT ;  /* 0x000000090000780c */ /* 0x000fe40003f24270 */
[----:B0-----:R-:W-:-:S05]  /*6130*/  IADD3 R8, P0, PT, R3, R8, RZ ;  /* 0x0000000803087210 */ /* 0x001fca0007f1e0ff */
        /* <DEDUP_REMOVED lines=10> */
[----:B------:R-:W-:-:S04]  /*61e0*/  IMAD.U32 R22, R22, 0x10000, RZ ;  /* 0x0001000016167824 */ /* 0x000fc800078e00ff */
[----:B------:R-:W0:Y:S02]  /*61f0*/  F2I.FTZ.TRUNC.NTZ R3, R22 ;  /* 0x0000001600037305 */ /* 0x000e24000021f100 */
[----:B0-----:R0:W-:Y:S01]  /*6200*/  STG.E.U8 desc[UR36][R8.64], R3 ;  /* 0x0000000308007986 */ /* 0x0011e2000c101124 */
[----:B------:R-:W-:Y:S05]  /*6210*/  BRA `(.L_x_476) ;  /* 0x0000000c007c7947 */ /* 0x000fea0003800000 */
.L_x_474:
[----:B------:R-:W-:-:S06]  /*6220*/  IMAD.U32 R5, R22, 0x10000, RZ ;  /* 0x0001000016057824 */ /* 0x000fcc00078e00ff */
[----:B------:R-:W0:Y:S02]  /*6230*/  F2I.S64.TRUNC R4, R5 ;  /* 0x0000000500047311 */ /* 0x000e24000020d900 */
[----:B0-----:R3:W-:Y:S01]  /*6240*/  STG.E.U8 desc[UR36][R8.64], R4 ;  /* 0x0000000408007986 */ /* 0x0017e2000c101124 */
[----:B------:R-:W-:Y:S05]  /*6250*/  BRA `(.L_x_476) ;  /* 0x0000000c006c7947 */ /* 0x000fea0003800000 */
.L_x_473:
[----:B------:R-:W-:-:S13]  /*6260*/  ISETP.NE.AND P0, PT, R0, 0x2, PT ;  /* 0x000000020000780c */ /* 0x000fda0003f05270 */
[----:B------:R-:W-:Y:S05]  /*6270*/  @!P0 BRA `(.L_x_477) ;  /* 0x0000000000308947 */ /* 0x000fea0003800000 */
[----:B------:R-:W-:-:S13]  /*6280*/  ISETP.NE.AND P0, PT, R0, 0x3, PT ;  /* 0x000000030000780c */ /* 0x000fda0003f05270 */
[----:B------:R-:W-:Y:S05]  /*6290*/  @!P0 BRA `(.L_x_478) ;  /* 0x0000000000188947 */ /* 0x000fea0003800000 */
[----:B------:R-:W-:-:S13]  /*62a0*/  ISETP.NE.AND P0, PT, R0, 0x4, PT ;  /* 0x000000040000780c */ /* 0x000fda0003f05270 */
[----:B------:R-:W-:Y:S05]  /*62b0*/  @P0 BRA `(.L_x_475) ;  /* 0x0000000800780947 */ /* 0x000fea0003800000 */
[----:B------:R-:W-:-:S06]  /*62c0*/  IMAD.U32 R4, R22, 0x10000, RZ ;  /* 0x0001000016047824 */ /* 0x000fcc00078e00ff */
[----:B------:R-:W0:Y:S02]  /*62d0*/  F2I.S64.TRUNC R4, R4 ;  /* 0x0000000400047311 */ /* 0x000e24000020d900 */
[----:B0-----:R1:W-:Y:S01]  /*62e0*/  STG.E.64 desc[UR36][R8.64], R4 ;  /* 0x0000000408007986 */ /* 0x0013e2000c101b24 */
[----:B------:R-:W-:Y:S05]  /*62f0*/  BRA `(.L_x_476) ;  /* 0x0000000c00447947 */ /* 0x000fea0003800000 */
.L_x_478:
[----:B------:R-:W-:-:S04]  /*6300*/  IMAD.U32 R22, R22, 0x10000, RZ ;  /* 0x0001000016167824 */ /* 0x000fc800078e00ff */
[----:B------:R-:W0:Y:S02]  /*6310*/  F2I.FTZ.TRUNC.NTZ R3, R22 ;  /* 0x0000001600037305 */ /* 0x000e24000021f100 */
[----:B0-----:R2:W-:Y:S01]  /*6320*/  STG.E desc[UR36][R8.64], R3 ;  /* 0x0000000308007986 */ /* 0x0015e2000c101924 */
[----:B------:R-:W-:Y:S05]  /*6330*/  BRA `(.L_x_476) ;  /* 0x0000000c00347947 */ /* 0x000fea0003800000 */
.L_x_477:
[----:B------:R-:W-:-:S04]  /*6340*/  IMAD.U32 R22, R22, 0x10000, RZ ;  /* 0x0001000016167824 */ /* 0x000fc800078e00ff */
[----:B------:R-:W0:Y:S02]  /*6350*/  F2I.FTZ.TRUNC.NTZ R3, R22 ;  /* 0x0000001600037305 */ /* 0x000e24000021f100 */
[----:B0-----:R0:W-:Y:S01]  /*6360*/  STG.E.U16 desc[UR36][R8.64], R3 ;  /* 0x0000000308007986 */ /* 0x0011e2000c101524 */
[----:B------:R-:W-:Y:S05]  /*6370*/  BRA `(.L_x_476) ;  /* 0x0000000c00247947 */ /* 0x000fea0003800000 */
.L_x_472:
[----:B------:R-:W-:-:S13]  /*6380*/  ISETP.GT.AND P0, PT, R0, 0x6, PT ;  /* 0x000000060000780c */ /* 0x000fda0003f04270 */
[----:B------:R-:W-:Y:S05]  /*6390*/  @P0 BRA `(.L_x_479) ;  /* 0x00000000002c0947 */ /* 0x000fea0003800000 */
[----:B------:R-:W-:-:S13]  /*63a0*/  ISETP.NE.AND P0, PT, R0, 0x5, PT ;  /* 0x000000050000780c */ /* 0x000fda0003f05270 */
[----:B------:R-:W-:Y:S05]  /*63b0*/  @!P0 BRA `(.L_x_480) ;  /* 0x0000000000148947 */ /* 0x000fea0003800000 */
[----:B------:R-:W-:-:S13]  /*63c0*/  ISETP.NE.AND P0, PT, R0, 0x6, PT ;  /* 0x000000060000780c */ /* 0x000fda0003f05270 */
[----:B------:R-:W-:Y:S05]  /*63d0*/  @P0 BRA `(.L_x_475) ;  /* 0x0000000800300947 */ /* 0x000fea0003800000 */
[----:B------:R-:W-:-:S05]  /*63e0*/  IMAD.U32 R3, R22, 0x10000, RZ ;  /* 0x0001000016037824 */ /* 0x000fca00078e00ff */
[----:B------:R0:W-:Y:S01]  /*63f0*/  STG.E desc[UR36][R8.64], R3 ;  /* 0x0000000308007986 */ /* 0x0001e2000c101924 */
[----:B------:R-:W-:Y:S05]  /*6400*/  BRA `(.L_x_476) ;  /* 0x0000000c00007947 */ /* 0x000fea0003800000 */
.L_x_480:
[----:B------:R-:W-:-:S05]  /*6410*/  IMAD.U32 R0, R22, 0x10000, RZ ;  /* 0x0001000016007824 */ /* 0x000fca00078e00ff */
[----:B------:R-:W-:-:S05]  /*6420*/  F2FP.F16.F32.PACK_AB R0, RZ, R0 ;  /* 0x00000000ff00723e */ /* 0x000fca00000000ff */
[----:B------:R0:W-:Y:S01]  /*6430*/  STG.E.U16 desc[UR36][R8.64], R0 ;  /* 0x0000000008007986 */ /* 0x0001e2000c101524 */
[----:B------:R-:W-:Y:S05]  /*6440*/  BRA `(.L_x_476) ;  /* 0x0000000800f07947 */ /* 0x000fea0003800000 */
.L_x_479:
[----:B------:R-:W-:-:S13]  /*6450*/  ISETP.NE.AND P0, PT, R0, 0x7, PT ;  /* 0x000000070000780c */ /* 0x000fda0003f05270 */
[----:B------:R-:W-:Y:S05]  /*6460*/  @!P0 BRA `(.L_x_481) ;  /* 0x0000000000348947 */ /* 0x000fea0003800000 */
[----:B------:R-:W-:-:S13]  /*6470*/  ISETP.NE.AND P0, PT, R0, 0x8, PT ;  /* 0x000000080000780c */ /* 0x000fda0003f05270 */
[----:B------:R-:W-:Y:S05]  /*6480*/  @!P0 BRA `(.L_x_482) ;  /* 0x0000000000188947 */ /* 0x000fea0003800000 */
[----:B------:R-:W-:-:S13]  /*6490*/  ISETP.NE.AND P0, PT, R0, 0x9, PT ;  /* 0x000000090000780c */ /* 0x000fda0003f05270 */
[----:B------:R-:W-:Y:S05]  /*64a0*/  @P0 BRA `(.L_x_475) ;  /* 0x0000000400fc0947 */ /* 0x000fea0003800000 */
[----:B------:R-:W-:Y:S02]  /*64b0*/  IMAD.U32 R22, R22, 0x10000, RZ ;  /* 0x0001000016167824 */ /* 0x000fe400078e00ff */
[----:B------:R-:W-:-:S05]  /*64c0*/  IMAD.MOV.U32 R23, RZ, RZ, RZ ;  /* 0x000000ffff177224 */ /* 0x000fca00078e00ff */
[----:B------:R0:W-:Y:S01]  /*64d0*/  STG.E.64 desc[UR36][R8.64], R22 ;  /* 0x0000001608007986 */ /* 0x0001e2000c101b24 */
[----:B------:R-:W-:Y:S05]  /*64e0*/  BRA `(.L_x_476) ;  /* 0x0000000800c87947 */ /* 0x000fea0003800000 */
.L_x_482:
[----:B------:R-:W-:-:S05]  /*64f0*/  IMAD.U32 R22, R22, 0x10000, RZ ;  /* 0x0001000016167824 */ /* 0x000fca00078e00ff */
[----:B------:R-:W-:-:S04]  /*6500*/  F2FP.F16.F32.PACK_AB R3, RZ, R22 ;  /* 0x00000016ff03723e */ /* 0x000fc800000000ff */
[----:B------:R-:W-:-:S05]  /*6510*/  PRMT R3, R3, 0x5410, RZ ;  /* 0x0000541003037816 */ /* 0x000fca00000000ff */
[----:B------:R0:W-:Y:S01]  /*6520*/  STG.E desc[UR36][R8.64], R3 ;  /* 0x0000000308007986 */ /* 0x0001e2000c101924 */
[----:B------:R-:W-:Y:S05]  /*6530*/  BRA `(.L_x_476) ;  /* 0x0000000800b47947 */ /* 0x000fea0003800000 */
.L_x_481:
[----:B------:R-:W-:-:S04]  /*6540*/  IMAD.U32 R4, R22, 0x10000, RZ ;  /* 0x0001000016047824 */ /* 0x000fc800078e00ff */
[----:B------:R-:W-:-:S06]  /*6550*/  FMUL.FTZ R4, R4, 1 ;  /* 0x3f80000004047820 */ /* 0x000fcc0000410000 */
[----:B------:R-:W0:Y:S02]  /*6560*/  F2F.F64.F32 R4, R4 ;  /* 0x0000000400047310 */ /* 0x000e240000201800 */
[----:B0-----:R0:W-:Y:S01]  /*6570*/  STG.E.64 desc[UR36][R8.64], R4 ;  /* 0x0000000408007986 */ /* 0x0011e2000c101b24 */
[----:B------:R-:W-:Y:S05]  /*6580*/  BRA `(.L_x_476) ;  /* 0x0000000800a07947 */ /* 0x000fea0003800000 */
.L_x_471:
[----:B------:R-:W-:-:S13]  /*6590*/  ISETP.GT.AND P0, PT, R0, 0x18, PT ;  /* 0x000000180000780c */ /* 0x000fda0003f04270 */
[----:B------:R-:W-:Y:S05]  /*65a0*/  @!P0 BRA `(.L_x_483) ;  /* 0x0000000400608947 */ /* 0x000fea0003800000 */
        /* <DEDUP_REMOVED lines=8> */
[----:B------:R-:W-:-:S06]  /*6630*/  IMAD.U32 R3, R22, 0x10000, RZ ;  /* 0x0001000016037824 */ /* 0x000fcc00078e00ff */
[----:B------:R-:W0:Y:S02]  /*6640*/  F2I.FTZ.U32.TRUNC.NTZ R3, R3 ;  /* 0x0000000300037305 */ /* 0x000e24000021f000 */
[----:B0-----:R0:W-:Y:S01]  /*6650*/  STG.E.U16 desc[UR36][R8.64], R3 ;  /* 0x0000000308007986 */ /* 0x0011e2000c101524 */
[----:B------:R-:W-:Y:S05]  /*6660*/  BRA `(.L_x_476) ;  /* 0x0000000800687947 */ /* 0x000fea0003800000 */
.L_x_486:
[----:B------:R-:W-:Y:S01]  /*6670*/  IMAD.U32 R5, R22, 0x10000, RZ ;  /* 0x0001000016057824 */ /* 0x000fe200078e00ff */
[----:B------:R-:W-:Y:S01]  /*6680*/  BSSY.RECONVERGENT B0, `(.L_x_487) ;  /* 0x0000013000007945 */ /* 0x000fe20003800200 */
[----:B------:R-:W-:-:S03]  /*6690*/  IMAD.MOV.U32 R4, RZ, RZ, 0x80 ;  /* 0x00000080ff047424 */ /* 0x000fc600078e00ff */
        /* <DEDUP_REMOVED lines=14> */
.L_x_489:
[----:B------:R-:W-:-:S04]  /*6780*/  SHF.R.U32.HI R3, RZ, 0x18, R5 ;  /* 0x00000018ff037819 */ /* 0x000fc80000011605 */
[----:B------:R-:W-:-:S04]  /*6790*/  LOP3.LUT R0, R0, 0x80, R3, 0xf8, !PT ;  /* 0x0000008000007812 */ /* 0x000fc800078ef803 */
[----:B------:R-:W-:-:S07]  /*67a0*/  PRMT R4, R0, 0x7610, R4 ;  /* 0x0000761000047816 */ /* 0x000fce0000000004 */
.L_x_488:
[----:B------:R-:W-:Y:S05]  /*67b0*/  BSYNC.RECONVERGENT B0 ;  /* 0x0000000000007941 */ /* 0x000fea0003800200 */
.L_x_487:
[----:B------:R0:W-:Y:S01]  /*67c0*/  STG.E.U8 desc[UR36][R8.64], R4 ;  /* 0x0000000408007986 */ /* 0x0001e2000c101124 */
[----:B------:R-:W-:Y:S05]  /*67d0*/  BRA `(.L_x_476) ;  /* 0x00000008000c7947 */ /* 0x000fea0003800000 */
.L_x_485:
        /* <DEDUP_REMOVED lines=17> */
.L_x_492:
[----:B------:R-:W-:-:S04]  /*68f0*/  SHF.R.U32.HI R3, RZ, 0x18, R5 ;  /* 0x00000018ff037819 */ /* 0x000fc80000011605 */
[----:B------:R-:W-:-:S04]  /*6900*/  LOP3.LUT R0, R0, 0x80, R3, 0xf8, !PT ;  /* 0x0000008000007812 */ /* 0x000fc800078ef803 */
[----:B------:R-:W-:-:S07]  /*6910*/  PRMT R4, R0, 0x7610, R4 ;  /* 0x0000761000047816 */ /* 0x000fce0000000004 */
.L_x_491:
[----:B------:R-:W-:Y:S05]  /*6920*/  BSYNC.RECONVERGENT B0 ;  /* 0x0000000000007941 */ /* 0x000fea0003800200 */
.L_x_490:
[----:B------:R0:W-:Y:S01]  /*6930*/  STG.E.U8 desc[UR36][R8.64], R4 ;  /* 0x0000000408007986 */ /* 0x0001e2000c101124 */
[----:B------:R-:W-:Y:S05]  /*6940*/  BRA `(.L_x_476) ;  /* 0x0000000400b07947 */ /* 0x000fea0003800000 */
.L_x_484:
[----:B------:R-:W-:-:S13]  /*6950*/  ISETP.NE.AND P0, PT, R0, 0x1c, PT ;  /* 0x0000001c0000780c */ /* 0x000fda0003f05270 */
[----:B------:R-:W-:Y:S05]  /*6960*/  @!P0 BRA `(.L_x_493) ;  /* 0x0000000000608947 */ /* 0x000fea0003800000 */
[----:B------:R-:W-:-:S13]  /*6970*/  ISETP.NE.AND P0, PT, R0, 0x1d, PT ;  /* 0x0000001d0000780c */ /* 0x000fda0003f05270 */
[----:B------:R-:W-:Y:S05]  /*6980*/  @!P0 BRA `(.L_x_494) ;  /* 0x0000000000488947 */ /* 0x000fea0003800000 */
[----:B------:R-:W-:-:S13]  /*6990*/  ISETP.NE.AND P0, PT, R0, 0x2c, PT ;  /* 0x0000002c0000780c */ /* 0x000fda0003f05270 */
[----:B------:R-:W-:Y:S05]  /*69a0*/  @P0 BRA `(.L_x_475) ;  /* 0x0000000000bc0947 */ /* 0x000fea0003800000 */
[----:B------:R-:W-:-:S05]  /*69b0*/  IMAD.U32 R22, R22, 0x10000, RZ ;  /* 0x0001000016167824 */ /* 0x000fca00078e00ff */
        /* <DEDUP_REMOVED lines=15> */
.L_x_494:
[----:B------:R-:W-:-:S06]  /*6ab0*/  IMAD.U32 R4, R22, 0x10000, RZ ;  /* 0x0001000016047824 */ /* 0x000fcc00078e00ff */
[----:B------:R-:W0:Y:S02]  /*6ac0*/  F2I.U64.TRUNC R4, R4 ;  /* 0x0000000400047311 */ /* 0x000e24000020d800 */
[----:B0-----:R0:W-:Y:S01]  /*6ad0*/  STG.E.64 desc[UR36][R8.64], R4 ;  /* 0x0000000408007986 */ /* 0x0011e2000c101b24 */
[----:B------:R-:W-:Y:S05]  /*6ae0*/  BRA `(.L_x_476) ;  /* 0x0000000400487947 */ /* 0x000fea0003800000 */
.L_x_493:
[----:B------:R-:W-:-:S04]  /*6af0*/  IMAD.U32 R22, R22, 0x10000, RZ ;  /* 0x0001000016167824 */ /* 0x000fc800078e00ff */
[----:B------:R-:W0:Y:S02]  /*6b00*/  F2I.FTZ.U32.TRUNC.NTZ R3, R22 ;  /* 0x0000001600037305 */ /* 0x000e24000021f000 */
[----:B0-----:R0:W-:Y:S01]  /*6b10*/  STG.E desc[UR36][R8.64], R3 ;  /* 0x0000000308007986 */ /* 0x0011e2000c101924 */
[----:B------:R-:W-:Y:S05]  /*6b20*/  BRA `(.L_x_476) ;  /* 0x0000000400387947 */ /* 0x000fea0003800000 */
.L_x_483:
[----:B------:R-:W-:-:S13]  /*6b30*/  ISETP.GT.AND P0, PT, R0, 0xe, PT ;  /* 0x0000000e0000780c */ /* 0x000fda0003f04270 */
[----:B------:R-:W-:Y:S05]  /*6b40*/  @P0 BRA `(.L_x_495) ;  /* 0x00000000003c0947 */ /* 0x000fea0003800000 */
[----:B------:R-:W-:-:S13]  /*6b50*/  ISETP.NE.AND P0, PT, R0, 0xa, PT ;  /* 0x0000000a0000780c */ /* 0x000fda0003f05270 */
[----:B------:R-:W-:Y:S05]  /*6b60*/  @!P0 BRA `(.L_x_496) ;  /* 0x00000000001c8947 */ /* 0x000fea0003800000 */
[----:B------:R-:W-:-:S13]  /*6b70*/  ISETP.NE.AND P0, PT, R0, 0xb, PT ;  /* 0x0000000b0000780c */ /* 0x000fda0003f05270 */
[----:B------:R-:W-:Y:S05]  /*6b80*/  @P0 BRA `(.L_x_475) ;  /* 0x0000000000440947 */ /* 0x000fea0003800000 */
[----:B------:R-:W-:-:S05]  /*6b90*/  IMAD.U32 R22, R22, 0x10000, RZ ;  /* 0x0001000016167824 */ /* 0x000fca00078e00ff */
[----:B------:R-:W-:-:S04]  /*6ba0*/  FSETP.NEU.FTZ.AND P0, PT, R22, RZ, PT ;  /* 0x000000ff1600720b */ /* 0x000fc80003f1d000 */
[----:B------:R-:W-:-:S05]  /*6bb0*/  SEL R3, RZ, 0x1, !P0 ;  /* 0x00000001ff037807 */ /* 0x000fca0004000000 */
[----:B------:R0:W-:Y:S01]  /*6bc0*/  STG.E.U8 desc[UR36][R8.64], R3 ;  /* 0x0000000308007986 */ /* 0x0001e2000c101124 */
[----:B------:R-:W-:Y:S05]  /*6bd0*/  BRA `(.L_x_476) ;  /* 0x00000004000c7947 */ /* 0x000fea0003800000 */
.L_x_496:
[----:B------:R-:W-:Y:S01]  /*6be0*/  IMAD.U32 R22, R22, 0x10000, RZ ;  /* 0x0001000016167824 */ /* 0x000fe200078e00ff */
[----:B------:R-:W-:-:S03]  /*6bf0*/  CS2R R6, SRZ ;  /* 0x0000000000067805 */ /* 0x000fc6000001ff00 */
[----:B------:R-:W-:-:S06]  /*6c00*/  FMUL.FTZ R4, R22, 1 ;  /* 0x3f80000016047820 */ /* 0x000fcc0000410000 */
[----:B------:R-:W0:Y:S02]  /*6c10*/  F2F.F64.F32 R4, R4 ;  /* 0x0000000400047310 */ /* 0x000e240000201800 */
[----:B0-----:R0:W-:Y:S01]  /*6c20*/  STG.E.128 desc[UR36][R8.64], R4 ;  /* 0x0000000408007986 */ /* 0x0011e2000c101d24 */
[----:B------:R-:W-:Y:S05]  /*6c30*/  BRA `(.L_x_476) ;  /* 0x0000000000f47947 */ /* 0x000fea0003800000 */
.L_x_495:
[----:B------:R-:W-:-:S13]  /*6c40*/  ISETP.NE.AND P0, PT, R0, 0xf, PT ;  /* 0x0000000f0000780c */ /* 0x000fda0003f05270 */
[----:B------:R-:W-:Y:S05]  /*6c50*/  @!P0 BRA `(.L_x_497) ;  /* 0x0000000000e88947 */ /* 0x000fea0003800000 */
[----:B------:R-:W-:-:S13]  /*6c60*/  ISETP.NE.AND P0, PT, R0, 0x17, PT ;  /* 0x000000170000780c */ /* 0x000fda0003f05270 */
[----:B------:R-:W-:Y:S05]  /*6c70*/  @!P0 BRA `(.L_x_498) ;  /* 0x0000000000908947 */ /* 0x000fea0003800000 */
[----:B------:R-:W-:-:S13]  /*6c80*/  ISETP.NE.AND P0, PT, R0, 0x18, PT ;  /* 0x000000180000780c */ /* 0x000fda0003f05270 */
[----:B------:R-:W-:Y:S05]  /*6c90*/  @!P0 BRA `(.L_x_499) ;  /* 0x0000000000448947 */ /* 0x000fea0003800000 */
.L_x_475:
        /* <DEDUP_REMOVED lines=15> */
[----:B--2-4-:R-:W-:Y:S05]  /*6d90*/  CALL.ABS.NOINC R14 ;  /* 0x000000000e007343 */ /* 0x014fea0003c00000 */
.L_x_500:
[----:B------:R-:W-:Y:S05]  /*6da0*/  BRA `(.L_x_476) ;  /* 0x0000000000987947 */ /* 0x000fea0003800000 */
.L_x_499:
[----:B------:R-:W-:Y:S01]  /*6db0*/  IMAD.U32 R5, R22, 0x10000, RZ ;  /* 0x0001000016057824 */ /* 0x000fe200078e00ff */
[----:B------:R-:W-:Y:S01]  /*6dc0*/  BSSY.RECONVERGENT B0, `(.L_x_501) ;  /* 0x000000c000007945 */ /* 0x000fe20003800200 */
[----:B------:R-:W-:-:S03]  /*6dd0*/  IMAD.MOV.U32 R0, RZ, RZ, 0x7f ;  /* 0x0000007fff007424 */ /* 0x000fc600078e00ff */
        /* <DEDUP_REMOVED lines=10> */
.L_x_502:
[----:B------:R-:W-:Y:S05]  /*6e80*/  BSYNC.RECONVERGENT B0 ;  /* 0x0000000000007941 */ /* 0x000fea0003800200 */
.L_x_501:
[----:B------:R-:W-:-:S05]  /*6e90*/  LOP3.LUT R3, R0, 0x80, R3, 0xf8, !PT ;  /* 0x0000008000037812 */ /* 0x000fca00078ef803 */
[----:B------:R0:W-:Y:S01]  /*6ea0*/  STG.E.U8 desc[UR36][R8.64], R3 ;  /* 0x0000000308007986 */ /* 0x0001e2000c101124 */
[----:B------:R-:W-:Y:S05]  /*6eb0*/  BRA `(.L_x_476) ;  /* 0x0000000000547947 */ /* 0x000fea0003800000 */
.L_x_498:
[----:B------:R-:W-:Y:S01]  /*6ec0*/  IMAD.U32 R3, R22, 0x10000, RZ ;  /* 0x0001000016037824 */ /* 0x000fe200078e00ff */
[----:B------:R-:W-:Y:S04]  /*6ed0*/  BSSY.RECONVERGENT B0, `(.L_x_503) ;  /* 0x000000e000007945 */ /* 0x000fe80003800200 */
[----:B------:R-:W-:-:S04]  /*6ee0*/  LOP3.LUT R4, R3, 0x7fffffff, RZ, 0xc0, !PT ;  /* 0x7fffffff03047812 */ /* 0x000fc800078ec0ff */
[----:B------:R-:W-:-:S13]  /*6ef0*/  ISETP.GT.U32.AND P0, PT, R4, 0x477fffff, PT ;  /* 0x477fffff0400780c */ /* 0x000fda0003f04070 */
[----:B------:R-:W-:Y:S05]  /*6f00*/  @P0 BRA `(.L_x_504) ;  /* 0x00000000001c0947 */ /* 0x000fea0003800000 */
[----:B------:R-:W-:-:S13]  /*6f10*/  ISETP.GE.U32.AND P0, PT, R4, 0x38800000, PT ;  /* 0x388000000400780c */ /* 0x000fda0003f06070 */
[----:B------:R-:W-:-:S04]  /*6f20*/  @P0 SHF.R.U32.HI R0, RZ, 0x15, R3 ;  /* 0x00000015ff000819 */ /* 0x000fc80000011603 */
[----:B------:R-:W-:-:S04]  /*6f30*/  @P0 LOP3.LUT R0, R0, 0x1, RZ, 0xc0, !PT ;  /* 0x0000000100000812 */ /* 0x000fc800078ec0ff */
[----:B------:R-:W-:-:S04]  /*6f40*/  @P0 IADD3 R0, PT, PT, R3, 0x80fffff, R0 ;  /* 0x080fffff03000810 */ /* 0x000fc80007ffe000 */
[----:B------:R-:W-:Y:S01]  /*6f50*/  @P0 SHF.R.U32.HI R0, RZ, 0x15, R0 ;  /* 0x00000015ff000819 */ /* 0x000fe20000011600 */
[----:B------:R-:W-:Y:S01]  /*6f60*/  @!P0 FADD.FTZ R0, R4, 128 ;  /* 0x4300000004008421 */ /* 0x000fe20000010000 */
[----:B------:R-:W-:Y:S06]  /*6f70*/  BRA `(.L_x_505) ;  /* 0x00000000000c7947 */ /* 0x000fec0003800000 */
.L_x_504:
[----:B------:R-:W-:Y:S01]  /*6f80*/  IMAD.MOV.U32 R0, RZ, RZ, 0x7f ;  /* 0x0000007fff007424 */ /* 0x000fe200078e00ff */
[----:B------:R-:W-:-:S04]  /*6f90*/  ISETP.GT.U32.AND P0, PT, R4, 0x7f800000, PT ;  /* 0x7f8000000400780c */ /* 0x000fc80003f04070 */
[----:B------:R-:W-:-:S09]  /*6fa0*/  SEL R0, R0, 0x7c, P0 ;  /* 0x0000007c00007807 */ /* 0x000fd20000000000 */
.L_x_505:
[----:B------:R-:W-:Y:S05]  /*6fb0*/  BSYNC.RECONVERGENT B0 ;  /* 0x0000000000007941 */ /* 0x000fea0003800200 */
.L_x_503:
[----:B------:R-:W-:-:S04]  /*6fc0*/  SHF.R.U32.HI R3, RZ, 0x18, R3 ;  /* 0x00000018ff037819 */ /* 0x000fc80000011603 */
[----:B------:R-:W-:-:S05]  /*6fd0*/  LOP3.LUT R3, R0, 0x80, R3, 0xf8, !PT ;  /* 0x0000008000037812 */ /* 0x000fca00078ef803 */
[----:B------:R0:W-:Y:S01]  /*6fe0*/  STG.E.U8 desc[UR36][R8.64], R3 ;  /* 0x0000000308007986 */ /* 0x0001e2000c101124 */
[----:B------:R-:W-:Y:S05]  /*6ff0*/  BRA `(.L_x_476) ;  /* 0x0000000000047947 */ /* 0x000fea0003800000 */
.L_x_497:
[----:B------:R0:W-:Y:S02]  /*7000*/  STG.E.U16 desc[UR36][R8.64], R22 ;  /* 0x0000001608007986 */ /* 0x0001e4000c101524 */
.L_x_476:
[----:B------:R-:W-:-:S05]  /*7010*/  VIADD R25, R25, 0x80 ;  /* 0x0000008019197836 */ /* 0x000fca0000000000 */
[----:B------:R-:W-:-:S13]  /*7020*/  ISETP.GE.AND P0, PT, R25, R16, PT ;  /* 0x000000101900720c */ /* 0x000fda0003f06270 */
[----:B------:R-:W-:Y:S05]  /*7030*/  @P0 BRA `(.L_x_470) ;  /* 0x0000000c00d80947 */ /* 0x000fea0003800000 */
[----:B------:R-:W5:Y:S01]  /*7040*/  LDCU UR4, c[0x0][0x3a8] ;  /* 0x00007500ff0477ac */ /* 0x000f620008000800 */
[----:B0123--:R-:W0:Y:S01]  /*7050*/  LDC.64 R8, c[0x0][0x388] ;  /* 0x0000e200ff087b82 */ /* 0x00fe220000000a00 */
[----:B------:R-:W-:Y:S01]  /*7060*/  IMAD R0, R2, 0x200, R25 ;  /* 0x0000020002007824 */ /* 0x000fe200078e0219 */
[----:B------:R-:W-:-:S03]  /*7070*/  PRMT R4, R17, 0x9910, RZ ;  /* 0x0000991011047816 */ /* 0x000fc600000000ff */
[----:B-----5:R-:W-:Y:S02]  /*7080*/  IMAD R3, R0, UR4, RZ ;  /* 0x0000000400037c24 */ /* 0x020fe4000f8e02ff */
        /* <DEDUP_REMOVED lines=13> */
[----:B----4-:R-:W-:-:S04]  /*7160*/  IMAD.U32 R18, R18, 0x10000, RZ ;  /* 0x0001000012127824 */ /* 0x010fc800078e00ff */
[----:B------:R-:W0:Y:S02]  /*7170*/  F2I.FTZ.TRUNC.NTZ R3, R18 ;  /* 0x0000001200037305 */ /* 0x000e24000021f100 */
[----:B0-----:R0:W-:Y:S01]  /*7180*/  STG.E.U8 desc[UR36][R8.64], R3 ;  /* 0x0000000308007986 */ /* 0x0011e2000c101124 */
[----:B------:R-:W-:Y:S05]  /*7190*/  BRA `(.L_x_511) ;  /* 0x0000000c007c7947 */ /* 0x000fea0003800000 */
.L_x_509:
[----:B------:R-:W-:-:S06]  /*71a0*/  IMAD.U32 R5, R18, 0x10000, RZ ;  /* 0x0001000012057824 */ /* 0x000fcc00078e00ff */
[----:B------:R-:W0:Y:S02]  /*71b0*/  F2I.S64.TRUNC R4, R5 ;  /* 0x0000000500047311 */ /* 0x000e24000020d900 */
[----:B0-----:R0:W-:Y:S01]  /*71c0*/  STG.E.U8 desc[UR36][R8.64], R4 ;  /* 0x0000000408007986 */ /* 0x0011e2000c101124 */
[----:B------:R-:W-:Y:S05]  /*71d0*/  BRA `(.L_x_511) ;  /* 0x0000000c006c7947 */ /* 0x000fea0003800000 */
.L_x_508:
        /* <DEDUP_REMOVED lines=10> */
.L_x_513:
[----:B----4-:R-:W-:-:S04]  /*7280*/  IMAD.U32 R18, R18, 0x10000, RZ ;  /* 0x0001000012127824 */ /* 0x010fc800078e00ff */
[----:B------:R-:W0:Y:S02]  /*7290*/  F2I.FTZ.TRUNC.NTZ R3, R18 ;  /* 0x0000001200037305 */ /* 0x000e24000021f100 */
[----:B0-----:R0:W-:Y:S01]  /*72a0*/  STG.E desc[UR36][R8.64], R3 ;  /* 0x0000000308007986 */ /* 0x0011e2000c101924 */
[----:B------:R-:W-:Y:S05]  /*72b0*/  BRA `(.L_x_511) ;  /* 0x0000000c00347947 */ /* 0x000fea0003800000 */
.L_x_512:
[----:B----4-:R-:W-:-:S04]  /*72c0*/  IMAD.U32 R18, R18, 0x10000, RZ ;  /* 0x0001000012127824 */ /* 0x010fc800078e00ff */
[----:B------:R-:W0:Y:S02]  /*72d0*/  F2I.FTZ.TRUNC.NTZ R3, R18 ;  /* 0x0000001200037305 */ /* 0x000e24000021f100 */
[----:B0-----:R0:W-:Y:S01]  /*72e0*/  STG.E.U16 desc[UR36][R8.64], R3 ;  /* 0x0000000308007986 */ /* 0x0011e2000c101524 */
[----:B------:R-:W-:Y:S05]  /*72f0*/  BRA `(.L_x_511) ;  /* 0x0000000c00247947 */ /* 0x000fea0003800000 */
.L_x_507:
        /* <DEDUP_REMOVED lines=9> */
.L_x_515:
[----:B------:R-:W-:-:S05]  /*7390*/  IMAD.U32 R0, R18, 0x10000, RZ ;  /* 0x0001000012007824 */ /* 0x000fca00078e00ff */
[----:B------:R-:W-:-:S05]  /*73a0*/  F2FP.F16.F32.PACK_AB R0, RZ, R0 ;  /* 0x00000000ff00723e */ /* 0x000fca00000000ff */
[----:B------:R0:W-:Y:S01]  /*73b0*/  STG.E.U16 desc[UR36][R8.64], R0 ;  /* 0x0000000008007986 */ /* 0x0001e2000c101524 */
[----:B------:R-:W-:Y:S05]  /*73c0*/  BRA `(.L_x_511) ;  /* 0x0000000800f07947 */ /* 0x000fea0003800000 */
.L_x_514:
        /* <DEDUP_REMOVED lines=10> */
.L_x_517:
[----:B----4-:R-:W-:-:S05]  /*7470*/  IMAD.U32 R18, R18, 0x10000, RZ ;  /* 0x0001000012127824 */ /* 0x010fca00078e00ff */
[----:B------:R-:W-:-:S04]  /*7480*/  F2FP.F16.F32.PACK_AB R3, RZ, R18 ;  /* 0x00000012ff03723e */ /* 0x000fc800000000ff */
[----:B------:R-:W-:-:S05]  /*7490*/  PRMT R3, R3, 0x5410, RZ ;  /* 0x0000541003037816 */ /* 0x000fca00000000ff */
[----:B------:R0:W-:Y:S01]  /*74a0*/  STG.E desc[UR36][R8.64], R3 ;  /* 0x0000000308007986 */ /* 0x0001e2000c101924 */
[----:B------:R-:W-:Y:S05]  /*74b0*/  BRA `(.L_x_511) ;  /* 0x0000000800b47947 */ /* 0x000fea0003800000 */
.L_x_516:
[----:B------:R-:W-:-:S04]  /*74c0*/  IMAD.U32 R4, R18, 0x10000, RZ ;  /* 0x0001000012047824 */ /* 0x000fc800078e00ff */
[----:B------:R-:W-:-:S06]  /*74d0*/  FMUL.FTZ R4, R4, 1 ;  /* 0x3f80000004047820 */ /* 0x000fcc0000410000 */
[----:B------:R-:W0:Y:S02]  /*74e0*/  F2F.F64.F32 R4, R4 ;  /* 0x0000000400047310 */ /* 0x000e240000201800 */
[----:B0-----:R0:W-:Y:S01]  /*74f0*/  STG.E.64 desc[UR36][R8.64], R4 ;  /* 0x0000000408007986 */ /* 0x0011e2000c101b24 */
[----:B------:R-:W-:Y:S05]  /*7500*/  BRA `(.L_x_511) ;  /* 0x0000000800a07947 */ /* 0x000fea0003800000 */
.L_x_506:
        /* <DEDUP_REMOVED lines=14> */
.L_x_521:
        /* <DEDUP_REMOVED lines=17> */
.L_x_524:
[----:B------:R-:W-:-:S04]  /*7700*/  SHF.R.U32.HI R3, RZ, 0x18, R5 ;  /* 0x00000018ff037819 */ /* 0x000fc80000011605 */
[----:B------:R-:W-:-:S04]  /*7710*/  LOP3.LUT R0, R0, 0x80, R3, 0xf8, !PT ;  /* 0x0000008000007812 */ /* 0x000fc800078ef803 */
[----:B------:R-:W-:-:S07]  /*7720*/  PRMT R4, R0, 0x7610, R4 ;  /* 0x0000761000047816 */ /* 0x000fce0000000004 */
.L_x_523:
[----:B------:R-:W-:Y:S05]  /*7730*/  BSYNC.RECONVERGENT B0 ;  /* 0x0000000000007941 */ /* 0x000fea0003800200 */
.L_x_522:
[----:B------:R0:W-:Y:S01]  /*7740*/  STG.E.U8 desc[UR36][R8.64], R4 ;  /* 0x0000000408007986 */ /* 0x0001e2000c101124 */
[----:B------:R-:W-:Y:S05]  /*7750*/  BRA `(.L_x_511) ;  /* 0x00000008000c7947 */ /* 0x000fea0003800000 */
.L_x_520:
        /* <DEDUP_REMOVED lines=17> */
.L_x_527:
[----:B------:R-:W-:-:S04]  /*7870*/  SHF.R.U32.HI R3, RZ, 0x18, R5 ;  /* 0x00000018ff037819 */ /* 0x000fc80000011605 */
[----:B------:R-:W-:-:S04]  /*7880*/  LOP3.LUT R0, R0, 0x80, R3, 0xf8, !PT ;  /* 0x0000008000007812 */ /* 0x000fc800078ef803 */
[----:B------:R-:W-:-:S07]  /*7890*/  PRMT R4, R0, 0x7610, R4 ;  /* 0x0000761000047816 */ /* 0x000fce0000000004 */
.L_x_526:
[----:B------:R-:W-:Y:S05]  /*78a0*/  BSYNC.RECONVERGENT B0 ;  /* 0x0000000000007941 */ /* 0x000fea0003800200 */
.L_x_525:
[----:B------:R0:W-:Y:S01]  /*78b0*/  STG.E.U8 desc[UR36][R8.64], R4 ;  /* 0x0000000408007986 */ /* 0x0001e2000c101124 */
[----:B------:R-:W-:Y:S05]  /*78c0*/  BRA `(.L_x_511) ;  /* 0x0000000400b07947 */ /* 0x000fea0003800000 */
.L_x_519:
[----:B------:R-:W-:-:S13]  /*78d0*/  ISETP.NE.AND P0, PT, R0, 0x1c, PT ;  /* 0x0000001c0000780c */ /* 0x000fda0003f05270 */
[----:B------:R-:W-:Y:S05]  /*78e0*/  @!P0 BRA `(.L_x_528) ;  /* 0x0000000000608947 */ /* 0x000fea0003800000 */
[----:B------:R-:W-:-:S13]  /*78f0*/  ISETP.NE.AND P0, PT, R0, 0x1d, PT ;  /* 0x0000001d0000780c */ /* 0x000fda0003f05270 */
[----:B------:R-:W-:Y:S05]  /*7900*/  @!P0 BRA `(.L_x_529) ;  /* 0x0000000000488947 */ /* 0x000fea0003800000 */
[----:B------:R-:W-:-:S13]  /*7910*/  ISETP.NE.AND P0, PT, R0, 0x2c, PT ;  /* 0x0000002c0000780c */ /* 0x000fda0003f05270 */
[----:B------:R-:W-:Y:S05]  /*7920*/  @P0 BRA `(.L_x_510) ;  /* 0x0000000000bc0947 */ /* 0x000fea0003800000 */
[----:B----4-:R-:W-:-:S05]  /*7930*/  IMAD.U32 R18, R18, 0x10000, RZ ;  /* 0x0001000012127824 */ /* 0x010fca00078e00ff */
        /* <DEDUP_REMOVED lines=15> */
.L_x_529:
[----:B------:R-:W-:-:S06]  /*7a30*/  IMAD.U32 R4, R18, 0x10000, RZ ;  /* 0x0001000012047824 */ /* 0x000fcc00078e00ff */
[----:B------:R-:W0:Y:S02]  /*7a40*/  F2I.U64.TRUNC R4, R4 ;  /* 0x0000000400047311 */ /* 0x000e24000020d800 */
[----:B0-----:R0:W-:Y:S01]  /*7a50*/  STG.E.64 desc[UR36][R8.64], R4 ;  /* 0x0000000408007986 */ /* 0x0011e2000c101b24 */
[----:B------:R-:W-:Y:S05]  /*7a60*/  BRA `(.L_x_511) ;  /* 0x0000000400487947 */ /* 0x000fea0003800000 */
.L_x_528:
[----:B----4-:R-:W-:-:S04]  /*7a70*/  IMAD.U32 R18, R18, 0x10000, RZ ;  /* 0x0001000012127824 */ /* 0x010fc800078e00ff */
[----:B------:R-:W0:Y:S02]  /*7a80*/  F2I.FTZ.U32.TRUNC.NTZ R3, R18 ;  /* 0x0000001200037305 */ /* 0x000e24000021f000 */
[----:B0-----:R0:W-:Y:S01]  /*7a90*/  STG.E desc[UR36][R8.64], R3 ;  /* 0x0000000308007986 */ /* 0x0011e2000c101924 */
[----:B------:R-:W-:Y:S05]  /*7aa0*/  BRA `(.L_x_511) ;  /* 0x0000000400387947 */ /* 0x000fea0003800000 */
.L_x_518:
[----:B------:R-:W-:-:S13]  /*7ab0*/  ISETP.GT.AND P0, PT, R0, 0xe, PT ;  /* 0x0000000e0000780c */ /* 0x000fda0003f04270 */
[----:B------:R-:W-:Y:S05]  /*7ac0*/  @P0 BRA `(.L_x_530) ;  /* 0x00000000003c0947 */ /* 0x000fea0003800000 */
[----:B------:R-:W-:-:S13]  /*7ad0*/  ISETP.NE.AND P0, PT, R0, 0xa, PT ;  /* 0x0000000a0000780c */ /* 0x000fda0003f05270 */
[----:B------:R-:W-:Y:S05]  /*7ae0*/  @!P0 BRA `(.L_x_531) ;  /* 0x00000000001c8947 */ /* 0x000fea0003800000 */
[----:B------:R-:W-:-:S13]  /*7af0*/  ISETP.NE.AND P0, PT, R0, 0xb, PT ;  /* 0x0000000b0000780c */ /* 0x000fda0003f05270 */
[----:B------:R-:W-:Y:S05]  /*7b00*/  @P0 BRA `(.L_x_510) ;  /* 0x0000000000440947 */ /* 0x000fea0003800000 */
[----:B----4-:R-:W-:-:S05]  /*7b10*/  IMAD.U32 R18, R18, 0x10000, RZ ;  /* 0x0001000012127824 */ /* 0x010fca00078e00ff */
[----:B------:R-:W-:-:S04]  /*7b20*/  FSETP.NEU.FTZ.AND P0, PT, R18, RZ, PT ;  /* 0x000000ff1200720b */ /* 0x000fc80003f1d000 */
[----:B------:R-:W-:-:S05]  /*7b30*/  SEL R3, RZ, 0x1, !P0 ;  /* 0x00000001ff037807 */ /* 0x000fca0004000000 */
[----:B------:R3:W-:Y:S01]  /*7b40*/  STG.E.U8 desc[UR36][R8.64], R3 ;  /* 0x0000000308007986 */ /* 0x0007e2000c101124 */
[----:B------:R-:W-:Y:S05]  /*7b50*/  BRA `(.L_x_511) ;  /* 0x00000004000c7947 */ /* 0x000fea0003800000 */
.L_x_531:
[----:B----4-:R-:W-:Y:S01]  /*7b60*/  IMAD.U32 R18, R18, 0x10000, RZ ;  /* 0x0001000012127824 */ /* 0x010fe200078e00ff */
[----:B------:R-:W-:-:S03]  /*7b70*/  CS2R R6, SRZ ;  /* 0x0000000000067805 */ /* 0x000fc6000001ff00 */
[----:B------:R-:W-:-:S06]  /*7b80*/  FMUL.FTZ R4, R18, 1 ;  /* 0x3f80000012047820 */ /* 0x000fcc0000410000 */
[----:B------:R-:W0:Y:S02]  /*7b90*/  F2F.F64.F32 R4, R4 ;  /* 0x0000000400047310 */ /* 0x000e240000201800 */
[----:B0-----:R0:W-:Y:S01]  /*7ba0*/  STG.E.128 desc[UR36][R8.64], R4 ;  /* 0x0000000408007986 */ /* 0x0011e2000c101d24 */
[----:B------:R-:W-:Y:S05]  /*7bb0*/  BRA `(.L_x_511) ;  /* 0x0000000000f47947 */ /* 0x000fea0003800000 */
.L_x_530:
[----:B------:R-:W-:-:S13]  /*7bc0*/  ISETP.NE.AND P0, PT, R0, 0xf, PT ;  /* 0x0000000f0000780c */ /* 0x000fda0003f05270 */
[----:B------:R-:W-:Y:S05]  /*7bd0*/  @!P0 BRA `(.L_x_532) ;  /* 0x0000000000e88947 */ /* 0x000fea0003800000 */
[----:B------:R-:W-:-:S13]  /*7be0*/  ISETP.NE.AND P0, PT, R0, 0x17, PT ;  /* 0x000000170000780c */ /* 0x000fda0003f05270 */
[----:B------:R-:W-:Y:S05]  /*7bf0*/  @!P0 BRA `(.L_x_533) ;  /* 0x0000000000908947 */ /* 0x000fea0003800000 */
[----:B------:R-:W-:-:S13]  /*7c00*/  ISETP.NE.AND P0, PT, R0, 0x18, PT ;  /* 0x000000180000780c */ /* 0x000fda0003f05270 */
[----:B------:R-:W-:Y:S05]  /*7c10*/  @!P0 BRA `(.L_x_534) ;  /* 0x0000000000448947 */ /* 0x000fea0003800000 */
.L_x_510:
        /* <DEDUP_REMOVED lines=16> */
.L_x_535:
[----:B------:R-:W-:Y:S05]  /*7d20*/  BRA `(.L_x_511) ;  /* 0x0000000000987947 */ /* 0x000fea0003800000 */
.L_x_534:
        /* <DEDUP_REMOVED lines=13> */
.L_x_537:
[----:B------:R-:W-:Y:S05]  /*7e00*/  BSYNC.RECONVERGENT B0 ;  /* 0x0000000000007941 */ /* 0x000fea0003800200 */
.L_x_536:
[----:B------:R-:W-:-:S05]  /*7e10*/  LOP3.LUT R3, R0, 0x80, R3, 0xf8, !PT ;  /* 0x0000008000037812 */ /* 0x000fca00078ef803 */
[----:B------:R1:W-:Y:S01]  /*7e20*/  STG.E.U8 desc[UR36][R8.64], R3 ;  /* 0x0000000308007986 */ /* 0x0003e2000c101124 */
[----:B------:R-:W-:Y:S05]  /*7e30*/  BRA `(.L_x_511) ;  /* 0x0000000000547947 */ /* 0x000fea0003800000 */
.L_x_533:
        /* <DEDUP_REMOVED lines=12> */
.L_x_539:
[----:B------:R-:W-:Y:S01]  /*7f00*/  IMAD.MOV.U32 R0, RZ, RZ, 0x7f ;  /* 0x0000007fff007424 */ /* 0x000fe200078e00ff */
[----:B------:R-:W-:-:S04]  /*7f10*/  ISETP.GT.U32.AND P0, PT, R4, 0x7f800000, PT ;  /* 0x7f8000000400780c */ /* 0x000fc80003f04070 */
[----:B------:R-:W-:-:S09]  /*7f20*/  SEL R0, R0, 0x7c, P0 ;  /* 0x0000007c00007807 */ /* 0x000fd20000000000 */
.L_x_540:
[----:B------:R-:W-:Y:S05]  /*7f30*/  BSYNC.RECONVERGENT B0 ;  /* 0x0000000000007941 */ /* 0x000fea0003800200 */
.L_x_538:
[----:B------:R-:W-:-:S04]  /*7f40*/  SHF.R.U32.HI R3, RZ, 0x18, R3 ;  /* 0x00000018ff037819 */ /* 0x000fc80000011603 */
[----:B------:R-:W-:-:S05]  /*7f50*/  LOP3.LUT R3, R0, 0x80, R3, 0xf8, !PT ;  /* 0x0000008000037812 */ /* 0x000fca00078ef803 */
[----:B------:R2:W-:Y:S01]  /*7f60*/  STG.E.U8 desc[UR36][R8.64], R3 ;  /* 0x0000000308007986 */ /* 0x0005e2000c101124 */
[----:B------:R-:W-:Y:S05]  /*7f70*/  BRA `(.L_x_511) ;  /* 0x0000000000047947 */ /* 0x000fea0003800000 */
.L_x_532:
[----:B------:R0:W-:Y:S02]  /*7f80*/  STG.E.U16 desc[UR36][R8.64], R18 ;  /* 0x0000001208007986 */ /* 0x0001e4000c101524 */
.L_x_511:
[----:B------:R-:W-:-:S07]  /*7f90*/  VIADD R25, R25, 0x80 ;  /* 0x0000008019197836 */ /* 0x000fce0000000000 */
.L_x_470:
[----:B------:R-:W-:Y:S05]  /*7fa0*/  BSYNC.RECONVERGENT B6 ;  /* 0x0000000000067941 */ /* 0x000fea0003800200 */
.L_x_469:
[----:B------:R-:W-:-:S13]  /*7fb0*/  ISETP.GE.AND P0, PT, R25, R16, PT ;  /* 0x000000101900720c */ /* 0x000fda0003f06270 */
[----:B------:R-:W-:Y:S05]  /*7fc0*/  @P0 EXIT ;  /* 0x000000000000094d */ /* 0x000fea0003800000 */
[----:B01-3--:R-:W0:Y:S01]  /*7fd0*/  LDC.64 R4, c[0x0][0x388] ;  /* 0x0000e200ff047b82 */ /* 0x00be220000000a00 */
[----:B------:R-:W1:Y:S01]  /*7fe0*/  LDCU UR4, c[0x0][0x3a8] ;  /* 0x00007500ff0477ac */ /* 0x000e620008000800 */
[----:B--2--5:R-:W-:Y:S01]  /*7ff0*/  PRMT R0, R17, 0x9910, RZ ;  /* 0x0000991011007816 */ /* 0x024fe200000000ff */
[----:B------:R-:W-:-:S03]  /*8000*/  IMAD R2, R2, 0x200, R25 ;  /* 0x0000020002027824 */ /* 0x000fc600078e0219 */
[----:B------:R-:W-:Y:S01]  /*8010*/  ISETP.GT.AND P1, PT, R0, 0x9, PT ;  /* 0x000000090000780c */ /* 0x000fe20003f24270 */
[----:B-1----:R-:W-:-:S05]  /*8020*/  IMAD R3, R2, UR4, RZ ;  /* 0x0000000402037c24 */ /* 0x002fca000f8e02ff */
[----:B0-----:R-:W-:-:S05]  /*8030*/  IADD3 R2, P0, PT, R3, R4, RZ ;  /* 0x0000000403027210 */ /* 0x001fca0007f1e0ff */
[----:B------:R-:W-:Y:S02]  /*8040*/  IMAD.X R3, RZ, RZ, R5, P0 ;  /* 0x000000ffff037224 */ /* 0x000fe400000e0605 */
[----:B------:R-:W-:Y:S06]  /*8050*/  @P1 BRA `(.L_x_541) ;  /* 0x00000004000c1947 */ /* 0x000fec0003800000 */
        /* <DEDUP_REMOVED lines=8> */
[----:B------:R-:W-:-:S06]  /*80e0*/  IMAD.U32 R19, R19, 0x10000, RZ ;  /* 0x0001000013137824 */ /* 0x000fcc00078e00ff */
[----:B------:R-:W0:Y:S02]  /*80f0*/  F2I.FTZ.TRUNC.NTZ R19, R19 ;  /* 0x0000001300137305 */ /* 0x000e24000021f100 */
[----:B0-----:R-:W-:Y:S01]  /*8100*/  STG.E.U8 desc[UR36][R2.64], R19 ;  /* 0x0000001302007986 */ /* 0x001fe2000c101124 */
[----:B------:R-:W-:Y:S05]  /*8110*/  EXIT ;  /* 0x000000000000794d */ /* 0x000fea0003800000 */
.L_x_544:
[----:B------:R-:W-:-:S06]  /*8120*/  IMAD.U32 R5, R19, 0x10000, RZ ;  /* 0x0001000013057824 */ /* 0x000fcc00078e00ff */
[----:B------:R-:W0:Y:S02]  /*8130*/  F2I.S64.TRUNC R4, R5 ;  /* 0x0000000500047311 */ /* 0x000e24000020d900 */
[----:B0-----:R-:W-:Y:S01]  /*8140*/  STG.E.U8 desc[UR36][R2.64], R4 ;  /* 0x0000000402007986 */ /* 0x001fe2000c101124 */
[----:B------:R-:W-:Y:S05]  /*8150*/  EXIT ;  /* 0x000000000000794d */ /* 0x000fea0003800000 */
.L_x_543:
        /* <DEDUP_REMOVED lines=8> */
[----:B0-----:R-:W-:Y:S01]  /*81e0*/  STG.E.64 desc[UR36][R2.64], R4 ;  /* 0x0000000402007986 */ /* 0x001fe2000c101b24 */
[----:B------:R-:W-:Y:S05]  /*81f0*/  EXIT ;  /* 0x000000000000794d */ /* 0x000fea0003800000 */
.L_x_547:
[----:B------:R-:W-:-:S06]  /*8200*/  IMAD.U32 R19, R19, 0x10000, RZ ;  /* 0x0001000013137824 */ /* 0x000fcc00078e00ff */
[----:B------:R-:W0:Y:S02]  /*8210*/  F2I.FTZ.TRUNC.NTZ R19, R19 ;  /* 0x0000001300137305 */ /* 0x000e24000021f100 */
[----:B0-----:R-:W-:Y:S01]  /*8220*/  STG.E desc[UR36][R2.64], R19 ;  /* 0x0000001302007986 */ /* 0x001fe2000c101924 */
[----:B------:R-:W-:Y:S05]  /*8230*/  EXIT ;  /* 0x000000000000794d */ /* 0x000fea0003800000 */
.L_x_546:
[----:B------:R-:W-:-:S06]  /*8240*/  IMAD.U32 R19, R19, 0x10000, RZ ;  /* 0x0001000013137824 */ /* 0x000fcc00078e00ff */
[----:B------:R-:W0:Y:S02]  /*8250*/  F2I.FTZ.TRUNC.NTZ R19, R19 ;  /* 0x0000001300137305 */ /* 0x000e24000021f100 */
[----:B0-----:R-:W-:Y:S01]  /*8260*/  STG.E.U16 desc[UR36][R2.64], R19 ;  /* 0x0000001302007986 */ /* 0x001fe2000c101524 */
[----:B------:R-:W-:Y:S05]  /*8270*/  EXIT ;  /* 0x000000000000794d */ /* 0x000fea0003800000 */
.L_x_542:
[----:B------:R-:W-:-:S13]  /*8280*/  ISETP.GT.AND P0, PT, R0, 0x6, PT ;  /* 0x000000060000780c */ /* 0x000fda0003f04270 */
[----:B------:R-:W-:Y:S05]  /*8290*/  @P0 BRA `(.L_x_548) ;  /* 0x00000000002c0947 */ /* 0x000fea0003800000 */
[----:B------:R-:W-:-:S13]  /*82a0*/  ISETP.NE.AND P0, PT, R0, 0x5, PT ;  /* 0x000000050000780c */ /* 0x000fda0003f05270 */
[----:B------:R-:W-:Y:S05]  /*82b0*/  @!P0 BRA `(.L_x_549) ;  /* 0x0000000000148947 */ /* 0x000fea0003800000 */
[----:B------:R-:W-:-:S13]  /*82c0*/  ISETP.NE.AND P0, PT, R0, 0x6, PT ;  /* 0x000000060000780c */ /* 0x000fda0003f05270 */
[----:B------:R-:W-:Y:S05]  /*82d0*/  @P0 BRA `(.L_x_545) ;  /* 0x0000000800300947 */ /* 0x000fea0003800000 */
[----:B------:R-:W-:-:S05]  /*82e0*/  IMAD.U32 R19, R19, 0x10000, RZ ;  /* 0x0001000013137824 */ /* 0x000fca00078e00ff */
[----:B------:R-:W-:Y:S01]  /*82f0*/  STG.E desc[UR36][R2.64], R19 ;  /* 0x0000001302007986 */ /* 0x000fe2000c101924 */
[----:B------:R-:W-:Y:S05]  /*8300*/  EXIT ;  /* 0x000000000000794d */ /* 0x000fea0003800000 */
.L_x_549:
[----:B------:R-:W-:-:S05]  /*8310*/  IMAD.U32 R0, R19, 0x10000, RZ ;  /* 0x0001000013007824 */ /* 0x000fca00078e00ff */
[----:B------:R-:W-:-:S05]  /*8320*/  F2FP.F16.F32.PACK_AB R0, RZ, R0 ;  /* 0x00000000ff00723e */ /* 0x000fca00000000ff */
[----:B------:R-:W-:Y:S01]  /*8330*/  STG.E.U16 desc[UR36][R2.64], R0 ;  /* 0x0000000002007986 */ /* 0x000fe2000c101524 */
[----:B------:R-:W-:Y:S05]  /*8340*/  EXIT ;  /* 0x000000000000794d */ /* 0x000fea0003800000 */
.L_x_548:
        /* <DEDUP_REMOVED lines=8> */
[----:B------:R-:W-:Y:S01]  /*83d0*/  STG.E.64 desc[UR36][R2.64], R4 ;  /* 0x0000000402007986 */ /* 0x000fe2000c101b24 */
[----:B------:R-:W-:Y:S05]  /*83e0*/  EXIT ;  /* 0x000000000000794d */ /* 0x000fea0003800000 */
.L_x_551:
[----:B------:R-:W-:-:S05]  /*83f0*/  IMAD.U32 R19, R19, 0x10000, RZ ;  /* 0x0001000013137824 */ /* 0x000fca00078e00ff */
[----:B------:R-:W-:-:S04]  /*8400*/  F2FP.F16.F32.PACK_AB R5, RZ, R19 ;  /* 0x00000013ff05723e */ /* 0x000fc800000000ff */
[----:B------:R-:W-:-:S05]  /*8410*/  PRMT R5, R5, 0x5410, RZ ;  /* 0x0000541005057816 */ /* 0x000fca00000000ff */
[----:B------:R-:W-:Y:S01]  /*8420*/  STG.E desc[UR36][R2.64], R5 ;  /* 0x0000000502007986 */ /* 0x000fe2000c101924 */
[----:B------:R-:W-:Y:S05]  /*8430*/  EXIT ;  /* 0x000000000000794d */ /* 0x000fea0003800000 */
.L_x_550:
[----:B------:R-:W-:-:S04]  /*8440*/  IMAD.U32 R4, R19, 0x10000, RZ ;  /* 0x0001000013047824 */ /* 0x000fc800078e00ff */
[----:B------:R-:W-:-:S06]  /*8450*/  FMUL.FTZ R4, R4, 1 ;  /* 0x3f80000004047820 */ /* 0x000fcc0000410000 */
[----:B------:R-:W0:Y:S02]  /*8460*/  F2F.F64.F32 R4, R4 ;  /* 0x0000000400047310 */ /* 0x000e240000201800 */
[----:B0-----:R-:W-:Y:S01]  /*8470*/  STG.E.64 desc[UR36][R2.64], R4 ;  /* 0x0000000402007986 */ /* 0x001fe2000c101b24 */
[----:B------:R-:W-:Y:S05]  /*8480*/  EXIT ;  /* 0x000000000000794d */ /* 0x000fea0003800000 */
.L_x_541:
        /* <DEDUP_REMOVED lines=12> */
[----:B0-----:R-:W-:Y:S01]  /*8550*/  STG.E.U16 desc[UR36][R2.64], R5 ;  /* 0x0000000502007986 */ /* 0x001fe2000c101524 */
[----:B------:R-:W-:Y:S05]  /*8560*/  EXIT ;  /* 0x000000000000794d */ /* 0x000fea0003800000 */
.L_x_555:
        /* <DEDUP_REMOVED lines=18> */
.L_x_558:
[----:B------:R-:W-:-:S04]  /*8690*/  SHF.R.U32.HI R5, RZ, 0x18, R5 ;  /* 0x00000018ff057819 */ /* 0x000fc80000011605 */
[----:B------:R-:W-:-:S07]  /*86a0*/  LOP3.LUT R0, R0, 0x80, R5, 0xf8, !PT ;  /* 0x0000008000007812 */ /* 0x000fce00078ef805 */
.L_x_557:
[----:B------:R-:W-:Y:S05]  /*86b0*/  BSYNC.RECONVERGENT B0 ;  /* 0x0000000000007941 */ /* 0x000fea0003800200 */
.L_x_556:
[----:B------:R-:W-:Y:S01]  /*86c0*/  STG.E.U8 desc[UR36][R2.64], R0 ;  /* 0x0000000002007986 */ /* 0x000fe2000c101124 */
[----:B------:R-:W-:Y:S05]  /*86d0*/  EXIT ;  /* 0x000000000000794d */ /* 0x000fea0003800000 */
.L_x_554:
        /* <DEDUP_REMOVED lines=18> */
.L_x_561:
[----:B------:R-:W-:-:S04]  /*8800*/  SHF.R.U32.HI R5, RZ, 0x18, R5 ;  /* 0x00000018ff057819 */ /* 0x000fc80000011605 */
[----:B------:R-:W-:-:S07]  /*8810*/  LOP3.LUT R0, R0, 0x80, R5, 0xf8, !PT ;  /* 0x0000008000007812 */ /* 0x000fce00078ef805 */
.L_x_560:
[----:B------:R-:W-:Y:S05]  /*8820*/  BSYNC.RECONVERGENT B0 ;  /* 0x0000000000007941 */ /* 0x000fea0003800200 */
.L_x_559:
[----:B------:R-:W-:Y:S01]  /*8830*/  STG.E.U8 desc[UR36][R2.64], R0 ;  /* 0x0000000002007986 */ /* 0x000fe2000c101124 */
[----:B------:R-:W-:Y:S05]  /*8840*/  EXIT ;  /* 0x000000000000794d */ /* 0x000fea0003800000 */
.L_x_553:
[----:B------:R-:W-:-:S13]  /*8850*/  ISETP.NE.AND P0, PT, R0, 0x1c, PT ;  /* 0x0000001c0000780c */ /* 0x000fda0003f05270 */
[----:B------:R-:W-:Y:S05]  /*8860*/  @!P0 BRA `(.L_x_562) ;  /* 0x0000000000608947 */ /* 0x000fea0003800000 */
[----:B------:R-:W-:-:S13]  /*8870*/  ISETP.NE.AND P0, PT, R0, 0x1d, PT ;  /* 0x0000001d0000780c */ /* 0x000fda0003f05270 */
[----:B------:R-:W-:Y:S05]  /*8880*/  @!P0 BRA `(.L_x_563) ;  /* 0x0000000000488947 */ /* 0x000fea0003800000 */
[----:B------:R-:W-:-:S13]  /*8890*/  ISETP.NE.AND P0, PT, R0, 0x2c, PT ;  /* 0x0000002c0000780c */ /* 0x000fda0003f05270 */
[----:B------:R-:W-:Y:S05]  /*88a0*/  @P0 BRA `(.L_x_545) ;  /* 0x0000000000bc0947 */ /* 0x000fea0003800000 */
[----:B------:R-:W-:Y:S02]  /*88b0*/  IMAD.U32 R19, R19, 0x10000, RZ ;  /* 0x0001000013137824 */ /* 0x000fe400078e00ff */
[----:B------:R-:W-:-:S03]  /*88c0*/  IMAD.MOV.U32 R5, RZ, RZ, 0xff ;  /* 0x000000ffff057424 */ /* 0x000fc600078e00ff */
[----:B------:R-:W-:-:S04]  /*88d0*/  SHF.R.U32.HI R6, RZ, 0x17, R19 ;  /* 0x00000017ff067819 */ /* 0x000fc80000011613 */
[----:B------:R-:W-:-:S04]  /*88e0*/  LOP3.LUT R4, R6, 0xff, RZ, 0xc0, !PT ;  /* 0x000000ff06047812 */ /* 0x000fc800078ec0ff */
[----:B------:R-:W-:-:S13]  /*88f0*/  ISETP.NE.AND P2, PT, R4, 0xff, PT ;  /* 0x000000ff0400780c */ /* 0x000fda0003f45270 */
[--C-:B------:R-:W-:Y:S02]  /*8900*/  @P2 SHF.R.U32.HI R0, RZ, 0x16, R19.reuse ;  /* 0x00000016ff002819 */ /* 0x100fe40000011613 */
[----:B------:R-:W-:Y:S02]  /*8910*/  @P2 LOP3.LUT P0, RZ, R4, 0x3fffff, R19, 0xf8, !PT ;  /* 0x003fffff04ff2812 */ /* 0x000fe4000780f813 */
[----:B------:R-:W-:-:S04]  /*8920*/  @P2 LOP3.LUT R0, R0, 0x1, RZ, 0xc0, !PT ;  /* 0x0000000100002812 */ /* 0x000fc800078ec0ff */
[----:B------:R-:W-:Y:S01]  /*8930*/  @P2 ISETP.EQ.U32.AND P1, PT, R0, 0x1, P0 ;  /* 0x000000010000280c */ /* 0x000fe20000722070 */
[----:B------:R-:W-:Y:S01]  /*8940*/  @P2 VIADD R0, R6, 0x1 ;  /* 0x0000000106002836 */ /* 0x000fe20000000000 */
[----:B------:R-:W-:Y:S02]  /*8950*/  PLOP3.LUT P0, PT, PT, PT, PT, 0x80, 0x8 ;  /* 0x000000000008781c */ /* 0x000fe40003f0f070 */
[----:B------:R-:W-:-:S13]  /*8960*/  @P2 PLOP3.LUT P0, PT, P1, PT, PT, 0x80, 0x8 ;  /* 0x000000000008281c */ /* 0x000fda0000f0f070 */
[----:B------:R-:W-:-:S04]  /*8970*/  @!P0 IMAD.MOV R0, RZ, RZ, R6 ;  /* 0x000000ffff008224 */ /* 0x000fc800078e0206 */
[----:B------:R-:W-:-:S05]  /*8980*/  @P2 IMAD.MOV.U32 R5, RZ, RZ, R0 ;  /* 0x000000ffff052224 */ /* 0x000fca00078e0000 */
[----:B------:R-:W-:Y:S01]  /*8990*/  STG.E.U8 desc[UR36][R2.64], R5 ;  /* 0x0000000502007986 */ /* 0x000fe2000c101124 */
[----:B------:R-:W-:Y:S05]  /*89a0*/  EXIT ;  /* 0x000000000000794d */ /* 0x000fea0003800000 */
.L_x_563:
[----:B------:R-:W-:-:S06]  /*89b0*/  IMAD.U32 R4, R19, 0x10000, RZ ;  /* 0x0001000013047824 */ /* 0x000fcc00078e00ff */
[----:B------:R-:W0:Y:S02]  /*89c0*/  F2I.U64.TRUNC R4, R4 ;  /* 0x0000000400047311 */ /* 0x000e24000020d800 */
[----:B0-----:R-:W-:Y:S01]  /*89d0*/  STG.E.64 desc[UR36][R2.64], R4 ;  /* 0x0000000402007986 */ /* 0x001fe2000c101b24 */
[----:B------:R-:W-:Y:S05]  /*89e0*/  EXIT ;  /* 0x000000000000794d */ /* 0x000fea0003800000 */
.L_x_562:
[----:B------:R-:W-:-:S06]  /*89f0*/  IMAD.U32 R19, R19, 0x10000, RZ ;  /* 0x0001000013137824 */ /* 0x000fcc00078e00ff */
[----:B------:R-:W0:Y:S02]  /*8a00*/  F2I.FTZ.U32.TRUNC.NTZ R19, R19 ;  /* 0x0000001300137305 */ /* 0x000e24000021f000 */
[----:B0-----:R-:W-:Y:S01]  /*8a10*/  STG.E desc[UR36][R2.64], R19 ;  /* 0x0000001302007986 */ /* 0x001fe2000c101924 */
[----:B------:R-:W-:Y:S05]  /*8a20*/  EXIT ;  /* 0x000000000000794d */ /* 0x000fea0003800000 */
.L_x_552:
        /* <DEDUP_REMOVED lines=9> */
[----:B------:R-:W-:Y:S01]  /*8ac0*/  STG.E.U8 desc[UR36][R2.64], R5 ;  /* 0x0000000502007986 */ /* 0x000fe2000c101124 */
[----:B------:R-:W-:Y:S05]  /*8ad0*/  EXIT ;  /* 0x000000000000794d */ /* 0x000fea0003800000 */
.L_x_565:
[----:B------:R-:W-:Y:S01]  /*8ae0*/  IMAD.U32 R19, R19, 0x10000, RZ ;  /* 0x0001000013137824 */ /* 0x000fe200078e00ff */
[----:B------:R-:W-:-:S03]  /*8af0*/  CS2R R6, SRZ ;  /* 0x0000000000067805 */ /* 0x000fc6000001ff00 */
[----:B------:R-:W-:-:S06]  /*8b00*/  FMUL.FTZ R4, R19, 1 ;  /* 0x3f80000013047820 */ /* 0x000fcc0000410000 */
[----:B------:R-:W0:Y:S02]  /*8b10*/  F2F.F64.F32 R4, R4 ;  /* 0x0000000400047310 */ /* 0x000e240000201800 */
[----:B0-----:R-:W-:Y:S01]  /*8b20*/  STG.E.128 desc[UR36][R2.64], R4 ;  /* 0x0000000402007986 */ /* 0x001fe2000c101d24 */
[----:B------:R-:W-:Y:S05]  /*8b30*/  EXIT ;  /* 0x000000000000794d */ /* 0x000fea0003800000 */
.L_x_564:
[----:B------:R-:W-:-:S13]  /*8b40*/  ISETP.NE.AND P0, PT, R0, 0xf, PT ;  /* 0x0000000f0000780c */ /* 0x000fda0003f05270 */
[----:B------:R-:W-:Y:S05]  /*8b50*/  @!P0 BRA `(.L_x_566) ;  /* 0x0000000000e88947 */ /* 0x000fea0003800000 */
[----:B------:R-:W-:-:S13]  /*8b60*/  ISETP.NE.AND P0, PT, R0, 0x17, PT ;  /* 0x000000170000780c */ /* 0x000fda0003f05270 */
[----:B------:R-:W-:Y:S05]  /*8b70*/  @!P0 BRA `(.L_x_567) ;  /* 0x0000000000908947 */ /* 0x000fea0003800000 */
[----:B------:R-:W-:-:S13]  /*8b80*/  ISETP.NE.AND P0, PT, R0, 0x18, PT ;  /* 0x000000180000780c */ /* 0x000fda0003f05270 */
[----:B------:R-:W-:Y:S05]  /*8b90*/  @!P0 BRA `(.L_x_568) ;  /* 0x0000000000448947 */ /* 0x000fea0003800000 */
.L_x_545:
[----:B------:R-:W-:Y:S01]  /*8ba0*/  MOV R0, 0x0 ;  /* 0x0000000000007802 */ /* 0x000fe20000000f00 */
[----:B------:R-:W0:Y:S01]  /*8bb0*/  LDCU.64 UR4, c[0x4][0x158] ;  /* 0x01002b00ff0477ac */ /* 0x000e220008000a00 */
[----:B------:R-:W-:Y:S02]  /*8bc0*/  IMAD.MOV.U32 R8, RZ, RZ, 0x65 ;  /* 0x00000065ff087424 */ /* 0x000fe400078e00ff */
[----:B------:R1:W2:Y:S01]  /*8bd0*/  LDC.64 R2, c[0x4][R0] ;  /* 0x0100000000027b82 */ /* 0x0002a20000000a00 */
[----:B------:R-:W3:Y:S01]  /*8be0*/  LDCU.64 UR6, c[0x4][0x160] ;  /* 0x01002c00ff0677ac */ /* 0x000ee20008000a00 */
[----:B------:R-:W-:Y:S02]  /*8bf0*/  IMAD.MOV.U32 R12, RZ, RZ, 0x1 ;  /* 0x00000001ff0c7424 */ /* 0x000fe400078e00ff */
[----:B------:R-:W-:Y:S01]  /*8c00*/  IMAD.MOV.U32 R13, RZ, RZ, RZ ;  /* 0x000000ffff0d7224 */ /* 0x000fe200078e00ff */
[----:B------:R-:W5:Y:S01]  /*8c10*/  LDCU.64 UR8, c[0x4][0x70] ;  /* 0x01000e00ff0877ac */ /* 0x000f620008000a00 */
[----:B0-----:R-:W-:-:S02]  /*8c20*/  IMAD.U32 R4, RZ, RZ, UR4 ;  /* 0x00000004ff047e24 */ /* 0x001fc4000f8e00ff */
[----:B------:R-:W-:Y:S02]  /*8c30*/  IMAD.U32 R5, RZ, RZ, UR5 ;  /* 0x00000005ff057e24 */ /* 0x000fe4000f8e00ff */
[----:B---3--:R-:W-:Y:S02]  /*8c40*/  IMAD.U32 R6, RZ, RZ, UR6 ;  /* 0x00000006ff067e24 */ /* 0x008fe4000f8e00ff */
[----:B------:R-:W-:Y:S02]  /*8c50*/  IMAD.U32 R7, RZ, RZ, UR7 ;  /* 0x00000007ff077e24 */ /* 0x000fe4000f8e00ff */
[----:B-----5:R-:W-:Y:S02]  /*8c60*/  IMAD.U32 R10, RZ, RZ, UR8 ;  /* 0x00000008ff0a7e24 */ /* 0x020fe4000f8e00ff */
[----:B-1----:R-:W-:-:S07]  /*8c70*/  IMAD.U32 R11, RZ, RZ, UR9 ;  /* 0x00000009ff0b7e24 */ /* 0x002fce000f8e00ff */
[----:B------:R-:W-:-:S07]  /*8c80*/  LEPC R20, `(.L_x_569) ;  /* 0x000000001014794e */ /* 0x000fce0000000000 */
[----:B--2-4-:R-:W-:Y:S05]  /*8c90*/  CALL.ABS.NOINC R2 ;  /* 0x0000000002007343 */ /* 0x014fea0003c00000 */
.L_x_569:
[----:B------:R-:W-:Y:S05]  /*8ca0*/  EXIT ;  /* 0x000000000000794d */ /* 0x000fea0003800000 */
.L_x_568:
        /* <DEDUP_REMOVED lines=13> */
.L_x_571:
[----:B------:R-:W-:Y:S05]  /*8d80*/  BSYNC.RECONVERGENT B0 ;  /* 0x0000000000007941 */ /* 0x000fea0003800200 */
.L_x_570:
[----:B------:R-:W-:-:S05]  /*8d90*/  LOP3.LUT R5, R0, 0x80, R5, 0xf8, !PT ;  /* 0x0000008000057812 */ /* 0x000fca00078ef805 */
[----:B------:R-:W-:Y:S01]  /*8da0*/  STG.E.U8 desc[UR36][R2.64], R5 ;  /* 0x0000000502007986 */ /* 0x000fe2000c101124 */
[----:B------:R-:W-:Y:S05]  /*8db0*/  EXIT ;  /* 0x000000000000794d */ /* 0x000fea0003800000 */
.L_x_567:
        /* <DEDUP_REMOVED lines=12> */
.L_x_573:
[----:B------:R-:W-:Y:S01]  /*8e80*/  IMAD.MOV.U32 R0, RZ, RZ, 0x7f ;  /* 0x0000007fff007424 */ /* 0x000fe200078e00ff */
[----:B------:R-:W-:-:S04]  /*8e90*/  ISETP.GT.U32.AND P0, PT, R4, 0x7f800000, PT ;  /* 0x7f8000000400780c */ /* 0x000fc80003f04070 */
[----:B------:R-:W-:-:S09]  /*8ea0*/  SEL R0, R0, 0x7c, P0 ;  /* 0x0000007c00007807 */ /* 0x000fd20000000000 */
.L_x_574:
[----:B------:R-:W-:Y:S05]  /*8eb0*/  BSYNC.RECONVERGENT B0 ;  /* 0x0000000000007941 */ /* 0x000fea0003800200 */
.L_x_572:
[----:B------:R-:W-:-:S04]  /*8ec0*/  SHF.R.U32.HI R5, RZ, 0x18, R5 ;  /* 0x00000018ff057819 */ /* 0x000fc80000011605 */
[----:B------:R-:W-:-:S05]  /*8ed0*/  LOP3.LUT R5, R0, 0x80, R5, 0xf8, !PT ;  /* 0x0000008000057812 */ /* 0x000fca00078ef805 */
[----:B------:R-:W-:Y:S01]  /*8ee0*/  STG.E.U8 desc[UR36][R2.64], R5 ;  /* 0x0000000502007986 */ /* 0x000fe2000c101124 */
[----:B------:R-:W-:Y:S05]  /*8ef0*/  EXIT ;  /* 0x000000000000794d */ /* 0x000fea0003800000 */
.L_x_566:
[----:B------:R-:W-:Y:S01]  /*8f00*/  STG.E.U16 desc[UR36][R2.64], R19 ;  /* 0x0000001302007986 */ /* 0x000fe2000c101524 */
[----:B------:R-:W-:Y:S05]  /*8f10*/  EXIT ;  /* 0x000000000000794d */ /* 0x000fea0003800000 */
.L_x_575:
        /* <DEDUP_REMOVED lines=14> */
.L_x_18544:


//--------------------- .text._ZN2at6native18elementwise_kernelILi128ELi4EZNS0_22gpu_kernel_impl_nocastIZZZNS0_17asinh_kernel_cudaERNS_18TensorIteratorBaseEENKUlvE0_clEvENKUlvE2_clEvEUlN3c108BFloat16EE_EEvS4_RKT_EUliE_EEviT1_ --------------------------
	.section	.text._ZN2at6native18elementwise_kernelILi128ELi4EZNS0_22gpu_kernel_impl_nocastIZZZNS0_17asinh_kernel_cudaERNS_18TensorIteratorBaseEENKUlvE0_clEvENKUlvE2_clEvEUlN3c108BFloat16EE_EEvS4_RKT_EUliE_EEviT1_,"ax",@progbits
	.align	128
        .global         _ZN2at6native18elementwise_kernelILi128ELi4EZNS0_22gpu_kernel_impl_nocastIZZZNS0_17asinh_kernel_cudaERNS_18TensorIteratorBaseEENKUlvE0_clEvENKUlvE2_clEvEUlN3c108BFloat16EE_EEvS4_RKT_EUliE_EEviT1_
        .type           _ZN2at6native18elementwise_kernelILi128ELi4EZNS0_22gpu_kernel_impl_nocastIZZZNS0_17asinh_kernel_cudaERNS_18TensorIteratorBaseEENKUlvE0_clEvENKUlvE2_clEvEUlN3c108BFloat16EE_EEvS4_RKT_EUliE_EEviT1_,@function
        .size           _ZN2at6native18elementwise_kernelILi128ELi4EZNS0_22gpu_kernel_impl_nocastIZZZNS0_17asinh_kernel_cudaERNS_18TensorIteratorBaseEENKUlvE0_clEvENKUlvE2_clEvEUlN3c108BFloat16EE_EEvS4_RKT_EUliE_EEviT1_,(.L_x_18545 - _ZN2at6native18elementwise_kernelILi128ELi4EZNS0_22gpu_kernel_impl_nocastIZZZNS0_17asinh_kernel_cudaERNS_18TensorIteratorBaseEENKUlvE0_clEvENKUlvE2_clEvEUlN3c108BFloat16EE_EEvS4_RKT_EUliE_EEviT1_)
        .other          _ZN2at6native18elementwise_kernelILi128ELi4EZNS0_22gpu_kernel_impl_nocastIZZZNS0_17asinh_kernel_cudaERNS_18TensorIteratorBaseEENKUlvE0_clEvENKUlvE2_clEvEUlN3c108BFloat16EE_EEvS4_RKT_EUliE_EEviT1_,@"STO_CUDA_ENTRY STV_DEFAULT"
_ZN2at6native18elementwise_kernelILi128ELi4EZNS0_22gpu_kernel_impl_nocastIZZZNS0_17asinh_kernel_cudaERNS_18TensorIteratorBaseEENKUlvE0_clEvENKUlvE2_clEvEUlN3c108BFloat16EE_EEvS4_RKT_EUliE_EEviT1_:
.text._ZN2at6native18elementwise_kernelILi128ELi4EZNS0_22gpu_kernel_impl_nocastIZZZNS0_17asinh_kernel_cudaERNS_18TensorIteratorBaseEENKUlvE0_clEvENKUlvE2_clEvEUlN3c108BFloat16EE_EEvS4_RKT_EUliE_EEviT1_:
[----:B------:R-:W-:Y:S08]  /*0000*/  LDC R1, c[0x0][0x37c] ;  /* 0x0000df00ff017b82 */ /* 0x000ff00000000800 */
[----:B------:R-:W0:Y:S01]  /*0010*/  LDC R2, c[0x0][0x388] ;  /* 0x0000e200ff027b82 */ /* 0x000e220000000800 */
[----:B------:R-:W1:Y:S01]  /*0020*/  S2R R3, SR_TID.X ;  /* 0x0000000000037919 */ /* 0x000e620000002100 */
[----:B------:R-:W2:Y:S06]  /*0030*/  LDCU.64 UR6, c[0x0][0x358] ;  /* 0x00006b00ff0677ac */ /* 0x000eac0008000a00 */
[----:B------:R-:W3:Y:S01]  /*0040*/  S2UR UR4, SR_CTAID.X ;  /* 0x00000000000479c3 */ /* 0x000ee20000002500 */
[----:B0-----:R-:W-:Y:S01]  /*0050*/  ISETP.NE.AND P0, PT, R2, RZ, PT ;  /* 0x000000ff0200720c */ /* 0x001fe20003f05270 */
[----:B---3--:R-:W-:-:S06]  /*0060*/  USHF.L.U32 UR4, UR4, 0x9, URZ ;  /* 0x0000000904047899 */ /* 0x008fcc00080006ff */
[----:B-1----:R-:W-:-:S06]  /*0070*/  LOP3.LUT R3, R3, UR4, RZ, 0xfc, !PT ;  /* 0x0000000403037c12 */ /* 0x002fcc000f8efcff */
[----:B--2---:R-:W-:Y:S05]  /*0080*/  @P0 BRA `(.L_x_576) ;  /* 0x0000000c00540947 */ /* 0x004fea0003800000 */
[----:B------:R-:W0:Y:S01]  /*0090*/  LDCU UR4, c[0x0][0x380] ;  /* 0x00007000ff0477ac */ /* 0x000e220008000800 */
[----:B------:R-:W-:Y:S04]  /*00a0*/  BSSY.RECONVERGENT B0, `(.L_x_577) ;  /* 0x000009e000007945 */ /* 0x000fe80003800200 */
[----:B------:R-:W-:Y:S01]  /*00b0*/  BSSY.RELIABLE B1, `(.L_x_578) ;  /* 0x000006b000017945 */ /* 0x000fe20003800100 */
[----:B0-----:R-:W-:-:S13]  /*00c0*/  ISETP.GE.AND P0, PT, R3, UR4, PT ;  /* 0x0000000403007c0c */ /* 0x001fda000bf06270 */
[----:B------:R-:W-:Y:S05]  /*00d0*/  @P0 BRA `(.L_x_579) ;  /* 0x0000000400940947 */ /* 0x000fea0003800000 */
[----:B------:R-:W0:Y:S02]  /*00e0*/  LDC.64 R4, c[0x0][0x588] ;  /* 0x00016200ff047b82 */ /* 0x000e240000000a00 */
[----:B0-----:R-:W2:Y:S01]  /*00f0*/  LDG.E.U16 R0, desc[UR6][R4.64] ;  /* 0x0000000604007981 */ /* 0x001ea2000c1e1500 */
[----:B------:R-:W-:Y:S02]  /*0100*/  PLOP3.LUT P3, PT, PT, PT, PT, 0x8, 0x80 ;  /* 0x000000000080781c */ /* 0x000fe40003f6e170 */
[----:B------:R-:W-:Y:S02]  /*0110*/  IADD3 R3, PT, PT, R3, 0x80, RZ ;  /* 0x0000008003037810 */ /* 0x000fe40007ffe0ff */
[----:B--2---:R-:W-:-:S04]  /*0120*/  SHF.L.U32 R0, R0, 0x10, RZ ;  /* 0x0000001000007819 */ /* 0x004fc800000006ff */
[C---:B------:R-:W-:Y:S01]  /*0130*/  FSETP.GT.FTZ.AND P0, PT, |R0|.reuse, 8388608, PT ;  /* 0x4b0000000000780b */ /* 0x040fe20003f14200 */
[C---:B------:R-:W-:Y:S01]  /*0140*/  FFMA.FTZ R2, R0.reuse, R0, 1 ;  /* 0x3f80000000027423 */ /* 0x040fe20000010000 */
[----:B------:R-:W-:-:S03]  /*0150*/  FADD.FTZ R6, |R0|, -RZ ;  /* 0x800000ff00067221 */ /* 0x000fc60000010200 */
[----:B------:R-:W0:Y:S02]  /*0160*/  MUFU.RSQ R7, R2 ;  /* 0x0000000200077308 */ /* 0x000e240000001400 */
[----:B0-----:R-:W-:-:S06]  /*0170*/  FFMA.FTZ R7, R2, R7, 1 ;  /* 0x3f80000002077423 */ /* 0x001fcc0000010007 */
[----:B------:R-:W0:Y:S02]  /*0180*/  MUFU.RCP R7, R7 ;  /* 0x0000000700077308 */ /* 0x000e240000001000 */
[----:B0-----:R-:W-:-:S04]  /*0190*/  FMUL.FTZ R9, |R0|, R7 ;  /* 0x0000000700097220 */ /* 0x001fc80000410200 */
[----:B------:R-:W-:Y:S01]  /*01a0*/  @!P0 FFMA.FTZ R6, |R0|, R9, |R0| ;  /* 0x0000000900068223 */ /* 0x000fe20000010600 */
[----:B------:R-:W-:-:S03]  /*01b0*/  HFMA2 R9, -RZ, RZ, 1.625, 0 ;  /* 0x3e800000ff097431 */ /* 0x000fc600000001ff */
[C---:B------:R-:W-:Y:S01]  /*01c0*/  FADD.FTZ.RZ R8, R6.reuse, 1 ;  /* 0x3f80000006087421 */ /* 0x040fe2000001c000 */
[----:B------:R-:W-:-:S04]  /*01d0*/  ISETP.GE.U32.AND P1, PT, R6, 0x7f800000, PT ;  /* 0x7f8000000600780c */ /* 0x000fc80003f26070 */
[----:B------:R-:W-:-:S04]  /*01e0*/  IADD3 R8, PT, PT, R8, -0x3f400000, RZ ;  /* 0xc0c0000008087810 */ /* 0x000fc80007ffe0ff */
[----:B------:R-:W-:-:S04]  /*01f0*/  LOP3.LUT R5, R8, 0xff800000, RZ, 0xc0, !PT ;  /* 0xff80000008057812 */ /* 0x000fc800078ec0ff */
[----:B------:R-:W-:Y:S02]  /*0200*/  IADD3 R4, PT, PT, -R5, 0x40800000, RZ ;  /* 0x4080000005047810 */ /* 0x000fe40007ffe1ff */
[C---:B------:R-:W-:Y:S02]  /*0210*/  IADD3 R2, PT, PT, R6.reuse, -R5, RZ ;  /* 0x8000000506027210 */ /* 0x040fe40007ffe0ff */
[----:B------:R-:W-:Y:S01]  /*0220*/  @P1 ISETP.GT.AND P2, PT, R6, -0x40800000, PT ;  /* 0xbf8000000600180c */ /* 0x000fe20003f44270 */
[----:B------:R-:W-:Y:S01]  /*0230*/  FFMA.FTZ R7, R4, R9, -1 ;  /* 0xbf80000004077423 */ /* 0x000fe20000010009 */
[----:B------:R-:W-:Y:S02]  /*0240*/  MOV R9, 0x3d39bf78 ;  /* 0x3d39bf7800097802 */ /* 0x000fe40000000f00 */
[----:B------:R-:W-:Y:S01]  /*0250*/  @P1 PLOP3.LUT P3, PT, P2, PT, PT, 0x80, 0x8 ;  /* 0x000000000008181c */ /* 0x000fe2000176f070 */
[----:B------:R-:W-:Y:S01]  /*0260*/  FADD.FTZ R2, R2, R7 ;  /* 0x0000000702027221 */ /* 0x000fe20000010000 */
[----:B------:R-:W-:-:S02]  /*0270*/  I2FP.F32.S32 R5, R5 ;  /* 0x0000000500057245 */ /* 0x000fc40000201400 */
[----:B------:R-:W-:Y:S01]  /*0280*/  @P1 FSETP.NEU.FTZ.AND P2, PT, R6, RZ, PT ;  /* 0x000000ff0600120b */ /* 0x000fe20003f5d000 */
[C---:B------:R-:W-:Y:S02]  /*0290*/  FFMA.FTZ R7, R2.reuse, -R9, 0.10546888411045074463 ;  /* 0x3dd8001202077423 */ /* 0x040fe40000010809 */
[----:B------:R-:W-:Y:S02]  /*02a0*/  FMUL.FTZ R5, R5, 1.1920928955078125e-07 ;  /* 0x3400000005057820 */ /* 0x000fe40000410000 */
        /* <DEDUP_REMOVED lines=11> */
[----:B------:R-:W-:Y:S01]  /*0360*/  @P3 FFMA.FTZ R2, R6, R7, +INF ;  /* 0x7f80000006023423 */ /* 0x000fe20000010007 */
[----:B------:R-:W0:Y:S04]  /*0370*/  LDC.64 R4, c[0x0][0x580] ;  /* 0x00016000ff047b82 */ /* 0x000e280000000a00 */
[----:B------:R-:W-:-:S05]  /*0380*/  @P1 FSEL R2, R2, -RZ, P2 ;  /* 0x800000ff02021208 */ /* 0x000fca0001000000 */
[----:B------:R-:W-:Y:S01]  /*0390*/  @P0 FADD.FTZ R2, R2, 0.69314718246459960938 ;  /* 0x3f31721802020421 */ /* 0x000fe20000010000 */
[----:B------:R-:W-:-:S04]  /*03a0*/  FSETP.NAN.FTZ.AND P0, PT, |R0|, |R0|, PT ;  /* 0x400000000000720b */ /* 0x000fc80003f18200 */
[----:B------:R-:W-:-:S04]  /*03b0*/  LOP3.LUT R0, R2, 0x80000000, R0, 0xb8, !PT ;  /* 0x8000000002007812 */ /* 0x000fc800078eb800 */
[----:B------:R-:W-:Y:S02]  /*03c0*/  FSEL R0, R0, R2, !P0 ;  /* 0x0000000200007208 */ /* 0x000fe40004000000 */
[----:B------:R-:W-:Y:S02]  /*03d0*/  ISETP.GE.AND P0, PT, R3, UR4, PT ;  /* 0x0000000403007c0c */ /* 0x000fe4000bf06270 */
[----:B------:R-:W-:-:S05]  /*03e0*/  F2FP.BF16.F32.PACK_AB R0, RZ, R0 ;  /* 0x00000000ff00723e */ /* 0x000fca00000010ff */
[----:B0-----:R0:W-:Y:S06]  /*03f0*/  STG.E.U16 desc[UR6][R4.64], R0 ;  /* 0x0000000004007986 */ /* 0x0011ec000c101506 */
[----:B------:R-:W-:Y:S05]  /*0400*/  @P0 BREAK.RELIABLE B1 ;  /* 0x0000000000010942 */ /* 0x000fea0003800100 */
[----:B------:R-:W-:Y:S05]  /*0410*/  @P0 BRA `(.L_x_580) ;  /* 0x0000000400980947 */ /* 0x000fea0003800000 */
[----:B0-----:R-:W0:Y:S02]  /*0420*/  LDC.64 R4, c[0x0][0x588] ;  /* 0x00016200ff047b82 */ /* 0x001e240000000a00 */
        /* <DEDUP_REMOVED lines=12> */
[----:B------:R-:W-:-:S03]  /*04f0*/  MOV R9, 0x3e800000 ;  /* 0x3e80000000097802 */ /* 0x000fc60000000f00 */
        /* <DEDUP_REMOVED lines=32> */
[----:B------:R-:W-:-:S04]  /*0700*/  FSEL R0, R0, R2, !P0 ;  /* 0x0000000200007208 */ /* 0x000fc80004000000 */
[----:B------:R-:W-:-:S05]  /*0710*/  F2FP.BF16.F32.PACK_AB R0, RZ, R0 ;  /* 0x00000000ff00723e */ /* 0x000fca00000010ff */
[----:B0-----:R0:W-:Y:S02]  /*0720*/  STG.E.U16 desc[UR6][R4.64], R0 ;  /* 0x0000000004007986 */ /* 0x0011e4000c101506 */
.L_x_579:
[----:B------:R-:W-:-:S13]  /*0730*/  ISETP.GE.AND P0, PT, R3, UR4, PT ;  /* 0x0000000403007c0c */ /* 0x000fda000bf06270 */
[----:B------:R-:W-:Y:S05]  /*0740*/  @P0 BREAK.RELIABLE B1 ;  /* 0x0000000000010942 */ /* 0x000fea0003800100 */
[----:B------:R-:W-:Y:S05]  /*0750*/  @P0 BRA `(.L_x_580) ;  /* 0x0000000000c80947 */ /* 0x000fea0003800000 */
[----:B------:R-:W-:Y:S05]  /*0760*/  BSYNC.RELIABLE B1 ;  /* 0x0000000000017941 */ /* 0x000fea0003800100 */
.L_x_578:
        /* <DEDUP_REMOVED lines=49> */
.L_x_580:
[----:B------:R-:W-:Y:S05]  /*0a80*/  BSYNC.RECONVERGENT B0 ;  /* 0x0000000000007941 */ /* 0x000fea0003800200 */
.L_x_577:
[----:B------:R-:W-:Y:S05]  /*0a90*/  WARPSYNC.ALL ;  /* 0x0000000000007948 */ /* 0x000fea0003800000 */
[----:B------:R-:W-:-:S13]  /*0aa0*/  ISETP.GE.AND P0, PT, R3, UR4, PT ;  /* 0x0000000403007c0c */ /* 0x000fda000bf06270 */
[----:B------:R-:W-:Y:S05]  /*0ab0*/  @P0 EXIT ;  /* 0x000000000000094d */ /* 0x000fea0003800000 */
[----:B------:R-:W0:Y:S02]  /*0ac0*/  LDC.64 R2, c[0x0][0x588] ;  /* 0x00016200ff027b82 */ /* 0x000e240000000a00 */
[----:B01----:R-:W2:Y:S01]  /*0ad0*/  LDG.E.U16 R0, desc[UR6][R2.64] ;  /* 0x0000000602007981 */ /* 0x003ea2000c1e1500 */
[----:B------:R-:W-:Y:S01]  /*0ae0*/  HFMA2 R8, -RZ, RZ, 1.625, 0 ;  /* 0x3e800000ff087431 */ /* 0x000fe200000001ff */
[----:B------:R-:W-:Y:S02]  /*0af0*/  PLOP3.LUT P3, PT, PT, PT, PT, 0x8, 0x80 ;  /* 0x000000000080781c */ /* 0x000fe40003f6e170 */
[----:B--2---:R-:W-:-:S04]  /*0b00*/  SHF.L.U32 R0, R0, 0x10, RZ ;  /* 0x0000001000007819 */ /* 0x004fc800000006ff */
[C---:B------:R-:W-:Y:S01]  /*0b10*/  FSETP.GT.FTZ.AND P0, PT, |R0|.reuse, 8388608, PT ;  /* 0x4b0000000000780b */ /* 0x040fe20003f14200 */
[C---:B------:R-:W-:Y:S01]  /*0b20*/  FFMA.FTZ R4, R0.reuse, R0, 1 ;  /* 0x3f80000000047423 */ /* 0x040fe20000010000 */
[----:B------:R-:W-:-:S03]  /*0b30*/  FADD.FTZ R6, |R0|, -RZ ;  /* 0x800000ff00067221 */ /* 0x000fc60000010200 */
[----:B------:R-:W0:Y:S02]  /*0b40*/  MUFU.RSQ R5, R4 ;  /* 0x0000000400057308 */ /* 0x000e240000001400 */
[----:B0-----:R-:W-:-:S06]  /*0b50*/  FFMA.FTZ R5, R4, R5, 1 ;  /* 0x3f80000004057423 */ /* 0x001fcc0000010005 */
[----:B------:R-:W0:Y:S02]  /*0b60*/  MUFU.RCP R5, R5 ;  /* 0x0000000500057308 */ /* 0x000e240000001000 */
[----:B0-----:R-:W-:Y:S01]  /*0b70*/  FMUL.FTZ R7, |R0|, R5 ;  /* 0x0000000500077220 */ /* 0x001fe20000410200 */
[----:B------:R-:W-:-:S03]  /*0b80*/  MOV R5, 0x3d39bf78 ;  /* 0x3d39bf7800057802 */ /* 0x000fc60000000f00 */
[----:B------:R-:W-:-:S04]  /*0b90*/  @!P0 FFMA.FTZ R6, |R0|, R7, |R0| ;  /* 0x0000000700068223 */ /* 0x000fc80000010600 */
[C---:B------:R-:W-:Y:S01]  /*0ba0*/  FADD.FTZ.RZ R7, R6.reuse, 1 ;  /* 0x3f80000006077421 */ /* 0x040fe2000001c000 */
[----:B------:R-:W-:-:S04]  /*0bb0*/  ISETP.GE.U32.AND P1, PT, R6, 0x7f800000, PT ;  /* 0x7f8000000600780c */ /* 0x000fc80003f26070 */
[----:B------:R-:W-:-:S04]  /*0bc0*/  IADD3 R7, PT, PT, R7, -0x3f400000, RZ ;  /* 0xc0c0000007077810 */ /* 0x000fc80007ffe0ff */
[----:B------:R-:W-:-:S04]  /*0bd0*/  LOP3.LUT R7, R7, 0xff800000, RZ, 0xc0, !PT ;  /* 0xff80000007077812 */ /* 0x000fc800078ec0ff */
[----:B------:R-:W-:Y:S02]  /*0be0*/  IADD3 R3, PT, PT, -R7, 0x40800000, RZ ;  /* 0x4080000007037810 */ /* 0x000fe40007ffe1ff */
[CC--:B------:R-:W-:Y:S02]  /*0bf0*/  IADD3 R2, PT, PT, R6.reuse, -R7.reuse, RZ ;  /* 0x8000000706027210 */ /* 0x0c0fe40007ffe0ff */
[----:B------:R-:W-:Y:S01]  /*0c00*/  @P1 ISETP.GT.AND P2, PT, R6, -0x40800000, PT ;  /* 0xbf8000000600180c */ /* 0x000fe20003f44270 */
[----:B------:R-:W-:Y:S01]  /*0c10*/  FFMA.FTZ R3, R3, R8, -1 ;  /* 0xbf80000003037423 */ /* 0x000fe20000010008 */
[----:B------:R-:W-:Y:S02]  /*0c20*/  I2FP.F32.S32 R7, R7 ;  /* 0x0000000700077245 */ /* 0x000fe40000201400 */
[----:B------:R-:W-:Y:S01]  /*0c30*/  @P1 PLOP3.LUT P3, PT, P2, PT, PT, 0x80, 0x8 ;  /* 0x000000000008181c */ /* 0x000fe2000176f070 */
[----:B------:R-:W-:Y:S01]  /*0c40*/  FADD.FTZ R2, R2, R3 ;  /* 0x0000000302027221 */ /* 0x000fe20000010000 */
[----:B------:R-:W-:Y:S01]  /*0c50*/  @P1 FSETP.NEU.FTZ.AND P2, PT, R6, RZ, PT ;  /* 0x000000ff0600120b */ /* 0x000fe20003f5d000 */
[----:B------:R-:W-:-:S02]  /*0c60*/  FMUL.FTZ R7, R7, 1.1920928955078125e-07 ;  /* 0x3400000007077820 */ /* 0x000fc40000410000 */
        /* <DEDUP_REMOVED lines=12> */
[----:B------:R-:W-:-:S05]  /*0d30*/  @P3 FFMA.FTZ R2, R6, R3, +INF ;  /* 0x7f80000006023423 */ /* 0x000fca0000010003 */
[----:B------:R-:W-:-:S04]  /*0d40*/  @P1 FSEL R2, R2, -RZ, P2 ;  /* 0x800000ff02021208 */ /* 0x000fc80001000000 */
[----:B------:R-:W-:Y:S02]  /*0d50*/  MOV R5, R2 ;  /* 0x0000000200057202 */ /* 0x000fe40000000f00 */
[----:B------:R-:W0:Y:S03]  /*0d60*/  LDC.64 R2, c[0x0][0x580] ;  /* 0x00016000ff027b82 */ /* 0x000e260000000a00 */
[----:B------:R-:W-:Y:S01]  /*0d70*/  @P0 FADD.FTZ R5, R5, 0.69314718246459960938 ;  /* 0x3f31721805050421 */ /* 0x000fe20000010000 */
[----:B------:R-:W-:-:S04]  /*0d80*/  FSETP.NAN.FTZ.AND P0, PT, |R0|, |R0|, PT ;  /* 0x400000000000720b */ /* 0x000fc80003f18200 */
[----:B------:R-:W-:-:S04]  /*0d90*/  LOP3.LUT R0, R5, 0x80000000, R0, 0xb8, !PT ;  /* 0x8000000005007812 */ /* 0x000fc800078eb800 */
[----:B------:R-:W-:-:S04]  /*0da0*/  FSEL R0, R0, R5, !P0 ;  /* 0x0000000500007208 */ /* 0x000fc80004000000 */
[----:B------:R-:W-:-:S05]  /*0db0*/  F2FP.BF16.F32.PACK_AB R0, RZ, R0 ;  /* 0x00000000ff00723e */ /* 0x000fca00000010ff */
[----:B0-----:R-:W-:Y:S01]  /*0dc0*/  STG.E.U16 desc[UR6][R2.64], R0 ;  /* 0x0000000002007986 */ /* 0x001fe2000c101506 */
[----:B------:R-:W-:Y:S05]  /*0dd0*/  EXIT ;  /* 0x000000000000794d */ /* 0x000fea0003800000 */
.L_x_576:
[----:B------:R-:W0:Y:S01]  /*0de0*/  LDCU UR4, c[0x0][0x380] ;  /* 0x00007000ff0477ac */ /* 0x000e220008000800 */
[----:B------:R-:W-:Y:S01]  /*0df0*/  IADD3 R2, PT, PT, R2, -0x1, RZ ;  /* 0xffffffff02027810 */ /* 0x000fe20007ffe0ff */
[----:B------:R-:W-:Y:S04]  /*0e00*/  BSSY.RECONVERGENT B0, `(.L_x_581) ;  /* 0x0000424000007945 */ /* 0x000fe80003800200 */
[----:B------:R-:W-:Y:S01]  /*0e10*/  BSSY.RELIABLE B1, `(.L_x_582) ;  /* 0x00002c5000017945 */ /* 0x000fe20003800100 */
[----:B------:R-:W-:-:S04]  /*0e20*/  VIMNMX.U32 R0, PT, PT, R2, 0x18, PT ;  /* 0x0000001802007848 */ /* 0x000fc80003fe0000 */
[----:B------:R-:W-:Y:S02]  /*0e30*/  IADD3 R0, PT, PT, R0, 0x1, RZ ;  /* 0x0000000100007810 */ /* 0x000fe40007ffe0ff */
[----:B0-----:R-:W-:-:S13]  /*0e40*/  ISETP.GE.AND P0, PT, R3, UR4, PT ;  /* 0x0000000403007c0c */ /* 0x001fda000bf06270 */
[----:B------:R-:W-:Y:S05]  /*0e50*/  @P0 BRA `(.L_x_583) ;  /* 0x0000002800f40947 */ /* 0x000fea0003800000 */
[----:B------:R-:W0:Y:S01]  /*0e60*/  LDCU.64 UR8, c[0x0][0x390] ;  /* 0x00007200ff0877ac */ /* 0x000e220008000a00 */
[----:B------:R-:W-:Y:S01]  /*0e70*/  HFMA2 R4, -RZ, RZ, 0, 0 ;  /* 0x00000000ff047431 */ /* 0x000fe200000001ff */
[----:B------:R-:W-:Y:S01]  /*0e80*/  MOV R5, R3 ;  /* 0x0000000300057202 */ /* 0x000fe20000000f00 */
[----:B------:R-:W1:Y:S01]  /*0e90*/  LDCU UR5, c[0x0][0x38c] ;  /* 0x00007180ff0577ac */ /* 0x000e620008000800 */
[----:B------:R-:W-:Y:S01]  /*0ea0*/  ISETP.NE.AND P0, PT, R2, RZ, PT ;  /* 0x000000ff0200720c */ /* 0x000fe20003f05270 */
[----:B------:R-:W2:Y:S01]  /*0eb0*/  LDCU.64 UR10, c[0x0][0x4b8] ;  /* 0x00009700ff0a77ac */ /* 0x000ea20008000a00 */
[----:B0-----:R-:W-:-:S05]  /*0ec0*/  IMAD.HI.U32 R6, R3, UR8, R4 ;  /* 0x0000000803067c27 */ /* 0x001fca000f8e0004 */
[----:B------:R-:W-:-:S04]  /*0ed0*/  SHF.R.U32.HI R7, RZ, UR9, R6 ;  /* 0x00000009ff077c19 */ /* 0x000fc80008011606 */
[----:B------:R-:W-:-:S05]  /*0ee0*/  IADD3 R4, PT, PT, -R7, RZ, RZ ;  /* 0x000000ff07047210 */ /* 0x000fca0007ffe1ff */
[----:B-1----:R-:W-:-:S04]  /*0ef0*/  IMAD R4, R4, UR5, R3 ;  /* 0x0000000504047c24 */ /* 0x002fc8000f8e0203 */
[C---:B--2---:R-:W-:Y:S02]  /*0f00*/  IMAD R5, R4.reuse, UR10, RZ ;  /* 0x0000000a04057c24 */ /* 0x044fe4000f8e02ff */
[----:B------:R-:W-:Y:S01]  /*0f10*/  IMAD R4, R4, UR11, RZ ;  /* 0x0000000b04047c24 */ /* 0x000fe2000f8e02ff */
[----:B------:R-:W-:Y:S06]  /*0f20*/  @!P0 BRA `(.L_x_584) ;  /* 0x0000001000748947 */ /* 0x000fec0003800000 */
[----:B------:R-:W0:Y:S01]  /*0f30*/  LDCU.64 UR8, c[0x0][0x398] ;  /* 0x00007300ff0877ac */ /* 0x000e220008000a00 */
[----:B------:R-:W-:Y:S02]  /*0f40*/  MOV R6, RZ ;  /* 0x000000ff00067202 */ /* 0x000fe40000000f00 */
[----:B------:R-:W-:Y:S01]  /*0f50*/  ISETP.NE.AND P0, PT, R0, 0x2, PT ;  /* 0x000000020000780c */ /* 0x000fe20003f05270 */
[----:B------:R-:W1:Y:S01]  /*0f60*/  LDCU UR5, c[0x0][0x3a0] ;  /* 0x00007400ff0577ac */ /* 0x000e620008000800 */
[----:B------:R-:W2:Y:S01]  /*0f70*/  LDCU.64 UR10, c[0x0][0x4c0] ;  /* 0x00009800ff0a77ac */ /* 0x000ea20008000a00 */
[----:B0-----:R-:W-:-:S05]  /*0f80*/  IMAD.HI.U32 R8, R7, UR9, R6 ;  /* 0x0000000907087c27 */ /* 0x001fca000f8e0006 */
[----:B-1----:R-:W-:-:S04]  /*0f90*/  SHF.R.U32.HI R9, RZ, UR5, R8 ;  /* 0x00000005ff097c19 */ /* 0x002fc80008011608 */
[----:B------:R-:W-:-:S05]  /*0fa0*/  IADD3 R6, PT, PT, -R9, RZ, RZ ;  /* 0x000000ff09067210 */ /* 0x000fca0007ffe1ff */
[----:B------:R-:W-:-:S04]  /*0fb0*/  IMAD R6, R6, UR8, R7 ;  /* 0x0000000806067c24 */ /* 0x000fc8000f8e0207 */
[C---:B--2---:R-:W-:Y:S02]  /*0fc0*/  IMAD R5, R6.reuse, UR10, R5 ;  /* 0x0000000a06057c24 */ /* 0x044fe4000f8e0205 */
[----:B------:R-:W-:Y:S01]  /*0fd0*/  IMAD R4, R6, UR11, R4 ;  /* 0x0000000b06047c24 */ /* 0x000fe2000f8e0204 */
[----:B------:R-:W-:Y:S06]  /*0fe0*/  @!P0 BRA `(.L_x_584) ;  /* 0x0000001000448947 */ /* 0x000fec0003800000 */
[----:B------:R-:W0:Y:S01]  /*0ff0*/  LDCU.64 UR8, c[0x0][0x3a8] ;  /* 0x00007500ff0877ac */ /* 0x000e220008000a00 */
[----:B------:R-:W-:Y:S01]  /*1000*/  HFMA2 R8, -RZ, RZ, 0, 0 ;  /* 0x00000000ff087431 */ /* 0x000fe200000001ff */
[----:B------:R-:W-:Y:S01]  /*1010*/  ISETP.NE.AND P0, PT, R0, 0x3, PT ;  /* 0x000000030000780c */ /* 0x000fe20003f05270 */
[----:B------:R-:W1:Y:S01]  /*1020*/  LDCU UR5, c[0x0][0x3a4] ;  /* 0x00007480ff0577ac */ /* 0x000e620008000800 */
[----:B------:R-:W2:Y:S02]  /*1030*/  LDCU.64 UR10, c[0x0][0x4c8] ;  /* 0x00009900ff0a77ac */ /* 0x000ea40008000a00 */
[----:B0-----:R-:W-:-:S05]  /*1040*/  IMAD.HI.U32 R6, R9, UR8, R8 ;  /* 0x0000000809067c27 */ /* 0x001fca000f8e0008 */
[----:B------:R-:W-:-:S04]  /*1050*/  SHF.R.U32.HI R7, RZ, UR9, R6 ;  /* 0x00000009ff077c19 */ /* 0x000fc80008011606 */
[----:B------:R-:W-:-:S05]  /*1060*/  IADD3 R8, PT, PT, -R7, RZ, RZ ;  /* 0x000000ff07087210 */ /* 0x000fca0007ffe1ff */
[----:B-1----:R-:W-:-:S04]  /*1070*/  IMAD R8, R8, UR5, R9 ;  /* 0x0000000508087c24 */ /* 0x002fc8000f8e0209 */
[C---:B--2---:R-:W-:Y:S02]  /*1080*/  IMAD R5, R8.reuse, UR10, R5 ;  /* 0x0000000a08057c24 */ /* 0x044fe4000f8e0205 */
[----:B------:R-:W-:Y:S01]  /*1090*/  IMAD R4, R8, UR11, R4 ;  /* 0x0000000b08047c24 */ /* 0x000fe2000f8e0204 */
        /* <DEDUP_REMOVED lines=38> */
[----:B------:R-:W-:Y:S01]  /*1300*/  IMAD.MOV.U32 R8, RZ, RZ, RZ ;  /* 0x000000ffff087224 */ /* 0x000fe200078e00ff */
        /* <DEDUP_REMOVED lines=202> */
[----:B------:R-:W-:Y:S01]  /*1fb0*/  ISETP.NE.AND P0, PT, R0, 0x18, PT ;  /* 0x000000180000780c */ /* 0x000fe20003f05270 */
[----:B------:R-:W0:Y:S01]  /*1fc0*/  LDCU.64 UR8, c[0x0][0x4a0] ;  /* 0x00009400ff0877ac */ /* 0x000e220008000a00 */
[----:B------:R-:W-:Y:S01]  /*1fd0*/  HFMA2 R6, -RZ, RZ, 0, 0 ;  /* 0x00000000ff067431 */ /* 0x000fe200000001ff */
[----:B------:R-:W1:Y:S01]  /*1fe0*/  LDCU UR5, c[0x0][0x4a8] ;  /* 0x00009500ff0577ac */ /* 0x000e620008000800 */
[----:B------:R-:W2:Y:S09]  /*1ff0*/  LDCU.64 UR10, c[0x0][0x570] ;  /* 0x0000ae00ff0a77ac */ /* 0x000eb20008000a00 */
[----:B------:R-:W3:Y:S01]  /*2000*/  @P0 LDC.64 R14, c[0x0][0x4b0] ;  /* 0x00012c00ff0e0b82 */ /* 0x000ee20000000a00 */
[----:B0-----:R-:W-:-:S07]  /*2010*/  IMAD.HI.U32 R10, R7, UR9, R6 ;  /* 0x00000009070a7c27 */ /* 0x001fce000f8e0006 */
[----:B------:R-:W0:Y:S01]  /*2020*/  @P0 LDC R17, c[0x0][0x4ac] ;  /* 0x00012b00ff110b82 */ /* 0x000e220000000800 */
[----:B-1----:R-:W-:Y:S02]  /*2030*/  SHF.R.U32.HI R11, RZ, UR5, R10 ;  /* 0x00000005ff0b7c19 */ /* 0x002fe4000801160a */
[----:B------:R-:W-:Y:S02]  /*2040*/  @P0 MOV R10, RZ ;  /* 0x000000ff000a0202 */ /* 0x000fe40000000f00 */
[----:B------:R-:W-:-:S03]  /*2050*/  IADD3 R13, PT, PT, -R11, RZ, RZ ;  /* 0x000000ff0b0d7210 */ /* 0x000fc60007ffe1ff */
[----:B------:R-:W1:Y:S01]  /*2060*/  @P0 LDC.64 R8, c[0x0][0x578] ;  /* 0x00015e00ff080b82 */ /* 0x000e620000000a00 */
[----:B---3--:R-:W-:-:S05]  /*2070*/  @P0 IMAD.HI.U32 R6, R11, R14, R10 ;  /* 0x0000000e0b060227 */ /* 0x008fca00078e000a */
[----:B------:R-:W-:Y:S01]  /*2080*/  @P0 SHF.R.U32.HI R10, RZ, R15, R6 ;  /* 0x0000000fff0a0219 */ /* 0x000fe20000011606 */
[----:B------:R-:W-:-:S04]  /*2090*/  IMAD R6, R13, UR8, R7 ;  /* 0x000000080d067c24 */ /* 0x000fc8000f8e0207 */
[----:B------:R-:W-:Y:S02]  /*20a0*/  @P0 IMAD.MOV R10, RZ, RZ, -R10 ;  /* 0x000000ffff0a0224 */ /* 0x000fe400078e0a0a */
[----:B--2---:R-:W-:Y:S02]  /*20b0*/  IMAD R5, R6, UR10, R5 ;  /* 0x0000000a06057c24 */ /* 0x004fe4000f8e0205 */
[----:B0-----:R-:W-:Y:S02]  /*20c0*/  @P0 IMAD R10, R10, R17, R11 ;  /* 0x000000110a0a0224 */ /* 0x001fe400078e020b */
[----:B------:R-:W-:Y:S02]  /*20d0*/  IMAD R4, R6, UR11, R4 ;  /* 0x0000000b06047c24 */ /* 0x000fe4000f8e0204 */
[C---:B-1----:R-:W-:Y:S02]  /*20e0*/  @P0 IMAD R5, R10.reuse, R8, R5 ;  /* 0x000000080a050224 */ /* 0x042fe400078e0205 */
[----:B------:R-:W-:-:S07]  /*20f0*/  @P0 IMAD R4, R10, R9, R4 ;  /* 0x000000090a040224 */ /* 0x000fce00078e0204 */
.L_x_584:
[----:B------:R-:W0:Y:S02]  /*2100*/  LDCU.64 UR8, c[0x0][0x588] ;  /* 0x0000b100ff0877ac */ /* 0x000e240008000a00 */
[----:B0-----:R-:W-:-:S04]  /*2110*/  IADD3 R8, P0, PT, R4, UR8, RZ ;  /* 0x0000000804087c10 */ /* 0x001fc8000ff1e0ff */
[----:B------:R-:W-:Y:S01]  /*2120*/  IADD3.X R9, PT, PT, RZ, UR9, RZ, P0, !PT ;  /* 0x00000009ff097c10 */ /* 0x000fe200087fe4ff */
[----:B------:R-:W0:Y:S04]  /*2130*/  LDCU.64 UR8, c[0x0][0x580] ;  /* 0x0000b000ff0877ac */ /* 0x000e280008000a00 */
[----:B------:R1:W2:Y:S01]  /*2140*/  LDG.E.U16 R4, desc[UR6][R8.64] ;  /* 0x0000000608047981 */ /* 0x0002a2000c1e1500 */
[----:B------:R-:W-:Y:S02]  /*2150*/  IADD3 R3, PT, PT, R3, 0x80, RZ ;  /* 0x0000008003037810 */ /* 0x000fe40007ffe0ff */
[----:B-1----:R-:W-:Y:S02]  /*2160*/  MOV R9, 0x3e800000 ;  /* 0x3e80000000097802 */ /* 0x002fe40000000f00 */
[----:B--2---:R-:W-:-:S04]  /*2170*/  SHF.L.U32 R4, R4, 0x10, RZ ;  /* 0x0000001004047819 */ /* 0x004fc800000006ff */
[C---:B------:R-:W-:Y:S01]  /*2180*/  FSETP.GT.FTZ.AND P0, PT, |R4|.reuse, 8388608, PT ;  /* 0x4b0000000400780b */ /* 0x040fe20003f14200 */
[----:B------:R-:W-:-:S04]  /*2190*/  FFMA.FTZ R7, R4, R4, 1 ;  /* 0x3f80000004077423 */ /* 0x000fc80000010004 */
[----:B------:R-:W1:Y:S02]  /*21a0*/  MUFU.RSQ R6, R7 ;  /* 0x0000000700067308 */ /* 0x000e640000001400 */
[----:B-1----:R-:W-:Y:S01]  /*21b0*/  FFMA.FTZ R10, R7, R6, 1 ;  /* 0x3f800000070a7423 */ /* 0x002fe20000010006 */
[----:B------:R-:W-:-:S05]  /*21c0*/  FADD.FTZ R6, |R4|, -RZ ;  /* 0x800000ff04067221 */ /* 0x000fca0000010200 */
[----:B------:R1:W2:Y:S02]  /*21d0*/  MUFU.RCP R11, R10 ;  /* 0x0000000a000b7308 */ /* 0x0002a40000001000 */
[----:B-1----:R-:W-:Y:S01]  /*21e0*/  MOV R10, 0x3d39bf78 ;  /* 0x3d39bf78000a7802 */ /* 0x002fe20000000f00 */
[----:B--2---:R-:W-:-:S04]  /*21f0*/  FMUL.FTZ R11, |R4|, R11 ;  /* 0x0000000b040b7220 */ /* 0x004fc80000410200 */
        /* <DEDUP_REMOVED lines=31> */
[----:B0-----:R-:W-:Y:S02]  /*23f0*/  IADD3 R4, P0, PT, R5, UR8, RZ ;  /* 0x0000000805047c10 */ /* 0x001fe4000ff1e0ff */
[----:B------:R-:W-:Y:S02]  /*2400*/  F2FP.BF16.F32.PACK_AB R6, RZ, R6 ;  /* 0x00000006ff06723e */ /* 0x000fe400000010ff */
[----:B------:R-:W-:Y:S02]  /*2410*/  IADD3.X R5, PT, PT, RZ, UR9, RZ, P0, !PT ;  /* 0x00000009ff057c10 */ /* 0x000fe400087fe4ff */
[----:B------:R-:W-:-:S03]  /*2420*/  ISETP.GE.AND P0, PT, R3, UR4, PT ;  /* 0x0000000403007c0c */ /* 0x000fc6000bf06270 */
[----:B------:R0:W-:Y:S10]  /*2430*/  STG.E.U16 desc[UR6][R4.64], R6 ;  /* 0x0000000604007986 */ /* 0x0001f4000c101506 */
[----:B------:R-:W-:Y:S05]  /*2440*/  @P0 BREAK.RELIABLE B1 ;  /* 0x0000000000010942 */ /* 0x000fea0003800100 */
[----:B------:R-:W-:Y:S05]  /*2450*/  @P0 BRA `(.L_x_585) ;  /* 0x0000002800f80947 */ /* 0x000fea0003800000 */
[----:B------:R-:W1:Y:S01]  /*2460*/  LDCU.64 UR8, c[0x0][0x390] ;  /* 0x00007200ff0877ac */ /* 0x000e620008000a00 */
[----:B0-----:R-:W-:Y:S01]  /*2470*/  HFMA2 R4, -RZ, RZ, 0, 0 ;  /* 0x00000000ff047431 */ /* 0x001fe200000001ff */
[----:B------:R-:W-:Y:S01]  /*2480*/  MOV R5, R3 ;  /* 0x0000000300057202 */ /* 0x000fe20000000f00 */
[----:B------:R-:W0:Y:S01]  /*2490*/  LDCU UR5, c[0x0][0x38c] ;  /* 0x00007180ff0577ac */ /* 0x000e220008000800 */
[----:B------:R-:W-:Y:S01]  /*24a0*/  ISETP.NE.AND P0, PT, R2, RZ, PT ;  /* 0x000000ff0200720c */ /* 0x000fe20003f05270 */
[----:B------:R-:W2:Y:S01]  /*24b0*/  LDCU.64 UR10, c[0x0][0x4b8] ;  /* 0x00009700ff0a77ac */ /* 0x000ea20008000a00 */
[----:B-1----:R-:W-:-:S05]  /*24c0*/  IMAD.HI.U32 R6, R3, UR8, R4 ;  /* 0x0000000803067c27 */ /* 0x002fca000f8e0004 */
[----:B------:R-:W-:-:S04]  /*24d0*/  SHF.R.U32.HI R7, RZ, UR9, R6 ;  /* 0x00000009ff077c19 */ /* 0x000fc80008011606 */
[----:B------:R-:W-:-:S05]  /*24e0*/  IADD3 R4, PT, PT, -R7, RZ, RZ ;  /* 0x000000ff07047210 */ /* 0x000fca0007ffe1ff */
[----:B0-----:R-:W-:-:S04]  /*24f0*/  IMAD R4, R4, UR5, R3 ;  /* 0x0000000504047c24 */ /* 0x001fc8000f8e0203 */
        /* <DEDUP_REMOVED lines=269> */
[----:B------:R-:W-:Y:S01]  /*35d0*/  MOV R6, RZ ;  /* 0x000000ff00067202 */ /* 0x000fe20000000f00 */
        /* <DEDUP_REMOVED lines=11> */
[----:B------:R-:W-:-:S03]  /*3690*/  IMAD R6, R13, UR8, R7 ;  /* 0x000000080d067c24 */ /* 0x000fc6000f8e0207 */
[----:B------:R-:W-:Y:S01]  /*36a0*/  @P0 IADD3 R10, PT, PT, -R10, RZ, RZ ;  /* 0x000000ff0a0a0210 */ /* 0x000fe20007ffe1ff */
[C---:B--2---:R-:W-:Y:S02]  /*36b0*/  IMAD R5, R6.reuse, UR10, R5 ;  /* 0x0000000a06057c24 */ /* 0x044fe4000f8e0205 */
[----:B------:R-:W-:Y:S02]  /*36c0*/  IMAD R4, R6, UR11, R4 ;  /* 0x0000000b06047c24 */ /* 0x000fe4000f8e0204 */
[----:B0-----:R-:W-:-:S04]  /*36d0*/  @P0 IMAD R10, R17, R10, R11 ;  /* 0x0000000a110a0224 */ /* 0x001fc800078e020b */
[C---:B-1----:R-:W-:Y:S02]  /*36e0*/  @P0 IMAD R5, R10.reuse, R8, R5 ;  /* 0x000000080a050224 */ /* 0x042fe400078e0205 */
[----:B------:R-:W-:-:S07]  /*36f0*/  @P0 IMAD R4, R10, R9, R4 ;  /* 0x000000090a040224 */ /* 0x000fce00078e0204 */
.L_x_586:
        /* <DEDUP_REMOVED lines=49> */
[----:B------:R-:W-:-:S05]  /*3a10*/  IADD3.X R5, PT, PT, RZ, UR9, RZ, P0, !PT ;  /* 0x00000009ff057c10 */ /* 0x000fca00087fe4ff */
[----:B------:R0:W-:Y:S04]  /*3a20*/  STG.E.U16 desc[UR6][R4.64], R6 ;  /* 0x0000000604007986 */ /* 0x0001e8000c101506 */
.L_x_583:
[----:B------:R-:W-:-:S13]  /*3a30*/  ISETP.GE.AND P0, PT, R3, UR4, PT ;  /* 0x0000000403007c0c */ /* 0x000fda000bf06270 */
[----:B------:R-:W-:Y:S05]  /*3a40*/  @P0 BREAK.RELIABLE B1 ;  /* 0x0000000000010942 */ /* 0x000fea0003800100 */
[----:B------:R-:W-:Y:S05]  /*3a50*/  @P0 BRA `(.L_x_585) ;  /* 0x0000001400780947 */ /* 0x000fea0003800000 */
[----:B------:R-:W-:Y:S05]  /*3a60*/  BSYNC.RELIABLE B1 ;  /* 0x0000000000017941 */ /* 0x000fea0003800100 */
.L_x_582:
        /* <DEDUP_REMOVED lines=298> */
.L_x_587:
        /* <DEDUP_REMOVED lines=51> */
.L_x_585:
[----:B------:R-:W-:Y:S05]  /*5040*/  BSYNC.RECONVERGENT B0 ;  /* 0x0000000000007941 */ /* 0x000fea0003800200 */
.L_x_581:
[----:B------:R-:W-:Y:S05]  /*5050*/  WARPSYNC.ALL ;  /* 0x0000000000007948 */ /* 0x000fea0003800000 */
[----:B------:R-:W-:-:S13]  /*5060*/  ISETP.GE.AND P0, PT, R3, UR4, PT ;  /* 0x0000000403007c0c */ /* 0x000fda000bf06270 */
[----:B------:R-:W-:Y:S05]  /*5070*/  @P0 EXIT ;  /* 0x000000000000094d */ /* 0x000fea0003800000 */
[----:B------:R-:W2:Y:S01]  /*5080*/  LDCU.64 UR4, c[0x0][0x390] ;  /* 0x00007200ff0477ac */ /* 0x000ea20008000a00 */
[----:B01----:R-:W-:Y:S02]  /*5090*/  MOV R4, RZ ;  /* 0x000000ff00047202 */ /* 0x003fe40000000f00 */
[----:B------:R-:W-:Y:S01]  /*50a0*/  MOV R5, R3 ;  /* 0x0000000300057202 */ /* 0x000fe20000000f00 */
[----:B------:R-:W0:Y:S01]  /*50b0*/  LDCU UR8, c[0x0][0x38c] ;  /* 0x00007180ff0877ac */ /* 0x000e220008000800 */
[----:B------:R-:W-:Y:S01]  /*50c0*/  ISETP.NE.AND P0, PT, R2, RZ, PT ;  /* 0x000000ff0200720c */ /* 0x000fe20003f05270 */
[----:B------:R-:W1:Y:S01]  /*50d0*/  LDCU.64 UR10, c[0x0][0x4b8] ;  /* 0x00009700ff0a77ac */ /* 0x000e620008000a00 */
[----:B--2---:R-:W-:-:S05]  /*50e0*/  IMAD.HI.U32 R4, R3, UR4, R4 ;  /* 0x0000000403047c27 */ /* 0x004fca000f8e0004 */
[----:B------:R-:W-:-:S04]  /*50f0*/  SHF.R.U32.HI R5, RZ, UR5, R4 ;  /* 0x00000005ff057c19 */ /* 0x000fc80008011604 */
[----:B------:R-:W-:-:S05]  /*5100*/  IADD3 R6, PT, PT, -R5, RZ, RZ ;  /* 0x000000ff05067210 */ /* 0x000fca0007ffe1ff */
[----:B0-----:R-:W-:-:S04]  /*5110*/  IMAD R2, R6, UR8, R3 ;  /* 0x0000000806027c24 */ /* 0x001fc8000f8e0203 */
[C---:B-1----:R-:W-:Y:S02]  /*5120*/  IMAD R3, R2.reuse, UR10, RZ ;  /* 0x0000000a02037c24 */ /* 0x042fe4000f8e02ff */
[----:B------:R-:W-:Y:S01]  /*5130*/  IMAD R2, R2, UR11, RZ ;  /* 0x0000000b02027c24 */ /* 0x000fe2000f8e02ff */
        /* <DEDUP_REMOVED lines=268> */
[----:B------:R-:W1:Y:S10]  /*6200*/  LDCU UR4, c[0x0][0x4a8] ;  /* 0x00009500ff0477ac */ /* 0x000e740008000800 */
[----:B------:R-:W2:Y:S01]  /*6210*/  @P0 LDC.64 R8, c[0x0][0x4b0] ;  /* 0x00012c00ff080b82 */ /* 0x000ea20000000a00 */
[----:B0-----:R-:W-:-:S07]  /*6220*/  IMAD.HI.U32 R6, R5, UR9, R4 ;  /* 0x0000000905067c27 */ /* 0x001fce000f8e0004 */
[----:B------:R-:W0:Y:S01]  /*6230*/  @P0 LDC R11, c[0x0][0x4ac] ;  /* 0x00012b00ff0b0b82 */ /* 0x000e220000000800 */
[----:B-1----:R-:W-:Y:S01]  /*6240*/  SHF.R.U32.HI R7, RZ, UR4, R6 ;  /* 0x00000004ff077c19 */ /* 0x002fe20008011606 */
[----:B------:R-:W1:Y:S01]  /*6250*/  LDCU.64 UR4, c[0x0][0x570] ;  /* 0x0000ae00ff0477ac */ /* 0x000e620008000a00 */
[----:B------:R-:W-:Y:S02]  /*6260*/  @P0 MOV R6, RZ ;  /* 0x000000ff00060202 */ /* 0x000fe40000000f00 */
[----:B------:R-:W-:-:S03]  /*6270*/  IADD3 R4, PT, PT, -R7, RZ, RZ ;  /* 0x000000ff07047210 */ /* 0x000fc60007ffe1ff */
[----:B------:R-:W3:Y:S02]  /*6280*/  @P0 LDC.64 R12, c[0x0][0x578] ;  /* 0x00015e00ff0c0b82 */ /* 0x000ee40000000a00 */
[----:B------:R-:W-:Y:S02]  /*6290*/  IMAD R4, R4, UR8, R5 ;  /* 0x0000000804047c24 */ /* 0x000fe4000f8e0205 */
[----:B--2---:R-:W-:-:S05]  /*62a0*/  @P0 IMAD.HI.U32 R0, R7, R8, R6 ;  /* 0x0000000807000227 */ /* 0x004fca00078e0006 */
[----:B------:R-:W-:Y:S01]  /*62b0*/  @P0 SHF.R.U32.HI R0, RZ, R9, R0 ;  /* 0x00000009ff000219 */ /* 0x000fe20000011600 */
[C---:B-1----:R-:W-:Y:S02]  /*62c0*/  IMAD R3, R4.reuse, UR4, R3 ;  /* 0x0000000404037c24 */ /* 0x042fe4000f8e0203 */
[----:B------:R-:W-:Y:S01]  /*62d0*/  IMAD R2, R4, UR5, R2 ;  /* 0x0000000504027c24 */ /* 0x000fe2000f8e0202 */
[----:B------:R-:W-:-:S05]  /*62e0*/  @P0 IADD3 R6, PT, PT, -R0, RZ, RZ ;  /* 0x000000ff00060210 */ /* 0x000fca0007ffe1ff */
[----:B0-----:R-:W-:-:S04]  /*62f0*/  @P0 IMAD R6, R11, R6, R7 ;  /* 0x000000060b060224 */ /* 0x001fc800078e0207 */
[C---:B---3--:R-:W-:Y:S02]  /*6300*/  @P0 IMAD R3, R6.reuse, R12, R3 ;  /* 0x0000000c06030224 */ /* 0x048fe400078e0203 */
[----:B------:R-:W-:-:S07]  /*6310*/  @P0 IMAD R2, R6, R13, R2 ;  /* 0x0000000d06020224 */ /* 0x000fce00078e0202 */
.L_x_588:
[----:B------:R-:W0:Y:S02]  /*6320*/  LDCU.128 UR8, c[0x0][0x580] ;  /* 0x0000b000ff0877ac */ /* 0x000e240008000c00 */
[----:B0-----:R-:W-:-:S04]  /*6330*/  IADD3 R4, P0, PT, R2, UR10, RZ ;  /* 0x0000000a02047c10 */ /* 0x001fc8000ff1e0ff */
[----:B------:R-:W-:-:S05]  /*6340*/  IADD3.X R5, PT, PT, RZ, UR11, RZ, P0, !PT ;  /* 0x0000000bff057c10 */ /* 0x000fca00087fe4ff */
[----:B------:R0:W2:Y:S02]  /*6350*/  LDG.E.U16 R0, desc[UR6][R4.64] ;  /* 0x0000000604007981 */ /* 0x0000a4000c1e1500 */
[----:B0-----:R-:W-:Y:S02]  /*6360*/  MOV R5, 0x3e800000 ;  /* 0x3e80000000057802 */ /* 0x001fe40000000f00 */
        /* <DEDUP_REMOVED lines=40> */
[----:B------:R-:W-:Y:S02]  /*65f0*/  IADD3 R2, P0, PT, R3, UR8, RZ ;  /* 0x0000000803027c10 */ /* 0x000fe4000ff1e0ff */
[----:B------:R-:W-:Y:S02]  /*6600*/  F2FP.BF16.F32.PACK_AB R0, RZ, R0 ;  /* 0x00000000ff00723e */ /* 0x000fe400000010ff */
[----:B------:R-:W-:-:S05]  /*6610*/  IADD3.X R3, PT, PT, RZ, UR9, RZ, P0, !PT ;  /* 0x00000009ff037c10 */ /* 0x000fca00087fe4ff */
[----:B------:R-:W-:Y:S01]  /*6620*/  STG.E.U16 desc[UR6][R2.64], R0 ;  /* 0x0000000002007986 */ /* 0x000fe2000c101506 */
[----:B------:R-:W-:Y:S05]  /*6630*/  EXIT ;  /* 0x000000000000794d */ /* 0x000fea0003800000 */
.L_x_589:
        /* <DEDUP_REMOVED lines=12> */
.L_x_18545:


//--------------------- .text._ZN2at6native27unrolled_elementwise_kernelIZZZNS0_17asinh_kernel_cudaERNS_18TensorIteratorBaseEENKUlvE0_clEvENKUlvE2_clEvEUlN3c108BFloat16EE_St5arrayIPcLm2EELi4E23TrivialOffsetCalculatorILi1EjESD_NS0_6memory15LoadWithoutCastENSE_16StoreWithoutCastEEEviT_T0_T2_T3_T4_T5_ --------------------------
	.section	.text._ZN2at6native27unrolled_elementwise_kernelIZZZNS0_17asinh_kernel_cudaERNS_18TensorIteratorBaseEENKUlvE0_clEvENKUlvE2_clEvEUlN3c108BFloat16EE_St5arrayIPcLm2EELi4E23TrivialOffsetCalculatorILi1EjESD_NS0_6memory15LoadWithoutCastENSE_16StoreWithoutCastEEEviT_T0_T2_T3_T4_T5_,"ax",@progbits
	.align	128
        .global         _ZN2at6native27unrolled_elementwise_kernelIZZZNS0_17asinh_kernel_cudaERNS_18TensorIteratorBaseEENKUlvE0_clEvENKUlvE2_clEvEUlN3c108BFloat16EE_St5arrayIPcLm2EELi4E23TrivialOffsetCalculatorILi1EjESD_NS0_6memory15LoadWithoutCastENSE_16StoreWithoutCastEEEviT_T0_T2_T3_T4_T5_
        .type           _ZN2at6native27unrolled_elementwise_kernelIZZZNS0_17asinh_kernel_cudaERNS_18TensorIteratorBaseEENKUlvE0_clEvENKUlvE2_clEvEUlN3c108BFloat16EE_St5arrayIPcLm2EELi4E23TrivialOffsetCalculatorILi1EjESD_NS0_6memory15LoadWithoutCastENSE_16StoreWithoutCastEEEviT_T0_T2_T3_T4_T5_,@function
        .size           _ZN2at6native27unrolled_elementwise_kernelIZZZNS0_17asinh_kernel_cudaERNS_18TensorIteratorBaseEENKUlvE0_clEvENKUlvE2_clEvEUlN3c108BFloat16EE_St5arrayIPcLm2EELi4E23TrivialOffsetCalculatorILi1EjESD_NS0_6memory15LoadWithoutCastENSE_16StoreWithoutCastEEEviT_T0_T2_T3_T4_T5_,(.L_x_18546 - _ZN2at6native27unrolled_elementwise_kernelIZZZNS0_17asinh_kernel_cudaERNS_18TensorIteratorBaseEENKUlvE0_clEvENKUlvE2_clEvEUlN3c108BFloat16EE_St5arrayIPcLm2EELi4E23TrivialOffsetCalculatorILi1EjESD_NS0_6memory15LoadWithoutCastENSE_16StoreWithoutCastEEEviT_T0_T2_T3_T4_T5_)
        .other          _ZN2at6native27unrolled_elementwise_kernelIZZZNS0_17asinh_kernel_cudaERNS_18TensorIteratorBaseEENKUlvE0_clEvENKUlvE2_clEvEUlN3c108BFloat16EE_St5arrayIPcLm2EELi4E23TrivialOffsetCalculatorILi1EjESD_NS0_6memory15LoadWithoutCastENSE_16StoreWithoutCastEEEviT_T0_T2_T3_T4_T5_,@"STO_CUDA_ENTRY STV_DEFAULT"
_ZN2at6native27unrolled_elementwise_kernelIZZZNS0_17asinh_kernel_cudaERNS_18TensorIteratorBaseEENKUlvE0_clEvENKUlvE2_clEvEUlN3c108BFloat16EE_St5arrayIPcLm2EELi4E23TrivialOffsetCalculatorILi1EjESD_NS0_6memory15LoadWithoutCastENSE_16StoreWithoutCastEEEviT_T0_T2_T3_T4_T5_:
.text._ZN2at6native27unrolled_elementwise_kernelIZZZNS0_17asinh_kernel_cudaERNS_18TensorIteratorBaseEENKUlvE0_clEvENKUlvE2_clEvEUlN3c108BFloat16EE_St5arrayIPcLm2EELi4E23TrivialOffsetCalculatorILi1EjESD_NS0_6memory15LoadWithoutCastENSE_16StoreWithoutCastEEEviT_T0_T2_T3_T4_T5_:
[----:B------:R-:W-:Y:S01]  /*0000*/  LDC R1, c[0x0][0x37c] ;  /* 0x0000df00ff017b82 */ /* 0x000fe20000000800 */
[----:B------:R-:W0:Y:S07]  /*0010*/  S2R R0, SR_CTAID.X ;  /* 0x0000000000007919 */ /* 0x000e2e0000002500 */
[----:B------:R-:W0:Y:S01]  /*0020*/  LDC R3, c[0x0][0x380] ;  /* 0x0000e000ff037b82 */ /* 0x000e220000000800 */
[----:B------:R-:W1:Y:S01]  /*0030*/  LDCU.64 UR4, c[0x0][0x358] ;  /* 0x00006b00ff0477ac */ /* 0x000e620008000a00 */
[----:B------:R-:W-:Y:S01]  /*0040*/  PRMT R6, RZ, 0x7610, R6 ;  /* 0x00007610ff067816 */ /* 0x000fe20000000006 */
[----:B------:R-:W2:Y:S01]  /*0050*/  S2R R7, SR_TID.X ;  /* 0x0000000000077919 */ /* 0x000ea20000002100 */
[----:B------:R-:W-:Y:S01]  /*0060*/  PRMT R8, RZ, 0x7610, R8 ;  /* 0x00007610ff087816 */ /* 0x000fe20000000008 */
[----:B0-----:R-:W-:Y:S01]  /*0070*/  IMAD R4, R0, -0x200, R3 ;  /* 0xfffffe0000047824 */ /* 0x001fe200078e0203 */
[----:B--2---:R-:W-:-:S04]  /*0080*/  MOV R5, R7 ;  /* 0x0000000700057202 */ /* 0x004fc80000000f00 */
[----:B------:R-:W-:-:S13]  /*0090*/  ISETP.GE.AND P0, PT, R7, R4, PT ;  /* 0x000000040700720c */ /* 0x000fda0003f06270 */
[----:B------:R-:W-:Y:S01]  /*00a0*/  @!P0 IADD3 R7, PT, PT, R5, 0x80, RZ ;  /* 0x0000008005078810 */ /* 0x000fe20007ffe0ff */
[----:B------:R-:W0:Y:S03]  /*00b0*/  @!P0 LDC.64 R12, c[0x0][0x390] ;  /* 0x0000e400ff0c8b82 */ /* 0x000e260000000a00 */
[----:B------:R-:W-:-:S13]  /*00c0*/  ISETP.GE.AND P1, PT, R7, R4, PT ;  /* 0x000000040700720c */ /* 0x000fda0003f26270 */
[----:B------:R-:W-:Y:S01]  /*00d0*/  @!P1 LEA R9, R0, R7, 0x9 ;  /* 0x0000000700099211 */ /* 0x000fe200078e48ff */
[----:B------:R-:W2:Y:S01]  /*00e0*/  @!P1 LDC.64 R10, c[0x0][0x390] ;  /* 0x0000e400ff0a9b82 */ /* 0x000ea20000000a00 */
[----:B------:R-:W-:-:S04]  /*00f0*/  @!P1 IADD3 R7, PT, PT, R7, 0x80, RZ ;  /* 0x0000008007079810 */ /* 0x000fc80007ffe0ff */
[----:B------:R-:W-:-:S13]  /*0100*/  ISETP.GE.AND P3, PT, R7, R4, PT ;  /* 0x000000040700720c */ /* 0x000fda0003f66270 */
[----:B------:R-:W-:Y:S01]  /*0110*/  @!P3 LEA R17, R0, R7, 0x9 ;  /* 0x000000070011b211 */ /* 0x000fe200078e48ff */
[----:B------:R-:W3:Y:S01]  /*0120*/  @!P3 LDC.64 R2, c[0x0][0x390] ;  /* 0x0000e400ff02bb82 */ /* 0x000ee20000000a00 */
[----:B------:R-:W-:-:S04]  /*0130*/  @!P3 IADD3 R7, PT, PT, R7, 0x80, RZ ;  /* 0x000000800707b810 */ /* 0x000fc80007ffe0ff */
[----:B------:R-:W-:Y:S01]  /*0140*/  ISETP.GE.AND P2, PT, R7, R4, PT ;  /* 0x000000040700720c */ /* 0x000fe20003f46270 */
[----:B--2---:R-:W-:-:S12]  /*0150*/  @!P1 IMAD.WIDE.U32 R10, R9, 0x2, R10 ;  /* 0x00000002090a9825 */ /* 0x004fd800078e000a */
[----:B------:R-:W2:Y:S01]  /*0160*/  @!P2 LDC.64 R14, c[0x0][0x390] ;  /* 0x0000e400ff0eab82 */ /* 0x000ea20000000a00 */
[----:B------:R-:W-:Y:S02]  /*0170*/  @!P2 LEA R7, R0, R7, 0x9 ;  /* 0x000000070007a211 */ /* 0x000fe400078e48ff */
[----:B------:R-:W-:Y:S01]  /*0180*/  PRMT R18, RZ, 0x7610, R18 ;  /* 0x00007610ff127816 */ /* 0x000fe20000000012 */
[----:B------:R-:W-:Y:S01]  /*0190*/  BSSY.RECONVERGENT B0, `(.L_x_590) ;  /* 0x000003b000007945 */ /* 0x000fe20003800200 */
[----:B---3--:R-:W-:Y:S01]  /*01a0*/  @!P3 IMAD.WIDE.U32 R16, R17, 0x2, R2 ;  /* 0x000000021110b825 */ /* 0x008fe200078e0002 */
[----:B------:R-:W-:Y:S01]  /*01b0*/  IADD3 R9, PT, PT, R5, 0x100, RZ ;  /* 0x0000010005097810 */ /* 0x000fe20007ffe0ff */
[----:B-1----:R1:W5:Y:S02]  /*01c0*/  @!P1 LDG.E.U16 R8, desc[UR4][R10.64] ;  /* 0x000000040a089981 */ /* 0x002364000c1e1500 */
[----:B--2---:R-:W-:Y:S01]  /*01d0*/  @!P2 IMAD.WIDE.U32 R14, R7, 0x2, R14 ;  /* 0x00000002070ea825 */ /* 0x004fe200078e000e */
[----:B------:R-:W-:-:S02]  /*01e0*/  PRMT R7, RZ, 0x7610, R7 ;  /* 0x00007610ff077816 */ /* 0x000fc40000000007 */
[----:B------:R-:W-:Y:S02]  /*01f0*/  @!P0 LEA R3, R0, R5, 0x9 ;  /* 0x0000000500038211 */ /* 0x000fe400078e48ff */
[----:B------:R2:W5:Y:S04]  /*0200*/  @!P2 LDG.E.U16 R6, desc[UR4][R14.64] ;  /* 0x000000040e06a981 */ /* 0x000568000c1e1500 */
[----:B------:R2:W5:Y:S01]  /*0210*/  @!P3 LDG.E.U16 R7, desc[UR4][R16.64] ;  /* 0x000000041007b981 */ /* 0x000562000c1e1500 */
[----:B0-----:R-:W-:-:S05]  /*0220*/  @!P0 IMAD.WIDE.U32 R12, R3, 0x2, R12 ;  /* 0x00000002030c8825 */ /* 0x001fca00078e000c */
[----:B------:R2:W5:Y:S01]  /*0230*/  @!P0 LDG.E.U16 R18, desc[UR4][R12.64] ;  /* 0x000000040c128981 */ /* 0x000562000c1e1500 */
[----:B------:R-:W-:-:S13]  /*0240*/  ISETP.GE.AND P0, PT, R5, R4, PT ;  /* 0x000000040500720c */ /* 0x000fda0003f06270 */
[----:B------:R-:W0:Y:S01]  /*0250*/  @!P0 LDC.64 R2, c[0x0][0x388] ;  /* 0x0000e200ff028b82 */ /* 0x000e220000000a00 */
[----:B------:R-:W-:Y:S01]  /*0260*/  ISETP.GE.AND P2, PT, R9, R4, PT ;  /* 0x000000040900720c */ /* 0x000fe20003f46270 */
[C---:B------:R-:W-:Y:S01]  /*0270*/  VIADD R9, R5.reuse, 0x80 ;  /* 0x0000008005097836 */ /* 0x040fe20000000000 */
[----:B-1----:R-:W-:Y:S01]  /*0280*/  IADD3 R11, PT, PT, R5, 0x180, RZ ;  /* 0x00000180050b7810 */ /* 0x002fe20007ffe0ff */
[----:B--2---:R-:W-:Y:S10]  /*0290*/  @P0 BRA `(.L_x_591) ;  /* 0x0000000000a80947 */ /* 0x004ff40003800000 */
[----:B-----5:R-:W-:Y:S01]  /*02a0*/  SHF.L.U32 R10, R18, 0x10, RZ ;  /* 0x00000010120a7819 */ /* 0x020fe200000006ff */
[----:B------:R-:W-:-:S03]  /*02b0*/  HFMA2 R17, -RZ, RZ, 1.625, 0 ;  /* 0x3e800000ff117431 */ /* 0x000fc600000001ff */
        /* <DEDUP_REMOVED lines=39> */
[----:B------:R-:W-:-:S07]  /*0530*/  F2FP.BF16.F32.PACK_AB R10, RZ, R10 ;  /* 0x0000000aff0a723e */ /* 0x000fce00000010ff */
.L_x_591:
[----:B------:R-:W-:Y:S05]  /*0540*/  BSYNC.RECONVERGENT B0 ;  /* 0x0000000000007941 */ /* 0x000fea0003800200 */
.L_x_590:
[-C--:B------:R-:W-:Y:S01]  /*0550*/  ISETP.GE.AND P3, PT, R9, R4.reuse, PT ;  /* 0x000000040900720c */ /* 0x080fe20003f66270 */
[----:B------:R-:W-:Y:S01]  /*0560*/  BSSY.RECONVERGENT B0, `(.L_x_592) ;  /* 0x000002f000007945 */ /* 0x000fe20003800200 */
[----:B------:R-:W-:Y:S01]  /*0570*/  ISETP.GE.AND P1, PT, R11, R4, PT ;  /* 0x000000040b00720c */ /* 0x000fe20003f26270 */
[----:B------:R-:W-:Y:S01]  /*0580*/  @!P0 IMAD R11, R0, 0x200, R5 ;  /* 0x00000200000b8824 */ /* 0x000fe200078e0205 */
[----:B------:R-:W-:-:S09]  /*0590*/  @!P0 MOV R5, R9 ;  /* 0x0000000900058202 */ /* 0x000fd20000000f00 */
[----:B------:R-:W-:Y:S05]  /*05a0*/  @P3 BRA `(.L_x_593) ;  /* 0x0000000000a83947 */ /* 0x000fea0003800000 */
[----:B-----5:R-:W-:Y:S01]  /*05b0*/  SHF.L.U32 R8, R8, 0x10, RZ ;  /* 0x0000001008087819 */ /* 0x020fe200000006ff */
[----:B------:R-:W-:-:S03]  /*05c0*/  HFMA2 R16, -RZ, RZ, 1.625, 0 ;  /* 0x3e800000ff107431 */ /* 0x000fc600000001ff */
[C---:B------:R-:W-:Y:S01]  /*05d0*/  FSETP.GT.FTZ.AND P3, PT, |R8|.reuse, 8388608, PT ;  /* 0x4b0000000800780b */ /* 0x040fe20003f74200 */
[----:B------:R-:W-:-:S04]  /*05e0*/  FFMA.FTZ R12, R8, R8, 1 ;  /* 0x3f800000080c7423 */ /* 0x000fc80000010008 */
[----:B------:R-:W1:Y:S02]  /*05f0*/  MUFU.RSQ R9, R12 ;  /* 0x0000000c00097308 */ /* 0x000e640000001400 */
[----:B-1----:R-:W-:Y:S01]  /*0600*/  FFMA.FTZ R13, R12, R9, 1 ;  /* 0x3f8000000c0d7423 */ /* 0x002fe20000010009 */
[----:B------:R-:W-:-:S05]  /*0610*/  FADD.FTZ R9, |R8|, -RZ ;  /* 0x800000ff08097221 */ /* 0x000fca0000010200 */
[----:B------:R-:W1:Y:S02]  /*0620*/  MUFU.RCP R13, R13 ;  /* 0x0000000d000d7308 */ /* 0x000e640000001000 */
[----:B-1----:R-:W-:Y:S01]  /*0630*/  FMUL.FTZ R15, |R8|, R13 ;  /* 0x0000000d080f7220 */ /* 0x002fe20000410200 */
        /* <DEDUP_REMOVED lines=33> */
.L_x_593:
[----:B------:R-:W-:Y:S05]  /*0850*/  BSYNC.RECONVERGENT B0 ;  /* 0x0000000000007941 */ /* 0x000fea0003800200 */
.L_x_592:
[----:B------:R-:W-:Y:S01]  /*0860*/  BSSY.RECONVERGENT B0, `(.L_x_594) ;  /* 0x000002e000007945 */ /* 0x000fe20003800200 */
[----:B------:R-:W-:Y:S01]  /*0870*/  ISETP.GE.AND P3, PT, R5, R4, PT ;  /* 0x000000040500720c */ /* 0x000fe20003f66270 */
[----:B0-----:R-:W-:Y:S02]  /*0880*/  @!P0 IMAD.WIDE.U32 R2, R11, 0x2, R2 ;  /* 0x000000020b028825 */ /* 0x001fe400078e0002 */
[----:B------:R-:W-:Y:S10]  /*0890*/  @P2 BRA `(.L_x_595) ;  /* 0x0000000000a82947 */ /* 0x000ff40003800000 */
[----:B-----5:R-:W-:Y:S02]  /*08a0*/  IMAD.U32 R7, R7, 0x10000, RZ ;  /* 0x0001000007077824 */ /* 0x020fe400078e00ff */
[----:B------:R-:W-:Y:S02]  /*08b0*/  HFMA2 R16, -RZ, RZ, 1.625, 0 ;  /* 0x3e800000ff107431 */ /* 0x000fe400000001ff */
[C---:B------:R-:W-:Y:S01]  /*08c0*/  FFMA.FTZ R11, R7.reuse, R7, 1 ;  /* 0x3f800000070b7423 */ /* 0x040fe20000010007 */
[C---:B------:R-:W-:Y:S01]  /*08d0*/  FSETP.GT.FTZ.AND P2, PT, |R7|.reuse, 8388608, PT ;  /* 0x4b0000000700780b */ /* 0x040fe20003f54200 */
[----:B------:R-:W-:Y:S02]  /*08e0*/  FADD.FTZ R9, |R7|, -RZ ;  /* 0x800000ff07097221 */ /* 0x000fe40000010200 */
[----:B------:R-:W0:Y:S02]  /*08f0*/  MUFU.RSQ R12, R11 ;  /* 0x0000000b000c7308 */ /* 0x000e240000001400 */
[----:B0-----:R-:W-:-:S06]  /*0900*/  FFMA.FTZ R12, R11, R12, 1 ;  /* 0x3f8000000b0c7423 */ /* 0x001fcc000001000c */
[----:B------:R-:W0:Y:S02]  /*0910*/  MUFU.RCP R12, R12 ;  /* 0x0000000c000c7308 */ /* 0x000e240000001000 */
[----:B0-----:R-:W-:-:S04]  /*0920*/  FMUL.FTZ R14, |R7|, R12 ;  /* 0x0000000c070e7220 */ /* 0x001fc80000410200 */
        /* <DEDUP_REMOVED lines=9> */
[----:B------:R-:W-:Y:S01]  /*09c0*/  FFMA.FTZ R12, R13, R16, -1 ;  /* 0xbf8000000d0c7423 */ /* 0x000fe20000010010 */
[----:B------:R-:W-:-:S03]  /*09d0*/  MOV R16, 0x3d39bf78 ;  /* 0x3d39bf7800107802 */ /* 0x000fc60000000f00 */
        /* <DEDUP_REMOVED lines=22> */
.L_x_595:
[----:B------:R-:W-:Y:S05]  /*0b40*/  BSYNC.RECONVERGENT B0 ;  /* 0x0000000000007941 */ /* 0x000fea0003800200 */
.L_x_594:
[----:B------:R-:W-:Y:S04]  /*0b50*/  BSSY.RECONVERGENT B0, `(.L_x_596) ;  /* 0x000002c000007945 */ /* 0x000fe80003800200 */
[----:B------:R-:W-:Y:S05]  /*0b60*/  @P1 BRA `(.L_x_597) ;  /* 0x0000000000a81947 */ /* 0x000fea0003800000 */
[----:B-----5:R-:W-:Y:S01]  /*0b70*/  SHF.L.U32 R6, R6, 0x10, RZ ;  /* 0x0000001006067819 */ /* 0x020fe200000006ff */
[----:B------:R-:W-:-:S03]  /*0b80*/  IMAD.MOV.U32 R16, RZ, RZ, 0x3e800000 ;  /* 0x3e800000ff107424 */ /* 0x000fc600078e00ff */
[C---:B------:R-:W-:Y:S01]  /*0b90*/  FSETP.GT.FTZ.AND P1, PT, |R6|.reuse, 8388608, PT ;  /* 0x4b0000000600780b */ /* 0x040fe20003f34200 */
[C---:B------:R-:W-:Y:S01]  /*0ba0*/  FFMA.FTZ R11, R6.reuse, R6, 1 ;  /* 0x3f800000060b7423 */ /* 0x040fe20000010006 */
[----:B------:R-:W-:-:S03]  /*0bb0*/  FADD.FTZ R9, |R6|, -RZ ;  /* 0x800000ff06097221 */ /* 0x000fc60000010200 */
        /* <DEDUP_REMOVED lines=14> */
[----:B------:R-:W-:-:S03]  /*0ca0*/  HFMA2 R16, -RZ, RZ, 1.3056640625, -1.8671875 ;  /* 0x3d39bf78ff107431 */ /* 0x000fc600000001ff */
        /* <DEDUP_REMOVED lines=22> */
.L_x_597:
[----:B------:R-:W-:Y:S05]  /*0e10*/  BSYNC.RECONVERGENT B0 ;  /* 0x0000000000007941 */ /* 0x000fea0003800200 */
.L_x_596:
[----:B------:R0:W-:Y:S01]  /*0e20*/  @!P0 STG.E.U16 desc[UR4][R2.64], R10 ;  /* 0x0000000a02008986 */ /* 0x0001e2000c101504 */
[----:B------:R-:W-:Y:S04]  /*0e30*/  BSSY.RECONVERGENT B0, `(.L_x_598) ;  /* 0x000000d000007945 */ /* 0x000fe80003800200 */
[----:B------:R-:W-:Y:S05]  /*0e40*/  @P3 BRA `(.L_x_599) ;  /* 0x00000000002c3947 */ /* 0x000fea0003800000 */
[----:B0-----:R-:W0:Y:S01]  /*0e50*/  LDC.64 R2, c[0x0][0x388] ;  /* 0x0000e200ff027b82 */ /* 0x001e220000000a00 */
[----:B------:R-:W-:Y:S02]  /*0e60*/  LEA R9, R0, R5, 0x9 ;  /* 0x0000000500097211 */ /* 0x000fe400078e48ff */
[----:B------:R-:W-:Y:S02]  /*0e70*/  IADD3 R5, PT, PT, R5, 0x80, RZ ;  /* 0x0000008005057810 */ /* 0x000fe40007ffe0ff */
[----:B-----5:R-:W-:Y:S02]  /*0e80*/  PRMT R10, R8, 0x7610, R10 ;  /* 0x00007610080a7816 */ /* 0x020fe4000000000a */
[----:B------:R-:W-:-:S13]  /*0e90*/  ISETP.GE.AND P0, PT, R5, R4, PT ;  /* 0x000000040500720c */ /* 0x000fda0003f06270 */
[----:B------:R-:W-:Y:S02]  /*0ea0*/  @!P0 LEA R11, R0, R5, 0x9 ;  /* 0x00000005000b8211 */ /* 0x000fe400078e48ff */
[----:B------:R-:W-:Y:S01]  /*0eb0*/  @!P0 IADD3 R5, PT, PT, R5, 0x80, RZ ;  /* 0x0000008005058810 */ /* 0x000fe20007ffe0ff */
[----:B0-----:R-:W-:-:S04]  /*0ec0*/  IMAD.WIDE.U32 R8, R9, 0x2, R2 ;  /* 0x0000000209087825 */ /* 0x001fc800078e0002 */
[----:B------:R-:W-:Y:S01]  /*0ed0*/  @!P0 IMAD.WIDE.U32 R2, R11, 0x2, R2 ;  /* 0x000000020b028825 */ /* 0x000fe200078e0002 */
[----:B------:R1:W-:Y:S04]  /*0ee0*/  STG.E.U16 desc[UR4][R8.64], R10 ;  /* 0x0000000a08007986 */ /* 0x0003e8000c101504 */
[----:B------:R1:W-:Y:S02]  /*0ef0*/  @!P0 STG.E.U16 desc[UR4][R2.64], R7 ;  /* 0x0000000702008986 */ /* 0x0003e4000c101504 */
.L_x_599:
[----:B------:R-:W-:Y:S05]  /*0f00*/  BSYNC.RECONVERGENT B0 ;  /* 0x0000000000007941 */ /* 0x000fea0003800200 */
.L_x_598:
[----:B------:R-:W-:-:S13]  /*0f10*/  ISETP.GE.AND P0, PT, R5, R4, PT ;  /* 0x000000040500720c */ /* 0x000fda0003f06270 */
[----:B------:R-:W-:Y:S05]  /*0f20*/  @P0 EXIT ;  /* 0x000000000000094d */ /* 0x000fea0003800000 */
[----:B01----:R-:W0:Y:S01]  /*0f30*/  LDC.64 R2, c[0x0][0x388] ;  /* 0x0000e200ff027b82 */ /* 0x003e220000000a00 */
[----:B------:R-:W-:-:S05]  /*0f40*/  LEA R5, R0, R5, 0x9 ;  /* 0x0000000500057211 */ /* 0x000fca00078e48ff */
[----:B0-----:R-:W-:-:S05]  /*0f50*/  IMAD.WIDE.U32 R2, R5, 0x2, R2 ;  /* 0x0000000205027825 */ /* 0x001fca00078e0002 */
[----:B-----5:R-:W-:Y:S01]  /*0f60*/  STG.E.U16 desc[UR4][R2.64], R6 ;  /* 0x0000000602007986 */ /* 0x020fe2000c101504 */
[----:B------:R-:W-:Y:S05]  /*0f70*/  EXIT ;  /* 0x000000000000794d */ /* 0x000fea0003800000 */
.L_x_600:
        /* <DEDUP_REMOVED lines=16> */
.L_x_18546:


//--------------------- .text._ZN2at6native29vectorized_elementwise_kernelILi2EZZZNS0_17asinh_kernel_cudaERNS_18TensorIteratorBaseEENKUlvE0_clEvENKUlvE2_clEvEUlN3c108BFloat16EE_St5arrayIPcLm2EEEEviT0_T1_ --------------------------
	.section	.text._ZN2at6native29vectorized_elementwise_kernelILi2EZZZNS0_17asinh_kernel_cudaERNS_18TensorIteratorBaseEENKUlvE0_clEvENKUlvE2_clEvEUlN3c108BFloat16EE_St5arrayIPcLm2EEEEviT0_T1_,"ax",@progbits
	.align	128
        .global         _ZN2at6native29vectorized_elementwise_kernelILi2EZZZNS0_17asinh_kernel_cudaERNS_18TensorIteratorBaseEENKUlvE0_clEvENKUlvE2_clEvEUlN3c108BFloat16EE_St5arrayIPcLm2EEEEviT0_T1_
        .type           _ZN2at6native29vectorized_elementwise_kernelILi2EZZZNS0_17asinh_kernel_cudaERNS_18TensorIteratorBaseEENKUlvE0_clEvENKUlvE2_clEvEUlN3c108BFloat16EE_St5arrayIPcLm2EEEEviT0_T1_,@function
        .size           _ZN2at6native29vectorized_elementwise_kernelILi2EZZZNS0_17asinh_kernel_cudaERNS_18TensorIteratorBaseEENKUlvE0_clEvENKUlvE2_clEvEUlN3c108BFloat16EE_St5arrayIPcLm2EEEEviT0_T1_,(.L_x_18547 - _ZN2at6native29vectorized_elementwise_kernelILi2EZZZNS0_17asinh_kernel_cudaERNS_18TensorIteratorBaseEENKUlvE0_clEvENKUlvE2_clEvEUlN3c108BFloat16EE_St5arrayIPcLm2EEEEviT0_T1_)
        .other          _ZN2at6native29vectorized_elementwise_kernelILi2EZZZNS0_17asinh_kernel_cudaERNS_18TensorIteratorBaseEENKUlvE0_clEvENKUlvE2_clEvEUlN3c108BFloat16EE_St5arrayIPcLm2EEEEviT0_T1_,@"STO_CUDA_ENTRY STV_DEFAULT"
_ZN2at6native29vectorized_elementwise_kernelILi2EZZZNS0_17asinh_kernel_cudaERNS_18TensorIteratorBaseEENKUlvE0_clEvENKUlvE2_clEvEUlN3c108BFloat16EE_St5arrayIPcLm2EEEEviT0_T1_:
.text._ZN2at6native29vectorized_elementwise_kernelILi2EZZZNS0_17asinh_kernel_cudaERNS_18TensorIteratorBaseEENKUlvE0_clEvENKUlvE2_clEvEUlN3c108BFloat16EE_St5arrayIPcLm2EEEEviT0_T1_:
[----:B------:R-:W-:Y:S01]  /*0000*/  LDC R1, c[0x0][0x37c] ;  /* 0x0000df00ff017b82 */ /* 0x000fe20000000800 */
[----:B------:R-:W0:Y:S01]  /*0010*/  S2R R0, SR_CTAID.X ;  /* 0x0000000000007919 */ /* 0x000e220000002500 */
[----:B------:R-:W1:Y:S01]  /*0020*/  LDCU UR6, c[0x0][0x380] ;  /* 0x00007000ff0677ac */ /* 0x000e620008000800 */
[----:B------:R-:W2:Y:S01]  /*0030*/  LDCU.64 UR4, c[0x0][0x358] ;  /* 0x00006b00ff0477ac */ /* 0x000ea20008000a00 */
[----:B0-----:R-:W-:-:S04]  /*0040*/  SHF.L.U32 R0, R0, 0xa, RZ ;  /* 0x0000000a00007819 */ /* 0x001fc800000006ff */
[----:B-1----:R-:W-:-:S04]  /*0050*/  IADD3 R8, PT, PT, -R0, UR6, RZ ;  /* 0x0000000600087c10 */ /* 0x002fc8000fffe1ff */
[----:B------:R-:W-:-:S13]  /*0060*/  ISETP.GT.U32.AND P0, PT, R8, 0x3ff, PT ;  /* 0x000003ff0800780c */ /* 0x000fda0003f04070 */
[----:B--2---:R-:W-:Y:S05]  /*0070*/  @P0 BRA `(.L_x_601) ;  /* 0x0000001c00ac0947 */ /* 0x004fea0003800000 */
[----:B------:R-:W0:Y:S01]  /*0080*/  S2R R27, SR_TID.X ;  /* 0x00000000001b7919 */ /* 0x000e220000002100 */
[----:B------:R-:W-:Y:S02]  /*0090*/  PRMT R7, RZ, 0x7610, R7 ;  /* 0x00007610ff077816 */ /* 0x000fe40000000007 */
[----:B0-----:R-:W-:Y:S02]  /*00a0*/  ISETP.GE.U32.AND P0, PT, R27, R8, PT ;  /* 0x000000081b00720c */ /* 0x001fe40003f06070 */
[----:B------:R-:W-:-:S11]  /*00b0*/  MOV R9, R27 ;  /* 0x0000001b00097202 */ /* 0x000fd60000000f00 */
[----:B------:R-:W-:-:S04]  /*00c0*/  @!P0 IADD3 R27, PT, PT, R9, 0x80, RZ ;  /* 0x00000080091b8810 */ /* 0x000fc80007ffe0ff */
[----:B------:R-:W-:-:S13]  /*00d0*/  ISETP.GE.U32.AND P6, PT, R27, R8, PT ;  /* 0x000000081b00720c */ /* 0x000fda0003fc6070 */
[----:B------:R-:W-:Y:S01]  /*00e0*/  @!P6 IADD3 R3, PT, PT, R0, R27, RZ ;  /* 0x0000001b0003e210 */ /* 0x000fe20007ffe0ff */
[----:B------:R-:W0:Y:S01]  /*00f0*/  @!P6 LDC.64 R28, c[0x0][0x390] ;  /* 0x0000e400ff1ceb82 */ /* 0x000e220000000a00 */
[----:B------:R-:W-:-:S04]  /*0100*/  @!P6 IADD3 R27, PT, PT, R27, 0x80, RZ ;  /* 0x000000801b1be810 */ /* 0x000fc80007ffe0ff */
[----:B------:R-:W-:-:S13]  /*0110*/  ISETP.GE.U32.AND P5, PT, R27, R8, PT ;  /* 0x000000081b00720c */ /* 0x000fda0003fa6070 */
[----:B------:R-:W-:Y:S01]  /*0120*/  @!P5 IADD3 R6, PT, PT, R0, R27, RZ ;  /* 0x0000001b0006d210 */ /* 0x000fe20007ffe0ff */
[----:B------:R-:W1:Y:S01]  /*0130*/  @!P5 LDC.64 R20, c[0x0][0x390] ;  /* 0x0000e400ff14db82 */ /* 0x000e620000000a00 */
[----:B------:R-:W-:-:S04]  /*0140*/  @!P5 IADD3 R27, PT, PT, R27, 0x80, RZ ;  /* 0x000000801b1bd810 */ /* 0x000fc80007ffe0ff */
[----:B------:R-:W-:Y:S01]  /*0150*/  ISETP.GE.U32.AND P4, PT, R27, R8, PT ;  /* 0x000000081b00720c */ /* 0x000fe20003f86070 */
[----:B0-----:R-:W-:-:S05]  /*0160*/  @!P6 IMAD.WIDE.U32 R28, R3, 0x2, R28 ;  /* 0x00000002031ce825 */ /* 0x001fca00078e001c */
[----:B------:R-:W5:Y:S07]  /*0170*/  @!P6 LDG.E.U16 R7, desc[UR4][R28.64] ;  /* 0x000000041c07e981 */ /* 0x000f6e000c1e1500 */
[----:B------:R-:W-:Y:S01]  /*0180*/  @!P4 IADD3 R25, PT, PT, R0, R27, RZ ;  /* 0x0000001b0019c210 */ /* 0x000fe20007ffe0ff */
[----:B------:R-:W0:Y:S01]  /*0190*/  @!P4 LDC.64 R2, c[0x0][0x390] ;  /* 0x0000e400ff02cb82 */ /* 0x000e220000000a00 */
[----:B------:R-:W-:-:S04]  /*01a0*/  @!P4 IADD3 R27, PT, PT, R27, 0x80, RZ ;  /* 0x000000801b1bc810 */ /* 0x000fc80007ffe0ff */
[----:B------:R-:W-:-:S13]  /*01b0*/  ISETP.GE.U32.AND P3, PT, R27, R8, PT ;  /* 0x000000081b00720c */ /* 0x000fda0003f66070 */
[----:B------:R-:W-:Y:S02]  /*01c0*/  @!P3 IADD3 R23, PT, PT, R0, R27, RZ ;  /* 0x0000001b0017b210 */ /* 0x000fe40007ffe0ff */
[----:B------:R-:W-:Y:S01]  /*01d0*/  PRMT R16, RZ, 0x7610, R16 ;  /* 0x00007610ff107816 */ /* 0x000fe20000000010 */
[----:B-1----:R-:W-:Y:S01]  /*01e0*/  @!P5 IMAD.WIDE.U32 R20, R6, 0x2, R20 ;  /* 0x000000020614d825 */ /* 0x002fe200078e0014 */
[----:B------:R-:W-:Y:S01]  /*01f0*/  @!P3 IADD3 R27, PT, PT, R27, 0x80, RZ ;  /* 0x000000801b1bb810 */ /* 0x000fe20007ffe0ff */
[----:B------:R-:W1:Y:S03]  /*0200*/  @!P3 LDC.64 R4, c[0x0][0x390] ;  /* 0x0000e400ff04bb82 */ /* 0x000e660000000a00 */
[----:B------:R-:W-:-:S13]  /*0210*/  ISETP.GE.U32.AND P2, PT, R27, R8, PT ;  /* 0x000000081b00720c */ /* 0x000fda0003f46070 */
[----:B------:R-:W-:Y:S01]  /*0220*/  @!P2 IADD3 R19, PT, PT, R0, R27, RZ ;  /* 0x0000001b0013a210 */ /* 0x000fe20007ffe0ff */
[----:B------:R-:W2:Y:S01]  /*0230*/  @!P2 LDC.64 R10, c[0x0][0x390] ;  /* 0x0000e400ff0aab82 */ /* 0x000ea20000000a00 */
[----:B------:R-:W-:-:S04]  /*0240*/  @!P2 IADD3 R27, PT, PT, R27, 0x80, RZ ;  /* 0x000000801b1ba810 */ /* 0x000fc80007ffe0ff */
[----:B------:R-:W-:-:S13]  /*0250*/  ISETP.GE.U32.AND P1, PT, R27, R8, PT ;  /* 0x000000081b00720c */ /* 0x000fda0003f26070 */
[----:B------:R-:W-:Y:S01]  /*0260*/  @!P1 IADD3 R17, PT, PT, R0, R27, RZ ;  /* 0x0000001b00119210 */ /* 0x000fe20007ffe0ff */
[----:B------:R-:W3:Y:S01]  /*0270*/  @!P1 LDC.64 R14, c[0x0][0x390] ;  /* 0x0000e400ff0e9b82 */ /* 0x000ee20000000a00 */
[----:B------:R-:W-:-:S04]  /*0280*/  @!P1 IADD3 R27, PT, PT, R27, 0x80, RZ ;  /* 0x000000801b1b9810 */ /* 0x000fc80007ffe0ff */
[----:B------:R-:W-:-:S13]  /*0290*/  ISETP.GE.U32.AND P6, PT, R27, R8, PT ;  /* 0x000000081b00720c */ /* 0x000fda0003fc6070 */
[----:B------:R-:W4:Y:S01]  /*02a0*/  @!P6 LDC.64 R12, c[0x0][0x390] ;  /* 0x0000e400ff0ceb82 */ /* 0x000f220000000a00 */
[----:B------:R-:W-:Y:S01]  /*02b0*/  @!P6 IADD3 R27, PT, PT, R0, R27, RZ ;  /* 0x0000001b001be210 */ /* 0x000fe20007ffe0ff */
[----:B---3--:R-:W-:Y:S01]  /*02c0*/  @!P1 IMAD.WIDE.U32 R14, R17, 0x2, R14 ;  /* 0x00000002110e9825 */ /* 0x008fe200078e000e */
[----:B------:R-:W-:-:S06]  /*02d0*/  PRMT R17, RZ, 0x7610, R17 ;  /* 0x00007610ff117816 */ /* 0x000fcc0000000011 */
[----:B------:R-:W5:Y:S01]  /*02e0*/  @!P1 LDG.E.U16 R17, desc[UR4][R14.64] ;  /* 0x000000040e119981 */ /* 0x000f62000c1e1500 */
[----:B----4-:R-:W-:-:S05]  /*02f0*/  @!P6 IMAD.WIDE.U32 R12, R27, 0x2, R12 ;  /* 0x000000021b0ce825 */ /* 0x010fca00078e000c */
[----:B------:R-:W5:Y:S01]  /*0300*/  @!P6 LDG.E.U16 R16, desc[UR4][R12.64] ;  /* 0x000000040c10e981 */ /* 0x000f62000c1e1500 */
[----:B------:R-:W-:-:S06]  /*0310*/  PRMT R6, RZ, 0x7610, R6 ;  /* 0x00007610ff067816 */ /* 0x000fcc0000000006 */
[----:B------:R3:W5:Y:S02]  /*0320*/  @!P5 LDG.E.U16 R6, desc[UR4][R20.64] ;  /* 0x000000041406d981 */ /* 0x000764000c1e1500 */
[----:B---3--:R-:W3:Y:S01]  /*0330*/  @!P0 LDC.64 R20, c[0x0][0x390] ;  /* 0x0000e400ff148b82 */ /* 0x008ee20000000a00 */
[----:B-1----:R-:W-:Y:S01]  /*0340*/  @!P3 IMAD.WIDE.U32 R4, R23, 0x2, R4 ;  /* 0x000000021704b825 */ /* 0x002fe200078e0004 */
[----:B------:R-:W-:Y:S02]  /*0350*/  @!P0 IADD3 R23, PT, PT, R0, R9, RZ ;  /* 0x0000000900178210 */ /* 0x000fe40007ffe0ff */
[----:B------:R-:W-:Y:S01]  /*0360*/  PRMT R22, RZ, 0x7610, R22 ;  /* 0x00007610ff167816 */ /* 0x000fe20000000016 */
[----:B0-----:R-:W-:-:S05]  /*0370*/  @!P4 IMAD.WIDE.U32 R2, R25, 0x2, R2 ;  /* 0x000000021902c825 */ /* 0x001fca00078e0002 */
[----:B------:R0:W5:Y:S01]  /*0380*/  @!P4 LDG.E.U16 R22, desc[UR4][R2.64] ;  /* 0x000000040216c981 */ /* 0x000162000c1e1500 */
[----:B---3--:R-:W-:Y:S01]  /*0390*/  @!P0 IMAD.WIDE.U32 R20, R23, 0x2, R20 ;  /* 0x0000000217148825 */ /* 0x008fe200078e0014 */
[----:B------:R-:W-:-:S06]  /*03a0*/  PRMT R23, RZ, 0x7610, R23 ;  /* 0x00007610ff177816 */ /* 0x000fcc0000000017 */
[----:B------:R-:W5:Y:S01]  /*03b0*/  @!P0 LDG.E.U16 R23, desc[UR4][R20.64] ;  /* 0x0000000414178981 */ /* 0x000f62000c1e1500 */
[----:B------:R-:W-:Y:S01]  /*03c0*/  ISETP.GE.U32.AND P0, PT, R9, R8, PT ;  /* 0x000000080900720c */ /* 0x000fe20003f06070 */
[----:B--2---:R-:W-:Y:S01]  /*03d0*/  @!P2 IMAD.WIDE.U32 R10, R19, 0x2, R10 ;  /* 0x00000002130aa825 */ /* 0x004fe200078e000a */
[----:B------:R-:W-:Y:S02]  /*03e0*/  PRMT R19, RZ, 0x7610, R19 ;  /* 0x00007610ff137816 */ /* 0x000fe40000000013 */
[----:B------:R-:W-:Y:S01]  /*03f0*/  PRMT R18, RZ, 0x7610, R18 ;  /* 0x00007610ff127816 */ /* 0x000fe20000000012 */
[----:B------:R-:W-:Y:S03]  /*0400*/  BSSY.RECONVERGENT B0, `(.L_x_602) ;  /* 0x0000033000007945 */ /* 0x000fe60003800200 */
[----:B------:R1:W5:Y:S04]  /*0410*/  @!P3 LDG.E.U16 R19, desc[UR4][R4.64] ;  /* 0x000000040413b981 */ /* 0x000368000c1e1500 */
[----:B------:R2:W5:Y:S01]  /*0420*/  @!P2 LDG.E.U16 R18, desc[UR4][R10.64] ;  /* 0x000000040a12a981 */ /* 0x000562000c1e1500 */
[----:B0-----:R-:W0:Y:S01]  /*0430*/  @!P0 LDC.64 R2, c[0x0][0x388] ;  /* 0x0000e200ff028b82 */ /* 0x001e220000000a00 */
[----:B-1----:R-:W-:-:S04]  /*0440*/  IADD3 R5, PT, PT, R9, 0x100, RZ ;  /* 0x0000010009057810 */ /* 0x002fc80007ffe0ff */
[----:B------:R-:W-:Y:S02]  /*0450*/  ISETP.GE.U32.AND P2, PT, R5, R8, PT ;  /* 0x000000080500720c */ /* 0x000fe40003f46070 */
[C---:B------:R-:W-:Y:S02]  /*0460*/  IADD3 R5, PT, PT, R9.reuse, 0x80, RZ ;  /* 0x0000008009057810 */ /* 0x040fe40007ffe0ff */
[----:B--2---:R-:W-:Y:S01]  /*0470*/  IADD3 R11, PT, PT, R9, 0x180, RZ ;  /* 0x00000180090b7810 */ /* 0x004fe20007ffe0ff */
[----:B------:R-:W-:Y:S08]  /*0480*/  @P0 BRA `(.L_x_603) ;  /* 0x0000000000a80947 */ /* 0x000ff00003800000 */
[----:B-----5:R-:W-:Y:S01]  /*0490*/  SHF.L.U32 R4, R23, 0x10, RZ ;  /* 0x0000001017047819 */ /* 0x020fe200000006ff */
[----:B------:R-:W-:Y:S01]  /*04a0*/  HFMA2 R20, -RZ, RZ, 1.625, 0 ;  /* 0x3e800000ff147431 */ /* 0x000fe200000001ff */
[----:B------:R-:W-:Y:S02]  /*04b0*/  MOV R21, 0x3d39bf78 ;  /* 0x3d39bf7800157802 */ /* 0x000fe40000000f00 */
[C---:B------:R-:W-:Y:S01]  /*04c0*/  FSETP.GT.FTZ.AND P1, PT, |R4|.reuse, 8388608, PT ;  /* 0x4b0000000400780b */ /* 0x040fe20003f34200 */
[C---:B------:R-:W-:Y:S01]  /*04d0*/  FFMA.FTZ R12, R4.reuse, R4, 1 ;  /* 0x3f800000040c7423 */ /* 0x040fe20000010004 */
[----:B------:R-:W-:-:S03]  /*04e0*/  FADD.FTZ R10, |R4|, -RZ ;  /* 0x800000ff040a7221 */ /* 0x000fc60000010200 */
[----:B------:R-:W1:Y:S02]  /*04f0*/  MUFU.RSQ R13, R12 ;  /* 0x0000000c000d7308 */ /* 0x000e640000001400 */
[----:B-1----:R-:W-:-:S06]  /*0500*/  FFMA.FTZ R14, R12, R13, 1 ;  /* 0x3f8000000c0e7423 */ /* 0x002fcc000001000d */
[----:B------:R-:W1:Y:S02]  /*0510*/  MUFU.RCP R13, R14 ;  /* 0x0000000e000d7308 */ /* 0x000e640000001000 */
[----:B-1----:R-:W-:-:S04]  /*0520*/  FMUL.FTZ R13, |R4|, R13 ;  /* 0x0000000d040d7220 */ /* 0x002fc80000410200 */
        /* <DEDUP_REMOVED lines=32> */
.L_x_603:
[----:B------:R-:W-:Y:S05]  /*0730*/  BSYNC.RECONVERGENT B0 ;  /* 0x0000000000007941 */ /* 0x000fea0003800200 */
.L_x_602:
[-C--:B------:R-:W-:Y:S01]  /*0740*/  ISETP.GE.U32.AND P1, PT, R5, R8.reuse, PT ;  /* 0x000000080500720c */ /* 0x080fe20003f26070 */
[----:B------:R-:W-:Y:S01]  /*0750*/  BSSY.RECONVERGENT B0, `(.L_x_604) ;  /* 0x000002e000007945 */ /* 0x000fe20003800200 */
[----:B------:R-:W-:Y:S02]  /*0760*/  ISETP.GE.U32.AND P3, PT, R11, R8, PT ;  /* 0x000000080b00720c */ /* 0x000fe40003f66070 */
[----:B------:R-:W-:-:S09]  /*0770*/  IADD3 R11, PT, PT, R9, 0x200, RZ ;  /* 0x00000200090b7810 */ /* 0x000fd20007ffe0ff */
[----:B------:R-:W-:Y:S05]  /*0780*/  @P1 BRA `(.L_x_605) ;  /* 0x0000000000a81947 */ /* 0x000fea0003800000 */
[----:B-----5:R-:W-:Y:S02]  /*0790*/  SHF.L.U32 R7, R7, 0x10, RZ ;  /* 0x0000001007077819 */ /* 0x020fe400000006ff */
        /* <DEDUP_REMOVED lines=8> */
[----:B------:R-:W-:Y:S01]  /*0820*/  @!P1 FFMA.FTZ R10, |R7|, R20, |R7| ;  /* 0x00000014070a9223 */ /* 0x000fe20000010607 */
[----:B------:R-:W-:-:S03]  /*0830*/  HFMA2 R20, -RZ, RZ, 1.625, 0 ;  /* 0x3e800000ff147431 */ /* 0x000fc600000001ff */
        /* <DEDUP_REMOVED lines=31> */
.L_x_605:
[----:B------:R-:W-:Y:S05]  /*0a30*/  BSYNC.RECONVERGENT B0 ;  /* 0x0000000000007941 */ /* 0x000fea0003800200 */
.L_x_604:
[----:B------:R-:W-:Y:S01]  /*0a40*/  BSSY.RECONVERGENT B0, `(.L_x_606) ;  /* 0x000002e000007945 */ /* 0x000fe20003800200 */
[----:B------:R-:W-:Y:S02]  /*0a50*/  ISETP.GE.U32.AND P1, PT, R11, R8, PT ;  /* 0x000000080b00720c */ /* 0x000fe40003f26070 */
[----:B------:R-:W-:Y:S01]  /*0a60*/  IADD3 R11, PT, PT, R9, 0x280, RZ ;  /* 0x00000280090b7810 */ /* 0x000fe20007ffe0ff */
[----:B------:R-:W-:Y:S10]  /*0a70*/  @P2 BRA `(.L_x_607) ;  /* 0x0000000000a82947 */ /* 0x000ff40003800000 */
        /* <DEDUP_REMOVED lines=42> */
.L_x_607:
[----:B------:R-:W-:Y:S05]  /*0d20*/  BSYNC.RECONVERGENT B0 ;  /* 0x0000000000007941 */ /* 0x000fea0003800200 */
.L_x_606:
        /* <DEDUP_REMOVED lines=46> */
.L_x_609:
[----:B------:R-:W-:Y:S05]  /*1010*/  BSYNC.RECONVERGENT B0 ;  /* 0x0000000000007941 */ /* 0x000fea0003800200 */
.L_x_608:
[----:B------:R-:W-:Y:S01]  /*1020*/  BSSY.RECONVERGENT B0, `(.L_x_610) ;  /* 0x000002e000007945 */ /* 0x000fe20003800200 */
[----:B------:R-:W-:Y:S02]  /*1030*/  ISETP.GE.U32.AND P3, PT, R11, R8, PT ;  /* 0x000000080b00720c */ /* 0x000fe40003f66070 */
[----:B------:R-:W-:Y:S01]  /*1040*/  IADD3 R13, PT, PT, R9, 0x380, RZ ;  /* 0x00000380090d7810 */ /* 0x000fe20007ffe0ff */
[----:B------:R-:W-:Y:S10]  /*1050*/  @P1 BRA `(.L_x_611) ;  /* 0x0000000000a81947 */ /* 0x000ff40003800000 */
        /* <DEDUP_REMOVED lines=42> */
.L_x_611:
[----:B------:R-:W-:Y:S05]  /*1300*/  BSYNC.RECONVERGENT B0 ;  /* 0x0000000000007941 */ /* 0x000fea0003800200 */
.L_x_610:
[----:B------:R-:W-:Y:S01]  /*1310*/  ISETP.GE.U32.AND P1, PT, R13, R8, PT ;  /* 0x000000080d00720c */ /* 0x000fe20003f26070 */
[----:B------:R-:W-:Y:S01]  /*1320*/  BSSY.RECONVERGENT B0, `(.L_x_612) ;  /* 0x000002e000007945 */ /* 0x000fe20003800200 */
[----:B------:R-:W-:-:S05]  /*1330*/  @!P0 IADD3 R13, PT, PT, R0, R9, RZ ;  /* 0x00000009000d8210 */ /* 0x000fca0007ffe0ff */
[----:B0-----:R-:W-:Y:S01]  /*1340*/  @!P0 IMAD.WIDE.U32 R2, R13, 0x2, R2 ;  /* 0x000000020d028825 */ /* 0x001fe200078e0002 */
[----:B------:R-:W-:Y:S06]  /*1350*/  @P2 BRA `(.L_x_613) ;  /* 0x0000000000a82947 */ /* 0x000fec0003800000 */
[----:B-----5:R-:W-:Y:S01]  /*1360*/  SHF.L.U32 R18, R18, 0x10, RZ ;  /* 0x0000001012127819 */ /* 0x020fe200000006ff */
[----:B------:R-:W-:-:S03]  /*1370*/  HFMA2 R20, -RZ, RZ, 1.625, 0 ;  /* 0x3e800000ff147431 */ /* 0x000fc600000001ff */
        /* <DEDUP_REMOVED lines=40> */
.L_x_613:
[----:B------:R-:W-:Y:S05]  /*1600*/  BSYNC.RECONVERGENT B0 ;  /* 0x0000000000007941 */ /* 0x000fea0003800200 */
.L_x_612:
[----:B------:R-:W-:Y:S04]  /*1610*/  BSSY.RECONVERGENT B0, `(.L_x_614) ;  /* 0x000002c000007945 */ /* 0x000fe80003800200 */
[----:B------:R-:W-:Y:S05]  /*1620*/  @P3 BRA `(.L_x_615) ;  /* 0x0000000000a83947 */ /* 0x000fea0003800000 */
        /* <DEDUP_REMOVED lines=42> */
.L_x_615:
[----:B------:R-:W-:Y:S05]  /*18d0*/  BSYNC.RECONVERGENT B0 ;  /* 0x0000000000007941 */ /* 0x000fea0003800200 */
.L_x_614:
[----:B------:R-:W-:Y:S04]  /*18e0*/  BSSY.RECONVERGENT B0, `(.L_x_616) ;  /* 0x000002c000007945 */ /* 0x000fe80003800200 */
[----:B------:R-:W-:Y:S05]  /*18f0*/  @P1 BRA `(.L_x_617) ;  /* 0x0000000000a81947 */ /* 0x000fea0003800000 */
[----:B-----5:R-:W-:Y:S01]  /*1900*/  SHF.L.U32 R16, R16, 0x10, RZ ;  /* 0x0000001010107819 */ /* 0x020fe200000006ff */
[----:B------:R-:W-:-:S03]  /*1910*/  HFMA2 R20, -RZ, RZ, 1.625, 0 ;  /* 0x3e800000ff147431 */ /* 0x000fc600000001ff */
[C---:B------:R-:W-:Y:S01]  /*1920*/  FSETP.GT.FTZ.AND P1, PT, |R16|.reuse, 8388608, PT ;  /* 0x4b0000001000780b */ /* 0x040fe20003f34200 */
[----:B------:R-:W-:-:S04]  /*1930*/  FFMA.FTZ R17, R16, R16, 1 ;  /* 0x3f80000010117423 */ /* 0x000fc80000010010 */
[----:B------:R-:W0:Y:S02]  /*1940*/  MUFU.RSQ R14, R17 ;  /* 0x00000011000e7308 */ /* 0x000e240000001400 */
[----:B0-----:R-:W-:Y:S01]  /*1950*/  FFMA.FTZ R18, R17, R14, 1 ;  /* 0x3f80000011127423 */ /* 0x001fe2000001000e */
[----:B------:R-:W-:-:S05]  /*1960*/  FADD.FTZ R14, |R16|, -RZ ;  /* 0x800000ff100e7221 */ /* 0x000fca0000010200 */
        /* <DEDUP_REMOVED lines=35> */
.L_x_617:
[----:B------:R-:W-:Y:S05]  /*1ba0*/  BSYNC.RECONVERGENT B0 ;  /* 0x0000000000007941 */ /* 0x000fea0003800200 */
.L_x_616:
[----:B------:R-:W-:Y:S01]  /*1bb0*/  @!P0 MOV R9, R5 ;  /* 0x0000000500098202 */ /* 0x000fe20000000f00 */
[----:B------:R0:W-:Y:S01]  /*1bc0*/  @!P0 STG.E.U16 desc[UR4][R2.64], R4 ;  /* 0x0000000402008986 */ /* 0x0001e2000c101504 */
[----:B------:R-:W-:Y:S04]  /*1bd0*/  BSSY.RECONVERGENT B0, `(.L_x_618) ;  /* 0x000002d000007945 */ /* 0x000fe80003800200 */
[----:B------:R-:W-:Y:S01]  /*1be0*/  BSSY.RELIABLE B1, `(.L_x_619) ;  /* 0x0000025000017945 */ /* 0x000fe20003800100 */
[----:B------:R-:W-:-:S13]  /*1bf0*/  ISETP.GE.U32.AND P0, PT, R9, R8, PT ;  /* 0x000000080900720c */ /* 0x000fda0003f06070 */
[----:B0-----:R-:W-:Y:S05]  /*1c00*/  @P0 BRA `(.L_x_620) ;  /* 0x0000000000300947 */ /* 0x001fea0003800000 */
[----:B------:R-:W0:Y:S01]  /*1c10*/  LDC.64 R2, c[0x0][0x388] ;  /* 0x0000e200ff027b82 */ /* 0x000e220000000a00 */
[----:B------:R-:W-:Y:S02]  /*1c20*/  IADD3 R5, PT, PT, R0, R9, RZ ;  /* 0x0000000900057210 */ /* 0x000fe40007ffe0ff */
[----:B------:R-:W-:-:S04]  /*1c30*/  IADD3 R9, PT, PT, R9, 0x80, RZ ;  /* 0x0000008009097810 */ /* 0x000fc80007ffe0ff */
[----:B------:R-:W-:Y:S01]  /*1c40*/  ISETP.GE.U32.AND P0, PT, R9, R8, PT ;  /* 0x000000080900720c */ /* 0x000fe20003f06070 */
[----:B0-----:R-:W-:-:S05]  /*1c50*/  IMAD.WIDE.U32 R2, R5, 0x2, R2 ;  /* 0x0000000205027825 */ /* 0x001fca00078e0002 */
[----:B-----5:R0:W-:Y:S07]  /*1c60*/  STG.E.U16 desc[UR4][R2.64], R7 ;  /* 0x0000000702007986 */ /* 0x0201ee000c101504 */
[----:B------:R-:W-:Y:S05]  /*1c70*/  @P0 BRA `(.L_x_621) ;  /* 0x0000000000300947 */ /* 0x000fea0003800000 */
[----:B0-----:R-:W0:Y:S01]  /*1c80*/  LDC.64 R2, c[0x0][0x388] ;  /* 0x0000e200ff027b82 */ /* 0x001e220000000a00 */
[----:B------:R-:W-:Y:S02]  /*1c90*/  IADD3 R5, PT, PT, R0, R9, RZ ;  /* 0x0000000900057210 */ /* 0x000fe40007ffe0ff */
[----:B------:R-:W-:-:S03]  /*1ca0*/  IADD3 R9, PT, PT, R9, 0x80, RZ ;  /* 0x0000008009097810 */ /* 0x000fc60007ffe0ff */
[----:B0-----:R-:W-:-:S05]  /*1cb0*/  IMAD.WIDE.U32 R2, R5, 0x2, R2 ;  /* 0x0000000205027825 */ /* 0x001fca00078e0002 */
[----:B------:R0:W-:Y:S02]  /*1cc0*/  STG.E.U16 desc[UR4][R2.64], R6 ;  /* 0x0000000602007986 */ /* 0x0001e4000c101504 */
.L_x_620:
[----:B------:R-:W-:-:S13]  /*1cd0*/  ISETP.GE.U32.AND P0, PT, R9, R8, PT ;  /* 0x000000080900720c */ /* 0x000fda0003f06070 */
[----:B------:R-:W-:Y:S05]  /*1ce0*/  @P0 BRA `(.L_x_622) ;  /* 0x0000000000300947 */ /* 0x000fea0003800000 */
[----:B0-----:R-:W0:Y:S01]  /*1cf0*/  LDC.64 R2, c[0x0][0x388] ;  /* 0x0000e200ff027b82 */ /* 0x001e220000000a00 */
[----:B------:R-:W-:Y:S02]  /*1d00*/  IADD3 R5, PT, PT, R0, R9, RZ ;  /* 0x0000000900057210 */ /* 0x000fe40007ffe0ff */
[----:B------:R-:W-:-:S03]  /*1d10*/  IADD3 R9, PT, PT, R9, 0x80, RZ ;  /* 0x0000008009097810 */ /* 0x000fc60007ffe0ff */
[----:B0-----:R-:W-:-:S05]  /*1d20*/  IMAD.WIDE.U32 R2, R5, 0x2, R2 ;  /* 0x0000000205027825 */ /* 0x001fca00078e0002 */
[----:B------:R1:W-:Y:S02]  /*1d30*/  STG.E.U16 desc[UR4][R2.64], R10 ;  /* 0x0000000a02007986 */ /* 0x0003e4000c101504 */
.L_x_621:
[----:B------:R-:W-:-:S13]  /*1d40*/  ISETP.GE.U32.AND P0, PT, R9, R8, PT ;  /* 0x000000080900720c */ /* 0x000fda0003f06070 */
[----:B------:R-:W-:Y:S05]  /*1d50*/  @P0 BRA `(.L_x_623) ;  /* 0x0000000000340947 */ /* 0x000fea0003800000 */
[----:B01----:R-:W0:Y:S01]  /*1d60*/  LDC.64 R2, c[0x0][0x388] ;  /* 0x0000e200ff027b82 */ /* 0x003e220000000a00 */
[----:B------:R-:W-:Y:S02]  /*1d70*/  IADD3 R5, PT, PT, R0, R9, RZ ;  /* 0x0000000900057210 */ /* 0x000fe40007ffe0ff */
[----:B------:R-:W-:-:S03]  /*1d80*/  IADD3 R9, PT, PT, R9, 0x80, RZ ;  /* 0x0000008009097810 */ /* 0x000fc60007ffe0ff */
[----:B0-----:R-:W-:-:S05]  /*1d90*/  IMAD.WIDE.U32 R2, R5, 0x2, R2 ;  /* 0x0000000205027825 */ /* 0x001fca00078e0002 */
[----:B------:R1:W-:Y:S02]  /*1da0*/  STG.E.U16 desc[UR4][R2.64], R11 ;  /* 0x0000000b02007986 */ /* 0x0003e4000c101504 */
.L_x_622:
[----:B------:R-:W-:-:S13]  /*1db0*/  ISETP.GE.U32.AND P0, PT, R9, R8, PT ;  /* 0x000000080900720c */ /* 0x000fda0003f06070 */
[----:B------:R-:W-:Y:S05]  /*1dc0*/  @P0 BREAK.RELIABLE B1 ;  /* 0x0000000000010942 */ /* 0x000fea0003800100 */
[----:B------:R-:W-:Y:S05]  /*1dd0*/  @P0 BRA `(.L_x_624) ;  /* 0x0000000000300947 */ /* 0x000fea0003800000 */
[----:B01----:R-:W0:Y:S01]  /*1de0*/  LDC.64 R2, c[0x0][0x388] ;  /* 0x0000e200ff027b82 */ /* 0x003e220000000a00 */
[----:B------:R-:W-:Y:S02]  /*1df0*/  IADD3 R5, PT, PT, R0, R9, RZ ;  /* 0x0000000900057210 */ /* 0x000fe40007ffe0ff */
[----:B------:R-:W-:-:S03]  /*1e00*/  IADD3 R9, PT, PT, R9, 0x80, RZ ;  /* 0x0000008009097810 */ /* 0x000fc60007ffe0ff */
[----:B0-----:R-:W-:-:S05]  /*1e10*/  IMAD.WIDE.U32 R2, R5, 0x2, R2 ;  /* 0x0000000205027825 */ /* 0x001fca00078e0002 */
[----:B------:R2:W-:Y:S02]  /*1e20*/  STG.E.U16 desc[UR4][R2.64], R12 ;  /* 0x0000000c02007986 */ /* 0x0005e4000c101504 */
.L_x_623:
[----:B------:R-:W-:Y:S05]  /*1e30*/  BSYNC.RELIABLE B1 ;  /* 0x0000000000017941 */ /* 0x000fea0003800100 */
.L_x_619:
[----:B------:R-:W-:-:S13]  /*1e40*/  ISETP.GE.U32.AND P0, PT, R9, R8, PT ;  /* 0x000000080900720c */ /* 0x000fda0003f06070 */
[----:B012---:R-:W0:Y:S01]  /*1e50*/  @!P0 LDC.64 R2, c[0x0][0x388] ;  /* 0x0000e200ff028b82 */ /* 0x007e220000000a00 */
[----:B------:R-:W-:Y:S02]  /*1e60*/  @!P0 IADD3 R5, PT, PT, R0, R9, RZ ;  /* 0x0000000900058210 */ /* 0x000fe40007ffe0ff */
[----:B------:R-:W-:-:S03]  /*1e70*/  @!P0 IADD3 R9, PT, PT, R9, 0x80, RZ ;  /* 0x0000008009098810 */ /* 0x000fc60007ffe0ff */
[----:B0-----:R-:W-:-:S05]  /*1e80*/  @!P0 IMAD.WIDE.U32 R2, R5, 0x2, R2 ;  /* 0x0000000205028825 */ /* 0x001fca00078e0002 */
[----:B------:R2:W-:Y:S02]  /*1e90*/  @!P0 STG.E.U16 desc[UR4][R2.64], R13 ;  /* 0x0000000d02008986 */ /* 0x0005e4000c101504 */
.L_x_624:
[----:B------:R-:W-:Y:S05]  /*1ea0*/  BSYNC.RECONVERGENT B0 ;  /* 0x0000000000007941 */ /* 0x000fea0003800200 */
.L_x_618:
[----:B------:R-:W-:Y:S05]  /*1eb0*/  WARPSYNC.ALL ;  /* 0x0000000000007948 */ /* 0x000fea0003800000 */
[----:B------:R-:W-:-:S13]  /*1ec0*/  ISETP.GE.U32.AND P0, PT, R9, R8, PT ;  /* 0x000000080900720c */ /* 0x000fda0003f06070 */
[----:B------:R-:W-:Y:S05]  /*1ed0*/  @P0 EXIT ;  /* 0x000000000000094d */ /* 0x000fea0003800000 */
[----:B012---:R-:W0:Y:S01]  /*1ee0*/  LDC.64 R2, c[0x0][0x388] ;  /* 0x0000e200ff027b82 */ /* 0x007e220000000a00 */
[----:B------:R-:W-:-:S05]  /*1ef0*/  IADD3 R9, PT, PT, R0, R9, RZ ;  /* 0x0000000900097210 */ /* 0x000fca0007ffe0ff */
[----:B0-----:R-:W-:-:S05]  /*1f00*/  IMAD.WIDE.U32 R2, R9, 0x2, R2 ;  /* 0x0000000209027825 */ /* 0x001fca00078e0002 */
[----:B------:R-:W-:Y:S01]  /*1f10*/  STG.E.U16 desc[UR4][R2.64], R14 ;  /* 0x0000000e02007986 */ /* 0x000fe2000c101504 */
[----:B------:R-:W-:Y:S05]  /*1f20*/  EXIT ;  /* 0x000000000000794d */ /* 0x000fea0003800000 */
.L_x_601:
[----:B------:R-:W0:Y:S01]  /*1f30*/  S2R R5, SR_TID.X ;  /* 0x0000000000057919 */ /* 0x000e220000002100 */
[----:B------:R-:W1:Y:S02]  /*1f40*/  LDC.64 R2, c[0x0][0x390] ;  /* 0x0000e400ff027b82 */ /* 0x000e640000000a00 */
[----:B-1----:R-:W-:-:S04]  /*1f50*/  IMAD.WIDE.U32 R2, R0, 0x2, R2 ;  /* 0x0000000200027825 */ /* 0x002fc800078e0002 */
[----:B0-----:R-:W-:-:S05]  /*1f60*/  IMAD.WIDE.U32 R2, R5, 0x4, R2 ;  /* 0x0000000405027825 */ /* 0x001fca00078e0002 */
[----:B------:R-:W2:Y:S04]  /*1f70*/  LDG.E R4, desc[UR4][R2.64] ;  /* 0x0000000402047981 */ /* 0x000ea8000c1e1900 */
[----:B------:R-:W3:Y:S04]  /*1f80*/  LDG.E R10, desc[UR4][R2.64+0x200] ;  /* 0x00020004020a7981 */ /* 0x000ee8000c1e1900 */
[----:B------:R-:W4:Y:S04]  /*1f90*/  LDG.E R7, desc[UR4][R2.64+0x400] ;  /* 0x0004000402077981 */ /* 0x000f28000c1e1900 */
[----:B------:R0:W5:Y:S01]  /*1fa0*/  LDG.E R8, desc[UR4][R2.64+0x600] ;  /* 0x0006000402087981 */ /* 0x000162000c1e1900 */
[----:B------:R-:W-:-:S02]  /*1fb0*/  PLOP3.LUT P6, PT, PT, PT, PT, 0x8, 0x80 ;  /* 0x000000000080781c */ /* 0x000fc40003fce170 */
[C---:B--2---:R-:W-:Y:S02]  /*1fc0*/  SHF.L.U32 R6, R4.reuse, 0x10, RZ ;  /* 0x0000001004067819 */ /* 0x044fe400000006ff */
[----:B------:R-:W-:Y:S02]  /*1fd0*/  PRMT R11, R4, 0x7632, R11 ;  /* 0x00007632040b7816 */ /* 0x000fe4000000000b */
[C---:B------:R-:W-:Y:S01]  /*1fe0*/  FSETP.GT.FTZ.AND P4, PT, |R6|.reuse, 8388608, PT ;  /* 0x4b0000000600780b */ /* 0x040fe20003f94200 */
[C---:B------:R-:W-:Y:S01]  /*1ff0*/  FFMA.FTZ R9, R6.reuse, R6, 1 ;  /* 0x3f80000006097423 */ /* 0x040fe20000010006 */
[----:B------:R-:W-:Y:S01]  /*2000*/  SHF.L.U32 R11, R11, 0x10, RZ ;  /* 0x000000100b0b7819 */ /* 0x000fe200000006ff */
[----:B------:R-:W-:Y:S02]  /*2010*/  FADD.FTZ R4, |R6|, -RZ ;  /* 0x800000ff06047221 */ /* 0x000fe40000010200 */
[----:B------:R-:W1:Y:S01]  /*2020*/  MUFU.RSQ R12, R9 ;  /* 0x00000009000c7308 */ /* 0x000e620000001400 */
[C---:B------:R-:W-:Y:S01]  /*2030*/  FSETP.GT.FTZ.AND P1, PT, |R11|.reuse, 8388608, PT ;  /* 0x4b0000000b00780b */ /* 0x040fe20003f34200 */
[----:B------:R-:W-:-:S06]  /*2040*/  FFMA.FTZ R14, R11, R11, 1 ;  /* 0x3f8000000b0e7423 */ /* 0x000fcc000001000b */
[----:B------:R-:W2:Y:S01]  /*2050*/  MUFU.RSQ R15, R14 ;  /* 0x0000000e000f7308 */ /* 0x000ea20000001400 */
[----:B-1----:R-:W-:-:S07]  /*2060*/  FFMA.FTZ R12, R9, R12, 1 ;  /* 0x3f800000090c7423 */ /* 0x002fce000001000c */
[----:B------:R-:W1:Y:S01]  /*2070*/  MUFU.RCP R13, R12 ;  /* 0x0000000c000d7308 */ /* 0x000e620000001000 */
[----:B--2---:R-:W-:Y:S01]  /*2080*/  FFMA.FTZ R15, R14, R15, 1 ;  /* 0x3f8000000e0f7423 */ /* 0x004fe2000001000f */
[----:B------:R-:W-:-:S06]  /*2090*/  FADD.FTZ R14, |R11|, -RZ ;  /* 0x800000ff0b0e7221 */ /* 0x000fcc0000010200 */
[----:B------:R-:W2:Y:S01]  /*20a0*/  MUFU.RCP R16, R15 ;  /* 0x0000000f00107308 */ /* 0x000ea20000001000 */
[----:B-1----:R-:W-:-:S04]  /*20b0*/  FMUL.FTZ R13, |R6|, R13 ;  /* 0x0000000d060d7220 */ /* 0x002fc80000410200 */
[----:B------:R-:W-:-:S04]  /*20c0*/  @!P4 FFMA.FTZ R4, |R6|, R13, |R6| ;  /* 0x0000000d0604c223 */ /* 0x000fc80000010606 */
[C---:B0-----:R-:W-:Y:S01]  /*20d0*/  FADD.FTZ.RZ R2, R4.reuse, 1 ;  /* 0x3f80000004027421 */ /* 0x041fe2000001c000 */
[----:B--2---:R-:W-:Y:S01]  /*20e0*/  FMUL.FTZ R16, |R11|, R16 ;  /* 0x000000100b107220 */ /* 0x004fe20000410200 */
[----:B------:R-:W-:-:S03]  /*20f0*/  ISETP.GE.U32.AND P5, PT, R4, 0x7f800000, PT ;  /* 0x7f8000000400780c */ /* 0x000fc60003fa6070 */
[----:B------:R-:W-:Y:S01]  /*2100*/  IADD3 R2, PT, PT, R2, -0x3f400000, RZ ;  /* 0xc0c0000002027810 */ /* 0x000fe20007ffe0ff */
[----:B------:R-:W-:-:S03]  /*2110*/  @!P1 FFMA.FTZ R14, |R11|, R16, |R11| ;  /* 0x000000100b0e9223 */ /* 0x000fc6000001060b */
[----:B------:R-:W-:Y:S01]  /*2120*/  LOP3.LUT R13, R2, 0xff800000, RZ, 0xc0, !PT ;  /* 0xff800000020d7812 */ /* 0x000fe200078ec0ff */
[----:B------:R-:W-:Y:S02]  /*2130*/  HFMA2 R2, -RZ, RZ, 1.625, 0 ;  /* 0x3e800000ff027431 */ /* 0x000fe400000001ff */
[----:B------:R-:W-:Y:S01]  /*2140*/  FADD.FTZ.RZ R16, R14, 1 ;  /* 0x3f8000000e107421 */ /* 0x000fe2000001c000 */
[----:B------:R-:W-:Y:S02]  /*2150*/  IADD3 R3, PT, PT, -R13, 0x40800000, RZ ;  /* 0x408000000d037810 */ /* 0x000fe40007ffe1ff */
[----:B------:R-:W-:Y:S02]  /*2160*/  IADD3 R12, PT, PT, R4, -R13, RZ ;  /* 0x8000000d040c7210 */ /* 0x000fe40007ffe0ff */
[----:B------:R-:W-:Y:S02]  /*2170*/  IADD3 R16, PT, PT, R16, -0x3f400000, RZ ;  /* 0xc0c0000010107810 */ /* 0x000fe40007ffe0ff */
[----:B------:R-:W-:Y:S01]  /*2180*/  @P5 ISETP.GT.AND P2, PT, R4, -0x40800000, PT ;  /* 0xbf8000000400580c */ /* 0x000fe20003f44270 */
[----:B------:R-:W-:Y:S01]  /*2190*/  FFMA.FTZ R9, R3, R2, -1 ;  /* 0xbf80000003097423 */ /* 0x000fe20000010002 */
[----:B------:R-:W-:-:S02]  /*21a0*/  MOV R3, 0x3d39bf78 ;  /* 0x3d39bf7800037802 */ /* 0x000fc40000000f00 */
[----:B------:R-:W-:Y:S01]  /*21b0*/  I2FP.F32.S32 R13, R13 ;  /* 0x0000000d000d7245 */ /* 0x000fe20000201400 */
[----:B------:R-:W-:Y:S01]  /*21c0*/  FADD.FTZ R12, R12, R9 ;  /* 0x000000090c0c7221 */ /* 0x000fe20000010000 */
[C---:B---3--:R-:W-:Y:S02]  /*21d0*/  SHF.L.U32 R9, R10.reuse, 0x10, RZ ;  /* 0x000000100a097819 */ /* 0x048fe400000006ff */
[----:B------:R-:W-:Y:S01]  /*21e0*/  PRMT R10, R10, 0x7632, R10 ;  /* 0x000076320a0a7816 */ /* 0x000fe2000000000a */
[----:B------:R-:W-:Y:S01]  /*21f0*/  FFMA.FTZ R15, R12, -R3, 0.10546888411045074463 ;  /* 0x3dd800120c0f7423 */ /* 0x000fe20000010803 */
[C---:B------:R-:W-:Y:S01]  /*2200*/  FSETP.GT.FTZ.AND P0, PT, |R9|.reuse, 8388608, PT ;  /* 0x4b0000000900780b */ /* 0x040fe20003f14200 */
[----:B------:R-:W-:Y:S01]  /*2210*/  FFMA.FTZ R17, R9, R9, 1 ;  /* 0x3f80000009117423 */ /* 0x000fe20000010009 */
[----:B------:R-:W-:Y:S01]  /*2220*/  SHF.L.U32 R10, R10, 0x10, RZ ;  /* 0x000000100a0a7819 */ /* 0x000fe200000006ff */
[----:B------:R-:W-:Y:S01]  /*2230*/  FFMA.FTZ R15, R12, R15, -0.13229703903198242188 ;  /* 0xbe0778e00c0f7423 */ /* 0x000fe2000001000f */
[----:B------:R-:W-:Y:S01]  /*2240*/  @P5 PLOP3.LUT P6, PT, P2, PT, PT, 0x80, 0x8 ;  /* 0x000000000008581c */ /* 0x000fe200017cf070 */
[----:B------:R-:W0:Y:S01]  /*2250*/  MUFU.RSQ R20, R17 ;  /* 0x0000001100147308 */ /* 0x000e220000001400 */
[----:B------:R-:W-:Y:S01]  /*2260*/  FSETP.GT.FTZ.AND P3, PT, |R10|, 8388608, PT ;  /* 0x4b0000000a00780b */ /* 0x000fe20003f74200 */
[----:B------:R-:W-:Y:S01]  /*2270*/  FFMA.FTZ R19, R12, R15, 0.14491446316242218018 ;  /* 0x3e1464750c137423 */ /* 0x000fe2000001000f */
[----:B------:R-:W-:Y:S01]  /*2280*/  LOP3.LUT R15, R16, 0xff800000, RZ, 0xc0, !PT ;  /* 0xff800000100f7812 */ /* 0x000fe200078ec0ff */
[----:B------:R-:W-:Y:S01]  /*2290*/  FFMA.FTZ R18, R10, R10, 1 ;  /* 0x3f8000000a127423 */ /* 0x000fe2000001000a */
[----:B------:R-:W-:Y:S01]  /*22a0*/  FMUL.FTZ R13, R13, 1.1920928955078125e-07 ;  /* 0x340000000d0d7820 */ /* 0x000fe20000410000 */
[----:B------:R-:W-:Y:S01]  /*22b0*/  FFMA.FTZ R21, R12, R19, -0.16641564667224884033 ;  /* 0xbe2a68dd0c157423 */ /* 0x000fe20000010013 */
[----:B------:R-:W-:Y:S01]  /*22c0*/  IADD3 R23, PT, PT, -R15, 0x40800000, RZ ;  /* 0x408000000f177810 */ /* 0x000fe20007ffe1ff */
[----:B------:R-:W1:Y:S01]  /*22d0*/  MUFU.RSQ R19, R18 ;  /* 0x0000001200137308 */ /* 0x000e620000001400 */
[----:B------:R-:W-:Y:S01]  /*22e0*/  IADD3 R16, PT, PT, R14, -R15, RZ ;  /* 0x8000000f0e107210 */ /* 0x000fe20007ffe0ff */
[----:B------:R-:W-:Y:S01]  /*22f0*/  FFMA.FTZ R21, R12, R21, 0.19988867640495300293 ;  /* 0x3e4caf9e0c157423 */ /* 0x000fe20000010015 */
[----:B------:R-:W-:Y:S01]  /*2300*/  ISETP.GE.U32.AND P2, PT, R14, 0x7f800000, PT ;  /* 0x7f8000000e00780c */ /* 0x000fe20003f46070 */
[----:B------:R-:W-:-:S02]  /*2310*/  FFMA.FTZ R23, R23, R2, -1 ;  /* 0xbf80000017177423 */ /* 0x000fc40000010002 */
[----:B------:R-:W-:Y:S02]  /*2320*/  FFMA.FTZ R21, R12, R21, -0.25000196695327758789 ;  /* 0xbe8000420c157423 */ /* 0x000fe40000010015 */
[----:B------:R-:W-:Y:S01]  /*2330*/  FADD.FTZ R16, R16, R23 ;  /* 0x0000001710107221 */ /* 0x000fe20000010000 */
[----:B0-----:R-:W-:Y:S01]  /*2340*/  FFMA.FTZ R20, R17, R20, 1 ;  /* 0x3f80000011147423 */ /* 0x001fe20000010014 */
[----:B------:R-:W-:Y:S01]  /*2350*/  FFMA.FTZ R21, R12, R21, 0.33333510160446166992 ;  /* 0x3eaaaae60c157423 */ /* 0x000fe20000010015 */
[----:B------:R-:W-:Y:S01]  /*2360*/  @P5 MOV R23, 0x7f800000 ;  /* 0x7f80000000175802 */ /* 0x000fe20000000f00 */
[----:B------:R-:W-:Y:S02]  /*2370*/  FFMA.FTZ R17, R16, -R3, 0.10546888411045074463 ;  /* 0x3dd8001210117423 */ /* 0x000fe40000010803 */
[----:B------:R-:W-:Y:S01]  /*2380*/  FFMA.FTZ R21, R12, R21, -0.5 ;  /* 0xbf0000000c157423 */ /* 0x000fe20000010015 */
[----:B------:R-:W0:Y:S01]  /*2390*/  MUFU.RCP R20, R20 ;  /* 0x0000001400147308 */ /* 0x000e220000001000 */
[----:B------:R-:W-:Y:S01]  /*23a0*/  FFMA.FTZ R17, R16, R17, -0.13229703903198242188 ;  /* 0xbe0778e010117423 */ /* 0x000fe20000010011 */
[----:B-1----:R-:W-:Y:S01]  /*23b0*/  FFMA.FTZ R19, R18, R19, 1 ;  /* 0x3f80000012137423 */ /* 0x002fe20000010013 */
[----:B------:R-:W-:-:S02]  /*23c0*/  FMUL.FTZ R21, R12, R21 ;  /* 0x000000150c157220 */ /* 0x000fc40000410000 */
[----:B------:R-:W-:Y:S02]  /*23d0*/  FFMA.FTZ R17, R16, R17, 0.14491446316242218018 ;  /* 0x3e14647510117423 */ /* 0x000fe40000010011 */
[----:B------:R-:W-:Y:S01]  /*23e0*/  FFMA.FTZ R18, R12, R21, R12 ;  /* 0x000000150c127223 */ /* 0x000fe2000001000c */
[----:B------:R-:W1:Y:S01]  /*23f0*/  MUFU.RCP R19, R19 ;  /* 0x0000001300137308 */ /* 0x000e620000001000 */
[----:B------:R-:W-:Y:S01]  /*2400*/  FFMA.FTZ R17, R16, R17, -0.16641564667224884033 ;  /* 0xbe2a68dd10117423 */ /* 0x000fe20000010011 */
[----:B------:R-:W-:-:S03]  /*2410*/  FADD.FTZ R12, |R9|, -RZ ;  /* 0x800000ff090c7221 */ /* 0x000fc60000010200 */
[----:B------:R-:W-:-:S04]  /*2420*/  FFMA.FTZ R17, R16, R17, 0.19988867640495300293 ;  /* 0x3e4caf9e10117423 */ /* 0x000fc80000010011 */
[----:B------:R-:W-:Y:S01]  /*2430*/  FFMA.FTZ R17, R16, R17, -0.25000196695327758789 ;  /* 0xbe80004210117423 */ /* 0x000fe20000010011 */
[----:B0-----:R-:W-:-:S03]  /*2440*/  FMUL.FTZ R20, |R9|, R20 ;  /* 0x0000001409147220 */ /* 0x001fc60000410200 */
[----:B------:R-:W-:Y:S01]  /*2450*/  FFMA.FTZ R21, R16, R17, 0.33333510160446166992 ;  /* 0x3eaaaae610157423 */ /* 0x000fe20000010011 */
[----:B------:R-:W-:Y:S01]  /*2460*/  @!P0 FFMA.FTZ R12, |R9|, R20, |R9| ;  /* 0x00000014090c8223 */ /* 0x000fe20000010609 */
[----:B------:R-:W-:Y:S01]  /*2470*/  FFMA.FTZ R17, R13, 0.69314718246459960938, R18 ;  /* 0x3f3172180d117823 */ /* 0x000fe20000010012 */
[----:B------:R-:W-:Y:S01]  /*2480*/  @P6 FFMA.FTZ R17, R4, R23, +INF ;  /* 0x7f80000004116423 */ /* 0x000fe20000010017 */
[----:B------:R-:W-:Y:S01]  /*2490*/  FFMA.FTZ R21, R16, R21, -0.5 ;  /* 0xbf00000010157423 */ /* 0x000fe20000010015 */
[----:B------:R-:W-:Y:S01]  /*24a0*/  FADD.FTZ.RZ R18, R12, 1 ;  /* 0x3f8000000c127421 */ /* 0x000fe2000001c000 */
[C---:B-1----:R-:W-:Y:S01]  /*24b0*/  FMUL.FTZ R19, |R10|.reuse, R19 ;  /* 0x000000130a137220 */ /* 0x042fe20000410200 */
[----:B------:R-:W-:Y:S01]  /*24c0*/  FADD.FTZ R13, |R10|, -RZ ;  /* 0x800000ff0a0d7221 */ /* 0x000fe20000010200 */
[----:B------:R-:W-:Y:S01]  /*24d0*/  FMUL.FTZ R21, R16, R21 ;  /* 0x0000001510157220 */ /* 0x000fe20000410000 */
[----:B------:R-:W-:Y:S01]  /*24e0*/  @P5 FSETP.NEU.FTZ.AND P6, PT, R4, RZ, PT ;  /* 0x000000ff0400520b */ /* 0x000fe20003fdd000 */
[----:B------:R-:W-:Y:S01]  /*24f0*/  @!P3 FFMA.FTZ R13, |R10|, R19, |R10| ;  /* 0x000000130a0db223 */ /* 0x000fe2000001060a */
[----:B------:R-:W-:Y:S01]  /*2500*/  IADD3 R18, PT, PT, R18, -0x3f400000, RZ ;  /* 0xc0c0000012127810 */ /* 0x000fe20007ffe0ff */
[----:B------:R-:W-:Y:S01]  /*2510*/  FFMA.FTZ R21, R16, R21, R16 ;  /* 0x0000001510157223 */ /* 0x000fe20000010010 */
[----:B------:R-:W-:-:S02]  /*2520*/  I2FP.F32.S32 R16, R15 ;  /* 0x0000000f00107245 */ /* 0x000fc40000201400 */
[----:B------:R-:W-:Y:S01]  /*2530*/  LOP3.LUT R15, R18, 0xff800000, RZ, 0xc0, !PT ;  /* 0xff800000120f7812 */ /* 0x000fe200078ec0ff */
[----:B------:R-:W-:Y:S01]  /*2540*/  FADD.FTZ.RZ R18, R13, 1 ;  /* 0x3f8000000d127421 */ /* 0x000fe2000001c000 */
[----:B------:R-:W-:Y:S01]  /*2550*/  @P5 FSEL R17, R17, -RZ, P6 ;  /* 0x800000ff11115208 */ /* 0x000fe20003000000 */
[----:B------:R-:W-:Y:S01]  /*2560*/  FMUL.FTZ R16, R16, 1.1920928955078125e-07 ;  /* 0x3400000010107820 */ /* 0x000fe20000410000 */
[----:B------:R-:W-:Y:S02]  /*2570*/  @P2 ISETP.GT.AND P6, PT, R14, -0x40800000, PT ;  /* 0xbf8000000e00280c */ /* 0x000fe40003fc4270 */
[----:B------:R-:W-:Y:S01]  /*2580*/  IADD3 R23, PT, PT, -R15, 0x40800000, RZ ;  /* 0x408000000f177810 */ /* 0x000fe20007ffe1ff */
[----:B------:R-:W-:Y:S01]  /*2590*/  FFMA.FTZ R19, R16, 0.69314718246459960938, R21 ;  /* 0x3f31721810137823 */ /* 0x000fe20000010015 */
[----:B------:R-:W-:Y:S01]  /*25a0*/  PLOP3.LUT P5, PT, PT, PT, PT, 0x8, 0x80 ;  /* 0x000000000080781c */ /* 0x000fe20003fae170 */
[----:B------:R-:W-:Y:S01]  /*25b0*/  @P4 FADD.FTZ R17, R17, 0.69314718246459960938 ;  /* 0x3f31721811114421 */ /* 0x000fe20000010000 */
[----:B------:R-:W-:Y:S01]  /*25c0*/  @P2 PLOP3.LUT P5, PT, P6, PT, PT, 0x80, 0x8 ;  /* 0x000000000008281c */ /* 0x000fe200037af070 */
[----:B------:R-:W-:Y:S01]  /*25d0*/  FFMA.FTZ R23, R23, R2, -1 ;  /* 0xbf80000017177423 */ /* 0x000fe20000010002 */
[----:B------:R-:W-:-:S02]  /*25e0*/  IADD3 R16, PT, PT, R18, -0x3f400000, RZ ;  /* 0xc0c0000012107810 */ /* 0x000fc40007ffe0ff */
[----:B----4-:R-:W-:Y:S02]  /*25f0*/  SHF.L.U32 R4, R7, 0x10, RZ ;  /* 0x0000001007047819 */ /* 0x010fe400000006ff */
[----:B------:R-:W-:Y:S02]  /*2600*/  IADD3 R20, PT, PT, R12, -R15, RZ ;  /* 0x8000000f0c147210 */ /* 0x000fe40007ffe0ff */
[----:B------:R-:W-:Y:S01]  /*2610*/  LOP3.LUT R16, R16, 0xff800000, RZ, 0xc0, !PT ;  /* 0xff80000010107812 */ /* 0x000fe200078ec0ff */
[----:B------:R-:W-:Y:S01]  /*2620*/  FFMA.FTZ R21, R4, R4, 1 ;  /* 0x3f80000004157423 */ /* 0x000fe20000010004 */
[----:B------:R-:W-:Y:S01]  /*2630*/  FSETP.NAN.FTZ.AND P4, PT, |R6|, |R6|, PT ;  /* 0x400000060600720b */ /* 0x000fe20003f98200 */
[----:B------:R-:W-:Y:S01]  /*2640*/  FADD.FTZ R20, R20, R23 ;  /* 0x0000001714147221 */ /* 0x000fe20000010000 */
[----:B------:R-:W-:Y:S01]  /*2650*/  @P2 MOV R23, 0x7f800000 ;  /* 0x7f80000000172802 */ /* 0x000fe20000000f00 */
[----:B------:R-:W0:Y:S01]  /*2660*/  MUFU.RSQ R22, R21 ;  /* 0x0000001500167308 */ /* 0x000e220000001400 */
[----:B------:R-:W-:-:S02]  /*2670*/  IADD3 R25, PT, PT, -R16, 0x40800000, RZ ;  /* 0x4080000010197810 */ /* 0x000fc40007ffe1ff */
[----:B------:R-:W-:Y:S01]  /*2680*/  IADD3 R18, PT, PT, R13, -R16, RZ ;  /* 0x800000100d127210 */ /* 0x000fe20007ffe0ff */
[----:B------:R-:W-:Y:S01]  /*2690*/  @P5 FFMA.FTZ R19, R14, R23, +INF ;  /* 0x7f8000000e135423 */ /* 0x000fe20000010017 */
[C---:B------:R-:W-:Y:S01]  /*26a0*/  FFMA.FTZ R23, R20.reuse, -R3, 0.10546888411045074463 ;  /* 0x3dd8001214177423 */ /* 0x040fe20000010803 */
[----:B------:R-:W-:Y:S01]  /*26b0*/  FFMA.FTZ R25, R25, R2, -1 ;  /* 0xbf80000019197423 */ /* 0x000fe20000010002 */
[----:B------:R-:W-:Y:S02]  /*26c0*/  LOP3.LUT R6, R17, 0x80000000, R6, 0xb8, !PT ;  /* 0x8000000011067812 */ /* 0x000fe400078eb806 */
[----:B------:R-:W-:Y:S01]  /*26d0*/  FFMA.FTZ R23, R20, R23, -0.13229703903198242188 ;  /* 0xbe0778e014177423 */ /* 0x000fe20000010017 */
[----:B------:R-:W-:Y:S01]  /*26e0*/  FADD.FTZ R18, R18, R25 ;  /* 0x0000001912127221 */ /* 0x000fe20000010000 */
[----:B------:R-:W-:Y:S02]  /*26f0*/  @P2 FSETP.NEU.FTZ.AND P6, PT, R14, RZ, PT ;  /* 0x000000ff0e00220b */ /* 0x000fe40003fdd000 */
[----:B------:R-:W-:Y:S01]  /*2700*/  FSEL R6, R6, R17, !P4 ;  /* 0x0000001106067208 */ /* 0x000fe20006000000 */
[----:B------:R-:W-:Y:S01]  /*2710*/  FFMA.FTZ R23, R20, R23, 0.14491446316242218018 ;  /* 0x3e14647514177423 */ /* 0x000fe20000010017 */
[----:B------:R-:W-:Y:S01]  /*2720*/  FFMA.FTZ R17, R18, -R3, 0.10546888411045074463 ;  /* 0x3dd8001212117423 */ /* 0x000fe20000010803 */
[----:B------:R-:W-:Y:S01]  /*2730*/  @P2 FSEL R19, R19, -RZ, P6 ;  /* 0x800000ff13132208 */ /* 0x000fe20003000000 */
[----:B0-----:R-:W-:Y:S01]  /*2740*/  FFMA.FTZ R24, R21, R22, 1 ;  /* 0x3f80000015187423 */ /* 0x001fe20000010016 */
[----:B------:R-:W-:Y:S01]  /*2750*/  ISETP.GE.U32.AND P4, PT, R12, 0x7f800000, PT ;  /* 0x7f8000000c00780c */ /* 0x000fe20003f86070 */
[----:B------:R-:W-:Y:S01]  /*2760*/  FFMA.FTZ R23, R20, R23, -0.16641564667224884033 ;  /* 0xbe2a68dd14177423 */ /* 0x000fe20000010017 */
[----:B------:R-:W-:Y:S01]  /*2770*/  PRMT R7, R7, 0x7632, R7 ;  /* 0x0000763207077816 */ /* 0x000fe20000000007 */
[----:B------:R-:W-:Y:S01]  /*2780*/  FFMA.FTZ R17, R18, R17, -0.13229703903198242188 ;  /* 0xbe0778e012117423 */ /* 0x000fe20000010011 */
[----:B------:R-:W-:Y:S01]  /*2790*/  @P1 FADD.FTZ R19, R19, 0.69314718246459960938 ;  /* 0x3f31721813131421 */ /* 0x000fe20000010000 */
[----:B------:R-:W-:Y:S01]  /*27a0*/  FFMA.FTZ R23, R20, R23, 0.19988867640495300293 ;  /* 0x3e4caf9e14177423 */ /* 0x000fe20000010017 */
[----:B------:R-:W-:Y:S01]  /*27b0*/  SHF.L.U32 R7, R7, 0x10, RZ ;  /* 0x0000001007077819 */ /* 0x000fe200000006ff */
[----:B------:R-:W-:Y:S01]  /*27c0*/  FFMA.FTZ R21, R18, R17, 0.14491446316242218018 ;  /* 0x3e14647512157423 */ /* 0x000fe20000010011 */
[----:B------:R-:W-:Y:S01]  /*27d0*/  FSETP.NAN.FTZ.AND P1, PT, |R11|, |R11|, PT ;  /* 0x4000000b0b00720b */ /* 0x000fe20003f38200 */
[----:B------:R-:W0:Y:S01]  /*27e0*/  MUFU.RCP R17, R24 ;  /* 0x0000001800117308 */ /* 0x000e220000001000 */
[----:B------:R-:W-:Y:S01]  /*27f0*/  LOP3.LUT R14, R19, 0x80000000, R11, 0xb8, !PT ;  /* 0x80000000130e7812 */ /* 0x000fe200078eb80b */
[----:B------:R-:W-:Y:S01]  /*2800*/  FFMA.FTZ R23, R20, R23, -0.25000196695327758789 ;  /* 0xbe80004214177423 */ /* 0x000fe20000010017 */
[----:B------:R-:W-:Y:S01]  /*2810*/  FFMA.FTZ R25, R18, R21, -0.16641564667224884033 ;  /* 0xbe2a68dd12197423 */ /* 0x000fe20000010015 */
[----:B------:R-:W-:Y:S01]  /*2820*/  FFMA.FTZ R21, R7, R7, 1 ;  /* 0x3f80000007157423 */ /* 0x000fe20000010007 */
[----:B------:R-:W-:Y:S01]  /*2830*/  FSEL R11, R14, R19, !P1 ;  /* 0x000000130e0b7208 */ /* 0x000fe20004800000 */
[----:B------:R-:W-:Y:S01]  /*2840*/  FFMA.FTZ R23, R20, R23, 0.33333510160446166992 ;  /* 0x3eaaaae614177423 */ /* 0x000fe20000010017 */
[----:B------:R-:W-:Y:S01]  /*2850*/  @P4 ISETP.GT.AND P1, PT, R12, -0x40800000, PT ;  /* 0xbf8000000c00480c */ /* 0x000fe20003f24270 */
[----:B------:R-:W-:Y:S01]  /*2860*/  FFMA.FTZ R25, R18, R25, 0.19988867640495300293 ;  /* 0x3e4caf9e12197423 */ /* 0x000fe20000010019 */
[----:B------:R-:W1:Y:S01]  /*2870*/  MUFU.RSQ R22, R21 ;  /* 0x0000001500167308 */ /* 0x000e620000001400 */
[----:B------:R-:W-:Y:S01]  /*2880*/  FSETP.GT.FTZ.AND P2, PT, |R4|, 8388608, PT ;  /* 0x4b0000000400780b */ /* 0x000fe20003f54200 */
[----:B------:R-:W-:Y:S01]  /*2890*/  FFMA.FTZ R23, R20, R23, -0.5 ;  /* 0xbf00000014177423 */ /* 0x000fe20000010017 */
[----:B------:R-:W-:Y:S01]  /*28a0*/  PLOP3.LUT P6, PT, PT, PT, PT, 0x8, 0x80 ;  /* 0x000000000080781c */ /* 0x000fe20003fce170 */
[----:B------:R-:W-:Y:S01]  /*28b0*/  FFMA.FTZ R25, R18, R25, -0.25000196695327758789 ;  /* 0xbe80004212197423 */ /* 0x000fe20000010019 */
[----:B------:R-:W-:Y:S01]  /*28c0*/  @P4 PLOP3.LUT P6, PT, P1, PT, PT, 0x80, 0x8 ;  /* 0x000000000008481c */ /* 0x000fe20000fcf070 */
[----:B------:R-:W-:Y:S01]  /*28d0*/  FMUL.FTZ R19, R20, R23 ;  /* 0x0000001714137220 */ /* 0x000fe20000410000 */
[----:B------:R-:W-:Y:S01]  /*28e0*/  I2FP.F32.S32 R15, R15 ;  /* 0x0000000f000f7245 */ /* 0x000fe20000201400 */
[----:B------:R-:W-:Y:S01]  /*28f0*/  FFMA.FTZ R25, R18, R25, 0.33333510160446166992 ;  /* 0x3eaaaae612197423 */ /* 0x000fe20000010019 */
[----:B------:R-:W-:Y:S01]  /*2900*/  ISETP.GE.U32.AND P5, PT, R13, 0x7f800000, PT ;  /* 0x7f8000000d00780c */ /* 0x000fe20003fa6070 */
[----:B0-----:R-:W-:Y:S01]  /*2910*/  FMUL.FTZ R17, |R4|, R17 ;  /* 0x0000001104117220 */ /* 0x001fe20000410200 */
[----:B------:R-:W-:Y:S01]  /*2920*/  FFMA.FTZ R19, R20, R19, R20 ;  /* 0x0000001314137223 */ /* 0x000fe20000010014 */
[----:B------:R-:W-:Y:S01]  /*2930*/  FMUL.FTZ R24, R15, 1.1920928955078125e-07 ;  /* 0x340000000f187820 */ /* 0x000fe20000410000 */
[----:B------:R-:W-:Y:S01]  /*2940*/  @P4 MOV R15, 0x7f800000 ;  /* 0x7f800000000f4802 */ /* 0x000fe20000000f00 */
[----:B------:R-:W-:Y:S01]  /*2950*/  FFMA.FTZ R25, R18, R25, -0.5 ;  /* 0xbf00000012197423 */ /* 0x000fe20000010019 */
[C---:B------:R-:W-:Y:S01]  /*2960*/  FADD.FTZ R14, |R4|.reuse, -RZ ;  /* 0x800000ff040e7221 */ /* 0x040fe20000010200 */
[----:B------:R-:W-:Y:S01]  /*2970*/  @!P2 FFMA.FTZ R14, |R4|, R17, |R4| ;  /* 0x00000011040ea223 */ /* 0x000fe20000010604 */
[----:B------:R-:W-:Y:S01]  /*2980*/  FFMA.FTZ R19, R24, 0.69314718246459960938, R19 ;  /* 0x3f31721818137823 */ /* 0x000fe20000010013 */
[----:B------:R-:W-:Y:S01]  /*2990*/  FMUL.FTZ R23, R18, R25 ;  /* 0x0000001912177220 */ /* 0x000fe20000410000 */
[----:B------:R-:W-:Y:S01]  /*29a0*/  @P6 FFMA.FTZ R19, R12, R15, +INF ;  /* 0x7f8000000c136423 */ /* 0x000fe2000001000f */
[----:B-1----:R-:W-:Y:S01]  /*29b0*/  FFMA.FTZ R24, R21, R22, 1 ;  /* 0x3f80000015187423 */ /* 0x002fe20000010016 */
[----:B-----5:R-:W-:Y:S01]  /*29c0*/  SHF.L.U32 R15, R8, 0x10, RZ ;  /* 0x00000010080f7819 */ /* 0x020fe200000006ff */
[----:B------:R-:W-:Y:S01]  /*29d0*/  FADD.FTZ.RZ R17, R14, 1 ;  /* 0x3f8000000e117421 */ /* 0x000fe2000001c000 */
[----:B------:R-:W-:Y:S01]  /*29e0*/  @P5 ISETP.GT.AND P1, PT, R13, -0x40800000, PT ;  /* 0xbf8000000d00580c */ /* 0x000fe20003f24270 */
[----:B------:R-:W-:Y:S01]  /*29f0*/  FFMA.FTZ R23, R18, R23, R18 ;  /* 0x0000001712177223 */ /* 0x000fe20000010012 */
[----:B------:R-:W-:Y:S01]  /*2a00*/  PLOP3.LUT P6, PT, PT, PT, PT, 0x8, 0x80 ;  /* 0x000000000080781c */ /* 0x000fe20003fce170 */
[----:B------:R0:W1:Y:S01]  /*2a10*/  MUFU.RCP R18, R24 ;  /* 0x0000001800127308 */ /* 0x0000620000001000 */
[----:B------:R-:W-:Y:S01]  /*2a20*/  FFMA.FTZ R21, R15, R15, 1 ;  /* 0x3f8000000f157423 */ /* 0x000fe2000001000f */
[----:B------:R-:W-:-:S02]  /*2a30*/  @P5 PLOP3.LUT P6, PT, P1, PT, PT, 0x80, 0x8 ;  /* 0x000000000008581c */ /* 0x000fc40000fcf070 */
[----:B------:R-:W-:Y:S02]  /*2a40*/  IADD3 R17, PT, PT, R17, -0x3f400000, RZ ;  /* 0xc0c0000011117810 */ /* 0x000fe40007ffe0ff */
[----:B------:R-:W-:Y:S02]  /*2a50*/  I2FP.F32.S32 R16, R16 ;  /* 0x0000001000107245 */ /* 0x000fe40000201400 */
[----:B------:R-:W2:Y:S01]  /*2a60*/  MUFU.RSQ R22, R21 ;  /* 0x0000001500167308 */ /* 0x000ea20000001400 */
[----:B------:R-:W-:Y:S02]  /*2a70*/  LOP3.LUT R17, R17, 0xff800000, RZ, 0xc0, !PT ;  /* 0xff80000011117812 */ /* 0x000fe400078ec0ff */
[----:B------:R-:W-:Y:S01]  /*2a80*/  FSETP.GT.FTZ.AND P1, PT, |R7|, 8388608, PT ;  /* 0x4b0000000700780b */ /* 0x000fe20003f34200 */
[----:B------:R-:W-:Y:S01]  /*2a90*/  FMUL.FTZ R16, R16, 1.1920928955078125e-07 ;  /* 0x3400000010107820 */ /* 0x000fe20000410000 */
[----:B0-----:R-:W-:Y:S02]  /*2aa0*/  @P5 MOV R24, 0x7f800000 ;  /* 0x7f80000000185802 */ /* 0x001fe40000000f00 */
[----:B------:R-:W-:Y:S01]  /*2ab0*/  IADD3 R25, PT, PT, -R17, 0x40800000, RZ ;  /* 0x4080000011197810 */ /* 0x000fe20007ffe1ff */
[----:B------:R-:W-:Y:S01]  /*2ac0*/  FFMA.FTZ R23, R16, 0.69314718246459960938, R23 ;  /* 0x3f31721810177823 */ /* 0x000fe20000010017 */
[----:B------:R-:W-:Y:S01]  /*2ad0*/  IADD3 R16, PT, PT, R14, -R17, RZ ;  /* 0x800000110e107210 */ /* 0x000fe20007ffe0ff */
[----:B------:R-:W-:Y:S01]  /*2ae0*/  @P6 FFMA.FTZ R23, R13, R24, +INF ;  /* 0x7f8000000d176423 */ /* 0x000fe20000010018 */
[----:B------:R-:W-:Y:S01]  /*2af0*/  @P4 FSETP.NEU.FTZ.AND P6, PT, R12, RZ, PT ;  /* 0x000000ff0c00420b */ /* 0x000fe20003fdd000 */
[----:B------:R-:W-:Y:S01]  /*2b00*/  FFMA.FTZ R25, R25, R2, -1 ;  /* 0xbf80000019197423 */ /* 0x000fe20000010002 */
[C---:B-1----:R-:W-:Y:S01]  /*2b10*/  FMUL.FTZ R18, |R7|.reuse, R18 ;  /* 0x0000001207127220 */ /* 0x042fe20000410200 */
[----:B------:R-:W-:Y:S01]  /*2b20*/  FADD.FTZ R12, |R7|, -RZ ;  /* 0x800000ff070c7221 */ /* 0x000fe20000010200 */
[----:B------:R-:W-:Y:S01]  /*2b30*/  @P4 FSEL R19, R19, -RZ, P6 ;  /* 0x800000ff13134208 */ /* 0x000fe20003000000 */
[----:B------:R-:W-:Y:S01]  /*2b40*/  FADD.FTZ R16, R16, R25 ;  /* 0x0000001910107221 */ /* 0x000fe20000010000 */
[----:B------:R-:W-:Y:S01]  /*2b50*/  @!P1 FFMA.FTZ R12, |R7|, R18, |R7| ;  /* 0x00000012070c9223 */ /* 0x000fe20000010607 */
[----:B--2---:R-:W-:Y:S01]  /*2b60*/  FFMA.FTZ R18, R21, R22, 1 ;  /* 0x3f80000015127423 */ /* 0x004fe20000010016 */
[----:B------:R-:W-:Y:S01]  /*2b70*/  @P5 FSETP.NEU.FTZ.AND P4, PT, R13, RZ, PT ;  /* 0x000000ff0d00520b */ /* 0x000fe20003f9d000 */
[----:B------:R-:W-:Y:S01]  /*2b80*/  FFMA.FTZ R25, R16, -R3, 0.10546888411045074463 ;  /* 0x3dd8001210197423 */ /* 0x000fe20000010803 */
[----:B------:R-:W-:Y:S01]  /*2b90*/  @P0 FADD.FTZ R19, R19, 0.69314718246459960938 ;  /* 0x3f31721813130421 */ /* 0x000fe20000010000 */
[----:B------:R-:W-:Y:S01]  /*2ba0*/  FADD.FTZ.RZ R13, R12, 1 ;  /* 0x3f8000000c0d7421 */ /* 0x000fe2000001c000 */
[----:B------:R-:W-:Y:S01]  /*2bb0*/  @P5 FSEL R23, R23, -RZ, P4 ;  /* 0x800000ff17175208 */ /* 0x000fe20002000000 */
[----:B------:R-:W-:Y:S01]  /*2bc0*/  FFMA.FTZ R25, R16, R25, -0.13229703903198242188 ;  /* 0xbe0778e010197423 */ /* 0x000fe20000010019 */
[----:B------:R-:W0:Y:S01]  /*2bd0*/  MUFU.RCP R18, R18 ;  /* 0x0000001200127308 */ /* 0x000e220000001000 */
[----:B------:R-:W-:-:S02]  /*2be0*/  FSETP.NAN.FTZ.AND P4, PT, |R9|, |R9|, PT ;  /* 0x400000090900720b */ /* 0x000fc40003f98200 */
[----:B------:R-:W-:Y:S01]  /*2bf0*/  LOP3.LUT R22, R19, 0x80000000, R9, 0xb8, !PT ;  /* 0x8000000013167812 */ /* 0x000fe200078eb809 */
[----:B------:R-:W-:Y:S01]  /*2c00*/  FFMA.FTZ R25, R16, R25, 0.14491446316242218018 ;  /* 0x3e14647510197423 */ /* 0x000fe20000010019 */
[----:B------:R-:W-:Y:S01]  /*2c10*/  IADD3 R13, PT, PT, R13, -0x3f400000, RZ ;  /* 0xc0c000000d0d7810 */ /* 0x000fe20007ffe0ff */
[----:B------:R-:W-:Y:S01]  /*2c20*/  @P3 FADD.FTZ R23, R23, 0.69314718246459960938 ;  /* 0x3f31721817173421 */ /* 0x000fe20000010000 */
[----:B------:R-:W-:Y:S01]  /*2c30*/  FSEL R9, R22, R19, !P4 ;  /* 0x0000001316097208 */ /* 0x000fe20006000000 */
[C---:B------:R-:W-:Y:S01]  /*2c40*/  FFMA.FTZ R25, R16.reuse, R25, -0.16641564667224884033 ;  /* 0xbe2a68dd10197423 */ /* 0x040fe20000010019 */
[----:B------:R-:W-:Y:S02]  /*2c50*/  LOP3.LUT R19, R13, 0xff800000, RZ, 0xc0, !PT ;  /* 0xff8000000d137812 */ /* 0x000fe400078ec0ff */
[----:B------:R-:W-:Y:S01]  /*2c60*/  FSETP.GT.FTZ.AND P4, PT, |R15|, 8388608, PT ;  /* 0x4b0000000f00780b */ /* 0x000fe20003f94200 */
[----:B------:R-:W-:Y:S01]  /*2c70*/  FFMA.FTZ R25, R16, R25, 0.19988867640495300293 ;  /* 0x3e4caf9e10197423 */ /* 0x000fe20000010019 */
[----:B------:R-:W-:-:S02]  /*2c80*/  FSETP.NAN.FTZ.AND P5, PT, |R10|, |R10|, PT ;  /* 0x4000000a0a00720b */ /* 0x000fc40003fb8200 */
[----:B------:R-:W-:Y:S01]  /*2c90*/  IADD3 R21, PT, PT, -R19, 0x40800000, RZ ;  /* 0x4080000013157810 */ /* 0x000fe20007ffe1ff */
[----:B------:R-:W-:Y:S01]  /*2ca0*/  FFMA.FTZ R25, R16, R25, -0.25000196695327758789 ;  /* 0xbe80004210197423 */ /* 0x000fe20000010019 */
[----:B------:R-:W-:Y:S01]  /*2cb0*/  LOP3.LUT R10, R23, 0x80000000, R10, 0xb8, !PT ;  /* 0x80000000170a7812 */ /* 0x000fe200078eb80a */
[----:B0-----:R-:W-:Y:S01]  /*2cc0*/  FMUL.FTZ R24, |R15|, R18 ;  /* 0x000000120f187220 */ /* 0x001fe20000410200 */
[----:B------:R-:W-:Y:S01]  /*2cd0*/  IADD3 R13, PT, PT, R12, -R19, RZ ;  /* 0x800000130c0d7210 */ /* 0x000fe20007ffe0ff */
[----:B------:R-:W-:Y:S01]  /*2ce0*/  FFMA.FTZ R22, R21, R2, -1 ;  /* 0xbf80000015167423 */ /* 0x000fe20000010002 */
[----:B------:R-:W-:Y:S01]  /*2cf0*/  FSEL R10, R10, R23, !P5 ;  /* 0x000000170a0a7208 */ /* 0x000fe20006800000 */
[----:B------:R-:W-:Y:S01]  /*2d00*/  FFMA.FTZ R25, R16, R25, 0.33333510160446166992 ;  /* 0x3eaaaae610197423 */ /* 0x000fe20000010019 */
[----:B------:R-:W-:Y:S01]  /*2d10*/  PRMT R23, R8, 0x7632, R23 ;  /* 0x0000763208177816 */ /* 0x000fe20000000017 */
[----:B------:R-:W-:Y:S01]  /*2d20*/  FADD.FTZ R18, R13, R22 ;  /* 0x000000160d127221 */ /* 0x000fe20000010000 */
[C---:B------:R-:W-:Y:S01]  /*2d30*/  FADD.FTZ R8, |R15|.reuse, -RZ ;  /* 0x800000ff0f087221 */ /* 0x040fe20000010200 */
[----:B------:R-:W-:Y:S01]  /*2d40*/  ISETP.GE.U32.AND P3, PT, R14, 0x7f800000, PT ;  /* 0x7f8000000e00780c */ /* 0x000fe20003f66070 */
[----:B------:R-:W-:Y:S01]  /*2d50*/  @!P4 FFMA.FTZ R8, |R15|, R24, |R15| ;  /* 0x000000180f08c223 */ /* 0x000fe2000001060f */
[----:B------:R-:W-:Y:S01]  /*2d60*/  SHF.L.U32 R13, R23, 0x10, RZ ;  /* 0x00000010170d7819 */ /* 0x000fe200000006ff */
[----:B------:R-:W-:Y:S01]  /*2d70*/  FFMA.FTZ R25, R16, R25, -0.5 ;  /* 0xbf00000010197423 */ /* 0x000fe20000010019 */
[----:B------:R-:W-:Y:S01]  /*2d80*/  FFMA.FTZ R23, R18, -R3, 0.10546888411045074463 ;  /* 0x3dd8001212177423 */ /* 0x000fe20000010803 */
[----:B------:R-:W-:Y:S01]  /*2d90*/  FADD.FTZ.RZ R24, R8, 1 ;  /* 0x3f80000008187421 */ /* 0x000fe2000001c000 */
[----:B------:R-:W-:Y:S01]  /*2da0*/  I2FP.F32.S32 R17, R17 ;  /* 0x0000001100117245 */ /* 0x000fe20000201400 */
[----:B------:R-:W-:Y:S01]  /*2db0*/  FFMA.FTZ R21, R13, R13, 1 ;  /* 0x3f8000000d157423 */ /* 0x000fe2000001000d */
[----:B------:R-:W-:Y:S01]  /*2dc0*/  FMUL.FTZ R25, R16, R25 ;  /* 0x0000001910197220 */ /* 0x000fe20000410000 */
[----:B------:R-:W-:Y:S01]  /*2dd0*/  FFMA.FTZ R23, R18, R23, -0.13229703903198242188 ;  /* 0xbe0778e012177423 */ /* 0x000fe20000010017 */
[----:B------:R-:W-:Y:S01]  /*2de0*/  IADD3 R24, PT, PT, R24, -0x3f400000, RZ ;  /* 0xc0c0000018187810 */ /* 0x000fe20007ffe0ff */
[----:B------:R-:W0:Y:S01]  /*2df0*/  MUFU.RSQ R22, R21 ;  /* 0x0000001500167308 */ /* 0x000e220000001400 */
[----:B------:R-:W-:Y:S01]  /*2e00*/  FFMA.FTZ R16, R16, R25, R16 ;  /* 0x0000001910107223 */ /* 0x000fe20000010010 */
[----:B------:R-:W-:Y:S01]  /*2e10*/  FFMA.FTZ R25, R18, R23, 0.14491446316242218018 ;  /* 0x3e14647512197423 */ /* 0x000fe20000010017 */
[----:B------:R-:W-:Y:S01]  /*2e20*/  FMUL.FTZ R23, R17, 1.1920928955078125e-07 ;  /* 0x3400000011177820 */ /* 0x000fe20000410000 */
[----:B------:R-:W-:-:S02]  /*2e30*/  @P3 ISETP.GT.AND P0, PT, R14, -0x40800000, PT ;  /* 0xbf8000000e00380c */ /* 0x000fc40003f04270 */
[----:B------:R-:W-:Y:S01]  /*2e40*/  LOP3.LUT R17, R24, 0xff800000, RZ, 0xc0, !PT ;  /* 0xff80000018117812 */ /* 0x000fe200078ec0ff */
[C---:B------:R-:W-:Y:S01]  /*2e50*/  FFMA.FTZ R25, R18.reuse, R25, -0.16641564667224884033 ;  /* 0xbe2a68dd12197423 */ /* 0x040fe20000010019 */
[----:B------:R-:W-:Y:S01]  /*2e60*/  PLOP3.LUT P5, PT, PT, PT, PT, 0x8, 0x80 ;  /* 0x000000000080781c */ /* 0x000fe20003fae170 */
[----:B------:R-:W-:Y:S01]  /*2e70*/  FFMA.FTZ R16, R23, 0.69314718246459960938, R16 ;  /* 0x3f31721817107823 */ /* 0x000fe20000010010 */
[----:B------:R-:W-:Y:S01]  /*2e80*/  @P3 PLOP3.LUT P5, PT, P0, PT, PT, 0x80, 0x8 ;  /* 0x000000000008381c */ /* 0x000fe200007af070 */
[----:B------:R-:W-:Y:S01]  /*2e90*/  FFMA.FTZ R25, R18, R25, 0.19988867640495300293 ;  /* 0x3e4caf9e12197423 */ /* 0x000fe20000010019 */
[----:B------:R-:W-:Y:S02]  /*2ea0*/  IADD3 R27, PT, PT, -R17, 0x40800000, RZ ;  /* 0x40800000111b7810 */ /* 0x000fe40007ffe1ff */
[----:B------:R-:W-:Y:S01]  /*2eb0*/  ISETP.GE.U32.AND P0, PT, R12, 0x7f800000, PT ;  /* 0x7f8000000c00780c */ /* 0x000fe20003f06070 */
[----:B------:R-:W-:Y:S01]  /*2ec0*/  FFMA.FTZ R25, R18, R25, -0.25000196695327758789 ;  /* 0xbe80004212197423 */ /* 0x000fe20000010019 */
[----:B------:R-:W-:Y:S01]  /*2ed0*/  IADD3 R23, PT, PT, R8, -R17, RZ ;  /* 0x8000001108177210 */ /* 0x000fe20007ffe0ff */
[----:B------:R-:W-:Y:S01]  /*2ee0*/  FFMA.FTZ R24, R27, R2, -1 ;  /* 0xbf8000001b187423 */ /* 0x000fe20000010002 */
[----:B------:R-:W-:Y:S01]  /*2ef0*/  @P3 MOV R29, 0x7f800000 ;  /* 0x7f800000001d3802 */ /* 0x000fe20000000f00 */
[----:B0-----:R-:W-:Y:S01]  /*2f00*/  FFMA.FTZ R21, R21, R22, 1 ;  /* 0x3f80000015157423 */ /* 0x001fe20000010016 */
[----:B------:R-:W-:Y:S01]  /*2f10*/  FFMA.FTZ R25, R18, R25, 0.33333510160446166992 ;  /* 0x3eaaaae612197423 */ /* 0x000fe20000010019 */
[----:B------:R-:W-:Y:S01]  /*2f20*/  FADD.FTZ R22, R23, R24 ;  /* 0x0000001817167221 */ /* 0x000fe20000010000 */
[----:B------:R-:W-:Y:S01]  /*2f30*/  PLOP3.LUT P6, PT, PT, PT, PT, 0x8, 0x80 ;  /* 0x000000000080781c */ /* 0x000fe20003fce170 */
[----:B------:R-:W-:Y:S01]  /*2f40*/  @P5 FFMA.FTZ R16, R14, R29, +INF ;  /* 0x7f8000000e105423 */ /* 0x000fe2000001001d */
[----:B------:R-:W-:Y:S01]  /*2f50*/  FFMA.FTZ R25, R18, R25, -0.5 ;  /* 0xbf00000012197423 */ /* 0x000fe20000010019 */
[----:B------:R-:W-:Y:S01]  /*2f60*/  FFMA.FTZ R23, R22, -R3, 0.10546888411045074463 ;  /* 0x3dd8001216177423 */ /* 0x000fe20000010803 */
[----:B------:R-:W0:Y:S01]  /*2f70*/  MUFU.RCP R24, R21 ;  /* 0x0000001500187308 */ /* 0x000e220000001000 */
[----:B------:R-:W-:Y:S01]  /*2f80*/  @P0 ISETP.GT.AND P5, PT, R12, -0x40800000, PT ;  /* 0xbf8000000c00080c */ /* 0x000fe20003fa4270 */
[----:B------:R-:W-:Y:S01]  /*2f90*/  FMUL.FTZ R25, R18, R25 ;  /* 0x0000001912197220 */ /* 0x000fe20000410000 */
[----:B------:R-:W-:Y:S01]  /*2fa0*/  FFMA.FTZ R23, R22, R23, -0.13229703903198242188 ;  /* 0xbe0778e016177423 */ /* 0x000fe20000010017 */
[----:B------:R-:W-:-:S02]  /*2fb0*/  I2FP.F32.S32 R19, R19 ;  /* 0x0000001300137245 */ /* 0x000fc40000201400 */
[----:B------:R-:W-:Y:S01]  /*2fc0*/  @P0 PLOP3.LUT P6, PT, P5, PT, PT, 0x80, 0x8 ;  /* 0x000000000008081c */ /* 0x000fe20002fcf070 */
[----:B------:R-:W-:Y:S01]  /*2fd0*/  FFMA.FTZ R23, R22, R23, 0.14491446316242218018 ;  /* 0x3e14647516177423 */ /* 0x000fe20000010017 */
[----:B------:R-:W-:Y:S01]  /*2fe0*/  @P3 FSETP.NEU.FTZ.AND P5, PT, R14, RZ, PT ;  /* 0x000000ff0e00320b */ /* 0x000fe20003fbd000 */
[----:B------:R-:W-:Y:S01]  /*2ff0*/  FFMA.FTZ R14, R18, R25, R18 ;  /* 0x00000019120e7223 */ /* 0x000fe20000010012 */
[----:B------:R-:W-:Y:S01]  /*3000*/  FMUL.FTZ R19, R19, 1.1920928955078125e-07 ;  /* 0x3400000013137820 */ /* 0x000fe20000410000 */
[----:B------:R-:W-:Y:S01]  /*3010*/  FFMA.FTZ R23, R22, R23, -0.16641564667224884033 ;  /* 0xbe2a68dd16177423 */ /* 0x000fe20000010017 */
[----:B------:R-:W-:Y:S02]  /*3020*/  @P3 FSEL R16, R16, -RZ, P5 ;  /* 0x800000ff10103208 */ /* 0x000fe40002800000 */
[----:B------:R-:W-:Y:S01]  /*3030*/  ISETP.GE.U32.AND P5, PT, R8, 0x7f800000, PT ;  /* 0x7f8000000800780c */ /* 0x000fe20003fa6070 */
[C---:B------:R-:W-:Y:S01]  /*3040*/  FFMA.FTZ R23, R22.reuse, R23, 0.19988867640495300293 ;  /* 0x3e4caf9e16177423 */ /* 0x040fe20000010017 */
[----:B------:R-:W-:Y:S01]  /*3050*/  @P0 MOV R25, 0x7f800000 ;  /* 0x7f80000000190802 */ /* 0x000fe20000000f00 */
[----:B------:R-:W-:Y:S01]  /*3060*/  FFMA.FTZ R14, R19, 0.69314718246459960938, R14 ;  /* 0x3f317218130e7823 */ /* 0x000fe2000001000e */
[C---:B------:R-:W-:Y:S01]  /*3070*/  FSETP.GT.FTZ.AND P3, PT, |R13|.reuse, 8388608, PT ;  /* 0x4b0000000d00780b */ /* 0x040fe20003f74200 */
[----:B------:R-:W-:Y:S01]  /*3080*/  FFMA.FTZ R23, R22, R23, -0.25000196695327758789 ;  /* 0xbe80004216177423 */ /* 0x000fe20000010017 */
[C---:B0-----:R-:W-:Y:S01]  /*3090*/  FMUL.FTZ R24, |R13|.reuse, R24 ;  /* 0x000000180d187220 */ /* 0x041fe20000410200 */
[C---:B------:R-:W-:Y:S01]  /*30a0*/  @P6 FFMA.FTZ R14, R12.reuse, R25, +INF ;  /* 0x7f8000000c0e6423 */ /* 0x040fe20000010019 */
[----:B------:R-:W-:Y:S01]  /*30b0*/  @P0 FSETP.NEU.FTZ.AND P6, PT, R12, RZ, PT ;  /* 0x000000ff0c00020b */ /* 0x000fe20003fdd000 */
[----:B------:R-:W-:Y:S01]  /*30c0*/  FFMA.FTZ R23, R22, R23, 0.33333510160446166992 ;  /* 0x3eaaaae616177423 */ /* 0x000fe20000010017 */
[----:B------:R-:W-:Y:S01]  /*30d0*/  FADD.FTZ R12, |R13|, -RZ ;  /* 0x800000ff0d0c7221 */ /* 0x000fe20000010200 */
[----:B------:R-:W-:-:S02]  /*30e0*/  I2FP.F32.S32 R17, R17 ;  /* 0x0000001100117245 */ /* 0x000fc40000201400 */
[----:B------:R-:W-:Y:S01]  /*30f0*/  @P0 FSEL R14, R14, -RZ, P6 ;  /* 0x800000ff0e0e0208 */ /* 0x000fe20003000000 */
[----:B------:R-:W-:Y:S01]  /*3100*/  FFMA.FTZ R23, R22, R23, -0.5 ;  /* 0xbf00000016177423 */ /* 0x000fe20000010017 */
[----:B------:R-:W-:Y:S01]  /*3110*/  @P5 ISETP.GT.AND P0, PT, R8, -0x40800000, PT ;  /* 0xbf8000000800580c */ /* 0x000fe20003f04270 */
[----:B------:R-:W-:Y:S01]  /*3120*/  FMUL.FTZ R17, R17, 1.1920928955078125e-07 ;  /* 0x3400000011117820 */ /* 0x000fe20000410000 */
[----:B------:R-:W-:Y:S01]  /*3130*/  PLOP3.LUT P6, PT, PT, PT, PT, 0x8, 0x80 ;  /* 0x000000000080781c */ /* 0x000fe20003fce170 */
[----:B------:R-:W-:Y:S01]  /*3140*/  @!P3 FFMA.FTZ R12, |R13|, R24, |R13| ;  /* 0x000000180d0cb223 */ /* 0x000fe2000001060d */
[----:B------:R-:W-:Y:S01]  /*3150*/  @P5 PLOP3.LUT P6, PT, P0, PT, PT, 0x80, 0x8 ;  /* 0x000000000008581c */ /* 0x000fe200007cf070 */
[----:B------:R-:W-:Y:S01]  /*3160*/  FMUL.FTZ R23, R22, R23 ;  /* 0x0000001716177220 */ /* 0x000fe20000410000 */
[----:B------:R-:W-:Y:S01]  /*3170*/  @P5 MOV R19, 0x7f800000 ;  /* 0x7f80000000135802 */ /* 0x000fe20000000f00 */
[C---:B------:R-:W-:Y:S01]  /*3180*/  FADD.FTZ.RZ R18, R12.reuse, 1 ;  /* 0x3f8000000c127421 */ /* 0x040fe2000001c000 */
[----:B------:R-:W-:Y:S01]  /*3190*/  ISETP.GE.U32.AND P0, PT, R12, 0x7f800000, PT ;  /* 0x7f8000000c00780c */ /* 0x000fe20003f06070 */
[----:B------:R-:W-:Y:S01]  /*31a0*/  FFMA.FTZ R22, R22, R23, R22 ;  /* 0x0000001716167223 */ /* 0x000fe20000010016 */
[----:B------:R-:W-:Y:S01]  /*31b0*/  P2R R20, PR, RZ, 0x4 ;  /* 0x00000004ff147803 */ /* 0x000fe20000000000 */
[----:B------:R-:W-:Y:S01]  /*31c0*/  @P1 FADD.FTZ R14, R14, 0.69314718246459960938 ;  /* 0x3f3172180e0e1421 */ /* 0x000fe20000010000 */
[----:B------:R-:W-:Y:S01]  /*31d0*/  IADD3 R18, PT, PT, R18, -0x3f400000, RZ ;  /* 0xc0c0000012127810 */ /* 0x000fe20007ffe0ff */
[----:B------:R-:W-:Y:S01]  /*31e0*/  FFMA.FTZ R17, R17, 0.69314718246459960938, R22 ;  /* 0x3f31721811117823 */ /* 0x000fe20000010016 */
[----:B------:R-:W-:-:S02]  /*31f0*/  FSETP.NAN.FTZ.AND P1, PT, |R13|, |R13|, PT ;  /* 0x4000000d0d00720b */ /* 0x000fc40003f38200 */
[----:B------:R-:W-:Y:S01]  /*3200*/  F2FP.BF16.F32.PACK_AB R6, R11, R6 ;  /* 0x000000060b06723e */ /* 0x000fe200000010ff */
[----:B------:R-:W-:Y:S01]  /*3210*/  @P6 FFMA.FTZ R17, R8, R19, +INF ;  /* 0x7f80000008116423 */ /* 0x000fe20000010013 */
[----:B------:R-:W-:Y:S02]  /*3220*/  LOP3.LUT R19, R18, 0xff800000, RZ, 0xc0, !PT ;  /* 0xff80000012137812 */ /* 0x000fe400078ec0ff */
[----:B------:R-:W-:Y:S02]  /*3230*/  PLOP3.LUT P6, PT, PT, PT, PT, 0x8, 0x80 ;  /* 0x000000000080781c */ /* 0x000fe40003fce170 */
[----:B------:R-:W-:Y:S02]  /*3240*/  IADD3 R21, PT, PT, -R19, 0x40800000, RZ ;  /* 0x4080000013157810 */ /* 0x000fe40007ffe1ff */
[CC--:B------:R-:W-:Y:S02]  /*3250*/  IADD3 R18, PT, PT, R12.reuse, -R19.reuse, RZ ;  /* 0x800000130c127210 */ /* 0x0c0fe40007ffe0ff */
[----:B------:R-:W-:Y:S01]  /*3260*/  @P0 ISETP.GT.AND P2, PT, R12, -0x40800000, PT ;  /* 0xbf8000000c00080c */ /* 0x000fe20003f44270 */
[----:B------:R-:W-:Y:S01]  /*3270*/  FFMA.FTZ R21, R21, R2, -1 ;  /* 0xbf80000015157423 */ /* 0x000fe20000010002 */
[----:B------:R-:W-:-:S02]  /*3280*/  I2FP.F32.S32 R19, R19 ;  /* 0x0000001300137245 */ /* 0x000fc40000201400 */
[----:B------:R-:W-:Y:S01]  /*3290*/  @P0 PLOP3.LUT P6, PT, P2, PT, PT, 0x80, 0x8 ;  /* 0x000000000008081c */ /* 0x000fe200017cf070 */
[----:B------:R-:W-:Y:S01]  /*32a0*/  FADD.FTZ R18, R18, R21 ;  /* 0x0000001512127221 */ /* 0x000fe20000010000 */
[----:B------:R-:W-:Y:S01]  /*32b0*/  ISETP.NE.AND P2, PT, R20, RZ, PT ;  /* 0x000000ff1400720c */ /* 0x000fe20003f45270 */
[----:B------:R-:W-:Y:S01]  /*32c0*/  FMUL.FTZ R19, R19, 1.1920928955078125e-07 ;  /* 0x3400000013137820 */ /* 0x000fe20000410000 */
[----:B------:R-:W-:Y:S01]  /*32d0*/  F2FP.BF16.F32.PACK_AB R9, R10, R9 ;  /* 0x000000090a09723e */ /* 0x000fe200000010ff */
[----:B------:R-:W-:-:S04]  /*32e0*/  FFMA.FTZ R3, R18, -R3, 0.10546888411045074463 ;  /* 0x3dd8001212037423 */ /* 0x000fc80000010803 */
[----:B------:R-:W-:-:S04]  /*32f0*/  FFMA.FTZ R3, R18, R3, -0.13229703903198242188 ;  /* 0xbe0778e012037423 */ /* 0x000fc80000010003 */
[----:B------:R-:W-:Y:S02]  /*3300*/  FFMA.FTZ R3, R18, R3, 0.14491446316242218018 ;  /* 0x3e14647512037423 */ /* 0x000fe40000010003 */
[----:B------:R-:W-:Y:S02]  /*3310*/  @P2 FADD.FTZ R16, R16, 0.69314718246459960938 ;  /* 0x3f31721810102421 */ /* 0x000fe40000010000 */
[----:B------:R-:W-:-:S04]  /*3320*/  FFMA.FTZ R3, R18, R3, -0.16641564667224884033 ;  /* 0xbe2a68dd12037423 */ /* 0x000fc80000010003 */
[----:B------:R-:W-:-:S04]  /*3330*/  FFMA.FTZ R3, R18, R3, 0.19988867640495300293 ;  /* 0x3e4caf9e12037423 */ /* 0x000fc80000010003 */
[----:B------:R-:W-:-:S04]  /*3340*/  FFMA.FTZ R3, R18, R3, -0.25000196695327758789 ;  /* 0xbe80004212037423 */ /* 0x000fc80000010003 */
[----:B------:R-:W-:-:S04]  /*3350*/  FFMA.FTZ R3, R18, R3, 0.33333510160446166992 ;  /* 0x3eaaaae612037423 */ /* 0x000fc80000010003 */
[C---:B------:R-:W-:Y:S02]  /*3360*/  FFMA.FTZ R21, R18.reuse, R3, -0.5 ;  /* 0xbf00000012157423 */ /* 0x040fe40000010003 */
[----:B------:R-:W0:Y:S02]  /*3370*/  LDC.64 R2, c[0x0][0x388] ;  /* 0x0000e200ff027b82 */ /* 0x000e240000000a00 */
[----:B------:R-:W-:-:S04]  /*3380*/  FMUL.FTZ R21, R18, R21 ;  /* 0x0000001512157220 */ /* 0x000fc80000410000 */
[----:B------:R-:W-:Y:S01]  /*3390*/  FFMA.FTZ R18, R18, R21, R18 ;  /* 0x0000001512127223 */ /* 0x000fe20000010012 */
[----:B------:R-:W-:-:S03]  /*33a0*/  @P0 MOV R21, 0x7f800000 ;  /* 0x7f80000000150802 */ /* 0x000fc60000000f00 */
[----:B------:R-:W-:Y:S02]  /*33b0*/  FFMA.FTZ R18, R19, 0.69314718246459960938, R18 ;  /* 0x3f31721813127823 */ /* 0x000fe40000010012 */
[----:B------:R-:W-:Y:S01]  /*33c0*/  @P6 FFMA.FTZ R18, R12, R21, +INF ;  /* 0x7f8000000c126423 */ /* 0x000fe20000010015 */
[----:B------:R-:W-:-:S04]  /*33d0*/  @P5 FSETP.NEU.FTZ.AND P6, PT, R8, RZ, PT ;  /* 0x000000ff0800520b */ /* 0x000fc80003fdd000 */
[----:B------:R-:W-:Y:S02]  /*33e0*/  @P5 FSEL R17, R17, -RZ, P6 ;  /* 0x800000ff11115208 */ /* 0x000fe40003000000 */
[----:B------:R-:W-:Y:S02]  /*33f0*/  @P0 FSETP.NEU.FTZ.AND P6, PT, R12, RZ, PT ;  /* 0x000000ff0c00020b */ /* 0x000fe40003fdd000 */
[----:B------:R-:W-:Y:S01]  /*3400*/  FSETP.NAN.FTZ.AND P5, PT, |R4|, |R4|, PT ;  /* 0x400000040400720b */ /* 0x000fe20003fb8200 */
[----:B------:R-:W-:Y:S01]  /*3410*/  @P4 FADD.FTZ R17, R17, 0.69314718246459960938 ;  /* 0x3f31721811114421 */ /* 0x000fe20000010000 */
[----:B------:R-:W-:Y:S01]  /*3420*/  @P0 FSEL R18, R18, -RZ, P6 ;  /* 0x800000ff12120208 */ /* 0x000fe20003000000 */
[----:B0-----:R-:W-:Y:S01]  /*3430*/  IMAD.WIDE.U32 R2, R0, 0x2, R2 ;  /* 0x0000000200027825 */ /* 0x001fe200078e0002 */
[----:B------:R-:W-:Y:S02]  /*3440*/  FSETP.NAN.FTZ.AND P0, PT, |R15|, |R15|, PT ;  /* 0x4000000f0f00720b */ /* 0x000fe40003f18200 */
[----:B------:R-:W-:Y:S01]  /*3450*/  FSETP.NAN.FTZ.AND P6, PT, |R7|, |R7|, PT ;  /* 0x400000070700720b */ /* 0x000fe20003fd8200 */
[----:B------:R-:W-:Y:S01]  /*3460*/  @P3 FADD.FTZ R18, R18, 0.69314718246459960938 ;  /* 0x3f31721812123421 */ /* 0x000fe20000010000 */
[----:B------:R-:W-:Y:S01]  /*3470*/  LOP3.LUT R4, R16, 0x80000000, R4, 0xb8, !PT ;  /* 0x8000000010047812 */ /* 0x000fe200078eb804 */
[----:B------:R-:W-:Y:S01]  /*3480*/  IMAD.WIDE.U32 R2, R5, 0x4, R2 ;  /* 0x0000000405027825 */ /* 0x000fe200078e0002 */
[----:B------:R-:W-:-:S02]  /*3490*/  LOP3.LUT R7, R14, 0x80000000, R7, 0xb8, !PT ;  /* 0x800000000e077812 */ /* 0x000fc400078eb807 */
[----:B------:R-:W-:Y:S02]  /*34a0*/  LOP3.LUT R15, R17, 0x80000000, R15, 0xb8, !PT ;  /* 0x80000000110f7812 */ /* 0x000fe400078eb80f */
[----:B------:R-:W-:Y:S01]  /*34b0*/  LOP3.LUT R13, R18, 0x80000000, R13, 0xb8, !PT ;  /* 0x80000000120d7812 */ /* 0x000fe200078eb80d */
[----:B------:R-:W-:Y:S01]  /*34c0*/  STG.E desc[UR4][R2.64], R6 ;  /* 0x0000000602007986 */ /* 0x000fe2000c101904 */
[----:B------:R-:W-:Y:S02]  /*34d0*/  FSEL R4, R4, R16, !P5 ;  /* 0x0000001004047208 */ /* 0x000fe40006800000 */
[----:B------:R-:W-:Y:S01]  /*34e0*/  FSEL R7, R7, R14, !P6 ;  /* 0x0000000e07077208 */ /* 0x000fe20007000000 */
[----:B------:R-:W-:Y:S01]  /*34f0*/  STG.E desc[UR4][R2.64+0x200], R9 ;  /* 0x0002000902007986 */ /* 0x000fe2000c101904 */
[----:B------:R-:W-:Y:S02]  /*3500*/  FSEL R0, R15, R17, !P0 ;  /* 0x000000110f007208 */ /* 0x000fe40004000000 */
[----:B------:R-:W-:-:S02]  /*3510*/  FSEL R13, R13, R18, !P1 ;  /* 0x000000120d0d7208 */ /* 0x000fc40004800000 */
[----:B------:R-:W-:Y:S02]  /*3520*/  F2FP.BF16.F32.PACK_AB R5, R7, R4 ;  /* 0x000000040705723e */ /* 0x000fe400000010ff */
[----:B------:R-:W-:-:S03]  /*3530*/  F2FP.BF16.F32.PACK_AB R13, R13, R0 ;  /* 0x000000000d0d723e */ /* 0x000fc600000010ff */
[----:B------:R-:W-:Y:S04]  /*3540*/  STG.E desc[UR4][R2.64+0x400], R5 ;  /* 0x0004000502007986 */ /* 0x000fe8000c101904 */
[----:B------:R-:W-:Y:S01]  /*3550*/  STG.E desc[UR4][R2.64+0x600], R13 ;  /* 0x0006000d02007986 */ /* 0x000fe2000c101904 */
[----:B------:R-:W-:Y:S05]  /*3560*/  EXIT ;  /* 0x000000000000794d */ /* 0x000fea0003800000 */
.L_x_625:
        /* <DEDUP_REMOVED lines=9> */
.L_x_18547:


//--------------------- .text._ZN2at6native29vectorized_elementwise_kernelILi4EZZZNS0_17asinh_kernel_cudaERNS_18TensorIteratorBaseEENKUlvE0_clEvENKUlvE2_clEvEUlN3c108BFloat16EE_St5arrayIPcLm2EEEEviT0_T1_ --------------------------
	.section	.text._ZN2at6native29vectorized_elementwise_kernelILi4EZZZNS0_17asinh_kernel_cudaERNS_18TensorIteratorBaseEENKUlvE0_clEvENKUlvE2_clEvEUlN3c108BFloat16EE_St5arrayIPcLm2EEEEviT0_T1_,"ax",@progbits
	.align	128
        .global         _ZN2at6native29vectorized_elementwise_kernelILi4EZZZNS0_17asinh_kernel_cudaERNS_18TensorIteratorBaseEENKUlvE0_clEvENKUlvE2_clEvEUlN3c108BFloat16EE_St5arrayIPcLm2EEEEviT0_T1_
        .type           _ZN2at6native29vectorized_elementwise_kernelILi4EZZZNS0_17asinh_kernel_cudaERNS_18TensorIteratorBaseEENKUlvE0_clEvENKUlvE2_clEvEUlN3c108BFloat16EE_St5arrayIPcLm2EEEEviT0_T1_,@function
        .size           _ZN2at6native29vectorized_elementwise_kernelILi4EZZZNS0_17asinh_kernel_cudaERNS_18TensorIteratorBaseEENKUlvE0_clEvENKUlvE2_clEvEUlN3c108BFloat16EE_St5arrayIPcLm2EEEEviT0_T1_,(.L_x_18548 - _ZN2at6native29vectorized_elementwise_kernelILi4EZZZNS0_17asinh_kernel_cudaERNS_18TensorIteratorBaseEENKUlvE0_clEvENKUlvE2_clEvEUlN3c108BFloat16EE_St5arrayIPcLm2EEEEviT0_T1_)
        .other          _ZN2at6native29vectorized_elementwise_kernelILi4EZZZNS0_17asinh_kernel_cudaERNS_18TensorIteratorBaseEENKUlvE0_clEvENKUlvE2_clEvEUlN3c108BFloat16EE_St5arrayIPcLm2EEEEviT0_T1_,@"STO_CUDA_ENTRY STV_DEFAULT"
_ZN2at6native29vectorized_elementwise_kernelILi4EZZZNS0_17asinh_kernel_cudaERNS_18TensorIteratorBaseEENKUlvE0_clEvENKUlvE2_clEvEUlN3c108BFloat16EE_St5arrayIPcLm2EEEEviT0_T1_:
.text._ZN2at6native29vectorized_elementwise_kernelILi4EZZZNS0_17asinh_kernel_cudaERNS_18TensorIteratorBaseEENKUlvE0_clEvENKUlvE2_clEvEUlN3c108BFloat16EE_St5arrayIPcLm2EEEEviT0_T1_:
        /* <DEDUP_REMOVED lines=115> */
.L_x_628:
[----:B------:R-:W-:Y:S05]  /*0730*/  BSYNC.RECONVERGENT B0 ;  /* 0x0000000000007941 */ /* 0x000fea0003800200 */
.L_x_627:
        /* <DEDUP_REMOVED lines=47> */
.L_x_630:
[----:B------:R-:W-:Y:S05]  /*0a30*/  BSYNC.RECONVERGENT B0 ;  /* 0x0000000000007941 */ /* 0x000fea0003800200 */
.L_x_629:
        /* <DEDUP_REMOVED lines=46> */
.L_x_632:
[----:B------:R-:W-:Y:S05]  /*0d20*/  BSYNC.RECONVERGENT B0 ;  /* 0x0000000000007941 */ /* 0x000fea0003800200 */
.L_x_631:
        /* <DEDUP_REMOVED lines=46> */
.L_x_634:
[----:B------:R-:W-:Y:S05]  /*1010*/  BSYNC.RECONVERGENT B0 ;  /* 0x0000000000007941 */ /* 0x000fea0003800200 */
.L_x_633:
        /* <DEDUP_REMOVED lines=46> */
.L_x_636:
[----:B------:R-:W-:Y:S05]  /*1300*/  BSYNC.RECONVERGENT B0 ;  /* 0x0000000000007941 */ /* 0x000fea0003800200 */
.L_x_635:
        /* <DEDUP_REMOVED lines=47> */
.L_x_638:
[----:B------:R-:W-:Y:S05]  /*1600*/  BSYNC.RECONVERGENT B0 ;  /* 0x0000000000007941 */ /* 0x000fea0003800200 */
.L_x_637:
        /* <DEDUP_REMOVED lines=44> */
.L_x_640:
[----:B------:R-:W-:Y:S05]  /*18d0*/  BSYNC.RECONVERGENT B0 ;  /* 0x0000000000007941 */ /* 0x000fea0003800200 */
.L_x_639:
        /* <DEDUP_REMOVED lines=44> */
.L_x_642:
[----:B------:R-:W-:Y:S05]  /*1ba0*/  BSYNC.RECONVERGENT B0 ;  /* 0x0000000000007941 */ /* 0x000fea0003800200 */
.L_x_641:
        /* <DEDUP_REMOVED lines=18> */
.L_x_645:
[----:B------:R-:W-:-:S13]  /*1cd0*/  ISETP.GE.U32.AND P0, PT, R9, R8, PT ;  /* 0x000000080900720c */ /* 0x000fda0003f06070 */
[----:B------:R-:W-:Y:S05]  /*1ce0*/  @P0 BRA `(.L_x_647) ;  /* 0x0000000000300947 */ /* 0x000fea0003800000 */
[----:B0-----:R-:W0:Y:S01]  /*1cf0*/  LDC.64 R2, c[0x0][0x388] ;  /* 0x0000e200ff027b82 */ /* 0x001e220000000a00 */
[----:B------:R-:W-:Y:S02]  /*1d00*/  IADD3 R5, PT, PT, R0, R9, RZ ;  /* 0x0000000900057210 */ /* 0x000fe40007ffe0ff */
[----:B------:R-:W-:-:S03]  /*1d10*/  IADD3 R9, PT, PT, R9, 0x80, RZ ;  /* 0x0000008009097810 */ /* 0x000fc60007ffe0ff */
[----:B0-----:R-:W-:-:S05]  /*1d20*/  IMAD.WIDE.U32 R2, R5, 0x2, R2 ;  /* 0x0000000205027825 */ /* 0x001fca00078e0002 */
[----:B------:R1:W-:Y:S02]  /*1d30*/  STG.E.U16 desc[UR4][R2.64], R10 ;  /* 0x0000000a02007986 */ /* 0x0003e4000c101504 */
.L_x_646:
[----:B------:R-:W-:-:S13]  /*1d40*/  ISETP.GE.U32.AND P0, PT, R9, R8, PT ;  /* 0x000000080900720c */ /* 0x000fda0003f06070 */
[----:B------:R-:W-:Y:S05]  /*1d50*/  @P0 BRA `(.L_x_648) ;  /* 0x0000000000340947 */ /* 0x000fea0003800000 */
[----:B01----:R-:W0:Y:S01]  /*1d60*/  LDC.64 R2, c[0x0][0x388] ;  /* 0x0000e200ff027b82 */ /* 0x003e220000000a00 */
[----:B------:R-:W-:Y:S02]  /*1d70*/  IADD3 R5, PT, PT, R0, R9, RZ ;  /* 0x0000000900057210 */ /* 0x000fe40007ffe0ff */
[----:B------:R-:W-:-:S03]  /*1d80*/  IADD3 R9, PT, PT, R9, 0x80, RZ ;  /* 0x0000008009097810 */ /* 0x000fc60007ffe0ff */
[----:B0-----:R-:W-:-:S05]  /*1d90*/  IMAD.WIDE.U32 R2, R5, 0x2, R2 ;  /* 0x0000000205027825 */ /* 0x001fca00078e0002 */
[----:B------:R1:W-:Y:S02]  /*1da0*/  STG.E.U16 desc[UR4][R2.64], R11 ;  /* 0x0000000b02007986 */ /* 0x0003e4000c101504 */
.L_x_647:
        /* <DEDUP_REMOVED lines=8> */
.L_x_648:
[----:B------:R-:W-:Y:S05]  /*1e30*/  BSYNC.RELIABLE B1 ;  /* 0x0000000000017941 */ /* 0x000fea0003800100 */
.L_x_644:
[----:B------:R-:W-:-:S13]  /*1e40*/  ISETP.GE.U32.AND P0, PT, R9, R8, PT ;  /* 0x000000080900720c */ /* 0x000fda0003f06070 */
[----:B012---:R-:W0:Y:S01]  /*1e50*/  @!P0 LDC.64 R2, c[0x0][0x388] ;  /* 0x0000e200ff028b82 */ /* 0x007e220000000a00 */
[----:B------:R-:W-:Y:S02]  /*1e60*/  @!P0 IADD3 R5, PT, PT, R0, R9, RZ ;  /* 0x0000000900058210 */ /* 0x000fe40007ffe0ff */
[----:B------:R-:W-:-:S03]  /*1e70*/  @!P0 IADD3 R9, PT, PT, R9, 0x80, RZ ;  /* 0x0000008009098810 */ /* 0x000fc60007ffe0ff */
[----:B0-----:R-:W-:-:S05]  /*1e80*/  @!P0 IMAD.WIDE.U32 R2, R5, 0x2, R2 ;  /* 0x0000000205028825 */ /* 0x001fca00078e0002 */
[----:B------:R2:W-:Y:S02]  /*1e90*/  @!P0 STG.E.U16 desc[UR4][R2.64], R13 ;  /* 0x0000000d02008986 */ /* 0x0005e4000c101504 */
.L_x_649:
[----:B------:R-:W-:Y:S05]  /*1ea0*/  BSYNC.RECONVERGENT B0 ;  /* 0x0000000000007941 */ /* 0x000fea0003800200 */
.L_x_643:
        /* <DEDUP_REMOVED lines=8> */
.L_x_626:
[----:B------:R-:W0:Y:S01]  /*1f30*/  S2R R6, SR_TID.X ;  /* 0x0000000000067919 */ /* 0x000e220000002100 */
[----:B------:R-:W1:Y:S02]  /*1f40*/  LDC.64 R2, c[0x0][0x390] ;  /* 0x0000e400ff027b82 */ /* 0x000e640000000a00 */
[----:B-1----:R-:W-:-:S04]  /*1f50*/  IMAD.WIDE.U32 R2, R0, 0x2, R2 ;  /* 0x0000000200027825 */ /* 0x002fc800078e0002 */
[----:B0-----:R-:W-:-:S05]  /*1f60*/  IMAD.WIDE.U32 R10, R6, 0x8, R2 ;  /* 0x00000008060a7825 */ /* 0x001fca00078e0002 */
[----:B------:R-:W2:Y:S04]  /*1f70*/  LDG.E.64 R4, desc[UR4][R10.64] ;  /* 0x000000040a047981 */ /* 0x000ea8000c1e1b00 */
[----:B------:R0:W3:Y:S01]  /*1f80*/  LDG.E.64 R2, desc[UR4][R10.64+0x400] ;  /* 0x000400040a027981 */ /* 0x0000e2000c1e1b00 */
[----:B------:R-:W-:Y:S02]  /*1f90*/  PLOP3.LUT P3, PT, PT, PT, PT, 0x8, 0x80 ;  /* 0x000000000080781c */ /* 0x000fe40003f6e170 */
[C---:B--2---:R-:W-:Y:S02]  /*1fa0*/  SHF.L.U32 R9, R4.reuse, 0x10, RZ ;  /* 0x0000001004097819 */ /* 0x044fe400000006ff */
[----:B------:R-:W-:Y:S02]  /*1fb0*/  PRMT R12, R4, 0x7632, R12 ;  /* 0x00007632040c7816 */ /* 0x000fe4000000000c */
[C---:B------:R-:W-:Y:S01]  /*1fc0*/  FSETP.GT.FTZ.AND P1, PT, |R9|.reuse, 8388608, PT ;  /* 0x4b0000000900780b */ /* 0x040fe20003f34200 */
[----:B------:R-:W-:Y:S01]  /*1fd0*/  FFMA.FTZ R4, R9, R9, 1 ;  /* 0x3f80000009047423 */ /* 0x000fe20000010009 */
[----:B------:R-:W-:-:S03]  /*1fe0*/  SHF.L.U32 R12, R12, 0x10, RZ ;  /* 0x000000100c0c7819 */ /* 0x000fc600000006ff */
[----:B------:R-:W1:Y:S01]  /*1ff0*/  MUFU.RSQ R7, R4 ;  /* 0x0000000400077308 */ /* 0x000e620000001400 */
[C---:B------:R-:W-:Y:S01]  /*2000*/  FSETP.GT.FTZ.AND P4, PT, |R12|.reuse, 8388608, PT ;  /* 0x4b0000000c00780b */ /* 0x040fe20003f94200 */
[C---:B------:R-:W-:Y:S01]  /*2010*/  FFMA.FTZ R14, R12.reuse, R12, 1 ;  /* 0x3f8000000c0e7423 */ /* 0x040fe2000001000c */
[----:B0-----:R-:W-:-:S05]  /*2020*/  FADD.FTZ R11, |R12|, -RZ ;  /* 0x800000ff0c0b7221 */ /* 0x001fca0000010200 */
[----:B------:R-:W0:Y:S01]  /*2030*/  MUFU.RSQ R13, R14 ;  /* 0x0000000e000d7308 */ /* 0x000e220000001400 */
[----:B-1----:R-:W-:Y:S01]  /*2040*/  FFMA.FTZ R7, R4, R7, 1 ;  /* 0x3f80000004077423 */ /* 0x002fe20000010007 */
[----:B------:R-:W-:-:S06]  /*2050*/  FADD.FTZ R4, |R9|, -RZ ;  /* 0x800000ff09047221 */ /* 0x000fcc0000010200 */
[----:B------:R1:W2:Y:S01]  /*2060*/  MUFU.RCP R8, R7 ;  /* 0x0000000700087308 */ /* 0x0002a20000001000 */
[----:B0-----:R-:W-:Y:S01]  /*2070*/  FFMA.FTZ R15, R14, R13, 1 ;  /* 0x3f8000000e0f7423 */ /* 0x001fe2000001000d */
[C---:B------:R-:W-:Y:S02]  /*2080*/  SHF.L.U32 R13, R5.reuse, 0x10, RZ ;  /* 0x00000010050d7819 */ /* 0x040fe400000006ff */
[----:B------:R-:W-:Y:S01]  /*2090*/  PRMT R5, R5, 0x7632, R5 ;  /* 0x0000763205057816 */ /* 0x000fe20000000005 */
[----:B-1----:R-:W-:Y:S02]  /*20a0*/  HFMA2 R7, -RZ, RZ, 1.625, 0 ;  /* 0x3e800000ff077431 */ /* 0x002fe400000001ff */
[C---:B------:R-:W-:Y:S01]  /*20b0*/  FFMA.FTZ R16, R13.reuse, R13, 1 ;  /* 0x3f8000000d107423 */ /* 0x040fe2000001000d */
[----:B------:R-:W0:Y:S01]  /*20c0*/  MUFU.RCP R15, R15 ;  /* 0x0000000f000f7308 */ /* 0x000e220000001000 */
[----:B------:R-:W-:Y:S01]  /*20d0*/  FSETP.GT.FTZ.AND P5, PT, |R13|, 8388608, PT ;  /* 0x4b0000000d00780b */ /* 0x000fe20003fb4200 */
[----:B--2---:R-:W-:Y:S01]  /*20e0*/  FMUL.FTZ R10, |R9|, R8 ;  /* 0x00000008090a7220 */ /* 0x004fe20000410200 */
[----:B------:R-:W-:-:S05]  /*20f0*/  SHF.L.U32 R8, R5, 0x10, RZ ;  /* 0x0000001005087819 */ /* 0x000fca00000006ff */
[----:B------:R-:W1:Y:S01]  /*2100*/  MUFU.RSQ R17, R16 ;  /* 0x0000001000117308 */ /* 0x000e620000001400 */
[----:B------:R-:W-:Y:S01]  /*2110*/  @!P1 FFMA.FTZ R4, |R9|, R10, |R9| ;  /* 0x0000000a09049223 */ /* 0x000fe20000010609 */
[C---:B------:R-:W-:Y:S01]  /*2120*/  FSETP.GT.FTZ.AND P0, PT, |R8|.reuse, 8388608, PT ;  /* 0x4b0000000800780b */ /* 0x040fe20003f14200 */
[----:B------:R-:W-:Y:S02]  /*2130*/  FFMA.FTZ R18, R8, R8, 1 ;  /* 0x3f80000008127423 */ /* 0x000fe40000010008 */
[C---:B------:R-:W-:Y:S01]  /*2140*/  FADD.FTZ.RZ R5, R4.reuse, 1 ;  /* 0x3f80000004057421 */ /* 0x040fe2000001c000 */
[----:B------:R-:W-:Y:S02]  /*2150*/  ISETP.GE.U32.AND P6, PT, R4, 0x7f800000, PT ;  /* 0x7f8000000400780c */ /* 0x000fe40003fc6070 */
[----:B------:R-:W2:Y:S01]  /*2160*/  MUFU.RSQ R19, R18 ;  /* 0x0000001200137308 */ /* 0x000ea20000001400 */
[----:B0-----:R-:W-:Y:S01]  /*2170*/  FMUL.FTZ R15, |R12|, R15 ;  /* 0x0000000f0c0f7220 */ /* 0x001fe20000410200 */
[----:B------:R-:W-:-:S03]  /*2180*/  IADD3 R5, PT, PT, R5, -0x3f400000, RZ ;  /* 0xc0c0000005057810 */ /* 0x000fc60007ffe0ff */
[----:B------:R-:W-:Y:S01]  /*2190*/  @!P4 FFMA.FTZ R11, |R12|, R15, |R12| ;  /* 0x0000000f0c0bc223 */ /* 0x000fe2000001060c */
[----:B-1----:R-:W-:Y:S01]  /*21a0*/  FFMA.FTZ R14, R16, R17, 1 ;  /* 0x3f800000100e7423 */ /* 0x002fe20000010011 */
[----:B------:R-:W-:Y:S02]  /*21b0*/  LOP3.LUT R17, R5, 0xff800000, RZ, 0xc0, !PT ;  /* 0xff80000005117812 */ /* 0x000fe400078ec0ff */
[----:B------:R-:W-:Y:S02]  /*21c0*/  FADD.FTZ.RZ R5, R11, 1 ;  /* 0x3f8000000b057421 */ /* 0x000fe4000001c000 */
[----:B------:R-:W-:Y:S02]  /*21d0*/  @P6 ISETP.GT.AND P2, PT, R4, -0x40800000, PT ;  /* 0xbf8000000400680c */ /* 0x000fe40003f44270 */
[----:B------:R-:W-:Y:S01]  /*21e0*/  IADD3 R10, PT, PT, -R17, 0x40800000, RZ ;  /* 0x40800000110a7810 */ /* 0x000fe20007ffe1ff */
[----:B------:R-:W0:Y:S01]  /*21f0*/  MUFU.RCP R14, R14 ;  /* 0x0000000e000e7308 */ /* 0x000e220000001000 */
[----:B------:R-:W-:Y:S01]  /*2200*/  IADD3 R5, PT, PT, R5, -0x3f400000, RZ ;  /* 0xc0c0000005057810 */ /* 0x000fe20007ffe0ff */
[----:B--2---:R-:W-:Y:S01]  /*2210*/  FFMA.FTZ R19, R18, R19, 1 ;  /* 0x3f80000012137423 */ /* 0x004fe20000010013 */
[----:B------:R-:W-:Y:S01]  /*2220*/  IADD3 R22, PT, PT, R4, -R17, RZ ;  /* 0x8000001104167210 */ /* 0x000fe20007ffe0ff */
[----:B------:R-:W-:Y:S01]  /*2230*/  FFMA.FTZ R15, R10, R7, -1 ;  /* 0xbf8000000a0f7423 */ /* 0x000fe20000010007 */
[----:B------:R-:W-:-:S02]  /*2240*/  LOP3.LUT R16, R5, 0xff800000, RZ, 0xc0, !PT ;  /* 0xff80000005107812 */ /* 0x000fc400078ec0ff */
[----:B------:R-:W-:Y:S01]  /*2250*/  MOV R5, 0x3d39bf78 ;  /* 0x3d39bf7800057802 */ /* 0x000fe20000000f00 */
[----:B------:R-:W-:Y:S01]  /*2260*/  FADD.FTZ R22, R22, R15 ;  /* 0x0000000f16167221 */ /* 0x000fe20000010000 */
[----:B------:R-:W-:Y:S01]  /*2270*/  IADD3 R10, PT, PT, -R16, 0x40800000, RZ ;  /* 0x40800000100a7810 */ /* 0x000fe20007ffe1ff */
[----:B------:R-:W-:Y:S01]  /*2280*/  FADD.FTZ R15, |R13|, -RZ ;  /* 0x800000ff0d0f7221 */ /* 0x000fe20000010200 */
[----:B------:R-:W-:Y:S01]  /*2290*/  IADD3 R18, PT, PT, R11, -R16, RZ ;  /* 0x800000100b127210 */ /* 0x000fe20007ffe0ff */
[----:B------:R-:W-:Y:S01]  /*22a0*/  FFMA.FTZ R21, R22, -R5, 0.10546888411045074463 ;  /* 0x3dd8001216157423 */ /* 0x000fe20000010805 */
[----:B------:R-:W1:Y:S01]  /*22b0*/  MUFU.RCP R19, R19 ;  /* 0x0000001300137308 */ /* 0x000e620000001000 */
[----:B------:R-:W-:Y:S01]  /*22c0*/  FFMA.FTZ R23, R10, R7, -1 ;  /* 0xbf8000000a177423 */ /* 0x000fe20000010007 */
[----:B------:R-:W-:Y:S01]  /*22d0*/  @P6 PLOP3.LUT P3, PT, P2, PT, PT, 0x80, 0x8 ;  /* 0x000000000008681c */ /* 0x000fe2000176f070 */
[----:B------:R-:W-:Y:S01]  /*22e0*/  FFMA.FTZ R21, R22, R21, -0.13229703903198242188 ;  /* 0xbe0778e016157423 */ /* 0x000fe20000010015 */
[C---:B0-----:R-:W-:Y:S01]  /*22f0*/  FMUL.FTZ R14, |R13|.reuse, R14 ;  /* 0x0000000e0d0e7220 */ /* 0x041fe20000410200 */
[----:B------:R-:W-:Y:S01]  /*2300*/  FADD.FTZ R18, R18, R23 ;  /* 0x0000001712127221 */ /* 0x000fe20000010000 */
[----:B------:R-:W-:Y:S01]  /*2310*/  I2FP.F32.S32 R17, R17 ;  /* 0x0000001100117245 */ /* 0x000fe20000201400 */
[----:B------:R-:W-:Y:S01]  /*2320*/  FFMA.FTZ R21, R22, R21, 0.14491446316242218018 ;  /* 0x3e14647516157423 */ /* 0x000fe20000010015 */
[----:B------:R-:W-:Y:S01]  /*2330*/  @!P5 FFMA.FTZ R15, |R13|, R14, |R13| ;  /* 0x0000000e0d0fd223 */ /* 0x000fe2000001060d */
[----:B------:R-:W-:Y:S01]  /*2340*/  FFMA.FTZ R23, R18, -R5, 0.10546888411045074463 ;  /* 0x3dd8001212177423 */ /* 0x000fe20000010805 */
[----:B------:R-:W-:Y:S01]  /*2350*/  FADD.FTZ R14, |R8|, -RZ ;  /* 0x800000ff080e7221 */ /* 0x000fe20000010200 */
[----:B------:R-:W-:Y:S01]  /*2360*/  FFMA.FTZ R21, R22, R21, -0.16641564667224884033 ;  /* 0xbe2a68dd16157423 */ /* 0x000fe20000010015 */
[----:B------:R-:W-:Y:S01]  /*2370*/  FADD.FTZ.RZ R10, R15, 1 ;  /* 0x3f8000000f0a7421 */ /* 0x000fe2000001c000 */
[----:B------:R-:W-:Y:S01]  /*2380*/  FFMA.FTZ R23, R18, R23, -0.13229703903198242188 ;  /* 0xbe0778e012177423 */ /* 0x000fe20000010017 */
[----:B------:R-:W-:Y:S01]  /*2390*/  FMUL.FTZ R17, R17, 1.1920928955078125e-07 ;  /* 0x3400000011117820 */ /* 0x000fe20000410000 */
[----:B------:R-:W-:Y:S01]  /*23a0*/  FFMA.FTZ R21, R22, R21, 0.19988867640495300293 ;  /* 0x3e4caf9e16157423 */ /* 0x000fe20000010015 */
[----:B------:R-:W-:Y:S01]  /*23b0*/  ISETP.GE.U32.AND P2, PT, R11, 0x7f800000, PT ;  /* 0x7f8000000b00780c */ /* 0x000fe20003f46070 */
[----:B------:R-:W-:Y:S01]  /*23c0*/  FFMA.FTZ R23, R18, R23, 0.14491446316242218018 ;  /* 0x3e14647512177423 */ /* 0x000fe20000010017 */
[----:B------:R-:W-:Y:S01]  /*23d0*/  IADD3 R10, PT, PT, R10, -0x3f400000, RZ ;  /* 0xc0c000000a0a7810 */ /* 0x000fe20007ffe0ff */
[----:B------:R-:W-:Y:S01]  /*23e0*/  FFMA.FTZ R21, R22, R21, -0.25000196695327758789 ;  /* 0xbe80004216157423 */ /* 0x000fe20000010015 */
[----:B-1----:R-:W-:Y:S01]  /*23f0*/  FMUL.FTZ R19, |R8|, R19 ;  /* 0x0000001308137220 */ /* 0x002fe20000410200 */
[----:B------:R-:W-:Y:S01]  /*2400*/  FFMA.FTZ R23, R18, R23, -0.16641564667224884033 ;  /* 0xbe2a68dd12177423 */ /* 0x000fe20000010017 */
[----:B------:R-:W-:Y:S01]  /*2410*/  LOP3.LUT R10, R10, 0xff800000, RZ, 0xc0, !PT ;  /* 0xff8000000a0a7812 */ /* 0x000fe200078ec0ff */
[----:B------:R-:W-:Y:S01]  /*2420*/  FFMA.FTZ R21, R22, R21, 0.33333510160446166992 ;  /* 0x3eaaaae616157423 */ /* 0x000fe20000010015 */
[----:B------:R-:W-:Y:S01]  /*2430*/  @!P0 FFMA.FTZ R14, |R8|, R19, |R8| ;  /* 0x00000013080e8223 */ /* 0x000fe20000010608 */
[----:B------:R-:W-:Y:S01]  /*2440*/  FFMA.FTZ R23, R18, R23, 0.19988867640495300293 ;  /* 0x3e4caf9e12177423 */ /* 0x000fe20000010017 */
[----:B------:R-:W-:Y:S01]  /*2450*/  IADD3 R24, PT, PT, -R10, 0x40800000, RZ ;  /* 0x408000000a187810 */ /* 0x000fe20007ffe1ff */
[----:B------:R-:W-:Y:S01]  /*2460*/  FFMA.FTZ R21, R22, R21, -0.5 ;  /* 0xbf00000016157423 */ /* 0x000fe20000010015 */
[----:B------:R-:W-:Y:S01]  /*2470*/  IADD3 R20, PT, PT, R15, -R10, RZ ;  /* 0x8000000a0f147210 */ /* 0x000fe20007ffe0ff */
[----:B------:R-:W-:Y:S01]  /*2480*/  FFMA.FTZ R23, R18, R23, -0.25000196695327758789 ;  /* 0xbe80004212177423 */ /* 0x000fe20000010017 */
[----:B------:R-:W-:Y:S01]  /*2490*/  I2FP.F32.S32 R16, R16 ;  /* 0x0000001000107245 */ /* 0x000fe20000201400 */
[----:B------:R-:W-:Y:S01]  /*24a0*/  FFMA.FTZ R25, R24, R7, -1 ;  /* 0xbf80000018197423 */ /* 0x000fe20000010007 */
[----:B------:R-:W-:Y:S01]  /*24b0*/  FMUL.FTZ R21, R22, R21 ;  /* 0x0000001516157220 */ /* 0x000fe20000410000 */
[----:B------:R-:W-:Y:S01]  /*24c0*/  FFMA.FTZ R23, R18, R23, 0.33333510160446166992 ;  /* 0x3eaaaae612177423 */ /* 0x000fe20000010017 */
[----:B------:R-:W-:Y:S01]  /*24d0*/  @P2 MOV R26, 0x7f800000 ;  /* 0x7f800000001a2802 */ /* 0x000fe20000000f00 */
[----:B------:R-:W-:Y:S01]  /*24e0*/  FADD.FTZ R20, R20, R25 ;  /* 0x0000001914147221 */ /* 0x000fe20000010000 */
[----:B------:R-:W-:Y:S01]  /*24f0*/  FFMA.FTZ R22, R22, R21, R22 ;  /* 0x0000001516167223 */ /* 0x000fe20000010016 */
[----:B------:R-:W-:Y:S01]  /*2500*/  @P6 MOV R25, 0x7f800000 ;  /* 0x7f80000000196802 */ /* 0x000fe20000000f00 */
[----:B------:R-:W-:Y:S01]  /*2510*/  FFMA.FTZ R23, R18, R23, -0.5 ;  /* 0xbf00000012177423 */ /* 0x000fe20000010017 */
[----:B------:R-:W-:Y:S01]  /*2520*/  FFMA.FTZ R21, R20, -R5, 0.10546888411045074463 ;  /* 0x3dd8001214157423 */ /* 0x000fe20000010805 */
[----:B------:R-:W-:Y:S01]  /*2530*/  FFMA.FTZ R19, R17, 0.69314718246459960938, R22 ;  /* 0x3f31721811137823 */ /* 0x000fe20000010016 */
[----:B------:R-:W-:Y:S01]  /*2540*/  FADD.FTZ.RZ R22, R14, 1 ;  /* 0x3f8000000e167421 */ /* 0x000fe2000001c000 */
[----:B------:R-:W-:Y:S01]  /*2550*/  @P3 FFMA.FTZ R19, R4, R25, +INF ;  /* 0x7f80000004133423 */ /* 0x000fe20000010019 */
[----:B------:R-:W-:Y:S01]  /*2560*/  FFMA.FTZ R21, R20, R21, -0.13229703903198242188 ;  /* 0xbe0778e014157423 */ /* 0x000fe20000010015 */
[----:B------:R-:W-:Y:S01]  /*2570*/  @P6 FSETP.NEU.FTZ.AND P3, PT, R4, RZ, PT ;  /* 0x000000ff0400620b */ /* 0x000fe20003f7d000 */
[----:B------:R-:W-:Y:S01]  /*2580*/  FMUL.FTZ R23, R18, R23 ;  /* 0x0000001712177220 */ /* 0x000fe20000410000 */
[----:B---3--:R-:W-:Y:S01]  /*2590*/  SHF.L.U32 R4, R2, 0x10, RZ ;  /* 0x0000001002047819 */ /* 0x008fe200000006ff */
[----:B------:R-:W-:Y:S01]  /*25a0*/  FFMA.FTZ R21, R20, R21, 0.14491446316242218018 ;  /* 0x3e14647514157423 */ /* 0x000fe20000010015 */
[----:B------:R-:W-:Y:S01]  /*25b0*/  IADD3 R24, PT, PT, R22, -0x3f400000, RZ ;  /* 0xc0c0000016187810 */ /* 0x000fe20007ffe0ff */
[----:B------:R-:W-:Y:S01]  /*25c0*/  FFMA.FTZ R18, R18, R23, R18 ;  /* 0x0000001712127223 */ /* 0x000fe20000010012 */
[----:B------:R-:W-:Y:S01]  /*25d0*/  @P6 FSEL R19, R19, -RZ, P3 ;  /* 0x800000ff13136208 */ /* 0x000fe20001800000 */
[----:B------:R-:W-:Y:S01]  /*25e0*/  FFMA.FTZ R21, R20, R21, -0.16641564667224884033 ;  /* 0xbe2a68dd14157423 */ /* 0x000fe20000010015 */
[----:B------:R-:W-:-:S02]  /*25f0*/  @P2 ISETP.GT.AND P6, PT, R11, -0x40800000, PT ;  /* 0xbf8000000b00280c */ /* 0x000fc40003fc4270 */
[----:B------:R-:W-:Y:S01]  /*2600*/  PLOP3.LUT P3, PT, PT, PT, PT, 0x8, 0x80 ;  /* 0x000000000080781c */ /* 0x000fe20003f6e170 */
[----:B------:R-:W-:Y:S01]  /*2610*/  FFMA.FTZ R17, R20, R21, 0.19988867640495300293 ;  /* 0x3e4caf9e14117423 */ /* 0x000fe20000010015 */
[----:B------:R-:W-:Y:S01]  /*2620*/  FFMA.FTZ R21, R4, R4, 1 ;  /* 0x3f80000004157423 */ /* 0x000fe20000010004 */
[----:B------:R-:W-:Y:S01]  /*2630*/  @P2 PLOP3.LUT P3, PT, P6, PT, PT, 0x80, 0x8 ;  /* 0x000000000008281c */ /* 0x000fe2000376f070 */
[----:B------:R-:W-:Y:S01]  /*2640*/  @P1 FADD.FTZ R19, R19, 0.69314718246459960938 ;  /* 0x3f31721813131421 */ /* 0x000fe20000010000 */
[----:B------:R-:W-:Y:S01]  /*2650*/  FFMA.FTZ R23, R20, R17, -0.25000196695327758789 ;  /* 0xbe80004214177423 */ /* 0x000fe20000010011 */
[----:B------:R-:W0:Y:S01]  /*2660*/  MUFU.RSQ R22, R21 ;  /* 0x0000001500167308 */ /* 0x000e220000001400 */
[----:B------:R-:W-:Y:S02]  /*2670*/  LOP3.LUT R17, R24, 0xff800000, RZ, 0xc0, !PT ;  /* 0xff80000018117812 */ /* 0x000fe400078ec0ff */
[----:B------:R-:W-:Y:S01]  /*2680*/  FFMA.FTZ R25, R20, R23, 0.33333510160446166992 ;  /* 0x3eaaaae614197423 */ /* 0x000fe20000010017 */
[----:B------:R-:W-:Y:S01]  /*2690*/  FMUL.FTZ R23, R16, 1.1920928955078125e-07 ;  /* 0x3400000010177820 */ /* 0x000fe20000410000 */
[----:B------:R-:W-:-:S02]  /*26a0*/  IADD3 R24, PT, PT, -R17, 0x40800000, RZ ;  /* 0x4080000011187810 */ /* 0x000fc40007ffe1ff */
[----:B------:R-:W-:Y:S01]  /*26b0*/  ISETP.GE.U32.AND P6, PT, R15, 0x7f800000, PT ;  /* 0x7f8000000f00780c */ /* 0x000fe20003fc6070 */
[----:B------:R-:W-:Y:S01]  /*26c0*/  FFMA.FTZ R16, R23, 0.69314718246459960938, R18 ;  /* 0x3f31721817107823 */ /* 0x000fe20000010012 */
[----:B------:R-:W-:Y:S01]  /*26d0*/  FSETP.NAN.FTZ.AND P1, PT, |R9|, |R9|, PT ;  /* 0x400000090900720b */ /* 0x000fe20003f38200 */
[----:B------:R-:W-:Y:S01]  /*26e0*/  FFMA.FTZ R23, R24, R7, -1 ;  /* 0xbf80000018177423 */ /* 0x000fe20000010007 */
[----:B------:R-:W-:Y:S01]  /*26f0*/  LOP3.LUT R24, R19, 0x80000000, R9, 0xb8, !PT ;  /* 0x8000000013187812 */ /* 0x000fe200078eb809 */
[----:B------:R-:W-:Y:S01]  /*2700*/  FFMA.FTZ R25, R20, R25, -0.5 ;  /* 0xbf00000014197423 */ /* 0x000fe20000010019 */
[----:B------:R-:W-:Y:S01]  /*2710*/  IADD3 R18, PT, PT, R14, -R17, RZ ;  /* 0x800000110e127210 */ /* 0x000fe20007ffe0ff */
[----:B------:R-:W-:Y:S01]  /*2720*/  @P3 FFMA.FTZ R16, R11, R26, +INF ;  /* 0x7f8000000b103423 */ /* 0x000fe2000001001a */
[----:B------:R-:W-:Y:S01]  /*2730*/  FSEL R9, R24, R19, !P1 ;  /* 0x0000001318097208 */ /* 0x000fe20004800000 */
[----:B------:R-:W-:Y:S01]  /*2740*/  FMUL.FTZ R25, R20, R25 ;  /* 0x0000001914197220 */ /* 0x000fe20000410000 */
[----:B0-----:R-:W-:Y:S01]  /*2750*/  FFMA.FTZ R22, R21, R22, 1 ;  /* 0x3f80000015167423 */ /* 0x001fe20000010016 */
[----:B------:R-:W-:Y:S01]  /*2760*/  FADD.FTZ R18, R18, R23 ;  /* 0x0000001712127221 */ /* 0x000fe20000010000 */
[----:B------:R-:W-:Y:S01]  /*2770*/  PRMT R21, R2, 0x7632, R21 ;  /* 0x0000763202157816 */ /* 0x000fe20000000015 */
[----:B------:R-:W-:Y:S01]  /*2780*/  FFMA.FTZ R20, R20, R25, R20 ;  /* 0x0000001914147223 */ /* 0x000fe20000010014 */
[----:B------:R0:W1:Y:S01]  /*2790*/  MUFU.RCP R19, R22 ;  /* 0x0000001600137308 */ /* 0x0000620000001000 */
[----:B------:R-:W-:Y:S01]  /*27a0*/  @P6 ISETP.GT.AND P1, PT, R15, -0x40800000, PT ;  /* 0xbf8000000f00680c */ /* 0x000fe20003f24270 */
[----:B------:R-:W-:Y:S01]  /*27b0*/  FFMA.FTZ R23, R18, -R5, 0.10546888411045074463 ;  /* 0x3dd8001212177423 */ /* 0x000fe20000010805 */
[----:B------:R-:W-:-:S02]  /*27c0*/  I2FP.F32.S32 R2, R10 ;  /* 0x0000000a00027245 */ /* 0x000fc40000201400 */
[----:B------:R-:W-:Y:S01]  /*27d0*/  PLOP3.LUT P3, PT, PT, PT, PT, 0x8, 0x80 ;  /* 0x000000000080781c */ /* 0x000fe20003f6e170 */
[----:B------:R-:W-:Y:S01]  /*27e0*/  FFMA.FTZ R23, R18, R23, -0.13229703903198242188 ;  /* 0xbe0778e012177423 */ /* 0x000fe20000010017 */
[----:B------:R-:W-:Y:S02]  /*27f0*/  @P6 PLOP3.LUT P3, PT, P1, PT, PT, 0x80, 0x8 ;  /* 0x000000000008681c */ /* 0x000fe40000f6f070 */
[----:B------:R-:W-:Y:S01]  /*2800*/  FSETP.GT.FTZ.AND P1, PT, |R4|, 8388608, PT ;  /* 0x4b0000000400780b */ /* 0x000fe20003f34200 */
[----:B------:R-:W-:Y:S01]  /*2810*/  FFMA.FTZ R23, R18, R23, 0.14491446316242218018 ;  /* 0x3e14647512177423 */ /* 0x000fe20000010017 */
[----:B------:R-:W-:Y:S01]  /*2820*/  SHF.L.U32 R10, R21, 0x10, RZ ;  /* 0x00000010150a7819 */ /* 0x000fe200000006ff */
[----:B------:R-:W-:Y:S01]  /*2830*/  FMUL.FTZ R21, R2, 1.1920928955078125e-07 ;  /* 0x3400000002157820 */ /* 0x000fe20000410000 */
[----:B------:R-:W-:Y:S01]  /*2840*/  FADD.FTZ R2, |R4|, -RZ ;  /* 0x800000ff04027221 */ /* 0x000fe20000010200 */
[----:B------:R-:W-:Y:S01]  /*2850*/  FFMA.FTZ R23, R18, R23, -0.16641564667224884033 ;  /* 0xbe2a68dd12177423 */ /* 0x000fe20000010017 */
[----:B------:R-:W-:Y:S01]  /*2860*/  I2FP.F32.S32 R17, R17 ;  /* 0x0000001100117245 */ /* 0x000fe20000201400 */
[----:B0-----:R-:W-:Y:S01]  /*2870*/  FFMA.FTZ R22, R21, 0.69314718246459960938, R20 ;  /* 0x3f31721815167823 */ /* 0x001fe20000010014 */
[----:B------:R-:W-:Y:S01]  /*2880*/  FFMA.FTZ R21, R10, R10, 1 ;  /* 0x3f8000000a157423 */ /* 0x000fe2000001000a */
[----:B-1----:R-:W-:Y:S01]  /*2890*/  FMUL.FTZ R19, |R4|, R19 ;  /* 0x0000001304137220 */ /* 0x002fe20000410200 */
[----:B------:R-:W-:Y:S01]  /*28a0*/  @P6 MOV R20, 0x7f800000 ;  /* 0x7f80000000146802 */ /* 0x000fe20000000f00 */
[----:B------:R-:W-:Y:S01]  /*28b0*/  FFMA.FTZ R23, R18, R23, 0.19988867640495300293 ;  /* 0x3e4caf9e12177423 */ /* 0x000fe20000010017 */
[----:B------:R-:W0:Y:S01]  /*28c0*/  MUFU.RSQ R24, R21 ;  /* 0x0000001500187308 */ /* 0x000e220000001400 */
[----:B------:R-:W-:Y:S01]  /*28d0*/  @!P1 FFMA.FTZ R2, |R4|, R19, |R4| ;  /* 0x0000001304029223 */ /* 0x000fe20000010604 */
[----:B------:R-:W-:Y:S01]  /*28e0*/  FMUL.FTZ R17, R17, 1.1920928955078125e-07 ;  /* 0x3400000011117820 */ /* 0x000fe20000410000 */
[----:B------:R-:W-:Y:S01]  /*28f0*/  @P3 FFMA.FTZ R22, R15, R20, +INF ;  /* 0x7f8000000f163423 */ /* 0x000fe20000010014 */
[----:B------:R-:W-:Y:S01]  /*2900*/  @P2 FSETP.NEU.FTZ.AND P3, PT, R11, RZ, PT ;  /* 0x000000ff0b00220b */ /* 0x000fe20003f7d000 */
[----:B------:R-:W-:Y:S01]  /*2910*/  FFMA.FTZ R23, R18, R23, -0.25000196695327758789 ;  /* 0xbe80004212177423 */ /* 0x000fe20000010017 */
[----:B------:R-:W-:Y:S01]  /*2920*/  FADD.FTZ.RZ R11, R2, 1 ;  /* 0x3f800000020b7421 */ /* 0x000fe2000001c000 */
[----:B------:R-:W-:-:S02]  /*2930*/  P2R R20, PR, RZ, 0x2 ;  /* 0x00000002ff147803 */ /* 0x000fc40000000000 */
[----:B------:R-:W-:Y:S01]  /*2940*/  @P2 FSEL R16, R16, -RZ, P3 ;  /* 0x800000ff10102208 */ /* 0x000fe20001800000 */
[----:B------:R-:W-:Y:S01]  /*2950*/  FFMA.FTZ R23, R18, R23, 0.33333510160446166992 ;  /* 0x3eaaaae612177423 */ /* 0x000fe20000010017 */
[----:B------:R-:W-:Y:S02]  /*2960*/  ISETP.GE.U32.AND P3, PT, R14, 0x7f800000, PT ;  /* 0x7f8000000e00780c */ /* 0x000fe40003f66070 */
[----:B------:R-:W-:Y:S01]  /*2970*/  @P6 FSETP.NEU.FTZ.AND P2, PT, R15, RZ, PT ;  /* 0x000000ff0f00620b */ /* 0x000fe20003f5d000 */
[C---:B------:R-:W-:Y:S01]  /*2980*/  FFMA.FTZ R23, R18.reuse, R23, -0.5 ;  /* 0xbf00000012177423 */ /* 0x040fe20000010017 */
[----:B------:R-:W-:Y:S01]  /*2990*/  IADD3 R15, PT, PT, R11, -0x3f400000, RZ ;  /* 0xc0c000000b0f7810 */ /* 0x000fe20007ffe0ff */
[----:B0-----:R-:W-:Y:S02]  /*29a0*/  FFMA.FTZ R21, R21, R24, 1 ;  /* 0x3f80000015157423 */ /* 0x001fe40000010018 */
[----:B------:R-:W-:Y:S01]  /*29b0*/  FMUL.FTZ R23, R18, R23 ;  /* 0x0000001712177220 */ /* 0x000fe20000410000 */
[----:B------:R-:W-:-:S02]  /*29c0*/  LOP3.LUT R15, R15, 0xff800000, RZ, 0xc0, !PT ;  /* 0xff8000000f0f7812 */ /* 0x000fc400078ec0ff */
[----:B------:R-:W-:Y:S01]  /*29d0*/  SHF.L.U32 R11, R3, 0x10, RZ ;  /* 0x00000010030b7819 */ /* 0x000fe200000006ff */
[----:B------:R-:W-:Y:S01]  /*29e0*/  FFMA.FTZ R18, R18, R23, R18 ;  /* 0x0000001712127223 */ /* 0x000fe20000010012 */
[----:B------:R-:W-:Y:S01]  /*29f0*/  IADD3 R24, PT, PT, -R15, 0x40800000, RZ ;  /* 0x408000000f187810 */ /* 0x000fe20007ffe1ff */
[----:B------:R-:W0:Y:S01]  /*2a00*/  MUFU.RCP R21, R21 ;  /* 0x0000001500157308 */ /* 0x000e220000001000 */
[----:B------:R-:W-:Y:S01]  /*2a10*/  @P6 FSEL R22, R22, -RZ, P2 ;  /* 0x800000ff16166208 */ /* 0x000fe20001000000 */
[----:B------:R-:W-:Y:S01]  /*2a20*/  FFMA.FTZ R19, R11, R11, 1 ;  /* 0x3f8000000b137423 */ /* 0x000fe2000001000b */
[----:B------:R-:W-:Y:S01]  /*2a30*/  @P3 ISETP.GT.AND P6, PT, R14, -0x40800000, PT ;  /* 0xbf8000000e00380c */ /* 0x000fe20003fc4270 */
[----:B------:R-:W-:Y:S01]  /*2a40*/  FFMA.FTZ R24, R24, R7, -1 ;  /* 0xbf80000018187423 */ /* 0x000fe20000010007 */
[----:B------:R-:W-:Y:S01]  /*2a50*/  IADD3 R23, PT, PT, R2, -R15, RZ ;  /* 0x8000000f02177210 */ /* 0x000fe20007ffe0ff */
[----:B------:R-:W-:Y:S01]  /*2a60*/  FFMA.FTZ R17, R17, 0.69314718246459960938, R18 ;  /* 0x3f31721811117823 */ /* 0x000fe20000010012 */
[----:B------:R-:W-:Y:S01]  /*2a70*/  PLOP3.LUT P2, PT, PT, PT, PT, 0x8, 0x80 ;  /* 0x000000000080781c */ /* 0x000fe20003f4e170 */
[----:B------:R-:W-:Y:S01]  /*2a80*/  @P5 FADD.FTZ R22, R22, 0.69314718246459960938 ;  /* 0x3f31721816165421 */ /* 0x000fe20000010000 */
[----:B------:R-:W-:Y:S01]  /*2a90*/  @P3 PLOP3.LUT P2, PT, P6, PT, PT, 0x80, 0x8 ;  /* 0x000000000008381c */ /* 0x000fe2000374f070 */
[----:B------:R-:W-:Y:S01]  /*2aa0*/  FADD.FTZ R18, R23, R24 ;  /* 0x0000001817127221 */ /* 0x000fe20000010000 */
[----:B------:R-:W-:-:S02]  /*2ab0*/  MOV R23, R16 ;  /* 0x0000001000177202 */ /* 0x000fc40000000f00 */
[----:B------:R-:W1:Y:S01]  /*2ac0*/  MUFU.RSQ R16, R19 ;  /* 0x0000001300107308 */ /* 0x000e620000001400 */
[----:B------:R-:W-:Y:S02]  /*2ad0*/  @P3 MOV R25, 0x7f800000 ;  /* 0x7f80000000193802 */ /* 0x000fe40000000f00 */
[----:B------:R-:W-:Y:S01]  /*2ae0*/  @P4 FADD.FTZ R23, R23, 0.69314718246459960938 ;  /* 0x3f31721817174421 */ /* 0x000fe20000010000 */
[C---:B------:R-:W-:Y:S01]  /*2af0*/  FSETP.GT.FTZ.AND P4, PT, |R10|.reuse, 8388608, PT ;  /* 0x4b0000000a00780b */ /* 0x040fe20003f94200 */
[----:B0-----:R-:W-:Y:S01]  /*2b00*/  FMUL.FTZ R21, |R10|, R21 ;  /* 0x000000150a157220 */ /* 0x001fe20000410200 */
[----:B------:R-:W-:Y:S02]  /*2b10*/  FSETP.NAN.FTZ.AND P6, PT, |R13|, |R13|, PT ;  /* 0x4000000d0d00720b */ /* 0x000fe40003fd8200 */
[----:B------:R-:W-:Y:S01]  /*2b20*/  LOP3.LUT R13, R22, 0x80000000, R13, 0xb8, !PT ;  /* 0x80000000160d7812 */ /* 0x000fe200078eb80d */
[----:B------:R-:W-:Y:S01]  /*2b30*/  @P2 FFMA.FTZ R17, R14, R25, +INF ;  /* 0x7f8000000e112423 */ /* 0x000fe20000010019 */
[----:B------:R-:W-:Y:S01]  /*2b40*/  FFMA.FTZ R25, R18, -R5, 0.10546888411045074463 ;  /* 0x3dd8001212197423 */ /* 0x000fe20000010805 */
[----:B------:R-:W-:Y:S01]  /*2b50*/  @P3 FSETP.NEU.FTZ.AND P5, PT, R14, RZ, PT ;  /* 0x000000ff0e00320b */ /* 0x000fe20003fbd000 */
[----:B------:R-:W-:Y:S01]  /*2b60*/  FADD.FTZ R14, |R10|, -RZ ;  /* 0x800000ff0a0e7221 */ /* 0x000fe20000010200 */
[----:B------:R-:W-:Y:S01]  /*2b70*/  FSEL R13, R13, R22, !P6 ;  /* 0x000000160d0d7208 */ /* 0x000fe20007000000 */
[----:B------:R-:W-:Y:S01]  /*2b80*/  FFMA.FTZ R25, R18, R25, -0.13229703903198242188 ;  /* 0xbe0778e012197423 */ /* 0x000fe20000010019 */
[----:B------:R-:W-:Y:S01]  /*2b90*/  FSETP.NAN.FTZ.AND P2, PT, |R12|, |R12|, PT ;  /* 0x4000000c0c00720b */ /* 0x000fe20003f58200 */
[----:B-1----:R-:W-:Y:S01]  /*2ba0*/  FFMA.FTZ R22, R19, R16, 1 ;  /* 0x3f80000013167423 */ /* 0x002fe20000010010 */
[----:B------:R-:W-:Y:S01]  /*2bb0*/  @!P4 FFMA.FTZ R14, |R10|, R21, |R10| ;  /* 0x000000150a0ec223 */ /* 0x000fe2000001060a */
[----:B------:R-:W-:Y:S01]  /*2bc0*/  FFMA.FTZ R25, R18, R25, 0.14491446316242218018 ;  /* 0x3e14647512197423 */ /* 0x000fe20000010019 */
[----:B------:R-:W-:-:S02]  /*2bd0*/  LOP3.LUT R12, R23, 0x80000000, R12, 0xb8, !PT ;  /* 0x80000000170c7812 */ /* 0x000fc400078eb80c */
[----:B------:R-:W-:Y:S01]  /*2be0*/  FADD.FTZ.RZ R16, R14, 1 ;  /* 0x3f8000000e107421 */ /* 0x000fe2000001c000 */
[C---:B------:R-:W-:Y:S01]  /*2bf0*/  FFMA.FTZ R25, R18.reuse, R25, -0.16641564667224884033 ;  /* 0xbe2a68dd12197423 */ /* 0x040fe20000010019 */
[----:B------:R-:W0:Y:S01]  /*2c00*/  MUFU.RCP R22, R22 ;  /* 0x0000001600167308 */ /* 0x000e220000001000 */
[----:B------:R-:W-:Y:S02]  /*2c10*/  @P3 FSEL R17, R17, -RZ, P5 ;  /* 0x800000ff11113208 */ /* 0x000fe40002800000 */
[----:B------:R-:W-:Y:S01]  /*2c20*/  FFMA.FTZ R25, R18, R25, 0.19988867640495300293 ;  /* 0x3e4caf9e12197423 */ /* 0x000fe20000010019 */
[----:B------:R-:W-:Y:S01]  /*2c30*/  IADD3 R21, PT, PT, R16, -0x3f400000, RZ ;  /* 0xc0c0000010157810 */ /* 0x000fe20007ffe0ff */
[----:B------:R-:W-:Y:S01]  /*2c40*/  FADD.FTZ R16, |R11|, -RZ ;  /* 0x800000ff0b107221 */ /* 0x000fe20000010200 */
[----:B------:R-:W-:Y:S01]  /*2c50*/  FSEL R12, R12, R23, !P2 ;  /* 0x000000170c0c7208 */ /* 0x000fe20005000000 */
[----:B------:R-:W-:Y:S01]  /*2c60*/  FFMA.FTZ R25, R18, R25, -0.25000196695327758789 ;  /* 0xbe80004212197423 */ /* 0x000fe20000010019 */
[----:B------:R-:W-:-:S02]  /*2c70*/  MOV R19, R17 ;  /* 0x0000001100137202 */ /* 0x000fc40000000f00 */
[----:B------:R-:W-:Y:S01]  /*2c80*/  FSETP.GT.FTZ.AND P2, PT, |R11|, 8388608, PT ;  /* 0x4b0000000b00780b */ /* 0x000fe20003f54200 */
[C---:B------:R-:W-:Y:S01]  /*2c90*/  FFMA.FTZ R25, R18.reuse, R25, 0.33333510160446166992 ;  /* 0x3eaaaae612197423 */ /* 0x040fe20000010019 */
[----:B------:R-:W-:Y:S01]  /*2ca0*/  LOP3.LUT R17, R21, 0xff800000, RZ, 0xc0, !PT ;  /* 0xff80000015117812 */ /* 0x000fe200078ec0ff */
[----:B------:R-:W-:Y:S01]  /*2cb0*/  @P0 FADD.FTZ R19, R19, 0.69314718246459960938 ;  /* 0x3f31721813130421 */ /* 0x000fe20000010000 */
[----:B------:R-:W-:Y:S01]  /*2cc0*/  PRMT R3, R3, 0x7632, R3 ;  /* 0x0000763203037816 */ /* 0x000fe20000000003 */
[----:B------:R-:W-:Y:S01]  /*2cd0*/  FFMA.FTZ R25, R18, R25, -0.5 ;  /* 0xbf00000012197423 */ /* 0x000fe20000010019 */
[----:B------:R-:W-:Y:S01]  /*2ce0*/  IADD3 R24, PT, PT, -R17, 0x40800000, RZ ;  /* 0x4080000011187810 */ /* 0x000fe20007ffe1ff */
[----:B0-----:R-:W-:Y:S01]  /*2cf0*/  FMUL.FTZ R26, |R11|, R22 ;  /* 0x000000160b1a7220 */ /* 0x001fe20000410200 */
[----:B------:R-:W-:Y:S01]  /*2d00*/  IADD3 R21, PT, PT, R14, -R17, RZ ;  /* 0x800000110e157210 */ /* 0x000fe20007ffe0ff */
[----:B------:R-:W-:Y:S01]  /*2d10*/  FMUL.FTZ R23, R18, R25 ;  /* 0x0000001912177220 */ /* 0x000fe20000410000 */
[----:B------:R-:W-:Y:S01]  /*2d20*/  FSETP.NAN.FTZ.AND P5, PT, |R8|, |R8|, PT ;  /* 0x400000080800720b */ /* 0x000fe20003fb8200 */
[----:B------:R-:W-:Y:S01]  /*2d30*/  FFMA.FTZ R24, R24, R7, -1 ;  /* 0xbf80000018187423 */ /* 0x000fe20000010007 */
[----:B------:R-:W-:Y:S01]  /*2d40*/  SHF.L.U32 R3, R3, 0x10, RZ ;  /* 0x0000001003037819 */ /* 0x000fe200000006ff */
[----:B------:R-:W-:Y:S01]  /*2d50*/  @!P2 FFMA.FTZ R16, |R11|, R26, |R11| ;  /* 0x0000001a0b10a223 */ /* 0x000fe2000001060b */
[----:B------:R-:W-:Y:S01]  /*2d60*/  LOP3.LUT R8, R19, 0x80000000, R8, 0xb8, !PT ;  /* 0x8000000013087812 */ /* 0x000fe200078eb808 */
[----:B------:R-:W-:Y:S01]  /*2d70*/  FADD.FTZ R22, R21, R24 ;  /* 0x0000001815167221 */ /* 0x000fe20000010000 */
[----:B------:R-:W-:Y:S01]  /*2d80*/  FFMA.FTZ R23, R18, R23, R18 ;  /* 0x0000001712177223 */ /* 0x000fe20000010012 */
[----:B------:R-:W-:Y:S01]  /*2d90*/  FFMA.FTZ R18, R3, R3, 1 ;  /* 0x3f80000003127423 */ /* 0x000fe20000010003 */
[----:B------:R-:W-:Y:S01]  /*2da0*/  FSEL R8, R8, R19, !P5 ;  /* 0x0000001308087208 */ /* 0x000fe20006800000 */
[----:B------:R-:W-:Y:S01]  /*2db0*/  FFMA.FTZ R19, R22, -R5, 0.10546888411045074463 ;  /* 0x3dd8001216137423 */ /* 0x000fe20000010805 */
[----:B------:R-:W-:Y:S01]  /*2dc0*/  FADD.FTZ.RZ R24, R16, 1 ;  /* 0x3f80000010187421 */ /* 0x000fe2000001c000 */
[----:B------:R-:W0:Y:S01]  /*2dd0*/  MUFU.RSQ R21, R18 ;  /* 0x0000001200157308 */ /* 0x000e220000001400 */
[----:B------:R-:W-:Y:S01]  /*2de0*/  ISETP.GE.U32.AND P3, PT, R2, 0x7f800000, PT ;  /* 0x7f8000000200780c */ /* 0x000fe20003f66070 */
[----:B------:R-:W-:Y:S01]  /*2df0*/  FFMA.FTZ R19, R22, R19, -0.13229703903198242188 ;  /* 0xbe0778e016137423 */ /* 0x000fe20000010013 */
[----:B------:R-:W-:-:S02]  /*2e00*/  I2FP.F32.S32 R15, R15 ;  /* 0x0000000f000f7245 */ /* 0x000fc40000201400 */
[----:B------:R-:W-:Y:S01]  /*2e10*/  IADD3 R24, PT, PT, R24, -0x3f400000, RZ ;  /* 0xc0c0000018187810 */ /* 0x000fe20007ffe0ff */
[----:B------:R-:W-:Y:S01]  /*2e20*/  FFMA.FTZ R25, R22, R19, 0.14491446316242218018 ;  /* 0x3e14647516197423 */ /* 0x000fe20000010013 */
[----:B------:R-:W-:Y:S02]  /*2e30*/  ISETP.GE.U32.AND P0, PT, R14, 0x7f800000, PT ;  /* 0x7f8000000e00780c */ /* 0x000fe40003f06070 */
[----:B------:R-:W-:Y:S01]  /*2e40*/  LOP3.LUT R19, R24, 0xff800000, RZ, 0xc0, !PT ;  /* 0xff80000018137812 */ /* 0x000fe200078ec0ff */
[----:B------:R-:W-:Y:S01]  /*2e50*/  FMUL.FTZ R24, R15, 1.1920928955078125e-07 ;  /* 0x340000000f187820 */ /* 0x000fe20000410000 */
[----:B------:R-:W-:Y:S01]  /*2e60*/  FFMA.FTZ R25, R22, R25, -0.16641564667224884033 ;  /* 0xbe2a68dd16197423 */ /* 0x000fe20000010019 */
[----:B------:R-:W-:Y:S02]  /*2e70*/  PLOP3.LUT P6, PT, PT, PT, PT, 0x8, 0x80 ;  /* 0x000000000080781c */ /* 0x000fe40003fce170 */
[----:B------:R-:W-:Y:S01]  /*2e80*/  IADD3 R26, PT, PT, -R19, 0x40800000, RZ ;  /* 0x40800000131a7810 */ /* 0x000fe20007ffe1ff */
[----:B------:R-:W-:Y:S01]  /*2e90*/  FFMA.FTZ R15, R24, 0.69314718246459960938, R23 ;  /* 0x3f317218180f7823 */ /* 0x000fe20000010017 */
[----:B------:R-:W-:Y:S01]  /*2ea0*/  IADD3 R23, PT, PT, R16, -R19, RZ ;  /* 0x8000001310177210 */ /* 0x000fe20007ffe0ff */
[----:B0-----:R-:W-:Y:S01]  /*2eb0*/  FFMA.FTZ R21, R18, R21, 1 ;  /* 0x3f80000012157423 */ /* 0x001fe20000010015 */
[----:B------:R-:W-:Y:S01]  /*2ec0*/  @P3 ISETP.GT.AND P5, PT, R2, -0x40800000, PT ;  /* 0xbf8000000200380c */ /* 0x000fe20003fa4270 */
[----:B------:R-:W-:Y:S01]  /*2ed0*/  FFMA.FTZ R26, R26, R7, -1 ;  /* 0xbf8000001a1a7423 */ /* 0x000fe20000010007 */
[C---:B------:R-:W-:Y:S01]  /*2ee0*/  FFMA.FTZ R25, R22.reuse, R25, 0.19988867640495300293 ;  /* 0x3e4caf9e16197423 */ /* 0x040fe20000010019 */
[----:B------:R-:W-:Y:S01]  /*2ef0*/  @P3 MOV R27, 0x7f800000 ;  /* 0x7f800000001b3802 */ /* 0x000fe20000000f00 */
[----:B------:R-:W0:Y:S01]  /*2f00*/  MUFU.RCP R24, R21 ;  /* 0x0000001500187308 */ /* 0x000e220000001000 */
[----:B------:R-:W-:Y:S01]  /*2f10*/  FADD.FTZ R18, R23, R26 ;  /* 0x0000001a17127221 */ /* 0x000fe20000010000 */
[----:B------:R-:W-:Y:S01]  /*2f20*/  @P3 PLOP3.LUT P6, PT, P5, PT, PT, 0x80, 0x8 ;  /* 0x000000000008381c */ /* 0x000fe20002fcf070 */
[----:B------:R-:W-:Y:S01]  /*2f30*/  FFMA.FTZ R25, R22, R25, -0.25000196695327758789 ;  /* 0xbe80004216197423 */ /* 0x000fe20000010019 */
[----:B------:R-:W-:Y:S01]  /*2f40*/  @P0 ISETP.GT.AND P5, PT, R14, -0x40800000, PT ;  /* 0xbf8000000e00080c */ /* 0x000fe20003fa4270 */
[----:B------:R-:W-:Y:S01]  /*2f50*/  FFMA.FTZ R23, R18, -R5, 0.10546888411045074463 ;  /* 0x3dd8001212177423 */ /* 0x000fe20000010805 */
[----:B------:R-:W-:Y:S01]  /*2f60*/  I2FP.F32.S32 R17, R17 ;  /* 0x0000001100117245 */ /* 0x000fe20000201400 */
[----:B------:R-:W-:Y:S01]  /*2f70*/  FFMA.FTZ R25, R22, R25, 0.33333510160446166992 ;  /* 0x3eaaaae616197423 */ /* 0x000fe20000010019 */
[----:B------:R-:W-:Y:S01]  /*2f80*/  I2FP.F32.S32 R19, R19 ;  /* 0x0000001300137245 */ /* 0x000fe20000201400 */
[----:B------:R-:W-:Y:S01]  /*2f90*/  FFMA.FTZ R23, R18, R23, -0.13229703903198242188 ;  /* 0xbe0778e012177423 */ /* 0x000fe20000010017 */
[----:B------:R-:W-:Y:S01]  /*2fa0*/  F2FP.BF16.F32.PACK_AB R12, R12, R9 ;  /* 0x000000090c0c723e */ /* 0x000fe200000010ff */
[----:B------:R-:W-:Y:S01]  /*2fb0*/  FFMA.FTZ R25, R22, R25, -0.5 ;  /* 0xbf00000016197423 */ /* 0x000fe20000010019 */
[----:B------:R-:W-:Y:S01]  /*2fc0*/  FMUL.FTZ R17, R17, 1.1920928955078125e-07 ;  /* 0x3400000011117820 */ /* 0x000fe20000410000 */
[----:B------:R-:W-:Y:S01]  /*2fd0*/  FFMA.FTZ R23, R18, R23, 0.14491446316242218018 ;  /* 0x3e14647512177423 */ /* 0x000fe20000010017 */
[----:B------:R-:W-:Y:S01]  /*2fe0*/  FMUL.FTZ R19, R19, 1.1920928955078125e-07 ;  /* 0x3400000013137820 */ /* 0x000fe20000410000 */
[----:B------:R-:W-:Y:S01]  /*2ff0*/  @P6 FFMA.FTZ R15, R2, R27, +INF ;  /* 0x7f800000020f6423 */ /* 0x000fe2000001001b */
[----:B------:R-:W-:Y:S01]  /*3000*/  PLOP3.LUT P6, PT, PT, PT, PT, 0x8, 0x80 ;  /* 0x000000000080781c */ /* 0x000fe20003fce170 */
[----:B------:R-:W-:Y:S01]  /*3010*/  FFMA.FTZ R23, R18, R23, -0.16641564667224884033 ;  /* 0xbe2a68dd12177423 */ /* 0x000fe20000010017 */
[----:B------:R-:W-:Y:S01]  /*3020*/  @P0 PLOP3.LUT P6, PT, P5, PT, PT, 0x80, 0x8 ;  /* 0x000000000008081c */ /* 0x000fe20002fcf070 */
[----:B------:R-:W-:Y:S01]  /*3030*/  FMUL.FTZ R25, R22, R25 ;  /* 0x0000001916197220 */ /* 0x000fe20000410000 */
[----:B------:R-:W-:Y:S01]  /*3040*/  @P3 FSETP.NEU.FTZ.AND P5, PT, R2, RZ, PT ;  /* 0x000000ff0200320b */ /* 0x000fe20003fbd000 */
[----:B------:R-:W-:Y:S01]  /*3050*/  FFMA.FTZ R23, R18, R23, 0.19988867640495300293 ;  /* 0x3e4caf9e12177423 */ /* 0x000fe20000010017 */
[----:B0-----:R-:W-:Y:S01]  /*3060*/  FMUL.FTZ R24, |R3|, R24 ;  /* 0x0000001803187220 */ /* 0x001fe20000410200 */
[----:B------:R-:W-:Y:S01]  /*3070*/  FFMA.FTZ R2, R22, R25, R22 ;  /* 0x0000001916027223 */ /* 0x000fe20000010016 */
[----:B------:R-:W-:Y:S01]  /*3080*/  @P3 FSEL R15, R15, -RZ, P5 ;  /* 0x800000ff0f0f3208 */ /* 0x000fe20002800000 */
[----:B------:R-:W-:Y:S01]  /*3090*/  FFMA.FTZ R23, R18, R23, -0.25000196695327758789 ;  /* 0xbe80004212177423 */ /* 0x000fe20000010017 */
[----:B------:R-:W-:Y:S01]  /*30a0*/  ISETP.GE.U32.AND P5, PT, R16, 0x7f800000, PT ;  /* 0x7f8000001000780c */ /* 0x000fe20003fa6070 */
[----:B------:R-:W-:Y:S01]  /*30b0*/  FFMA.FTZ R2, R17, 0.69314718246459960938, R2 ;  /* 0x3f31721811027823 */ /* 0x000fe20000010002 */
[----:B------:R-:W-:Y:S01]  /*30c0*/  FSETP.GT.FTZ.AND P3, PT, |R3|, 8388608, PT ;  /* 0x4b0000000300780b */ /* 0x000fe20003f74200 */
[----:B------:R-:W-:Y:S01]  /*30d0*/  FFMA.FTZ R23, R18, R23, 0.33333510160446166992 ;  /* 0x3eaaaae612177423 */ /* 0x000fe20000010017 */
[----:B------:R-:W-:-:S02]  /*30e0*/  @P0 MOV R25, 0x7f800000 ;  /* 0x7f80000000190802 */ /* 0x000fc40000000f00 */
[----:B------:R-:W-:Y:S01]  /*30f0*/  F2FP.BF16.F32.PACK_AB R13, R8, R13 ;  /* 0x0000000d080d723e */ /* 0x000fe200000010ff */
[----:B------:R-:W-:Y:S02]  /*3100*/  FFMA.FTZ R23, R18, R23, -0.5 ;  /* 0xbf00000012177423 */ /* 0x000fe40000010017 */
[C---:B------:R-:W-:Y:S01]  /*3110*/  @P6 FFMA.FTZ R2, R14.reuse, R25, +INF ;  /* 0x7f8000000e026423 */ /* 0x040fe20000010019 */
[----:B------:R-:W-:Y:S01]  /*3120*/  @P0 FSETP.NEU.FTZ.AND P6, PT, R14, RZ, PT ;  /* 0x000000ff0e00020b */ /* 0x000fe20003fdd000 */
[----:B------:R-:W-:Y:S01]  /*3130*/  FMUL.FTZ R23, R18, R23 ;  /* 0x0000001712177220 */ /* 0x000fe20000410000 */
[C---:B------:R-:W-:Y:S01]  /*3140*/  FADD.FTZ R14, |R3|.reuse, -RZ ;  /* 0x800000ff030e7221 */ /* 0x040fe20000010200 */
[----:B------:R-:W-:Y:S02]  /*3150*/  @P5 MOV R21, 0x7f800000 ;  /* 0x7f80000000155802 */ /* 0x000fe40000000f00 */
[----:B------:R-:W-:Y:S01]  /*3160*/  @P0 FSEL R2, R2, -RZ, P6 ;  /* 0x800000ff02020208 */ /* 0x000fe20003000000 */
[----:B------:R-:W-:Y:S01]  /*3170*/  @!P3 FFMA.FTZ R14, |R3|, R24, |R3| ;  /* 0x00000018030eb223 */ /* 0x000fe20000010603 */
[----:B------:R-:W-:Y:S01]  /*3180*/  @P5 ISETP.GT.AND P0, PT, R16, -0x40800000, PT ;  /* 0xbf8000001000580c */ /* 0x000fe20003f04270 */
[----:B------:R-:W-:Y:S01]  /*3190*/  FFMA.FTZ R18, R18, R23, R18 ;  /* 0x0000001712127223 */ /* 0x000fe20000010012 */
[----:B------:R-:W-:Y:S01]  /*31a0*/  PLOP3.LUT P6, PT, PT, PT, PT, 0x8, 0x80 ;  /* 0x000000000080781c */ /* 0x000fe20003fce170 */
[----:B------:R-:W-:Y:S01]  /*31b0*/  @P4 FADD.FTZ R2, R2, 0.69314718246459960938 ;  /* 0x3f31721802024421 */ /* 0x000fe20000010000 */
[----:B------:R-:W-:Y:S01]  /*31c0*/  @P5 PLOP3.LUT P6, PT, P0, PT, PT, 0x80, 0x8 ;  /* 0x000000000008581c */ /* 0x000fe200007cf070 */
[----:B------:R-:W-:Y:S01]  /*31d0*/  FFMA.FTZ R17, R19, 0.69314718246459960938, R18 ;  /* 0x3f31721813117823 */ /* 0x000fe20000010012 */
[C---:B------:R-:W-:Y:S01]  /*31e0*/  ISETP.GE.U32.AND P0, PT, R14.reuse, 0x7f800000, PT ;  /* 0x7f8000000e00780c */ /* 0x040fe20003f06070 */
[----:B------:R-:W-:-:S05]  /*31f0*/  FADD.FTZ.RZ R18, R14, 1 ;  /* 0x3f8000000e127421 */ /* 0x000fca000001c000 */
[----:B------:R-:W-:-:S05]  /*3200*/  IADD3 R18, PT, PT, R18, -0x3f400000, RZ ;  /* 0xc0c0000012127810 */ /* 0x000fca0007ffe0ff */
[----:B------:R-:W-:Y:S01]  /*3210*/  @P6 FFMA.FTZ R17, R16, R21, +INF ;  /* 0x7f80000010116423 */ /* 0x000fe20000010015 */
[----:B------:R-:W-:Y:S02]  /*3220*/  LOP3.LUT R21, R18, 0xff800000, RZ, 0xc0, !PT ;  /* 0xff80000012157812 */ /* 0x000fe400078ec0ff */
[----:B------:R-:W-:Y:S02]  /*3230*/  @P0 ISETP.GT.AND P1, PT, R14, -0x40800000, PT ;  /* 0xbf8000000e00080c */ /* 0x000fe40003f24270 */
[----:B------:R-:W-:Y:S02]  /*3240*/  IADD3 R18, PT, PT, -R21, 0x40800000, RZ ;  /* 0x4080000015127810 */ /* 0x000fe40007ffe1ff */
[----:B------:R-:W-:Y:S02]  /*3250*/  PLOP3.LUT P6, PT, PT, PT, PT, 0x8, 0x80 ;  /* 0x000000000080781c */ /* 0x000fe40003fce170 */
[----:B------:R-:W-:Y:S01]  /*3260*/  @P0 PLOP3.LUT P6, PT, P1, PT, PT, 0x80, 0x8 ;  /* 0x000000000008081c */ /* 0x000fe20000fcf070 */
[----:B------:R-:W-:Y:S01]  /*3270*/  FFMA.FTZ R7, R18, R7, -1 ;  /* 0xbf80000012077423 */ /* 0x000fe20000010007 */
[----:B------:R-:W-:Y:S01]  /*3280*/  ISETP.NE.AND P1, PT, R20, RZ, PT ;  /* 0x000000ff1400720c */ /* 0x000fe20003f25270 */
[----:B------:R-:W0:Y:S01]  /*3290*/  LDC.64 R18, c[0x0][0x388] ;  /* 0x0000e200ff127b82 */ /* 0x000e220000000a00 */
[----:B------:R-:W-:-:S02]  /*32a0*/  IADD3 R20, PT, PT, R14, -R21, RZ ;  /* 0x800000150e147210 */ /* 0x000fc40007ffe0ff */
[----:B------:R-:W-:-:S03]  /*32b0*/  I2FP.F32.S32 R21, R21 ;  /* 0x0000001500157245 */ /* 0x000fc60000201400 */
[----:B------:R-:W-:Y:S02]  /*32c0*/  FADD.FTZ R20, R20, R7 ;  /* 0x0000000714147221 */ /* 0x000fe40000010000 */
[----:B------:R-:W-:Y:S02]  /*32d0*/  FMUL.FTZ R21, R21, 1.1920928955078125e-07 ;  /* 0x3400000015157820 */ /* 0x000fe40000410000 */
[C---:B------:R-:W-:Y:S02]  /*32e0*/  FFMA.FTZ R5, R20.reuse, -R5, 0.10546888411045074463 ;  /* 0x3dd8001214057423 */ /* 0x040fe40000010805 */
[----:B------:R-:W-:Y:S01]  /*32f0*/  @P1 FADD.FTZ R15, R15, 0.69314718246459960938 ;  /* 0x3f3172180f0f1421 */ /* 0x000fe20000010000 */
[----:B------:R-:W-:Y:S01]  /*3300*/  FSETP.NAN.FTZ.AND P1, PT, |R3|, |R3|, PT ;  /* 0x400000030300720b */ /* 0x000fe20003f38200 */
[----:B------:R-:W-:-:S04]  /*3310*/  FFMA.FTZ R5, R20, R5, -0.13229703903198242188 ;  /* 0xbe0778e014057423 */ /* 0x000fc80000010005 */
[----:B------:R-:W-:-:S04]  /*3320*/  FFMA.FTZ R5, R20, R5, 0.14491446316242218018 ;  /* 0x3e14647514057423 */ /* 0x000fc80000010005 */
[----:B------:R-:W-:Y:S01]  /*3330*/  FFMA.FTZ R5, R20, R5, -0.16641564667224884033 ;  /* 0xbe2a68dd14057423 */ /* 0x000fe20000010005 */
[----:B0-----:R-:W-:-:S04]  /*3340*/  IMAD.WIDE.U32 R18, R0, 0x2, R18 ;  /* 0x0000000200127825 */ /* 0x001fc800078e0012 */
[----:B------:R-:W-:-:S04]  /*3350*/  FFMA.FTZ R5, R20, R5, 0.19988867640495300293 ;  /* 0x3e4caf9e14057423 */ /* 0x000fc80000010005 */
[----:B------:R-:W-:Y:S01]  /*3360*/  FFMA.FTZ R5, R20, R5, -0.25000196695327758789 ;  /* 0xbe80004214057423 */ /* 0x000fe20000010005 */
[----:B------:R-:W-:-:S04]  /*3370*/  IMAD.WIDE.U32 R18, R6, 0x8, R18 ;  /* 0x0000000806127825 */ /* 0x000fc800078e0012 */
[C---:B------:R-:W-:Y:S01]  /*3380*/  FFMA.FTZ R5, R20.reuse, R5, 0.33333510160446166992 ;  /* 0x3eaaaae614057423 */ /* 0x040fe20000010005 */
[----:B------:R-:W-:Y:S03]  /*3390*/  STG.E.64 desc[UR4][R18.64], R12 ;  /* 0x0000000c12007986 */ /* 0x000fe6000c101b04 */
[----:B------:R-:W-:-:S04]  /*33a0*/  FFMA.FTZ R5, R20, R5, -0.5 ;  /* 0xbf00000014057423 */ /* 0x000fc80000010005 */
        /* <DEDUP_REMOVED lines=10> */
[----:B------:R-:W-:Y:S02]  /*3450*/  @P0 FSEL R20, R20, -RZ, P6 ;  /* 0x800000ff14140208 */ /* 0x000fe40003000000 */
[----:B------:R-:W-:Y:S02]  /*3460*/  FSETP.NAN.FTZ.AND P6, PT, |R11|, |R11|, PT ;  /* 0x4000000b0b00720b */ /* 0x000fe40003fd8200 */
[----:B------:R-:W-:Y:S01]  /*3470*/  FSETP.NAN.FTZ.AND P0, PT, |R10|, |R10|, PT ;  /* 0x4000000a0a00720b */ /* 0x000fe20003f18200 */
[----:B------:R-:W-:Y:S01]  /*3480*/  @P3 FADD.FTZ R20, R20, 0.69314718246459960938 ;  /* 0x3f31721814143421 */ /* 0x000fe20000010000 */
[----:B------:R-:W-:-:S02]  /*3490*/  LOP3.LUT R4, R15, 0x80000000, R4, 0xb8, !PT ;  /* 0x800000000f047812 */ /* 0x000fc400078eb804 */
[----:B------:R-:W-:Y:S02]  /*34a0*/  LOP3.LUT R11, R17, 0x80000000, R11, 0xb8, !PT ;  /* 0x80000000110b7812 */ /* 0x000fe400078eb80b */
[----:B------:R-:W-:Y:S02]  /*34b0*/  LOP3.LUT R10, R2, 0x80000000, R10, 0xb8, !PT ;  /* 0x80000000020a7812 */ /* 0x000fe400078eb80a */
[----:B------:R-:W-:Y:S02]  /*34c0*/  LOP3.LUT R3, R20, 0x80000000, R3, 0xb8, !PT ;  /* 0x8000000014037812 */ /* 0x000fe400078eb803 */
[----:B------:R-:W-:Y:S02]  /*34d0*/  FSEL R4, R4, R15, !P5 ;  /* 0x0000000f04047208 */ /* 0x000fe40006800000 */
[----:B------:R-:W-:Y:S02]  /*34e0*/  FSEL R0, R11, R17, !P6 ;  /* 0x000000110b007208 */ /* 0x000fe40007000000 */
[----:B------:R-:W-:-:S02]  /*34f0*/  FSEL R5, R10, R2, !P0 ;  /* 0x000000020a057208 */ /* 0x000fc40004000000 */
[----:B------:R-:W-:Y:S02]  /*3500*/  FSEL R3, R3, R20, !P1 ;  /* 0x0000001403037208 */ /* 0x000fe40004800000 */
[----:B------:R-:W-:Y:S02]  /*3510*/  F2FP.BF16.F32.PACK_AB R2, R5, R4 ;  /* 0x000000040502723e */ /* 0x000fe400000010ff */
[----:B------:R-:W-:-:S05]  /*3520*/  F2FP.BF16.F32.PACK_AB R3, R3, R0 ;  /* 0x000000000303723e */ /* 0x000fca00000010ff */
[----:B------:R-:W-:Y:S01]  /*3530*/  STG.E.64 desc[UR4][R18.64+0x400], R2 ;  /* 0x0004000212007986 */ /* 0x000fe2000c101b04 */
[----:B------:R-:W-:Y:S05]  /*3540*/  EXIT ;  /* 0x000000000000794d */ /* 0x000fea0003800000 */
.L_x_650:
        /* <DEDUP_REMOVED lines=11> */
.L_x_18548:


//--------------------- .text._ZN2at6native29vectorized_elementwise_kernelILi8EZZZNS0_17asinh_kernel_cudaERNS_18TensorIteratorBaseEENKUlvE0_clEvENKUlvE2_clEvEUlN3c108BFloat16EE_St5arrayIPcLm2EEEEviT0_T1_ --------------------------
	.section	.text._ZN2at6native29vectorized_elementwise_kernelILi8EZZZNS0_17asinh_kernel_cudaERNS_18TensorIteratorBaseEENKUlvE0_clEvENKUlvE2_clEvEUlN3c108BFloat16EE_St5arrayIPcLm2EEEEviT0_T1_,"ax",@progbits
	.align	128
        .global         _ZN2at6native29vectorized_elementwise_kernelILi8EZZZNS0_17asinh_kernel_cudaERNS_18TensorIteratorBaseEENKUlvE0_clEvENKUlvE2_clEvEUlN3c108BFloat16EE_St5arrayIPcLm2EEEEviT0_T1_
        .type           _ZN2at6native29vectorized_elementwise_kernelILi8EZZZNS0_17asinh_kernel_cudaERNS_18TensorIteratorBaseEENKUlvE0_clEvENKUlvE2_clEvEUlN3c108BFloat16EE_St5arrayIPcLm2EEEEviT0_T1_,@function
        .size           _ZN2at6native29vectorized_elementwise_kernelILi8EZZZNS0_17asinh_kernel_cudaERNS_18TensorIteratorBaseEENKUlvE0_clEvENKUlvE2_clEvEUlN3c108BFloat16EE_St5arrayIPcLm2EEEEviT0_T1_,(.L_x_18549 - _ZN2at6native29vectorized_elementwise_kernelILi8EZZZNS0_17asinh_kernel_cudaERNS_18TensorIteratorBaseEENKUlvE0_clEvENKUlvE2_clEvEUlN3c108BFloat16EE_St5arrayIPcLm2EEEEviT0_T1_)
        .other          _ZN2at6native29vectorized_elementwise_kernelILi8EZZZNS0_17asinh_kernel_cudaERNS_18TensorIteratorBaseEENKUlvE0_clEvENKUlvE2_clEvEUlN3c108BFloat16EE_St5arrayIPcLm2EEEEviT0_T1_,@"STO_CUDA_ENTRY STV_DEFAULT"
_ZN2at6native29vectorized_elementwise_kernelILi8EZZZNS0_17asinh_kernel_cudaERNS_18TensorIteratorBaseEENKUlvE0_clEvENKUlvE2_clEvEUlN3c108BFloat16EE_St5arrayIPcLm2EEEEviT0_T1_:
.text._ZN2at6native29vectorized_elementwise_kernelILi8EZZZNS0_17asinh_kernel_cudaERNS_18TensorIteratorBaseEENKUlvE0_clEvENKUlvE2_clEvEUlN3c108BFloat16EE_St5arrayIPcLm2EEEEviT0_T1_:
        /* <DEDUP_REMOVED lines=115> */
.L_x_653:
[----:B------:R-:W-:Y:S05]  /*0730*/  BSYNC.RECONVERGENT B0 ;  /* 0x0000000000007941 */ /* 0x000fea0003800200 */
.L_x_652:
        /* <DEDUP_REMOVED lines=47> */
.L_x_655:
[----:B------:R-:W-:Y:S05]  /*0a30*/  BSYNC.RECONVERGENT B0 ;  /* 0x0000000000007941 */ /* 0x000fea0003800200 */
.L_x_654:
        /* <DEDUP_REMOVED lines=46> */
.L_x_657:
[----:B------:R-:W-:Y:S05]  /*0d20*/  BSYNC.RECONVERGENT B0 ;  /* 0x0000000000007941 */ /* 0x000fea0003800200 */
.L_x_656:
        /* <DEDUP_REMOVED lines=46> */
.L_x_659:
[----:B------:R-:W-:Y:S05]  /*1010*/  BSYNC.RECONVERGENT B0 ;  /* 0x0000000000007941 */ /* 0x000fea0003800200 */
.L_x_658:
        /* <DEDUP_REMOVED lines=46> */
.L_x_661:
[----:B------:R-:W-:Y:S05]  /*1300*/  BSYNC.RECONVERGENT B0 ;  /* 0x0000000000007941 */ /* 0x000fea0003800200 */
.L_x_660:
        /* <DEDUP_REMOVED lines=47> */
.L_x_663:
[----:B------:R-:W-:Y:S05]  /*1600*/  BSYNC.RECONVERGENT B0 ;  /* 0x0000000000007941 */ /* 0x000fea0003800200 */
.L_x_662:
        /* <DEDUP_REMOVED lines=44> */
.L_x_665:
[----:B------:R-:W-:Y:S05]  /*18d0*/  BSYNC.RECONVERGENT B0 ;  /* 0x0000000000007941 */ /* 0x000fea0003800200 */
.L_x_664:
        /* <DEDUP_REMOVED lines=44> */
.L_x_667:
[----:B------:R-:W-:Y:S05]  /*1ba0*/  BSYNC.RECONVERGENT B0 ;  /* 0x0000000000007941 */ /* 0x000fea0003800200 */
.L_x_666:
        /* <DEDUP_REMOVED lines=18> */
.L_x_670:
[----:B------:R-:W-:-:S13]  /*1cd0*/  ISETP.GE.U32.AND P0, PT, R9, R8, PT ;  /* 0x000000080900720c */ /* 0x000fda0003f06070 */
[----:B------:R-:W-:Y:S05]  /*1ce0*/  @P0 BRA `(.L_x_672) ;  /* 0x0000000000300947 */ /* 0x000fea0003800000 */
[----:B0-----:R-:W0:Y:S01]  /*1cf0*/  LDC.64 R2, c[0x0][0x388] ;  /* 0x0000e200ff027b82 */ /* 0x001e220000000a00 */
[----:B------:R-:W-:Y:S02]  /*1d00*/  IADD3 R5, PT, PT, R0, R9, RZ ;  /* 0x0000000900057210 */ /* 0x000fe40007ffe0ff */
[----:B------:R-:W-:-:S03]  /*1d10*/  IADD3 R9, PT, PT, R9, 0x80, RZ ;  /* 0x0000008009097810 */ /* 0x000fc60007ffe0ff */
[----:B0-----:R-:W-:-:S05]  /*1d20*/  IMAD.WIDE.U32 R2, R5, 0x2, R2 ;  /* 0x0000000205027825 */ /* 0x001fca00078e0002 */
[----:B------:R1:W-:Y:S02]  /*1d30*/  STG.E.U16 desc[UR4][R2.64], R10 ;  /* 0x0000000a02007986 */ /* 0x0003e4000c101504 */
.L_x_671:
[----:B------:R-:W-:-:S13]  /*1d40*/  ISETP.GE.U32.AND P0, PT, R9, R8, PT ;  /* 0x000000080900720c */ /* 0x000fda0003f06070 */
[----:B------:R-:W-:Y:S05]  /*1d50*/  @P0 BRA `(.L_x_673) ;  /* 0x0000000000340947 */ /* 0x000fea0003800000 */
[----:B01----:R-:W0:Y:S01]  /*1d60*/  LDC.64 R2, c[0x0][0x388] ;  /* 0x0000e200ff027b82 */ /* 0x003e220000000a00 */
[----:B------:R-:W-:Y:S02]  /*1d70*/  IADD3 R5, PT, PT, R0, R9, RZ ;  /* 0x0000000900057210 */ /* 0x000fe40007ffe0ff */
[----:B------:R-:W-:-:S03]  /*1d80*/  IADD3 R9, PT, PT, R9, 0x80, RZ ;  /* 0x0000008009097810 */ /* 0x000fc60007ffe0ff */
[----:B0-----:R-:W-:-:S05]  /*1d90*/  IMAD.WIDE.U32 R2, R5, 0x2, R2 ;  /* 0x0000000205027825 */ /* 0x001fca00078e0002 */
[----:B------:R1:W-:Y:S02]  /*1da0*/  STG.E.U16 desc[UR4][R2.64], R11 ;  /* 0x0000000b02007986 */ /* 0x0003e4000c101504 */
.L_x_672:
        /* <DEDUP_REMOVED lines=8> */
.L_x_673:
[----:B------:R-:W-:Y:S05]  /*1e30*/  BSYNC.RELIABLE B1 ;  /* 0x0000000000017941 */ /* 0x000fea0003800100 */
.L_x_669:
[----:B------:R-:W-:-:S13]  /*1e40*/  ISETP.GE.U32.AND P0, PT, R9, R8, PT ;  /* 0x000000080900720c */ /* 0x000fda0003f06070 */
[----:B012---:R-:W0:Y:S01]  /*1e50*/  @!P0 LDC.64 R2, c[0x0][0x388] ;  /* 0x0000e200ff028b82 */ /* 0x007e220000000a00 */
[----:B------:R-:W-:Y:S02]  /*1e60*/  @!P0 IADD3 R5, PT, PT, R0, R9, RZ ;  /* 0x0000000900058210 */ /* 0x000fe40007ffe0ff */
[----:B------:R-:W-:-:S03]  /*1e70*/  @!P0 IADD3 R9, PT, PT, R9, 0x80, RZ ;  /* 0x0000008009098810 */ /* 0x000fc60007ffe0ff */
[----:B0-----:R-:W-:-:S05]  /*1e80*/  @!P0 IMAD.WIDE.U32 R2, R5, 0x2, R2 ;  /* 0x0000000205028825 */ /* 0x001fca00078e0002 */
[----:B------:R2:W-:Y:S02]  /*1e90*/  @!P0 STG.E.U16 desc[UR4][R2.64], R13 ;  /* 0x0000000d02008986 */ /* 0x0005e4000c101504 */
.L_x_674:
[----:B------:R-:W-:Y:S05]  /*1ea0*/  BSYNC.RECONVERGENT B0 ;  /* 0x0000000000007941 */ /* 0x000fea0003800200 */
.L_x_668:
        /* <DEDUP_REMOVED lines=8> */
.L_x_651:
[----:B------:R-:W0:Y:S01]  /*1f30*/  S2R R2, SR_TID.X ;  /* 0x0000000000027919 */ /* 0x000e220000002100 */
[----:B------:R-:W1:Y:S02]  /*1f40*/  LDC.64 R4, c[0x0][0x390] ;  /* 0x0000e400ff047b82 */ /* 0x000e640000000a00 */
[----:B-1----:R-:W-:-:S04]  /*1f50*/  IMAD.WIDE.U32 R4, R0, 0x2, R4 ;  /* 0x0000000200047825 */ /* 0x002fc800078e0004 */
[----:B0-----:R-:W-:-:S06]  /*1f60*/  IMAD.WIDE.U32 R4, R2, 0x10, R4 ;  /* 0x0000001002047825 */ /* 0x001fcc00078e0004 */
[----:B------:R-:W2:Y:S01]  /*1f70*/  LDG.E.128 R4, desc[UR4][R4.64] ;  /* 0x0000000404047981 */ /* 0x000ea2000c1e1d00 */
[----:B------:R-:W-:Y:S02]  /*1f80*/  PLOP3.LUT P3, PT, PT, PT, PT, 0x8, 0x80 ;  /* 0x000000000080781c */ /* 0x000fe40003f6e170 */
[----:B------:R-:W-:Y:S02]  /*1f90*/  PLOP3.LUT P5, PT, PT, PT, PT, 0x8, 0x80 ;  /* 0x000000000080781c */ /* 0x000fe40003fae170 */
[----:B------:R-:W-:Y:S02]  /*1fa0*/  PLOP3.LUT P6, PT, PT, PT, PT, 0x8, 0x80 ;  /* 0x000000000080781c */ /* 0x000fe40003fce170 */
[C---:B--2---:R-:W-:Y:S02]  /*1fb0*/  SHF.L.U32 R8, R4.reuse, 0x10, RZ ;  /* 0x0000001004087819 */ /* 0x044fe400000006ff */
[----:B------:R-:W-:Y:S02]  /*1fc0*/  PRMT R3, R4, 0x7632, R3 ;  /* 0x0000763204037816 */ /* 0x000fe40000000003 */
[C---:B------:R-:W-:Y:S01]  /*1fd0*/  FSETP.GT.FTZ.AND P0, PT, |R8|.reuse, 8388608, PT ;  /* 0x4b0000000800780b */ /* 0x040fe20003f14200 */
[C---:B------:R-:W-:Y:S01]  /*1fe0*/  FFMA.FTZ R9, R8.reuse, R8, 1 ;  /* 0x3f80000008097423 */ /* 0x040fe20000010008 */
[----:B------:R-:W-:Y:S01]  /*1ff0*/  SHF.L.U32 R3, R3, 0x10, RZ ;  /* 0x0000001003037819 */ /* 0x000fe200000006ff */
[----:B------:R-:W-:Y:S01]  /*2000*/  FADD.FTZ R12, |R8|, -RZ ;  /* 0x800000ff080c7221 */ /* 0x000fe20000010200 */
[C---:B------:R-:W-:Y:S01]  /*2010*/  SHF.L.U32 R4, R5.reuse, 0x10, RZ ;  /* 0x0000001005047819 */ /* 0x040fe200000006ff */
[----:B------:R-:W0:Y:S01]  /*2020*/  MUFU.RSQ R10, R9 ;  /* 0x00000009000a7308 */ /* 0x000e220000001400 */
[----:B------:R-:W-:Y:S01]  /*2030*/  PRMT R5, R5, 0x7632, R5 ;  /* 0x0000763205057816 */ /* 0x000fe20000000005 */
[----:B------:R-:W-:-:S02]  /*2040*/  FFMA.FTZ R13, R3, R3, 1 ;  /* 0x3f800000030d7423 */ /* 0x000fc40000010003 */
[----:B------:R-:W-:Y:S01]  /*2050*/  FFMA.FTZ R15, R4, R4, 1 ;  /* 0x3f800000040f7423 */ /* 0x000fe20000010004 */
[----:B------:R-:W-:-:S03]  /*2060*/  SHF.L.U32 R5, R5, 0x10, RZ ;  /* 0x0000001005057819 */ /* 0x000fc600000006ff */
[----:B------:R-:W-:Y:S08]  /*2070*/  MUFU.RSQ R14, R13 ;  /* 0x0000000d000e7308 */ /* 0x000ff00000001400 */
[----:B------:R-:W1:Y:S01]  /*2080*/  MUFU.RSQ R18, R15 ;  /* 0x0000000f00127308 */ /* 0x000e620000001400 */
[----:B0-----:R-:W-:-:S07]  /*2090*/  FFMA.FTZ R10, R9, R10, 1 ;  /* 0x3f800000090a7423 */ /* 0x001fce000001000a */
[----:B------:R-:W0:Y:S01]  /*20a0*/  MUFU.RCP R11, R10 ;  /* 0x0000000a000b7308 */ /* 0x000e220000001000 */
[----:B-1----:R-:W-:-:S07]  /*20b0*/  FFMA.FTZ R20, R15, R18, 1 ;  /* 0x3f8000000f147423 */ /* 0x002fce0000010012 */
[----:B------:R-:W1:Y:S01]  /*20c0*/  MUFU.RCP R23, R20 ;  /* 0x0000001400177308 */ /* 0x000e620000001000 */
[----:B0-----:R-:W-:-:S04]  /*20d0*/  FMUL.FTZ R11, |R8|, R11 ;  /* 0x0000000b080b7220 */ /* 0x001fc80000410200 */
[----:B------:R-:W-:Y:S01]  /*20e0*/  @!P0 FFMA.FTZ R12, |R8|, R11, |R8| ;  /* 0x0000000b080c8223 */ /* 0x000fe20000010608 */
[----:B------:R-:W-:Y:S01]  /*20f0*/  FFMA.FTZ R11, R13, R14, 1 ;  /* 0x3f8000000d0b7423 */ /* 0x000fe2000001000e */
[C---:B------:R-:W-:Y:S01]  /*2100*/  FSETP.GT.FTZ.AND P0, PT, |R3|.reuse, 8388608, PT ;  /* 0x4b0000000300780b */ /* 0x040fe20003f14200 */
[----:B------:R-:W-:Y:S01]  /*2110*/  FADD.FTZ R14, |R3|, -RZ ;  /* 0x800000ff030e7221 */ /* 0x000fe20000010200 */
[C---:B------:R-:W-:Y:S01]  /*2120*/  FADD.FTZ.RZ R9, R12.reuse, 1 ;  /* 0x3f8000000c097421 */ /* 0x040fe2000001c000 */
[----:B------:R0:W2:Y:S01]  /*2130*/  MUFU.RCP R16, R11 ;  /* 0x0000000b00107308 */ /* 0x0000a20000001000 */
[----:B------:R-:W-:-:S03]  /*2140*/  ISETP.GE.U32.AND P1, PT, R12, 0x7f800000, PT ;  /* 0x7f8000000c00780c */ /* 0x000fc60003f26070 */
[----:B------:R-:W-:Y:S01]  /*2150*/  IADD3 R9, PT, PT, R9, -0x3f400000, RZ ;  /* 0xc0c0000009097810 */ /* 0x000fe20007ffe0ff */
[----:B-1----:R-:W-:-:S03]  /*2160*/  FMUL.FTZ R25, |R4|, R23 ;  /* 0x0000001704197220 */ /* 0x002fc60000410200 */
[----:B------:R-:W-:Y:S01]  /*2170*/  LOP3.LUT R13, R9, 0xff800000, RZ, 0xc0, !PT ;  /* 0xff800000090d7812 */ /* 0x000fe200078ec0ff */
[----:B------:R-:W-:Y:S01]  /*2180*/  HFMA2 R9, -RZ, RZ, 1.625, 0 ;  /* 0x3e800000ff097431 */ /* 0x000fe200000001ff */
[----:B0-----:R-:W-:Y:S02]  /*2190*/  SHF.L.U32 R11, R6, 0x10, RZ ;  /* 0x00000010060b7819 */ /* 0x001fe400000006ff */
[----:B------:R-:W-:Y:S02]  /*21a0*/  IADD3 R10, PT, PT, -R13, 0x40800000, RZ ;  /* 0x408000000d0a7810 */ /* 0x000fe40007ffe1ff */
[CC--:B------:R-:W-:Y:S02]  /*21b0*/  IADD3 R17, PT, PT, R12.reuse, -R13.reuse, RZ ;  /* 0x8000000d0c117210 */ /* 0x0c0fe40007ffe0ff */
[----:B------:R-:W-:Y:S01]  /*21c0*/  @P1 ISETP.GT.AND P2, PT, R12, -0x40800000, PT ;  /* 0xbf8000000c00180c */ /* 0x000fe20003f44270 */
[C---:B--2---:R-:W-:Y:S01]  /*21d0*/  FMUL.FTZ R16, |R3|.reuse, R16 ;  /* 0x0000001003107220 */ /* 0x044fe20000410200 */
[----:B------:R-:W-:Y:S01]  /*21e0*/  I2FP.F32.S32 R13, R13 ;  /* 0x0000000d000d7245 */ /* 0x000fe20000201400 */
[----:B------:R-:W-:Y:S01]  /*21f0*/  FFMA.FTZ R10, R10, R9, -1 ;  /* 0xbf8000000a0a7423 */ /* 0x000fe20000010009 */
[----:B------:R-:W-:Y:S01]  /*2200*/  @P1 PLOP3.LUT P3, PT, P2, PT, PT, 0x80, 0x8 ;  /* 0x000000000008181c */ /* 0x000fe2000176f070 */
[----:B------:R-:W-:Y:S01]  /*2210*/  @!P0 FFMA.FTZ R14, |R3|, R16, |R3| ;  /* 0x00000010030e8223 */ /* 0x000fe20000010603 */
[----:B------:R-:W-:Y:S01]  /*2220*/  FFMA.FTZ R16, R11, R11, 1 ;  /* 0x3f8000000b107423 */ /* 0x000fe2000001000b */
[----:B------:R-:W-:Y:S01]  /*2230*/  FADD.FTZ R17, R17, R10 ;  /* 0x0000000a11117221 */ /* 0x000fe20000010000 */
[----:B------:R-:W-:Y:S01]  /*2240*/  MOV R10, 0x3d39bf78 ;  /* 0x3d39bf78000a7802 */ /* 0x000fe20000000f00 */
[----:B------:R-:W-:Y:S01]  /*2250*/  FADD.FTZ.RZ R15, R14, 1 ;  /* 0x3f8000000e0f7421 */ /* 0x000fe2000001c000 */
[----:B------:R-:W0:Y:S01]  /*2260*/  MUFU.RSQ R21, R16 ;  /* 0x0000001000157308 */ /* 0x000e220000001400 */
[----:B------:R-:W-:Y:S01]  /*2270*/  FSETP.GT.FTZ.AND P0, PT, |R4|, 8388608, PT ;  /* 0x4b0000000400780b */ /* 0x000fe20003f14200 */
[----:B------:R-:W-:Y:S01]  /*2280*/  FMUL.FTZ R13, R13, 1.1920928955078125e-07 ;  /* 0x340000000d0d7820 */ /* 0x000fe20000410000 */
[----:B------:R-:W-:Y:S01]  /*2290*/  FFMA.FTZ R18, R17, -R10, 0.10546888411045074463 ;  /* 0x3dd8001211127423 */ /* 0x000fe2000001080a */
[----:B------:R-:W-:-:S02]  /*22a0*/  IADD3 R15, PT, PT, R15, -0x3f400000, RZ ;  /* 0xc0c000000f0f7810 */ /* 0x000fc40007ffe0ff */
[----:B------:R-:W-:Y:S01]  /*22b0*/  FSETP.GT.FTZ.AND P4, PT, |R11|, 8388608, PT ;  /* 0x4b0000000b00780b */ /* 0x000fe20003f94200 */
[----:B------:R-:W-:Y:S01]  /*22c0*/  FFMA.FTZ R18, R17, R18, -0.13229703903198242188 ;  /* 0xbe0778e011127423 */ /* 0x000fe20000010012 */
[----:B------:R-:W-:Y:S01]  /*22d0*/  LOP3.LUT R19, R15, 0xff800000, RZ, 0xc0, !PT ;  /* 0xff8000000f137812 */ /* 0x000fe200078ec0ff */
[----:B------:R-:W-:Y:S01]  /*22e0*/  FADD.FTZ R15, |R4|, -RZ ;  /* 0x800000ff040f7221 */ /* 0x000fe20000010200 */
[C---:B------:R-:W-:Y:S01]  /*22f0*/  ISETP.GE.U32.AND P2, PT, R14.reuse, 0x7f800000, PT ;  /* 0x7f8000000e00780c */ /* 0x040fe20003f46070 */
[----:B------:R-:W-:Y:S01]  /*2300*/  FFMA.FTZ R18, R17, R18, 0.14491446316242218018 ;  /* 0x3e14647511127423 */ /* 0x000fe20000010012 */
[----:B------:R-:W-:Y:S02]  /*2310*/  IADD3 R20, PT, PT, -R19, 0x40800000, RZ ;  /* 0x4080000013147810 */ /* 0x000fe40007ffe1ff */
[----:B------:R-:W-:Y:S01]  /*2320*/  IADD3 R22, PT, PT, R14, -R19, RZ ;  /* 0x800000130e167210 */ /* 0x000fe20007ffe0ff */
[C---:B------:R-:W-:Y:S01]  /*2330*/  FFMA.FTZ R18, R17.reuse, R18, -0.16641564667224884033 ;  /* 0xbe2a68dd11127423 */ /* 0x040fe20000010012 */
[----:B------:R-:W-:Y:S01]  /*2340*/  @!P0 FFMA.FTZ R15, |R4|, R25, |R4| ;  /* 0x00000019040f8223 */ /* 0x000fe20000010604 */
[----:B------:R-:W-:Y:S01]  /*2350*/  FFMA.FTZ R23, R20, R9, -1 ;  /* 0xbf80000014177423 */ /* 0x000fe20000010009 */
[----:B0-----:R-:W-:Y:S01]  /*2360*/  FFMA.FTZ R24, R16, R21, 1 ;  /* 0x3f80000010187423 */ /* 0x001fe20000010015 */
[----:B------:R-:W-:Y:S01]  /*2370*/  FFMA.FTZ R18, R17, R18, 0.19988867640495300293 ;  /* 0x3e4caf9e11127423 */ /* 0x000fe20000010012 */
[----:B------:R-:W-:Y:S01]  /*2380*/  I2FP.F32.S32 R19, R19 ;  /* 0x0000001300137245 */ /* 0x000fe20000201400 */
[----:B------:R-:W-:Y:S01]  /*2390*/  FADD.FTZ R21, R22, R23 ;  /* 0x0000001716157221 */ /* 0x000fe20000010000 */
[----:B------:R-:W-:Y:S01]  /*23a0*/  FADD.FTZ.RZ R23, R15, 1 ;  /* 0x3f8000000f177421 */ /* 0x000fe2000001c000 */
[----:B------:R-:W-:Y:S01]  /*23b0*/  FFMA.FTZ R18, R17, R18, -0.25000196695327758789 ;  /* 0xbe80004211127423 */ /* 0x000fe20000010012 */
[----:B------:R-:W-:Y:S01]  /*23c0*/  PRMT R6, R6, 0x7632, R6 ;  /* 0x0000763206067816 */ /* 0x000fe20000000006 */
[----:B------:R-:W-:Y:S01]  /*23d0*/  FFMA.FTZ R22, R21, -R10, 0.10546888411045074463 ;  /* 0x3dd8001215167423 */ /* 0x000fe2000001080a */
[----:B------:R-:W-:Y:S01]  /*23e0*/  FMUL.FTZ R19, R19, 1.1920928955078125e-07 ;  /* 0x3400000013137820 */ /* 0x000fe20000410000 */
[----:B------:R-:W-:Y:S01]  /*23f0*/  FFMA.FTZ R18, R17, R18, 0.33333510160446166992 ;  /* 0x3eaaaae611127423 */ /* 0x000fe20000010012 */
[----:B------:R-:W-:Y:S01]  /*2400*/  IADD3 R23, PT, PT, R23, -0x3f400000, RZ ;  /* 0xc0c0000017177810 */ /* 0x000fe20007ffe0ff */
[----:B------:R-:W-:Y:S01]  /*2410*/  FFMA.FTZ R22, R21, R22, -0.13229703903198242188 ;  /* 0xbe0778e015167423 */ /* 0x000fe20000010016 */
[----:B------:R-:W-:Y:S01]  /*2420*/  SHF.L.U32 R6, R6, 0x10, RZ ;  /* 0x0000001006067819 */ /* 0x000fe200000006ff */
[----:B------:R-:W-:Y:S01]  /*2430*/  FFMA.FTZ R16, R17, R18, -0.5 ;  /* 0xbf00000011107423 */ /* 0x000fe20000010012 */
[----:B------:R-:W-:Y:S01]  /*2440*/  P2R R20, PR, RZ, 0x1 ;  /* 0x00000001ff147803 */ /* 0x000fe20000000000 */
[----:B------:R0:W1:Y:S01]  /*2450*/  MUFU.RCP R18, R24 ;  /* 0x0000001800127308 */ /* 0x0000620000001000 */
[----:B------:R-:W-:Y:S01]  /*2460*/  FFMA.FTZ R22, R21, R22, 0.14491446316242218018 ;  /* 0x3e14647515167423 */ /* 0x000fe20000010016 */
[----:B------:R-:W-:-:S03]  /*2470*/  FMUL.FTZ R16, R17, R16 ;  /* 0x0000001011107220 */ /* 0x000fc60000410000 */
[----:B------:R-:W-:Y:S01]  /*2480*/  FFMA.FTZ R22, R21, R22, -0.16641564667224884033 ;  /* 0xbe2a68dd15167423 */ /* 0x000fe20000010016 */
[----:B------:R-:W-:Y:S01]  /*2490*/  FFMA.FTZ R16, R17, R16, R17 ;  /* 0x0000001011107223 */ /* 0x000fe20000010011 */
[----:B------:R-:W-:Y:S02]  /*24a0*/  @P1 MOV R17, 0x7f800000 ;  /* 0x7f80000000111802 */ /* 0x000fe40000000f00 */
[----:B------:R-:W-:Y:S01]  /*24b0*/  FFMA.FTZ R22, R21, R22, 0.19988867640495300293 ;  /* 0x3e4caf9e15167423 */ /* 0x000fe20000010016 */
[----:B------:R-:W-:Y:S01]  /*24c0*/  FFMA.FTZ R13, R13, 0.69314718246459960938, R16 ;  /* 0x3f3172180d0d7823 */ /* 0x000fe20000010010 */
[----:B------:R-:W-:Y:S01]  /*24d0*/  LOP3.LUT R16, R23, 0xff800000, RZ, 0xc0, !PT ;  /* 0xff80000017107812 */ /* 0x000fe200078ec0ff */
[C---:B------:R-:W-:Y:S01]  /*24e0*/  @P3 FFMA.FTZ R13, R12.reuse, R17, +INF ;  /* 0x7f8000000c0d3423 */ /* 0x040fe20000010011 */
[----:B------:R-:W-:Y:S01]  /*24f0*/  FFMA.FTZ R22, R21, R22, -0.25000196695327758789 ;  /* 0xbe80004215167423 */ /* 0x000fe20000010016 */
[----:B------:R-:W-:Y:S01]  /*2500*/  @P1 FSETP.NEU.FTZ.AND P3, PT, R12, RZ, PT ;  /* 0x000000ff0c00120b */ /* 0x000fe20003f7d000 */
[C---:B------:R-:W-:Y:S01]  /*2510*/  FADD.FTZ R17, |R11|.reuse, -RZ ;  /* 0x800000ff0b117221 */ /* 0x040fe20000010200 */
[----:B0-----:R-:W-:Y:S01]  /*2520*/  IADD3 R24, PT, PT, -R16, 0x40800000, RZ ;  /* 0x4080000010187810 */ /* 0x001fe20007ffe1ff */
[----:B-1----:R-:W-:Y:S01]  /*2530*/  FMUL.FTZ R18, |R11|, R18 ;  /* 0x000000120b127220 */ /* 0x002fe20000410200 */
[----:B------:R-:W-:Y:S01]  /*2540*/  IADD3 R23, PT, PT, R15, -R16, RZ ;  /* 0x800000100f177210 */ /* 0x000fe20007ffe0ff */
[----:B------:R-:W-:Y:S01]  /*2550*/  FFMA.FTZ R22, R21, R22, 0.33333510160446166992 ;  /* 0x3eaaaae615167423 */ /* 0x000fe20000010016 */
[----:B------:R-:W-:Y:S01]  /*2560*/  @P1 FSEL R13, R13, -RZ, P3 ;  /* 0x800000ff0d0d1208 */ /* 0x000fe20001800000 */
[----:B------:R-:W-:Y:S01]  /*2570*/  FFMA.FTZ R24, R24, R9, -1 ;  /* 0xbf80000018187423 */ /* 0x000fe20000010009 */
[----:B------:R-:W-:Y:S01]  /*2580*/  @!P4 FFMA.FTZ R17, |R11|, R18, |R11| ;  /* 0x000000120b11c223 */ /* 0x000fe2000001060b */
[----:B------:R-:W-:Y:S01]  /*2590*/  @P2 ISETP.GT.AND P1, PT, R14, -0x40800000, PT ;  /* 0xbf8000000e00280c */ /* 0x000fe20003f24270 */
[----:B------:R-:W-:Y:S01]  /*25a0*/  FFMA.FTZ R22, R21, R22, -0.5 ;  /* 0xbf00000015167423 */ /* 0x000fe20000010016 */
[----:B------:R-:W-:Y:S01]  /*25b0*/  FADD.FTZ R23, R23, R24 ;  /* 0x0000001817177221 */ /* 0x000fe20000010000 */
[----:B------:R-:W-:Y:S01]  /*25c0*/  PLOP3.LUT P3, PT, PT, PT, PT, 0x8, 0x80 ;  /* 0x000000000080781c */ /* 0x000fe20003f6e170 */
[----:B------:R-:W-:Y:S01]  /*25d0*/  FADD.FTZ.RZ R18, R17, 1 ;  /* 0x3f80000011127421 */ /* 0x000fe2000001c000 */
[----:B------:R-:W-:Y:S01]  /*25e0*/  @P2 PLOP3.LUT P3, PT, P1, PT, PT, 0x80, 0x8 ;  /* 0x000000000008281c */ /* 0x000fe20000f6f070 */
[----:B------:R-:W-:Y:S01]  /*25f0*/  FFMA.FTZ R12, R23, -R10, 0.10546888411045074463 ;  /* 0x3dd80012170c7423 */ /* 0x000fe2000001080a */
[----:B------:R-:W-:Y:S01]  /*2600*/  FMUL.FTZ R22, R21, R22 ;  /* 0x0000001615167220 */ /* 0x000fe20000410000 */
[----:B------:R-:W-:-:S02]  /*2610*/  ISETP.GE.U32.AND P1, PT, R15, 0x7f800000, PT ;  /* 0x7f8000000f00780c */ /* 0x000fc40003f26070 */
[----:B------:R-:W-:Y:S01]  /*2620*/  FFMA.FTZ R12, R23, R12, -0.13229703903198242188 ;  /* 0xbe0778e0170c7423 */ /* 0x000fe2000001000c */
[----:B------:R-:W-:Y:S01]  /*2630*/  IADD3 R18, PT, PT, R18, -0x3f400000, RZ ;  /* 0xc0c0000012127810 */ /* 0x000fe20007ffe0ff */
[----:B------:R-:W-:Y:S01]  /*2640*/  FFMA.FTZ R22, R21, R22, R21 ;  /* 0x0000001615167223 */ /* 0x000fe20000010015 */
[----:B------:R-:W-:Y:S01]  /*2650*/  @P2 MOV R21, 0x7f800000 ;  /* 0x7f80000000152802 */ /* 0x000fe20000000f00 */
[----:B------:R-:W-:Y:S01]  /*2660*/  FFMA.FTZ R24, R23, R12, 0.14491446316242218018 ;  /* 0x3e14647517187423 */ /* 0x000fe2000001000c */
[----:B------:R-:W-:Y:S01]  /*2670*/  LOP3.LUT R18, R18, 0xff800000, RZ, 0xc0, !PT ;  /* 0xff80000012127812 */ /* 0x000fe200078ec0ff */
[----:B------:R-:W-:Y:S01]  /*2680*/  FFMA.FTZ R12, R19, 0.69314718246459960938, R22 ;  /* 0x3f317218130c7823 */ /* 0x000fe20000010016 */
[----:B------:R-:W-:Y:S01]  /*2690*/  I2FP.F32.S32 R16, R16 ;  /* 0x0000001000107245 */ /* 0x000fe20000201400 */
[C---:B------:R-:W-:Y:S01]  /*26a0*/  FFMA.FTZ R24, R23.reuse, R24, -0.16641564667224884033 ;  /* 0xbe2a68dd17187423 */ /* 0x040fe20000010018 */
[----:B------:R-:W-:Y:S01]  /*26b0*/  IADD3 R22, PT, PT, -R18, 0x40800000, RZ ;  /* 0x4080000012167810 */ /* 0x000fe20007ffe1ff */
[C---:B------:R-:W-:Y:S01]  /*26c0*/  @P3 FFMA.FTZ R12, R14.reuse, R21, +INF ;  /* 0x7f8000000e0c3423 */ /* 0x040fe20000010015 */
[----:B------:R-:W-:Y:S01]  /*26d0*/  @P2 FSETP.NEU.FTZ.AND P3, PT, R14, RZ, PT ;  /* 0x000000ff0e00220b */ /* 0x000fe20003f7d000 */
[----:B------:R-:W-:Y:S01]  /*26e0*/  FFMA.FTZ R24, R23, R24, 0.19988867640495300293 ;  /* 0x3e4caf9e17187423 */ /* 0x000fe20000010018 */
[----:B------:R-:W-:Y:S01]  /*26f0*/  SHF.L.U32 R14, R7, 0x10, RZ ;  /* 0x00000010070e7819 */ /* 0x000fe200000006ff */
[----:B------:R-:W-:Y:S01]  /*2700*/  FFMA.FTZ R22, R22, R9, -1 ;  /* 0xbf80000016167423 */ /* 0x000fe20000010009 */
[----:B------:R-:W-:Y:S01]  /*2710*/  IADD3 R19, PT, PT, R17, -R18, RZ ;  /* 0x8000001211137210 */ /* 0x000fe20007ffe0ff */
[----:B------:R-:W-:Y:S01]  /*2720*/  FFMA.FTZ R24, R23, R24, -0.25000196695327758789 ;  /* 0xbe80004217187423 */ /* 0x000fe20000010018 */
[----:B------:R-:W-:Y:S01]  /*2730*/  @P2 FSEL R12, R12, -RZ, P3 ;  /* 0x800000ff0c0c2208 */ /* 0x000fe20001800000 */
[----:B------:R-:W-:Y:S01]  /*2740*/  FFMA.FTZ R21, R14, R14, 1 ;  /* 0x3f8000000e157423 */ /* 0x000fe2000001000e */
[----:B------:R-:W-:Y:S01]  /*2750*/  @P1 ISETP.GT.AND P2, PT, R15, -0x40800000, PT ;  /* 0xbf8000000f00180c */ /* 0x000fe20003f44270 */
[----:B------:R-:W-:Y:S01]  /*2760*/  FADD.FTZ R19, R19, R22 ;  /* 0x0000001613137221 */ /* 0x000fe20000010000 */
[----:B------:R-:W-:Y:S01]  /*2770*/  FFMA.FTZ R24, R23, R24, 0.33333510160446166992 ;  /* 0x3eaaaae617187423 */ /* 0x000fe20000010018 */
[----:B------:R-:W0:Y:S01]  /*2780*/  MUFU.RSQ R22, R21 ;  /* 0x0000001500167308 */ /* 0x000e220000001400 */
[----:B------:R-:W-:Y:S01]  /*2790*/  PLOP3.LUT P3, PT, PT, PT, PT, 0x8, 0x80 ;  /* 0x000000000080781c */ /* 0x000fe20003f6e170 */
[----:B------:R-:W-:Y:S01]  /*27a0*/  FFMA.FTZ R26, R19, -R10, 0.10546888411045074463 ;  /* 0x3dd80012131a7423 */ /* 0x000fe2000001080a */
[----:B------:R-:W-:Y:S01]  /*27b0*/  FFMA.FTZ R24, R23, R24, -0.5 ;  /* 0xbf00000017187423 */ /* 0x000fe20000010018 */
[----:B------:R-:W-:Y:S01]  /*27c0*/  @P1 PLOP3.LUT P3, PT, P2, PT, PT, 0x80, 0x8 ;  /* 0x000000000008181c */ /* 0x000fe2000176f070 */
[----:B------:R-:W-:Y:S01]  /*27d0*/  FMUL.FTZ R16, R16, 1.1920928955078125e-07 ;  /* 0x3400000010107820 */ /* 0x000fe20000410000 */
[----:B------:R-:W-:Y:S01]  /*27e0*/  FFMA.FTZ R26, R19, R26, -0.13229703903198242188 ;  /* 0xbe0778e0131a7423 */ /* 0x000fe2000001001a */
[----:B------:R-:W-:Y:S01]  /*27f0*/  FMUL.FTZ R24, R23, R24 ;  /* 0x0000001817187220 */ /* 0x000fe20000410000 */
[----:B------:R-:W-:-:S02]  /*2800*/  ISETP.GE.U32.AND P2, PT, R17, 0x7f800000, PT ;  /* 0x7f8000001100780c */ /* 0x000fc40003f46070 */
[----:B------:R-:W-:Y:S01]  /*2810*/  FFMA.FTZ R26, R19, R26, 0.14491446316242218018 ;  /* 0x3e146475131a7423 */ /* 0x000fe2000001001a */
[----:B------:R-:W-:Y:S01]  /*2820*/  FFMA.FTZ R23, R23, R24, R23 ;  /* 0x0000001817177223 */ /* 0x000fe20000010017 */
[----:B------:R-:W-:Y:S02]  /*2830*/  @P1 MOV R24, 0x7f800000 ;  /* 0x7f80000000181802 */ /* 0x000fe40000000f00 */
[----:B------:R-:W-:Y:S01]  /*2840*/  FFMA.FTZ R26, R19, R26, -0.16641564667224884033 ;  /* 0xbe2a68dd131a7423 */ /* 0x000fe2000001001a */
[----:B------:R-:W-:Y:S01]  /*2850*/  FFMA.FTZ R16, R16, 0.69314718246459960938, R23 ;  /* 0x3f31721810107823 */ /* 0x000fe20000010017 */
[----:B------:R-:W-:Y:S01]  /*2860*/  I2FP.F32.S32 R18, R18 ;  /* 0x0000001200127245 */ /* 0x000fe20000201400 */
[----:B0-----:R-:W-:Y:S01]  /*2870*/  FFMA.FTZ R22, R21, R22, 1 ;  /* 0x3f80000015167423 */ /* 0x001fe20000010016 */
[----:B------:R-:W-:Y:S01]  /*2880*/  @P3 FFMA.FTZ R16, R15, R24, +INF ;  /* 0x7f8000000f103423 */ /* 0x000fe20000010018 */
[----:B------:R-:W-:Y:S01]  /*2890*/  FFMA.FTZ R26, R19, R26, 0.19988867640495300293 ;  /* 0x3e4caf9e131a7423 */ /* 0x000fe2000001001a */
[----:B------:R-:W-:Y:S01]  /*28a0*/  @P1 FSETP.NEU.FTZ.AND P3, PT, R15, RZ, PT ;  /* 0x000000ff0f00120b */ /* 0x000fe20003f7d000 */
[----:B------:R0:W1:Y:S01]  /*28b0*/  MUFU.RCP R21, R22 ;  /* 0x0000001600157308 */ /* 0x0000620000001000 */
[----:B------:R-:W-:Y:S01]  /*28c0*/  FMUL.FTZ R18, R18, 1.1920928955078125e-07 ;  /* 0x3400000012127820 */ /* 0x000fe20000410000 */
[----:B------:R-:W-:Y:S01]  /*28d0*/  FFMA.FTZ R26, R19, R26, -0.25000196695327758789 ;  /* 0xbe800042131a7423 */ /* 0x000fe2000001001a */
[----:B------:R-:W-:Y:S01]  /*28e0*/  @P1 FSEL R16, R16, -RZ, P3 ;  /* 0x800000ff10101208 */ /* 0x000fe20001800000 */
[----:B------:R-:W-:Y:S01]  /*28f0*/  FADD.FTZ R15, |R14|, -RZ ;  /* 0x800000ff0e0f7221 */ /* 0x000fe20000010200 */
[----:B------:R-:W-:Y:S01]  /*2900*/  @P2 ISETP.GT.AND P3, PT, R17, -0x40800000, PT ;  /* 0xbf8000001100280c */ /* 0x000fe20003f64270 */
[----:B------:R-:W-:Y:S01]  /*2910*/  FFMA.FTZ R26, R19, R26, 0.33333510160446166992 ;  /* 0x3eaaaae6131a7423 */ /* 0x000fe2000001001a */
[----:B------:R-:W-:-:S02]  /*2920*/  PLOP3.LUT P1, PT, PT, PT, PT, 0x8, 0x80 ;  /* 0x000000000080781c */ /* 0x000fc40003f2e170 */
[----:B------:R-:W-:Y:S01]  /*2930*/  @P2 PLOP3.LUT P1, PT, P3, PT, PT, 0x80, 0x8 ;  /* 0x000000000008281c */ /* 0x000fe20001f2f070 */
[C---:B------:R-:W-:Y:S01]  /*2940*/  FFMA.FTZ R26, R19.reuse, R26, -0.5 ;  /* 0xbf000000131a7423 */ /* 0x040fe2000001001a */
[C---:B------:R-:W-:Y:S02]  /*2950*/  FSETP.GT.FTZ.AND P3, PT, |R14|.reuse, 8388608, PT ;  /* 0x4b0000000e00780b */ /* 0x040fe40003f74200 */
[----:B0-----:R-:W-:Y:S01]  /*2960*/  @P2 MOV R22, 0x7f800000 ;  /* 0x7f80000000162802 */ /* 0x001fe20000000f00 */
[----:B------:R-:W-:Y:S01]  /*2970*/  FMUL.FTZ R26, R19, R26 ;  /* 0x0000001a131a7220 */ /* 0x000fe20000410000 */
[----:B------:R-:W-:Y:S01]  /*2980*/  PRMT R7, R7, 0x7632, R7 ;  /* 0x0000763207077816 */ /* 0x000fe20000000007 */
[----:B-1----:R-:W-:Y:S02]  /*2990*/  FMUL.FTZ R21, |R14|, R21 ;  /* 0x000000150e157220 */ /* 0x002fe40000410200 */
[----:B------:R-:W-:Y:S01]  /*29a0*/  FFMA.FTZ R19, R19, R26, R19 ;  /* 0x0000001a13137223 */ /* 0x000fe20000010013 */
[----:B------:R-:W-:-:S03]  /*29b0*/  SHF.L.U32 R7, R7, 0x10, RZ ;  /* 0x0000001007077819 */ /* 0x000fc600000006ff */
[----:B------:R-:W-:Y:S01]  /*29c0*/  FFMA.FTZ R18, R18, 0.69314718246459960938, R19 ;  /* 0x3f31721812127823 */ /* 0x000fe20000010013 */
[C---:B------:R-:W-:Y:S01]  /*29d0*/  @P1 FFMA.FTZ R18, R17.reuse, R22, +INF ;  /* 0x7f80000011121423 */ /* 0x040fe20000010016 */
[----:B------:R-:W-:Y:S01]  /*29e0*/  @!P3 FFMA.FTZ R15, |R14|, R21, |R14| ;  /* 0x000000150e0fb223 */ /* 0x000fe2000001060e */
[----:B------:R-:W-:Y:S01]  /*29f0*/  @P2 FSETP.NEU.FTZ.AND P1, PT, R17, RZ, PT ;  /* 0x000000ff1100220b */ /* 0x000fe20003f3d000 */
[----:B------:R-:W-:Y:S01]  /*2a00*/  FFMA.FTZ R19, R5, R5, 1 ;  /* 0x3f80000005137423 */ /* 0x000fe20000010005 */
[----:B------:R-:W-:Y:S01]  /*2a10*/  FADD.FTZ R21, |R6|, -RZ ;  /* 0x800000ff06157221 */ /* 0x000fe20000010200 */
[C---:B------:R-:W-:Y:S01]  /*2a20*/  FADD.FTZ.RZ R17, R15.reuse, 1 ;  /* 0x3f8000000f117421 */ /* 0x040fe2000001c000 */
[----:B------:R-:W-:Y:S02]  /*2a30*/  @P2 FSEL R18, R18, -RZ, P1 ;  /* 0x800000ff12122208 */ /* 0x000fe40000800000 */
[----:B------:R-:W-:Y:S02]  /*2a40*/  ISETP.GE.U32.AND P1, PT, R15, 0x7f800000, PT ;  /* 0x7f8000000f00780c */ /* 0x000fe40003f26070 */
[----:B------:R-:W-:Y:S01]  /*2a50*/  IADD3 R17, PT, PT, R17, -0x3f400000, RZ ;  /* 0xc0c0000011117810 */ /* 0x000fe20007ffe0ff */
[----:B------:R-:W-:Y:S01]  /*2a60*/  @P4 FADD.FTZ R18, R18, 0.69314718246459960938 ;  /* 0x3f31721812124421 */ /* 0x000fe20000010000 */
[----:B------:R-:W-:-:S02]  /*2a70*/  FSETP.NAN.FTZ.AND P4, PT, |R11|, |R11|, PT ;  /* 0x4000000b0b00720b */ /* 0x000fc40003f98200 */
        /* <DEDUP_REMOVED lines=15> */
[C---:B------:R-:W-:Y:S02]  /*2b70*/  FFMA.FTZ R26, R17.reuse, R24, -0.25000196695327758789 ;  /* 0xbe800042111a7423 */ /* 0x040fe40000010018 */
[----:B------:R-:W0:Y:S02]  /*2b80*/  MUFU.RSQ R24, R19 ;  /* 0x0000001300187308 */ /* 0x000e240000001400 */
[----:B------:R-:W-:-:S04]  /*2b90*/  FFMA.FTZ R26, R17, R26, 0.33333510160446166992 ;  /* 0x3eaaaae6111a7423 */ /* 0x000fc8000001001a */
[----:B------:R-:W-:-:S04]  /*2ba0*/  FFMA.FTZ R26, R17, R26, -0.5 ;  /* 0xbf000000111a7423 */ /* 0x000fc8000001001a */
[----:B------:R-:W-:-:S04]  /*2bb0*/  FMUL.FTZ R26, R17, R26 ;  /* 0x0000001a111a7220 */ /* 0x000fc80000410000 */
[----:B------:R-:W-:Y:S01]  /*2bc0*/  FFMA.FTZ R17, R17, R26, R17 ;  /* 0x0000001a11117223 */ /* 0x000fe20000010011 */
[----:B------:R-:W-:Y:S01]  /*2bd0*/  @P1 MOV R26, 0x7f800000 ;  /* 0x7f800000001a1802 */ /* 0x000fe20000000f00 */
[----:B0-----:R-:W-:Y:S02]  /*2be0*/  FFMA.FTZ R24, R19, R24, 1 ;  /* 0x3f80000013187423 */ /* 0x001fe40000010018 */
[----:B------:R-:W-:Y:S01]  /*2bf0*/  FFMA.FTZ R17, R22, 0.69314718246459960938, R17 ;  /* 0x3f31721816117823 */ /* 0x000fe20000010011 */
[----:B------:R-:W-:Y:S01]  /*2c00*/  FADD.FTZ R19, |R5|, -RZ ;  /* 0x800000ff05137221 */ /* 0x000fe20000010200 */
[----:B------:R-:W-:Y:S02]  /*2c10*/  @P5 FFMA.FTZ R17, R15, R26, +INF ;  /* 0x7f8000000f115423 */ /* 0x000fe4000001001a */
[----:B------:R-:W0:Y:S03]  /*2c20*/  MUFU.RCP R24, R24 ;  /* 0x0000001800187308 */ /* 0x000e260000001000 */
[----:B------:R-:W-:-:S02]  /*2c30*/  @P1 FSEL R17, R17, -RZ, P2 ;  /* 0x800000ff11111208 */ /* 0x000fc40001000000 */
[----:B------:R-:W-:-:S03]  /*2c40*/  FSETP.GT.FTZ.AND P2, PT, |R5|, 8388608, PT ;  /* 0x4b0000000500780b */ /* 0x000fc60003f54200 */
[----:B------:R-:W-:Y:S01]  /*2c50*/  @P3 FADD.FTZ R17, R17, 0.69314718246459960938 ;  /* 0x3f31721811113421 */ /* 0x000fe20000010000 */
[----:B------:R-:W-:Y:S01]  /*2c60*/  PLOP3.LUT P3, PT, PT, PT, PT, 0x8, 0x80 ;  /* 0x000000000080781c */ /* 0x000fe20003f6e170 */
[----:B0-----:R-:W-:-:S08]  /*2c70*/  FMUL.FTZ R22, |R5|, R24 ;  /* 0x0000001805167220 */ /* 0x001fd00000410200 */
        /* <DEDUP_REMOVED lines=27> */
[----:B------:R-:W-:Y:S01]  /*2e30*/  FFMA.FTZ R19, R6, R6, 1 ;  /* 0x3f80000006137423 */ /* 0x000fe20000010006 */
[----:B------:R-:W-:-:S03]  /*2e40*/  PLOP3.LUT P6, PT, PT, PT, PT, 0x8, 0x80 ;  /* 0x000000000080781c */ /* 0x000fc60003fce170 */
[----:B------:R-:W0:Y:S01]  /*2e50*/  MUFU.RSQ R22, R19 ;  /* 0x0000001300167308 */ /* 0x000e220000001400 */
[----:B------:R-:W-:Y:S02]  /*2e60*/  @P1 FSEL R15, R15, -RZ, P5 ;  /* 0x800000ff0f0f1208 */ /* 0x000fe40002800000 */
[----:B------:R-:W-:-:S03]  /*2e70*/  FSETP.GT.FTZ.AND P1, PT, |R6|, 8388608, PT ;  /* 0x4b0000000600780b */ /* 0x000fc60003f34200 */
[----:B------:R-:W-:Y:S01]  /*2e80*/  @P2 FADD.FTZ R15, R15, 0.69314718246459960938 ;  /* 0x3f3172180f0f2421 */ /* 0x000fe20000010000 */
[----:B0-----:R-:W-:-:S04]  /*2e90*/  FFMA.FTZ R22, R19, R22, 1 ;  /* 0x3f80000013167423 */ /* 0x001fc80000010016 */
[----:B------:R-:W0:Y:S02]  /*2ea0*/  MUFU.RCP R23, R22 ;  /* 0x0000001600177308 */ /* 0x000e240000001000 */
[----:B0-----:R-:W-:-:S04]  /*2eb0*/  FMUL.FTZ R23, |R6|, R23 ;  /* 0x0000001706177220 */ /* 0x001fc80000410200 */
[----:B------:R-:W-:Y:S01]  /*2ec0*/  @!P1 FFMA.FTZ R21, |R6|, R23, |R6| ;  /* 0x0000001706159223 */ /* 0x000fe20000010606 */
[----:B------:R-:W-:-:S03]  /*2ed0*/  MOV R23, R13 ;  /* 0x0000000d00177202 */ /* 0x000fc60000000f00 */
[C---:B------:R-:W-:Y:S01]  /*2ee0*/  FADD.FTZ.RZ R19, R21.reuse, 1 ;  /* 0x3f80000015137421 */ /* 0x040fe2000001c000 */
[----:B------:R-:W-:-:S04]  /*2ef0*/  ISETP.GE.U32.AND P5, PT, R21, 0x7f800000, PT ;  /* 0x7f8000001500780c */ /* 0x000fc80003fa6070 */
[----:B------:R-:W-:-:S09]  /*2f00*/  IADD3 R19, PT, PT, R19, -0x3f400000, RZ ;  /* 0xc0c0000013137810 */ /* 0x000fd20007ffe0ff */
[----:B------:R-:W-:-:S04]  /*2f10*/  @P5 ISETP.GT.AND P0, PT, R21, -0x40800000, PT ;  /* 0xbf8000001500580c */ /* 0x000fc80003f04270 */
[----:B------:R-:W-:Y:S02]  /*2f20*/  @P5 PLOP3.LUT P6, PT, P0, PT, PT, 0x80, 0x8 ;  /* 0x000000000008581c */ /* 0x000fe400007cf070 */
[----:B------:R-:W-:Y:S02]  /*2f30*/  ISETP.NE.AND P0, PT, R20, RZ, PT ;  /* 0x000000ff1400720c */ /* 0x000fe40003f05270 */
[----:B------:R-:W-:-:S04]  /*2f40*/  LOP3.LUT R20, R19, 0xff800000, RZ, 0xc0, !PT ;  /* 0xff80000013147812 */ /* 0x000fc800078ec0ff */
[----:B------:R-:W-:Y:S02]  /*2f50*/  IADD3 R22, PT, PT, -R20, 0x40800000, RZ ;  /* 0x4080000014167810 */ /* 0x000fe40007ffe1ff */
[-C--:B------:R-:W-:Y:S02]  /*2f60*/  IADD3 R19, PT, PT, R21, -R20.reuse, RZ ;  /* 0x8000001415137210 */ /* 0x080fe40007ffe0ff */
[----:B------:R-:W-:Y:S01]  /*2f70*/  I2FP.F32.S32 R20, R20 ;  /* 0x0000001400147245 */ /* 0x000fe20000201400 */
[----:B------:R-:W-:Y:S02]  /*2f80*/  FFMA.FTZ R22, R22, R9, -1 ;  /* 0xbf80000016167423 */ /* 0x000fe40000010009 */
[----:B------:R-:W-:Y:S01]  /*2f90*/  @P0 FADD.FTZ R16, R16, 0.69314718246459960938 ;  /* 0x3f31721810100421 */ /* 0x000fe20000010000 */
[----:B------:R-:W-:Y:S01]  /*2fa0*/  FSETP.NAN.FTZ.AND P0, PT, |R4|, |R4|, PT ;  /* 0x400000040400720b */ /* 0x000fe20003f18200 */
[----:B------:R-:W-:Y:S01]  /*2fb0*/  FADD.FTZ R19, R19, R22 ;  /* 0x0000001613137221 */ /* 0x000fe20000010000 */
[----:B------:R-:W-:-:S02]  /*2fc0*/  FMUL.FTZ R20, R20, 1.1920928955078125e-07 ;  /* 0x3400000014147820 */ /* 0x000fc40000410000 */
[----:B------:R-:W-:Y:S01]  /*2fd0*/  LOP3.LUT R4, R16, 0x80000000, R4, 0xb8, !PT ;  /* 0x8000000010047812 */ /* 0x000fe200078eb804 */
[----:B------:R-:W-:-:S03]  /*2fe0*/  FFMA.FTZ R22, R19, -R10, 0.10546888411045074463 ;  /* 0x3dd8001213167423 */ /* 0x000fc6000001080a */
[----:B------:R-:W-:Y:S01]  /*2ff0*/  FSEL R4, R4, R16, !P0 ;  /* 0x0000001004047208 */ /* 0x000fe20004000000 */
        /* <DEDUP_REMOVED lines=12> */
[----:B------:R-:W-:Y:S01]  /*30c0*/  @P5 FSETP.NEU.FTZ.AND P6, PT, R21, RZ, PT ;  /* 0x000000ff1500520b */ /* 0x000fe20003fdd000 */
[----:B------:R-:W-:-:S03]  /*30d0*/  FFMA.FTZ R21, R7, R7, 1 ;  /* 0x3f80000007157423 */ /* 0x000fc60000010007 */
[----:B------:R-:W-:Y:S01]  /*30e0*/  @P5 FSEL R19, R19, -RZ, P6 ;  /* 0x800000ff13135208 */ /* 0x000fe20003000000 */
[----:B------:R-:W0:Y:S01]  /*30f0*/  MUFU.RSQ R20, R21 ;  /* 0x0000001500147308 */ /* 0x000e220000001400 */
[----:B------:R-:W-:Y:S02]  /*3100*/  FSETP.GT.FTZ.AND P5, PT, |R8|, 8388608, PT ;  /* 0x4b0000000800780b */ /* 0x000fe40003fb4200 */
[----:B------:R-:W-:Y:S01]  /*3110*/  FSETP.GT.FTZ.AND P6, PT, |R3|, 8388608, PT ;  /* 0x4b0000000300780b */ /* 0x000fe20003fd4200 */
[----:B------:R-:W-:Y:S01]  /*3120*/  @P1 FADD.FTZ R19, R19, 0.69314718246459960938 ;  /* 0x3f31721813131421 */ /* 0x000fe20000010000 */
[----:B------:R-:W-:-:S09]  /*3130*/  FSETP.NAN.FTZ.AND P1, PT, |R7|, |R7|, PT ;  /* 0x400000070700720b */ /* 0x000fd20003f38200 */
[----:B------:R-:W-:Y:S01]  /*3140*/  @P5 FADD.FTZ R23, R23, 0.69314718246459960938 ;  /* 0x3f31721817175421 */ /* 0x000fe20000010000 */
[----:B------:R-:W-:Y:S01]  /*3150*/  FSETP.NAN.FTZ.AND P5, PT, |R8|, |R8|, PT ;  /* 0x400000080800720b */ /* 0x000fe20003fb8200 */
[----:B------:R-:W-:Y:S01]  /*3160*/  @P6 FADD.FTZ R12, R12, 0.69314718246459960938 ;  /* 0x3f3172180c0c6421 */ /* 0x000fe20000010000 */
[----:B0-----:R-:W-:Y:S01]  /*3170*/  FFMA.FTZ R22, R21, R20, 1 ;  /* 0x3f80000015167423 */ /* 0x001fe20000010014 */
[----:B------:R-:W-:Y:S01]  /*3180*/  FADD.FTZ R20, |R7|, -RZ ;  /* 0x800000ff07147221 */ /* 0x000fe20000010200 */
[----:B------:R-:W-:-:S04]  /*3190*/  LOP3.LUT R13, R23, 0x80000000, R8, 0xb8, !PT ;  /* 0x80000000170d7812 */ /* 0x000fc800078eb808 */
[----:B------:R-:W0:Y:S01]  /*31a0*/  MUFU.RCP R22, R22 ;  /* 0x0000001600167308 */ /* 0x000e220000001000 */
[----:B------:R-:W-:Y:S02]  /*31b0*/  FSEL R13, R13, R23, !P5 ;  /* 0x000000170d0d7208 */ /* 0x000fe40006800000 */
[C---:B------:R-:W-:Y:S01]  /*31c0*/  FSETP.GT.FTZ.AND P5, PT, |R7|.reuse, 8388608, PT ;  /* 0x4b0000000700780b */ /* 0x040fe20003fb4200 */
[----:B0-----:R-:W-:-:S12]  /*31d0*/  FMUL.FTZ R8, |R7|, R22 ;  /* 0x0000001607087220 */ /* 0x001fd80000410200 */
[----:B------:R-:W-:-:S04]  /*31e0*/  @!P5 FFMA.FTZ R20, |R7|, R8, |R7| ;  /* 0x000000080714d223 */ /* 0x000fc80000010607 */
[C---:B------:R-:W-:Y:S01]  /*31f0*/  FADD.FTZ.RZ R8, R20.reuse, 1 ;  /* 0x3f80000014087421 */ /* 0x040fe2000001c000 */
[----:B------:R-:W-:-:S04]  /*3200*/  ISETP.GE.U32.AND P0, PT, R20, 0x7f800000, PT ;  /* 0x7f8000001400780c */ /* 0x000fc80003f06070 */
[----:B------:R-:W-:-:S04]  /*3210*/  IADD3 R8, PT, PT, R8, -0x3f400000, RZ ;  /* 0xc0c0000008087810 */ /* 0x000fc80007ffe0ff */
        /* <DEDUP_REMOVED lines=12> */
[C---:B------:R-:W-:Y:S01]  /*32e0*/  FFMA.FTZ R8, R23.reuse, R10, -0.25000196695327758789 ;  /* 0xbe80004217087423 */ /* 0x040fe2000001000a */
[----:B------:R-:W-:Y:S02]  /*32f0*/  LOP3.LUT R10, R18, 0x80000000, R11, 0xb8, !PT ;  /* 0x80000000120a7812 */ /* 0x000fe400078eb80b */
[----:B------:R-:W-:Y:S01]  /*3300*/  @P0 MOV R11, 0x7f800000 ;  /* 0x7f800000000b0802 */ /* 0x000fe20000000f00 */
[C---:B------:R-:W-:Y:S01]  /*3310*/  FFMA.FTZ R16, R23.reuse, R8, 0.33333510160446166992 ;  /* 0x3eaaaae617107423 */ /* 0x040fe20000010008 */
[----:B------:R-:W-:Y:S01]  /*3320*/  FSEL R10, R10, R18, !P4 ;  /* 0x000000120a0a7208 */ /* 0x000fe20006000000 */
[----:B------:R-:W0:Y:S01]  /*3330*/  LDC.64 R8, c[0x0][0x388] ;  /* 0x0000e200ff087b82 */ /* 0x000e220000000a00 */
[----:B------:R-:W-:Y:S01]  /*3340*/  @P0 ISETP.GT.AND P4, PT, R20, -0x40800000, PT ;  /* 0xbf8000001400080c */ /* 0x000fe20003f84270 */
[----:B------:R-:W-:-:S03]  /*3350*/  FFMA.FTZ R16, R23, R16, -0.5 ;  /* 0xbf00000017107423 */ /* 0x000fc60000010010 */
[----:B------:R-:W-:Y:S01]  /*3360*/  @P0 PLOP3.LUT P3, PT, P4, PT, PT, 0x80, 0x8 ;  /* 0x000000000008081c */ /* 0x000fe2000276f070 */
[----:B------:R-:W-:Y:S01]  /*3370*/  FMUL.FTZ R16, R23, R16 ;  /* 0x0000001017107220 */ /* 0x000fe20000410000 */
[----:B------:R-:W-:Y:S02]  /*3380*/  FSETP.NAN.FTZ.AND P4, PT, |R14|, |R14|, PT ;  /* 0x4000000e0e00720b */ /* 0x000fe40003f98200 */
[----:B------:R-:W-:Y:S01]  /*3390*/  LOP3.LUT R14, R17, 0x80000000, R14, 0xb8, !PT ;  /* 0x80000000110e7812 */ /* 0x000fe200078eb80e */
[----:B------:R-:W-:-:S04]  /*33a0*/  FFMA.FTZ R16, R23, R16, R23 ;  /* 0x0000001017107223 */ /* 0x000fc80000010017 */
[----:B------:R-:W-:-:S04]  /*33b0*/  FFMA.FTZ R16, R21, 0.69314718246459960938, R16 ;  /* 0x3f31721815107823 */ /* 0x000fc80000010010 */
[C---:B------:R-:W-:Y:S01]  /*33c0*/  @P3 FFMA.FTZ R16, R20.reuse, R11, +INF ;  /* 0x7f80000014103423 */ /* 0x040fe2000001000b */
[----:B------:R-:W-:Y:S02]  /*33d0*/  @P0 FSETP.NEU.FTZ.AND P3, PT, R20, RZ, PT ;  /* 0x000000ff1400020b */ /* 0x000fe40003f7d000 */
[----:B------:R-:W-:Y:S02]  /*33e0*/  FSEL R11, R14, R17, !P4 ;  /* 0x000000110e0b7208 */ /* 0x000fe40006000000 */
[----:B------:R-:W-:Y:S01]  /*33f0*/  @P0 FSEL R16, R16, -RZ, P3 ;  /* 0x800000ff10100208 */ /* 0x000fe20001800000 */
[----:B0-----:R-:W-:Y:S01]  /*3400*/  IMAD.WIDE.U32 R8, R0, 0x2, R8 ;  /* 0x0000000200087825 */ /* 0x001fe200078e0008 */
[----:B------:R-:W-:Y:S02]  /*3410*/  FSETP.NAN.FTZ.AND P3, PT, |R3|, |R3|, PT ;  /* 0x400000030300720b */ /* 0x000fe40003f78200 */
[----:B------:R-:W-:Y:S01]  /*3420*/  FSETP.NAN.FTZ.AND P0, PT, |R5|, |R5|, PT ;  /* 0x400000050500720b */ /* 0x000fe20003f18200 */
[----:B------:R-:W-:Y:S01]  /*3430*/  @P5 FADD.FTZ R16, R16, 0.69314718246459960938 ;  /* 0x3f31721810105421 */ /* 0x000fe20000010000 */
[----:B------:R-:W-:-:S02]  /*3440*/  FSETP.NAN.FTZ.AND P4, PT, |R6|, |R6|, PT ;  /* 0x400000060600720b */ /* 0x000fc40003f98200 */
[----:B------:R-:W-:Y:S02]  /*3450*/  LOP3.LUT R3, R12, 0x80000000, R3, 0xb8, !PT ;  /* 0x800000000c037812 */ /* 0x000fe400078eb803 */
[----:B------:R-:W-:Y:S02]  /*3460*/  LOP3.LUT R7, R16, 0x80000000, R7, 0xb8, !PT ;  /* 0x8000000010077812 */ /* 0x000fe400078eb807 */
[----:B------:R-:W-:Y:S02]  /*3470*/  LOP3.LUT R6, R19, 0x80000000, R6, 0xb8, !PT ;  /* 0x8000000013067812 */ /* 0x000fe400078eb806 */
[----:B------:R-:W-:Y:S02]  /*3480*/  LOP3.LUT R5, R15, 0x80000000, R5, 0xb8, !PT ;  /* 0x800000000f057812 */ /* 0x000fe400078eb805 */
[----:B------:R-:W-:Y:S01]  /*3490*/  FSEL R12, R3, R12, !P3 ;  /* 0x0000000c030c7208 */ /* 0x000fe20005800000 */
[----:B------:R-:W-:Y:S01]  /*34a0*/  IMAD.WIDE.U32 R2, R2, 0x10, R8 ;  /* 0x0000001002027825 */ /* 0x000fe200078e0008 */
[----:B------:R-:W-:-:S02]  /*34b0*/  FSEL R0, R7, R16, !P1 ;  /* 0x0000001007007208 */ /* 0x000fc40004800000 */
[----:B------:R-:W-:Y:S02]  /*34c0*/  FSEL R19, R6, R19, !P4 ;  /* 0x0000001306137208 */ /* 0x000fe40006000000 */
[----:B------:R-:W-:Y:S02]  /*34d0*/  FSEL R5, R5, R15, !P0 ;  /* 0x0000000f05057208 */ /* 0x000fe40004000000 */
[----:B------:R-:W-:Y:S02]  /*34e0*/  F2FP.BF16.F32.PACK_AB R11, R0, R11 ;  /* 0x0000000b000b723e */ /* 0x000fe400000010ff */
[----:B------:R-:W-:Y:S02]  /*34f0*/  F2FP.BF16.F32.PACK_AB R10, R19, R10 ;  /* 0x0000000a130a723e */ /* 0x000fe400000010ff */
[----:B------:R-:W-:Y:S02]  /*3500*/  F2FP.BF16.F32.PACK_AB R9, R5, R4 ;  /* 0x000000040509723e */ /* 0x000fe400000010ff */
[----:B------:R-:W-:-:S05]  /*3510*/  F2FP.BF16.F32.PACK_AB R8, R12, R13 ;  /* 0x0000000d0c08723e */ /* 0x000fca00000010ff */
[----:B------:R-:W-:Y:S01]  /*3520*/  STG.E.128 desc[UR4][R2.64], R8 ;  /* 0x0000000802007986 */ /* 0x000fe2000c101d04 */
[----:B------:R-:W-:Y:S05]  /*3530*/  EXIT ;  /* 0x000000000000794d */ /* 0x000fea0003800000 */
.L_x_675:
        /* <DEDUP_REMOVED lines=12> */
.L_x_18549:


//--------------------- .text._ZN2at6native18elementwise_kernelILi128ELi4EZNS0_15gpu_kernel_implIZZZNS0_17asinh_kernel_cudaERNS_18TensorIteratorBaseEENKUlvE0_clEvENKUlvE1_clEvEUlN3c104HalfEE_EEvS4_RKT_EUliE_EEviT1_ --------------------------
	.section	.text._ZN2at6native18elementwise_kernelILi128ELi4EZNS0_15gpu_kernel_implIZZZNS0_17asinh_kernel_cudaERNS_18TensorIteratorBaseEENKUlvE0_clEvENKUlvE1_clEvEUlN3c104HalfEE_EEvS4_RKT_EUliE_EEviT1_,"ax",@progbits
	.align	128
        .global         _ZN2at6native18elementwise_kernelILi128ELi4EZNS0_15gpu_kernel_implIZZZNS0_17asinh_kernel_cudaERNS_18TensorIteratorBaseEENKUlvE0_clEvENKUlvE1_clEvEUlN3c104HalfEE_EEvS4_RKT_EUliE_EEviT1_
        .type           _ZN2at6native18elementwise_kernelILi128ELi4EZNS0_15gpu_kernel_implIZZZNS0_17asinh_kernel_cudaERNS_18TensorIteratorBaseEENKUlvE0_clEvENKUlvE1_clEvEUlN3c104HalfEE_EEvS4_RKT_EUliE_EEviT1_,@function
        .size           _ZN2at6native18elementwise_kernelILi128ELi4EZNS0_15gpu_kernel_implIZZZNS0_17asinh_kernel_cudaERNS_18TensorIteratorBaseEENKUlvE0_clEvENKUlvE1_clEvEUlN3c104HalfEE_EEvS4_RKT_EUliE_EEviT1_,(.L_x_18550 - _ZN2at6native18elementwise_kernelILi128ELi4EZNS0_15gpu_kernel_implIZZZNS0_17asinh_kernel_cudaERNS_18TensorIteratorBaseEENKUlvE0_clEvENKUlvE1_clEvEUlN3c104HalfEE_EEvS4_RKT_EUliE_EEviT1_)
        .other          _ZN2at6native18elementwise_kernelILi128ELi4EZNS0_15gpu_kernel_implIZZZNS0_17asinh_kernel_cudaERNS_18TensorIteratorBaseEENKUlvE0_clEvENKUlvE1_clEvEUlN3c104HalfEE_EEvS4_RKT_EUliE_EEviT1_,@"STO_CUDA_ENTRY STV_DEFAULT"
_ZN2at6native18elementwise_kernelILi128ELi4EZNS0_15gpu_kernel_implIZZZNS0_17asinh_kernel_cudaERNS_18TensorIteratorBaseEENKUlvE0_clEvENKUlvE1_clEvEUlN3c104HalfEE_EEvS4_RKT_EUliE_EEviT1_:
.text._ZN2at6native18elementwise_kernelILi128ELi4EZNS0_15gpu_kernel_implIZZZNS0_17asinh_kernel_cudaERNS_18TensorIteratorBaseEENKUlvE0_clEvENKUlvE1_clEvEUlN3c104HalfEE_EEvS4_RKT_EUliE_EEviT1_:
        /* <DEDUP_REMOVED lines=319> */
.L_x_678:
        /* <DEDUP_REMOVED lines=16> */
[----:B0-----:R-:W-:Y:S01]  /*14f0*/  F2FP.F16.F32.PACK_AB R0, RZ, R0 ;  /* 0x00000000ff00723e */ /* 0x001fe200000000ff */
[----:B------:R-:W-:Y:S06]  /*1500*/  BRA `(.L_x_684) ;  /* 0x0000000c008c7947 */ /* 0x000fec0003800000 */
.L_x_682:
[----:B------:R-:W2:Y:S02]  /*1510*/  LDG.E.U8 R2, desc[UR36][R2.64] ;  /* 0x0000002402027981 */ /* 0x000ea4000c1e1100 */
[----:B--2---:R-:W-:-:S04]  /*1520*/  I2FP.F32.U32 R0, R2 ;  /* 0x0000000200007245 */ /* 0x004fc80000201000 */
[----:B------:R-:W-:Y:S01]  /*1530*/  F2FP.F16.F32.PACK_AB R0, RZ, R0 ;  /* 0x00000000ff00723e */ /* 0x000fe200000000ff */
[----:B------:R-:W-:Y:S06]  /*1540*/  BRA `(.L_x_684) ;  /* 0x0000000c007c7947 */ /* 0x000fec0003800000 */
.L_x_681:
        /* <DEDUP_REMOVED lines=8> */
[----:B0-----:R-:W-:Y:S01]  /*15d0*/  F2FP.F16.F32.PACK_AB R0, RZ, R0 ;  /* 0x00000000ff00723e */ /* 0x001fe200000000ff */
[----:B------:R-:W-:Y:S06]  /*15e0*/  BRA `(.L_x_684) ;  /* 0x0000000c00547947 */ /* 0x000fec0003800000 */
.L_x_686:
[----:B------:R-:W2:Y:S02]  /*15f0*/  LDG.E R2, desc[UR36][R2.64] ;  /* 0x0000002402027981 */ /* 0x000ea4000c1e1900 */
[----:B--2---:R-:W-:-:S04]  /*1600*/  I2FP.F32.S32 R0, R2 ;  /* 0x0000000200007245 */ /* 0x004fc80000201400 */
[----:B------:R-:W-:Y:S01]  /*1610*/  F2FP.F16.F32.PACK_AB R0, RZ, R0 ;  /* 0x00000000ff00723e */ /* 0x000fe200000000ff */
[----:B------:R-:W-:Y:S06]  /*1620*/  BRA `(.L_x_684) ;  /* 0x0000000c00447947 */ /* 0x000fec0003800000 */
.L_x_685:
[----:B------:R-:W2:Y:S02]  /*1630*/  LDG.E.U16 R2, desc[UR36][R2.64] ;  /* 0x0000002402027981 */ /* 0x000ea4000c1e1500 */
[----:B--2---:R-:W0:Y:S02]  /*1640*/  I2F.S16 R0, R2 ;  /* 0x0000000200007306 */ /* 0x004e240000101400 */
[----:B0-----:R-:W-:Y:S01]  /*1650*/  F2FP.F16.F32.PACK_AB R0, RZ, R0 ;  /* 0x00000000ff00723e */ /* 0x001fe200000000ff */
[----:B------:R-:W-:Y:S06]  /*1660*/  BRA `(.L_x_684) ;  /* 0x0000000c00347947 */ /* 0x000fec0003800000 */
.L_x_680:
[----:B------:R-:W-:-:S09]  /*1670*/  UISETP.GT.AND UP0, UPT, UR4, 0x6, UPT ;  /* 0x000000060400788c */ /* 0x000fd2000bf04270 */
[----:B------:R-:W-:Y:S05]  /*1680*/  BRA.U UP0, `(.L_x_687) ;  /* 0x0000000100247547 */ /* 0x000fea000b800000 */
[----:B------:R-:W-:-:S09]  /*1690*/  UISETP.NE.AND UP0, UPT, UR4, 0x5, UPT ;  /* 0x000000050400788c */ /* 0x000fd2000bf05270 */
[----:B------:R-:W-:Y:S05]  /*16a0*/  BRA.U !UP0, `(.L_x_688) ;  /* 0x0000000108147547 */ /* 0x000fea000b800000 */
[----:B------:R-:W-:-:S09]  /*16b0*/  UISETP.NE.AND UP0, UPT, UR4, 0x6, UPT ;  /* 0x000000060400788c */ /* 0x000fd2000bf05270 */
[----:B------:R-:W-:Y:S05]  /*16c0*/  BRA.U UP0, `(.L_x_683) ;  /* 0x00000009008c7547 */ /* 0x000fea000b800000 */
[----:B------:R-:W2:Y:S02]  /*16d0*/  LDG.E R2, desc[UR36][R2.64] ;  /* 0x0000002402027981 */ /* 0x000ea4000c1e1900 */
[----:B--2---:R-:W-:Y:S01]  /*16e0*/  F2FP.F16.F32.PACK_AB R0, RZ, R2 ;  /* 0x00000002ff00723e */ /* 0x004fe200000000ff */
[----:B------:R-:W-:Y:S06]  /*16f0*/  BRA `(.L_x_684) ;  /* 0x0000000c00107947 */ /* 0x000fec0003800000 */
.L_x_688:
[----:B------:R0:W5:Y:S01]  /*1700*/  LDG.E.U16 R0, desc[UR36][R2.64] ;  /* 0x0000002402007981 */ /* 0x000162000c1e1500 */
[----:B------:R-:W-:Y:S05]  /*1710*/  BRA `(.L_x_684) ;  /* 0x0000000c00087947 */ /* 0x000fea0003800000 */
.L_x_687:
[----:B------:R-:W-:-:S09]  /*1720*/  UISETP.NE.AND UP0, UPT, UR4, 0x7, UPT ;  /* 0x000000070400788c */ /* 0x000fd2000bf05270 */
[----:B------:R-:W-:Y:S05]  /*1730*/  BRA.U !UP0, `(.L_x_689) ;  /* 0x0000000108247547 */ /* 0x000fea000b800000 */
[----:B------:R-:W-:-:S09]  /*1740*/  UISETP.NE.AND UP0, UPT, UR4, 0x8, UPT ;  /* 0x000000080400788c */ /* 0x000fd2000bf05270 */
[----:B------:R-:W-:Y:S05]  /*1750*/  BRA.U !UP0, `(.L_x_690) ;  /* 0x0000000108147547 */ /* 0x000fea000b800000 */
[----:B------:R-:W-:-:S09]  /*1760*/  UISETP.NE.AND UP0, UPT, UR4, 0x9, UPT ;  /* 0x000000090400788c */ /* 0x000fd2000bf05270 */
[----:B------:R-:W-:Y:S05]  /*1770*/  BRA.U UP0, `(.L_x_683) ;  /* 0x0000000900607547 */ /* 0x000fea000b800000 */
[----:B------:R-:W2:Y:S02]  /*1780*/  LDG.E R2, desc[UR36][R2.64] ;  /* 0x0000002402027981 */ /* 0x000ea4000c1e1900 */
[----:B--2---:R-:W-:Y:S01]  /*1790*/  F2FP.F16.F32.PACK_AB R0, RZ, R2 ;  /* 0x00000002ff00723e */ /* 0x004fe200000000ff */
[----:B------:R-:W-:Y:S06]  /*17a0*/  BRA `(.L_x_684) ;  /* 0x0000000800e47947 */ /* 0x000fec0003800000 */
.L_x_690:
[----:B------:R1:W5:Y:S01]  /*17b0*/  LDG.E.U16 R0, desc[UR36][R2.64] ;  /* 0x0000002402007981 */ /* 0x000362000c1e1500 */
[----:B------:R-:W-:Y:S05]  /*17c0*/  BRA `(.L_x_684) ;  /* 0x0000000800dc7947 */ /* 0x000fea0003800000 */
.L_x_689:
[----:B------:R-:W2:Y:S01]  /*17d0*/  LDG.E.64 R2, desc[UR36][R2.64] ;  /* 0x0000002402027981 */ /* 0x000ea2000c1e1b00 */
[----:B------:R-:W-:Y:S01]  /*17e0*/  UMOV UR4, 0xf0000000 ;  /* 0xf000000000047882 */ /* 0x000fe20000000000 */
[----:B------:R-:W-:Y:S01]  /*17f0*/  UMOV UR5, 0x380fffff ;  /* 0x380fffff00057882 */ /* 0x000fe20000000000 */
[----:B--2---:R-:W0:Y:S01]  /*1800*/  F2F.F32.F64 R0, R2 ;  /* 0x0000000200007310 */ /* 0x004e220000301000 */
[----:B------:R-:W-:-:S14]  /*1810*/  DSETP.GEU.AND P0, PT, |R2|, UR4, PT ;  /* 0x0000000402007e2a */ /* 0x000fdc000bf0e200 */
[----:B0-----:R-:W-:-:S05]  /*1820*/  @!P0 FMUL R0, R0, 1.175494350822287508e-38 ;  /* 0x0080000000008820 */ /* 0x001fca0000400000 */
[----:B------:R-:W-:Y:S01]  /*1830*/  F2FP.F16.F32.PACK_AB R0, RZ, R0 ;  /* 0x00000000ff00723e */ /* 0x000fe200000000ff */
[----:B------:R-:W-:Y:S06]  /*1840*/  BRA `(.L_x_684) ;  /* 0x0000000800bc7947 */ /* 0x000fec0003800000 */
.L_x_679:
        /* <DEDUP_REMOVED lines=11> */
[----:B------:R-:W-:Y:S01]  /*1900*/  F2FP.F16.F32.PACK_AB R0, RZ, R0 ;  /* 0x00000000ff00723e */ /* 0x000fe200000000ff */
[----:B------:R-:W-:Y:S06]  /*1910*/  BRA `(.L_x_684) ;  /* 0x0000000800887947 */ /* 0x000fec0003800000 */
.L_x_693:
        /* <DEDUP_REMOVED lines=8> */
.L_x_692:
        /* <DEDUP_REMOVED lines=24> */
[----:B------:R-:W-:-:S04]  /*1b20*/  F2FP.F16.F32.PACK_AB R5, RZ, R5 ;  /* 0x00000005ff05723e */ /* 0x000fc800000000ff */
[----:B------:R-:W-:Y:S01]  /*1b30*/  PRMT R0, R5, 0x7610, R0 ;  /* 0x0000761005007816 */ /* 0x000fe20000000000 */
[----:B------:R-:W-:Y:S06]  /*1b40*/  BRA `(.L_x_684) ;  /* 0x0000000400fc7947 */ /* 0x000fec0003800000 */
.L_x_695:
        /* <DEDUP_REMOVED lines=11> */
[----:B------:R-:W-:Y:S01]  /*1c00*/  F2FP.F16.F32.PACK_AB R0, RZ, R0 ;  /* 0x00000000ff00723e */ /* 0x000fe200000000ff */
[----:B------:R-:W-:Y:S06]  /*1c10*/  BRA `(.L_x_684) ;  /* 0x0000000400c87947 */ /* 0x000fec0003800000 */
.L_x_694:
[----:B------:R-:W2:Y:S02]  /*1c20*/  LDG.E.U16 R0, desc[UR36][R2.64] ;  /* 0x0000002402007981 */ /* 0x000ea4000c1e1500 */
[----:B--2---:R-:W-:-:S04]  /*1c30*/  SHF.L.U32 R0, R0, 0x10, RZ ;  /* 0x0000001000007819 */ /* 0x004fc800000006ff */
[----:B------:R-:W-:Y:S01]  /*1c40*/  F2FP.F16.F32.PACK_AB R0, RZ, R0 ;  /* 0x00000000ff00723e */ /* 0x000fe200000000ff */
[----:B------:R-:W-:Y:S06]  /*1c50*/  BRA `(.L_x_684) ;  /* 0x0000000400b87947 */ /* 0x000fec0003800000 */
.L_x_691:
        /* <DEDUP_REMOVED lines=10> */
[----:B------:R-:W-:Y:S01]  /*1d00*/  F2FP.F16.F32.PACK_AB R0, RZ, R0 ;  /* 0x00000000ff00723e */ /* 0x000fe200000000ff */
[----:B------:R-:W-:Y:S06]  /*1d10*/  BRA `(.L_x_684) ;  /* 0x0000000400887947 */ /* 0x000fec0003800000 */
.L_x_698:
        /* <DEDUP_REMOVED lines=21> */
.L_x_702:
[----:B------:R-:W-:Y:S05]  /*1e70*/  BSYNC.RECONVERGENT B1 ;  /* 0x0000000000017941 */ /* 0x000fea0003800200 */
.L_x_701:
[----:B------:R-:W-:Y:S01]  /*1e80*/  IMAD.SHL.U32 R0, R0, 0x100000, RZ ;  /* 0x0010000000007824 */ /* 0x000fe200078e00ff */
[----:B------:R-:W-:-:S04]  /*1e90*/  LEA R2, R2, 0x3b800000, 0x17 ;  /* 0x3b80000002027811 */ /* 0x000fc800078eb8ff */
[----:B------:R-:W-:-:S07]  /*1ea0*/  LOP3.LUT R0, R2, R0, R7, 0xfe, !PT ;  /* 0x0000000002007212 */ /* 0x000fce00078efe07 */
.L_x_700:
[----:B------:R-:W-:Y:S05]  /*1eb0*/  BSYNC.RECONVERGENT B0 ;  /* 0x0000000000007941 */ /* 0x000fea0003800200 */
.L_x_699:
[----:B------:R-:W-:Y:S01]  /*1ec0*/  F2FP.F16.F32.PACK_AB R0, RZ, R0 ;  /* 0x00000000ff00723e */ /* 0x000fe200000000ff */
[----:B------:R-:W-:Y:S06]  /*1ed0*/  BRA `(.L_x_684) ;  /* 0x0000000400187947 */ /* 0x000fec0003800000 */
.L_x_697:
        /* <DEDUP_REMOVED lines=21> */
.L_x_706:
[----:B------:R-:W-:Y:S05]  /*2030*/  BSYNC.RECONVERGENT B1 ;  /* 0x0000000000017941 */ /* 0x000fea0003800200 */
.L_x_705:
[----:B------:R-:W-:Y:S01]  /*2040*/  IMAD.SHL.U32 R0, R0, 0x200000, RZ ;  /* 0x0020000000007824 */ /* 0x000fe200078e00ff */
[----:B------:R-:W-:-:S04]  /*2050*/  LEA R2, R2, 0x37800000, 0x17 ;  /* 0x3780000002027811 */ /* 0x000fc800078eb8ff */
[----:B------:R-:W-:-:S07]  /*2060*/  LOP3.LUT R0, R2, R0, R7, 0xfe, !PT ;  /* 0x0000000002007212 */ /* 0x000fce00078efe07 */
.L_x_704:
[----:B------:R-:W-:Y:S05]  /*2070*/  BSYNC.RECONVERGENT B0 ;  /* 0x0000000000007941 */ /* 0x000fea0003800200 */
.L_x_703:
[----:B------:R-:W-:Y:S01]  /*2080*/  F2FP.F16.F32.PACK_AB R0, RZ, R0 ;  /* 0x00000000ff00723e */ /* 0x000fe200000000ff */
[----:B------:R-:W-:Y:S06]  /*2090*/  BRA `(.L_x_684) ;  /* 0x0000000000a87947 */ /* 0x000fec0003800000 */
.L_x_696:
[----:B------:R-:W-:-:S09]  /*20a0*/  UISETP.NE.AND UP0, UPT, UR4, 0x1c, UPT ;  /* 0x0000001c0400788c */ /* 0x000fd2000bf05270 */
[----:B------:R-:W-:Y:S05]  /*20b0*/  BRA.U !UP0, `(.L_x_707) ;  /* 0x0000000108947547 */ /* 0x000fea000b800000 */
[----:B------:R-:W-:-:S09]  /*20c0*/  UISETP.NE.AND UP0, UPT, UR4, 0x1d, UPT ;  /* 0x0000001d0400788c */ /* 0x000fd2000bf05270 */
[----:B------:R-:W-:Y:S05]  /*20d0*/  BRA.U !UP0, `(.L_x_708) ;  /* 0x00000001087c7547 */ /* 0x000fea000b800000 */
[----:B------:R-:W-:-:S09]  /*20e0*/  UISETP.NE.AND UP0, UPT, UR4, 0x2c, UPT ;  /* 0x0000002c0400788c */ /* 0x000fd2000bf05270 */
[----:B------:R-:W-:Y:S05]  /*20f0*/  BRA.U !UP0, `(.L_x_709) ;  /* 0x0000000108487547 */ /* 0x000fea000b800000 */
.L_x_683:
        /* <DEDUP_REMOVED lines=16> */
.L_x_710:
[----:B------:R-:W-:Y:S01]  /*2200*/  PRMT R0, RZ, 0x7610, R0 ;  /* 0x00007610ff007816 */ /* 0x000fe20000000000 */
[----:B------:R-:W-:Y:S06]  /*2210*/  BRA `(.L_x_684) ;  /* 0x0000000000487947 */ /* 0x000fec0003800000 */
.L_x_709:
        /* <DEDUP_REMOVED lines=8> */
.L_x_712:
[----:B------:R-:W-:Y:S05]  /*22a0*/  BSYNC.RECONVERGENT B0 ;  /* 0x0000000000007941 */ /* 0x000fea0003800200 */
.L_x_711:
[----:B------:R-:W-:Y:S01]  /*22b0*/  F2FP.F16.F32.PACK_AB R0, RZ, R0 ;  /* 0x00000000ff00723e */ /* 0x000fe200000000ff */
[----:B------:R-:W-:Y:S06]  /*22c0*/  BRA `(.L_x_684) ;  /* 0x00000000001c7947 */ /* 0x000fec0003800000 */
.L_x_708:
[----:B------:R-:W2:Y:S02]  /*22d0*/  LDG.E.64 R2, desc[UR36][R2.64] ;  /* 0x0000002402027981 */ /* 0x000ea4000c1e1b00 */
[----:B--2---:R-:W0:Y:S02]  /*22e0*/  I2F.U64 R0, R2 ;  /* 0x0000000200007312 */ /* 0x004e240000301000 */
[----:B0-----:R-:W-:Y:S01]  /*22f0*/  F2FP.F16.F32.PACK_AB R0, RZ, R0 ;  /* 0x00000000ff00723e */ /* 0x001fe200000000ff */
[----:B------:R-:W-:Y:S06]  /*2300*/  BRA `(.L_x_684) ;  /* 0x00000000000c7947 */ /* 0x000fec0003800000 */
.L_x_707:
[----:B------:R-:W2:Y:S02]  /*2310*/  LDG.E R2, desc[UR36][R2.64] ;  /* 0x0000002402027981 */ /* 0x000ea4000c1e1900 */
[----:B--2---:R-:W-:-:S04]  /*2320*/  I2FP.F32.U32 R0, R2 ;  /* 0x0000000200007245 */ /* 0x004fc80000201000 */
[----:B------:R-:W-:-:S07]  /*2330*/  F2FP.F16.F32.PACK_AB R0, RZ, R0 ;  /* 0x00000000ff00723e */ /* 0x000fce00000000ff */
.L_x_684:
[----:B-----5:R-:W-:Y:S01]  /*2340*/  HADD2.F32 R0, -RZ, R0.H0_H0 ;  /* 0x20000000ff007230 */ /* 0x020fe20000004100 */
[----:B------:R-:W-:Y:S01]  /*2350*/  MOV R6, 0x3e800000 ;  /* 0x3e80000000067802 */ /* 0x000fe20000000f00 */
[----:B------:R-:W2:Y:S03]  /*2360*/  LDCU.64 UR6, c[0x0][0x580] ;  /* 0x0000b000ff0677ac */ /* 0x000ea60008000a00 */
[C---:B01----:R-:W-:Y:S01]  /*2370*/  FFMA.FTZ R2, R0.reuse, R0, 1 ;  /* 0x3f80000000027423 */ /* 0x043fe20000010000 */
        /* <DEDUP_REMOVED lines=35> */
[----:B------:R-:W-:Y:S02]  /*25b0*/  @P1 FSEL R3, R3, -RZ, P2 ;  /* 0x800000ff03031208 */ /* 0x000fe40001000000 */
[----:B--2---:R-:W-:-:S03]  /*25c0*/  IADD3 R2, P1, PT, R16, UR6, RZ ;  /* 0x0000000610027c10 */ /* 0x004fc6000ff3e0ff */
[----:B------:R-:W-:Y:S01]  /*25d0*/  @P0 FADD.FTZ R3, R3, 0.69314718246459960938 ;  /* 0x3f31721803030421 */ /* 0x000fe20000010000 */
[----:B------:R-:W-:-:S04]  /*25e0*/  FSETP.NAN.FTZ.AND P0, PT, |R0|, |R0|, PT ;  /* 0x400000000000720b */ /* 0x000fc80003f18200 */
[----:B------:R-:W-:-:S04]  /*25f0*/  LOP3.LUT R0, R3, 0x80000000, R0, 0xb8, !PT ;  /* 0x8000000003007812 */ /* 0x000fc800078eb800 */
[----:B------:R-:W-:Y:S01]  /*2600*/  FSEL R0, R0, R3, !P0 ;  /* 0x0000000300007208 */ /* 0x000fe20004000000 */
[----:B------:R-:W-:-:S03]  /*2610*/  IMAD.X R3, RZ, RZ, UR7, P1 ;  /* 0x00000007ff037e24 */ /* 0x000fc600088e06ff */
[----:B------:R-:W-:Y:S01]  /*2620*/  F2FP.F16.F32.PACK_AB R0, RZ, R0 ;  /* 0x00000000ff00723e */ /* 0x000fe200000000ff */
[----:B------:R-:W-:Y:S06]  /*2630*/  BRA.U UP0, `(.L_x_713) ;  /* 0x0000000500047547 */ /* 0x000fec000b800000 */
        /* <DEDUP_REMOVED lines=8> */
[----:B------:R-:W-:-:S04]  /*26c0*/  HADD2.F32 R0, -RZ, R0.H0_H0 ;  /* 0x20000000ff007230 */ /* 0x000fc80000004100 */
[----:B------:R-:W0:Y:S02]  /*26d0*/  F2I.FTZ.TRUNC.NTZ R5, R0 ;  /* 0x0000000000057305 */ /* 0x000e24000021f100 */
[----:B0-----:R4:W-:Y:S01]  /*26e0*/  STG.E.U8 desc[UR36][R2.64], R5 ;  /* 0x0000000502007986 */ /* 0x0019e2000c101124 */
[----:B------:R-:W-:Y:S05]  /*26f0*/  BRA `(.L_x_718) ;  /* 0x0000000c00807947 */ /* 0x000fea0003800000 */
.L_x_716:
[----:B------:R-:W-:-:S06]  /*2700*/  HADD2.F32 R5, -RZ, R0.H0_H0 ;  /* 0x20000000ff057230 */ /* 0x000fcc0000004100 */
[----:B------:R-:W0:Y:S02]  /*2710*/  F2I.S64.TRUNC R4, R5 ;  /* 0x0000000500047311 */ /* 0x000e24000020d900 */
[----:B0-----:R3:W-:Y:S01]  /*2720*/  STG.E.U8 desc[UR36][R2.64], R4 ;  /* 0x0000000402007986 */ /* 0x0017e2000c101124 */
[----:B------:R-:W-:Y:S05]  /*2730*/  BRA `(.L_x_718) ;  /* 0x0000000c00707947 */ /* 0x000fea0003800000 */
.L_x_715:
[----:B------:R-:W-:-:S09]  /*2740*/  UISETP.NE.AND UP0, UPT, UR4, 0x2, UPT ;  /* 0x000000020400788c */ /* 0x000fd2000bf05270 */
[----:B------:R-:W-:Y:S05]  /*2750*/  BRA.U !UP0, `(.L_x_719) ;  /* 0x0000000108307547 */ /* 0x000fea000b800000 */
[----:B------:R-:W-:-:S09]  /*2760*/  UISETP.NE.AND UP0, UPT, UR4, 0x3, UPT ;  /* 0x000000030400788c */ /* 0x000fd2000bf05270 */
[----:B------:R-:W-:Y:S05]  /*2770*/  BRA.U !UP0, `(.L_x_720) ;  /* 0x0000000108187547 */ /* 0x000fea000b800000 */
[----:B------:R-:W-:-:S09]  /*2780*/  UISETP.NE.AND UP0, UPT, UR4, 0x4, UPT ;  /* 0x000000040400788c */ /* 0x000fd2000bf05270 */
[----:B------:R-:W-:Y:S05]  /*2790*/  BRA.U UP0, `(.L_x_717) ;  /* 0x0000000900b87547 */ /* 0x000fea000b800000 */
[----:B------:R-:W-:-:S06]  /*27a0*/  HADD2.F32 R4, -RZ, R0.H0_H0 ;  /* 0x20000000ff047230 */ /* 0x000fcc0000004100 */
[----:B------:R-:W0:Y:S02]  /*27b0*/  F2I.S64.TRUNC R4, R4 ;  /* 0x0000000400047311 */ /* 0x000e24000020d900 */
[----:B0-----:R0:W-:Y:S01]  /*27c0*/  STG.E.64 desc[UR36][R2.64], R4 ;  /* 0x0000000402007986 */ /* 0x0011e2000c101b24 */
[----:B------:R-:W-:Y:S05]  /*27d0*/  BRA `(.L_x_718) ;  /* 0x0000000c00487947 */ /* 0x000fea0003800000 */
.L_x_720:
[----:B------:R-:W-:-:S04]  /*27e0*/  HADD2.F32 R0, -RZ, R0.H0_H0 ;  /* 0x20000000ff007230 */ /* 0x000fc80000004100 */
[----:B------:R-:W0:Y:S02]  /*27f0*/  F2I.FTZ.TRUNC.NTZ R5, R0 ;  /* 0x0000000000057305 */ /* 0x000e24000021f100 */
[----:B0-----:R1:W-:Y:S01]  /*2800*/  STG.E desc[UR36][R2.64], R5 ;  /* 0x0000000502007986 */ /* 0x0013e2000c101924 */
[----:B------:R-:W-:Y:S05]  /*2810*/  BRA `(.L_x_718) ;  /* 0x0000000c00387947 */ /* 0x000fea0003800000 */
.L_x_719:
[----:B------:R-:W-:-:S04]  /*2820*/  HADD2.F32 R0, -RZ, R0.H0_H0 ;  /* 0x20000000ff007230 */ /* 0x000fc80000004100 */
[----:B------:R-:W0:Y:S02]  /*2830*/  F2I.FTZ.TRUNC.NTZ R5, R0 ;  /* 0x0000000000057305 */ /* 0x000e24000021f100 */
[----:B0-----:R2:W-:Y:S01]  /*2840*/  STG.E.U16 desc[UR36][R2.64], R5 ;  /* 0x0000000502007986 */ /* 0x0015e2000c101524 */
[----:B------:R-:W-:Y:S05]  /*2850*/  BRA `(.L_x_718) ;  /* 0x0000000c00287947 */ /* 0x000fea0003800000 */
.L_x_714:
[----:B------:R-:W-:-:S09]  /*2860*/  UISETP.GT.AND UP0, UPT, UR4, 0x6, UPT ;  /* 0x000000060400788c */ /* 0x000fd2000bf04270 */
[----:B------:R-:W-:Y:S05]  /*2870*/  BRA.U UP0, `(.L_x_721) ;  /* 0x0000000100247547 */ /* 0x000fea000b800000 */
[----:B------:R-:W-:-:S09]  /*2880*/  UISETP.NE.AND UP0, UPT, UR4, 0x5, UPT ;  /* 0x000000050400788c */ /* 0x000fd2000bf05270 */
[----:B------:R-:W-:Y:S05]  /*2890*/  BRA.U !UP0, `(.L_x_722) ;  /* 0x0000000108147547 */ /* 0x000fea000b800000 */
[----:B------:R-:W-:-:S09]  /*28a0*/  UISETP.NE.AND UP0, UPT, UR4, 0x6, UPT ;  /* 0x000000060400788c */ /* 0x000fd2000bf05270 */
[----:B------:R-:W-:Y:S05]  /*28b0*/  BRA.U UP0, `(.L_x_717) ;  /* 0x0000000900707547 */ /* 0x000fea000b800000 */
[----:B------:R-:W-:-:S05]  /*28c0*/  HADD2.F32 R5, -RZ, R0.H0_H0 ;  /* 0x20000000ff057230 */ /* 0x000fca0000004100 */
[----:B------:R0:W-:Y:S01]  /*28d0*/  STG.E desc[UR36][R2.64], R5 ;  /* 0x0000000502007986 */ /* 0x0001e2000c101924 */
[----:B------:R-:W-:Y:S05]  /*28e0*/  BRA `(.L_x_718) ;  /* 0x0000000c00047947 */ /* 0x000fea0003800000 */
.L_x_722:
[----:B------:R0:W-:Y:S01]  /*28f0*/  STG.E.U16 desc[UR36][R2.64], R0 ;  /* 0x0000000002007986 */ /* 0x0001e2000c101524 */
[----:B------:R-:W-:Y:S05]  /*2900*/  BRA `(.L_x_718) ;  /* 0x0000000800fc7947 */ /* 0x000fea0003800000 */
.L_x_721:
[----:B------:R-:W-:-:S09]  /*2910*/  UISETP.NE.AND UP0, UPT, UR4, 0x7, UPT ;  /* 0x000000070400788c */ /* 0x000fd2000bf05270 */
[----:B------:R-:W-:Y:S05]  /*2920*/  BRA.U !UP0, `(.L_x_723) ;  /* 0x0000000108347547 */ /* 0x000fea000b800000 */
[----:B------:R-:W-:-:S09]  /*2930*/  UISETP.NE.AND UP0, UPT, UR4, 0x8, UPT ;  /* 0x000000080400788c */ /* 0x000fd2000bf05270 */
[----:B------:R-:W-:Y:S05]  /*2940*/  BRA.U !UP0, `(.L_x_724) ;  /* 0x0000000108187547 */ /* 0x000fea000b800000 */
[----:B------:R-:W-:-:S09]  /*2950*/  UISETP.NE.AND UP0, UPT, UR4, 0x9, UPT ;  /* 0x000000090400788c */ /* 0x000fd2000bf05270 */
[----:B------:R-:W-:Y:S05]  /*2960*/  BRA.U UP0, `(.L_x_717) ;  /* 0x0000000900447547 */ /* 0x000fea000b800000 */
[----:B------:R-:W-:Y:S02]  /*2970*/  HADD2.F32 R4, -RZ, R0.H0_H0 ;  /* 0x20000000ff047230 */ /* 0x000fe40000004100 */
[----:B------:R-:W-:-:S05]  /*2980*/  IMAD.MOV.U32 R5, RZ, RZ, RZ ;  /* 0x000000ffff057224 */ /* 0x000fca00078e00ff */
[----:B------:R0:W-:Y:S01]  /*2990*/  STG.E.64 desc[UR36][R2.64], R4 ;  /* 0x0000000402007986 */ /* 0x0001e2000c101b24 */
[----:B------:R-:W-:Y:S05]  /*29a0*/  BRA `(.L_x_718) ;  /* 0x0000000800d47947 */ /* 0x000fea0003800000 */
.L_x_724:
[----:B------:R-:W-:-:S05]  /*29b0*/  HADD2.F32 R0, -RZ, R0.H0_H0 ;  /* 0x20000000ff007230 */ /* 0x000fca0000004100 */
[----:B------:R-:W-:-:S04]  /*29c0*/  F2FP.F16.F32.PACK_AB R0, RZ, R0 ;  /* 0x00000000ff00723e */ /* 0x000fc800000000ff */
[----:B------:R-:W-:-:S05]  /*29d0*/  PRMT R0, R0, 0x5410, RZ ;  /* 0x0000541000007816 */ /* 0x000fca00000000ff */
[----:B------:R0:W-:Y:S01]  /*29e0*/  STG.E desc[UR36][R2.64], R0 ;  /* 0x0000000002007986 */ /* 0x0001e2000c101924 */
[----:B------:R-:W-:Y:S05]  /*29f0*/  BRA `(.L_x_718) ;  /* 0x0000000800c07947 */ /* 0x000fea0003800000 */
.L_x_723:
[----:B------:R-:W-:-:S05]  /*2a00*/  HADD2.F32 R4, -RZ, R0.H0_H0 ;  /* 0x20000000ff047230 */ /* 0x000fca0000004100 */
[----:B------:R-:W-:-:S06]  /*2a10*/  FMUL.FTZ R4, R4, 1 ;  /* 0x3f80000004047820 */ /* 0x000fcc0000410000 */
[----:B------:R-:W0:Y:S02]  /*2a20*/  F2F.F64.F32 R4, R4 ;  /* 0x0000000400047310 */ /* 0x000e240000201800 */
[----:B0-----:R0:W-:Y:S01]  /*2a30*/  STG.E.64 desc[UR36][R2.64], R4 ;  /* 0x0000000402007986 */ /* 0x0011e2000c101b24 */
[----:B------:R-:W-:Y:S05]  /*2a40*/  BRA `(.L_x_718) ;  /* 0x0000000800ac7947 */ /* 0x000fea0003800000 */
.L_x_713:
        /* <DEDUP_REMOVED lines=8> */
[----:B------:R-:W-:-:S05]  /*2ad0*/  HADD2.F32 R0, -RZ, R0.H0_H0 ;  /* 0x20000000ff007230 */ /* 0x000fca0000004100 */
[----:B------:R-:W-:-:S04]  /*2ae0*/  FSETP.NEU.FTZ.AND P0, PT, R0, RZ, PT ;  /* 0x000000ff0000720b */ /* 0x000fc80003f1d000 */
[----:B------:R-:W-:-:S05]  /*2af0*/  SEL R5, RZ, 0x1, !P0 ;  /* 0x00000001ff057807 */ /* 0x000fca0004000000 */
[----:B------:R0:W-:Y:S01]  /*2b00*/  STG.E.U8 desc[UR36][R2.64], R5 ;  /* 0x0000000502007986 */ /* 0x0001e2000c101124 */
[----:B------:R-:W-:Y:S05]  /*2b10*/  BRA `(.L_x_718) ;  /* 0x0000000800787947 */ /* 0x000fea0003800000 */
.L_x_727:
[----:B------:R-:W-:Y:S01]  /*2b20*/  HADD2.F32 R0, -RZ, R0.H0_H0 ;  /* 0x20000000ff007230 */ /* 0x000fe20000004100 */
[----:B------:R-:W-:-:S04]  /*2b30*/  CS2R R6, SRZ ;  /* 0x0000000000067805 */ /* 0x000fc8000001ff00 */
[----:B------:R-:W-:-:S04]  /*2b40*/  FMUL.FTZ R0, R0, 1 ;  /* 0x3f80000000007820 */ /* 0x000fc80000410000 */
[----:B------:R-:W0:Y:S02]  /*2b50*/  F2F.F64.F32 R4, R0 ;  /* 0x0000000000047310 */ /* 0x000e240000201800 */
[----:B0-----:R0:W-:Y:S01]  /*2b60*/  STG.E.128 desc[UR36][R2.64], R4 ;  /* 0x0000000402007986 */ /* 0x0011e2000c101d24 */
[----:B------:R-:W-:Y:S05]  /*2b70*/  BRA `(.L_x_718) ;  /* 0x0000000800607947 */ /* 0x000fea0003800000 */
.L_x_726:
[----:B------:R-:W-:-:S09]  /*2b80*/  UISETP.NE.AND UP0, UPT, UR4, 0xf, UPT ;  /* 0x0000000f0400788c */ /* 0x000fd2000bf05270 */
[----:B------:R-:W-:Y:S05]  /*2b90*/  BRA.U !UP0, `(.L_x_728) ;  /* 0x0000000108a07547 */ /* 0x000fea000b800000 */
[----:B------:R-:W-:-:S09]  /*2ba0*/  UISETP.NE.AND UP0, UPT, UR4, 0x17, UPT ;  /* 0x000000170400788c */ /* 0x000fd2000bf05270 */
[----:B------:R-:W-:Y:S05]  /*2bb0*/  BRA.U !UP0, `(.L_x_729) ;  /* 0x00000001084c7547 */ /* 0x000fea000b800000 */
[----:B------:R-:W-:-:S09]  /*2bc0*/  UISETP.NE.AND UP0, UPT, UR4, 0x18, UPT ;  /* 0x000000180400788c */ /* 0x000fd2000bf05270 */
[----:B------:R-:W-:Y:S05]  /*2bd0*/  BRA.U UP0, `(.L_x_717) ;  /* 0x0000000500a87547 */ /* 0x000fea000b800000 */
[----:B------:R-:W-:Y:S01]  /*2be0*/  HADD2.F32 R7, -RZ, R0.H0_H0 ;  /* 0x20000000ff077230 */ /* 0x000fe20000004100 */
[----:B------:R-:W-:Y:S01]  /*2bf0*/  BSSY.RECONVERGENT B0, `(.L_x_730) ;  /* 0x000000c000007945 */ /* 0x000fe20003800200 */
[----:B------:R-:W-:-:S03]  /*2c00*/  HFMA2 R0, -RZ, RZ, 0, 7.569789886474609375e-06 ;  /* 0x0000007fff007431 */ /* 0x000fc600000001ff */
        /* <DEDUP_REMOVED lines=10> */
.L_x_731:
[----:B------:R-:W-:Y:S05]  /*2cb0*/  BSYNC.RECONVERGENT B0 ;  /* 0x0000000000007941 */ /* 0x000fea0003800200 */
.L_x_730:
[----:B------:R-:W-:-:S05]  /*2cc0*/  LOP3.LUT R5, R0, 0x80, R5, 0xf8, !PT ;  /* 0x0000008000057812 */ /* 0x000fca00078ef805 */
[----:B------:R0:W-:Y:S01]  /*2cd0*/  STG.E.U8 desc[UR36][R2.64], R5 ;  /* 0x0000000502007986 */ /* 0x0001e2000c101124 */
[----:B------:R-:W-:Y:S05]  /*2ce0*/  BRA `(.L_x_718) ;  /* 0x0000000800047947 */ /* 0x000fea0003800000 */
.L_x_729:
[----:B------:R-:W-:Y:S01]  /*2cf0*/  HADD2.F32 R7, -RZ, R0.H0_H0 ;  /* 0x20000000ff077230 */ /* 0x000fe20000004100 */
        /* <DEDUP_REMOVED lines=14> */
.L_x_733:
[----:B------:R-:W-:Y:S05]  /*2de0*/  BSYNC.RECONVERGENT B0 ;  /* 0x0000000000007941 */ /* 0x000fea0003800200 */
.L_x_732:
[----:B------:R-:W-:-:S05]  /*2df0*/  LOP3.LUT R5, R0, 0x80, R5, 0xf8, !PT ;  /* 0x0000008000057812 */ /* 0x000fca00078ef805 */
[----:B------:R0:W-:Y:S01]  /*2e00*/  STG.E.U8 desc[UR36][R2.64], R5 ;  /* 0x0000000502007986 */ /* 0x0001e2000c101124 */
[----:B------:R-:W-:Y:S05]  /*2e10*/  BRA `(.L_x_718) ;  /* 0x0000000400b87947 */ /* 0x000fea0003800000 */
.L_x_728:
[----:B------:R-:W-:-:S05]  /*2e20*/  HADD2.F32 R0, -RZ, R0.H0_H0 ;  /* 0x20000000ff007230 */ /* 0x000fca0000004100 */
[----:B------:R-:W-:-:S05]  /*2e30*/  F2FP.BF16.F32.PACK_AB R0, RZ, R0 ;  /* 0x00000000ff00723e */ /* 0x000fca00000010ff */
[----:B------:R0:W-:Y:S01]  /*2e40*/  STG.E.U16 desc[UR36][R2.64], R0 ;  /* 0x0000000002007986 */ /* 0x0001e2000c101524 */
[----:B------:R-:W-:Y:S05]  /*2e50*/  BRA `(.L_x_718) ;  /* 0x0000000400a87947 */ /* 0x000fea0003800000 */
.L_x_725:
        /* <DEDUP_REMOVED lines=8> */
[----:B------:R-:W-:-:S06]  /*2ee0*/  HADD2.F32 R5, -RZ, R0.H0_H0 ;  /* 0x20000000ff057230 */ /* 0x000fcc0000004100 */
[----:B------:R-:W0:Y:S02]  /*2ef0*/  F2I.FTZ.U32.TRUNC.NTZ R5, R5 ;  /* 0x0000000500057305 */ /* 0x000e24000021f000 */
[----:B0-----:R0:W-:Y:S01]  /*2f00*/  STG.E.U16 desc[UR36][R2.64], R5 ;  /* 0x0000000502007986 */ /* 0x0011e2000c101524 */
[----:B------:R-:W-:Y:S05]  /*2f10*/  BRA `(.L_x_718) ;  /* 0x0000000400787947 */ /* 0x000fea0003800000 */
.L_x_736:
[----:B------:R-:W-:Y:S01]  /*2f20*/  HADD2.F32 R5, -RZ, R0.H0_H0 ;  /* 0x20000000ff057230 */ /* 0x000fe20000004100 */
[----:B------:R-:W-:Y:S01]  /*2f30*/  BSSY.RECONVERGENT B0, `(.L_x_737) ;  /* 0x0000014000007945 */ /* 0x000fe20003800200 */
[----:B------:R-:W-:-:S03]  /*2f40*/  IMAD.MOV.U32 R0, RZ, RZ, 0x80 ;  /* 0x00000080ff007424 */ /* 0x000fc600078e00ff */
        /* <DEDUP_REMOVED lines=10> */
.L_x_739:
[----:B------:R-:W-:-:S04]  /*2ff0*/  SHF.R.U32.HI R0, RZ, 0x14, R5 ;  /* 0x00000014ff007819 */ /* 0x000fc80000011605 */
[----:B------:R-:W-:-:S04]  /*3000*/  LOP3.LUT R0, R0, 0x1, RZ, 0xc0, !PT ;  /* 0x0000000100007812 */ /* 0x000fc800078ec0ff */
[----:B------:R-:W-:-:S04]  /*3010*/  IADD3 R0, PT, PT, R5, 0x487ffff, R0 ;  /* 0x0487ffff05007810 */ /* 0x000fc80007ffe000 */
[----:B------:R-:W-:-:S04]  /*3020*/  SHF.R.U32.HI R0, RZ, 0x14, R0 ;  /* 0x00000014ff007819 */ /* 0x000fc80000011600 */
[----:B------:R-:W-:-:S07]  /*3030*/  LOP3.LUT R4, R0, 0xff, RZ, 0xc0, !PT ;  /* 0x000000ff00047812 */ /* 0x000fce00078ec0ff */
.L_x_740:
[----:B------:R-:W-:-:S04]  /*3040*/  SHF.R.U32.HI R5, RZ, 0x18, R5 ;  /* 0x00000018ff057819 */ /* 0x000fc80000011605 */
[----:B------:R-:W-:-:S04]  /*3050*/  LOP3.LUT R4, R4, 0x80, R5, 0xf8, !PT ;  /* 0x0000008004047812 */ /* 0x000fc800078ef805 */
[----:B------:R-:W-:-:S07]  /*3060*/  PRMT R0, R4, 0x7610, R0 ;  /* 0x0000761004007816 */ /* 0x000fce0000000000 */
.L_x_738:
[----:B------:R-:W-:Y:S05]  /*3070*/  BSYNC.RECONVERGENT B0 ;  /* 0x0000000000007941 */ /* 0x000fea0003800200 */
.L_x_737:
[----:B------:R0:W-:Y:S01]  /*3080*/  STG.E.U8 desc[UR36][R2.64], R0 ;  /* 0x0000000002007986 */ /* 0x0001e2000c101124 */
[----:B------:R-:W-:Y:S05]  /*3090*/  BRA `(.L_x_718) ;  /* 0x0000000400187947 */ /* 0x000fea0003800000 */
.L_x_735:
[----:B------:R-:W-:Y:S01]  /*30a0*/  HADD2.F32 R5, -RZ, R0.H0_H0 ;  /* 0x20000000ff057230 */ /* 0x000fe20000004100 */
[----:B------:R-:W-:Y:S01]  /*30b0*/  BSSY.RECONVERGENT B0, `(.L_x_741) ;  /* 0x0000014000007945 */ /* 0x000fe20003800200 */
[----:B------:R-:W-:-:S03]  /*30c0*/  MOV R0, 0x80 ;  /* 0x0000008000007802 */ /* 0x000fc60000000f00 */
        /* <DEDUP_REMOVED lines=10> */
.L_x_743:
[----:B------:R-:W-:-:S04]  /*3170*/  SHF.R.U32.HI R0, RZ, 0x15, R5 ;  /* 0x00000015ff007819 */ /* 0x000fc80000011605 */
[----:B------:R-:W-:-:S04]  /*3180*/  LOP3.LUT R0, R0, 0x1, RZ, 0xc0, !PT ;  /* 0x0000000100007812 */ /* 0x000fc800078ec0ff */
[----:B------:R-:W-:-:S04]  /*3190*/  IADD3 R0, PT, PT, R5, 0x88fffff, R0 ;  /* 0x088fffff05007810 */ /* 0x000fc80007ffe000 */
[----:B------:R-:W-:-:S04]  /*31a0*/  SHF.R.U32.HI R0, RZ, 0x15, R0 ;  /* 0x00000015ff007819 */ /* 0x000fc80000011600 */
[----:B------:R-:W-:-:S07]  /*31b0*/  LOP3.LUT R4, R0, 0xff, RZ, 0xc0, !PT ;  /* 0x000000ff00047812 */ /* 0x000fce00078ec0ff */
.L_x_744:
[----:B------:R-:W-:-:S04]  /*31c0*/  SHF.R.U32.HI R5, RZ, 0x18, R5 ;  /* 0x00000018ff057819 */ /* 0x000fc80000011605 */
[----:B------:R-:W-:-:S04]  /*31d0*/  LOP3.LUT R4, R4, 0x80, R5, 0xf8, !PT ;  /* 0x0000008004047812 */ /* 0x000fc800078ef805 */
[----:B------:R-:W-:-:S07]  /*31e0*/  PRMT R0, R4, 0x7610, R0 ;  /* 0x0000761004007816 */ /* 0x000fce0000000000 */
.L_x_742:
[----:B------:R-:W-:Y:S05]  /*31f0*/  BSYNC.RECONVERGENT B0 ;  /* 0x0000000000007941 */ /* 0x000fea0003800200 */
.L_x_741:
[----:B------:R0:W-:Y:S01]  /*3200*/  STG.E.U8 desc[UR36][R2.64], R0 ;  /* 0x0000000002007986 */ /* 0x0001e2000c101124 */
[----:B------:R-:W-:Y:S05]  /*3210*/  BRA `(.L_x_718) ;  /* 0x0000000000b87947 */ /* 0x000fea0003800000 */
.L_x_734:
[----:B------:R-:W-:-:S09]  /*3220*/  UISETP.NE.AND UP0, UPT, UR4, 0x1c, UPT ;  /* 0x0000001c0400788c */ /* 0x000fd2000bf05270 */
[----:B------:R-:W-:Y:S05]  /*3230*/  BRA.U !UP0, `(.L_x_745) ;  /* 0x0000000108a47547 */ /* 0x000fea000b800000 */
[----:B------:R-:W-:-:S09]  /*3240*/  UISETP.NE.AND UP0, UPT, UR4, 0x1d, UPT ;  /* 0x0000001d0400788c */ /* 0x000fd2000bf05270 */
[----:B------:R-:W-:Y:S05]  /*3250*/  BRA.U !UP0, `(.L_x_746) ;  /* 0x00000001088c7547 */ /* 0x000fea000b800000 */
[----:B------:R-:W-:-:S09]  /*3260*/  UISETP.NE.AND UP0, UPT, UR4, 0x2c, UPT ;  /* 0x0000002c0400788c */ /* 0x000fd2000bf05270 */
[----:B------:R-:W-:Y:S05]  /*3270*/  BRA.U !UP0, `(.L_x_747) ;  /* 0x0000000108447547 */ /* 0x000fea000b800000 */
.L_x_717:
[----:B------:R-:W-:Y:S01]  /*3280*/  MOV R0, 0x0 ;  /* 0x0000000000007802 */ /* 0x000fe20000000f00 */
[----:B------:R-:W0:Y:S01]  /*3290*/  LDCU.64 UR6, c[0x4][0x158] ;  /* 0x01002b00ff0677ac */ /* 0x000e220008000a00 */
[----:B------:R-:W-:Y:S02]  /*32a0*/  HFMA2 R13, -RZ, RZ, 0, 0 ;  /* 0x00000000ff0d7431 */ /* 0x000fe400000001ff */
[----:B------:R-:W-:Y:S01]  /*32b0*/  IMAD.MOV.U32 R8, RZ, RZ, 0x65 ;  /* 0x00000065ff087424 */ /* 0x000fe200078e00ff */
[----:B------:R1:W2:Y:S01]  /*32c0*/  LDC.64 R2, c[0x4][R0] ;  /* 0x0100000000027b82 */ /* 0x0002a20000000a00 */
[----:B------:R-:W3:Y:S01]  /*32d0*/  LDCU.64 UR8, c[0x4][0x160] ;  /* 0x01002c00ff0877ac */ /* 0x000ee20008000a00 */
[----:B------:R-:W-:Y:S01]  /*32e0*/  IMAD.MOV.U32 R12, RZ, RZ, 0x1 ;  /* 0x00000001ff0c7424 */ /* 0x000fe200078e00ff */
[----:B------:R-:W4:Y:S01]  /*32f0*/  LDCU.64 UR4, c[0x4][0x60] ;  /* 0x01000c00ff0477ac */ /* 0x000f220008000a00 */
[----:B0-----:R-:W-:Y:S02]  /*3300*/  IMAD.U32 R4, RZ, RZ, UR6 ;  /* 0x00000006ff047e24 */ /* 0x001fe4000f8e00ff */
[----:B------:R-:W-:Y:S01]  /*3310*/  IMAD.U32 R5, RZ, RZ, UR7 ;  /* 0x00000007ff057e24 */ /* 0x000fe2000f8e00ff */
[----:B---3--:R-:W-:Y:S01]  /*3320*/  MOV R6, UR8 ;  /* 0x0000000800067c02 */ /* 0x008fe20008000f00 */
[----:B------:R-:W-:-:S02]  /*3330*/  IMAD.U32 R7, RZ, RZ, UR9 ;  /* 0x00000009ff077e24 */ /* 0x000fc4000f8e00ff */
[----:B----4-:R-:W-:Y:S01]  /*3340*/  IMAD.U32 R10, RZ, RZ, UR4 ;  /* 0x00000004ff0a7e24 */ /* 0x010fe2000f8e00ff */
[----:B-1----:R-:W-:-:S07]  /*3350*/  MOV R11, UR5 ;  /* 0x00000005000b7c02 */ /* 0x002fce0008000f00 */
[----:B------:R-:W-:-:S07]  /*3360*/  LEPC R20, `(.L_x_748) ;  /* 0x000000001014794e */ /* 0x000fce0000000000 */
[----:B--2---:R-:W-:Y:S05]  /*3370*/  CALL.ABS.NOINC R2 ;  /* 0x0000000002007343 */ /* 0x004fea0003c00000 */
.L_x_748:
[----:B------:R-:W-:Y:S05]  /*3380*/  BRA `(.L_x_718) ;  /* 0x00000000005c7947 */ /* 0x000fea0003800000 */
.L_x_747:
[----:B------:R-:W-:-:S05]  /*3390*/  HADD2.F32 R5, -RZ, R0.H0_H0 ;  /* 0x20000000ff057230 */ /* 0x000fca0000004100 */
        /* <DEDUP_REMOVED lines=15> */
.L_x_746:
[----:B------:R-:W-:-:S06]  /*3490*/  HADD2.F32 R4, -RZ, R0.H0_H0 ;  /* 0x20000000ff047230 */ /* 0x000fcc0000004100 */
[----:B------:R-:W0:Y:S02]  /*34a0*/  F2I.U64.TRUNC R4, R4 ;  /* 0x0000000400047311 */ /* 0x000e24000020d800 */
[----:B0-----:R0:W-:Y:S01]  /*34b0*/  STG.E.64 desc[UR36][R2.64], R4 ;  /* 0x0000000402007986 */ /* 0x0011e2000c101b24 */
[----:B------:R-:W-:Y:S05]  /*34c0*/  BRA `(.L_x_718) ;  /* 0x00000000000c7947 */ /* 0x000fea0003800000 */
.L_x_745:
[----:B------:R-:W-:-:S04]  /*34d0*/  HADD2.F32 R0, -RZ, R0.H0_H0 ;  /* 0x20000000ff007230 */ /* 0x000fc80000004100 */
[----:B------:R-:W0:Y:S02]  /*34e0*/  F2I.FTZ.U32.TRUNC.NTZ R5, R0 ;  /* 0x0000000000057305 */ /* 0x000e24000021f000 */
[----:B0-----:R0:W-:Y:S02]  /*34f0*/  STG.E desc[UR36][R2.64], R5 ;  /* 0x0000000502007986 */ /* 0x0011e4000c101924 */
.L_x_718:
[----:B------:R-:W-:-:S07]  /*3500*/  VIADD R17, R17, 0x80 ;  /* 0x0000008011117836 */ /* 0x000fce0000000000 */
.L_x_677:
[----:B------:R-:W-:Y:S05]  /*3510*/  BSYNC.RECONVERGENT B6 ;  /* 0x0000000000067941 */ /* 0x000fea0003800200 */
.L_x_676:
[----:B------:R-:W5:Y:S01]  /*3520*/  LDCU UR4, c[0x0][0x380] ;  /* 0x00007000ff0477ac */ /* 0x000f620008000800 */
[----:B------:R-:W-:Y:S01]  /*3530*/  BSSY.RECONVERGENT B6, `(.L_x_749) ;  /* 0x0000343000067945 */ /* 0x000fe20003800200 */
[----:B-----5:R-:W-:-:S13]  /*3540*/  ISETP.GE.AND P0, PT, R17, UR4, PT ;  /* 0x0000000411007c0c */ /* 0x020fda000bf06270 */
[----:B------:R-:W-:Y:S05]  /*3550*/  @P0 BRA `(.L_x_750) ;  /* 0x0000003400000947 */ /* 0x000fea0003800000 */
[----:B------:R-:W5:Y:S01]  /*3560*/  LDCU UR4, c[0x0][0x388] ;  /* 0x00007100ff0477ac */ /* 0x000f620008000800 */
[----:B0-----:R-:W-:Y:S02]  /*3570*/  HFMA2 R0, -RZ, RZ, 0, 0 ;  /* 0x00000000ff007431 */ /* 0x001fe400000001ff */
[----:B------:R-:W-:Y:S01]  /*3580*/  IMAD.MOV.U32 R16, RZ, RZ, RZ ;  /* 0x000000ffff107224 */ /* 0x000fe200078e00ff */
        /* <DEDUP_REMOVED lines=8> */
[----:B------:R-:W-:-:S04]  /*3610*/  SHF.R.U32.HI R3, RZ, UR5, R2 ;  /* 0x00000005ff037c19 */ /* 0x000fc80008011602 */
[----:B------:R-:W-:-:S05]  /*3620*/  IADD3 R0, PT, PT, -R3, RZ, RZ ;  /* 0x000000ff03007210 */ /* 0x000fca0007ffe1ff */
[----:B0-----:R-:W-:-:S04]  /*3630*/  IMAD R0, R0, UR6, R17 ;  /* 0x0000000600007c24 */ /* 0x001fc8000f8e0211 */
[C---:B-----5:R-:W-:Y:S02]  /*3640*/  IMAD R16, R0.reuse, UR8, RZ ;  /* 0x0000000800107c24 */ /* 0x060fe4000f8e02ff */
        /* <DEDUP_REMOVED lines=283> */
[----:B------:R-:W-:-:S04]  /*4800*/  SHF.R.U32.HI R2, RZ, UR5, R2 ;  /* 0x00000005ff027c19 */ /* 0x000fc80008011602 */
[----:B------:R-:W-:-:S05]  /*4810*/  IADD3 R3, PT, PT, -R2, RZ, RZ ;  /* 0x000000ff02037210 */ /* 0x000fca0007ffe1ff */
[----:B-1----:R-:W-:-:S04]  /*4820*/  IMAD R5, R3, UR6, R5 ;  /* 0x0000000603057c24 */ /* 0x002fc8000f8e0205 */
[C---:B--2---:R-:W-:Y:S02]  /*4830*/  IMAD R16, R5.reuse, UR8, R16 ;  /* 0x0000000805107c24 */ /* 0x044fe4000f8e0210 */
[----:B------:R-:W-:-:S07]  /*4840*/  IMAD R0, R5, UR9, R0 ;  /* 0x0000000905007c24 */ /* 0x000fce000f8e0200 */
.L_x_751:
[----:B------:R-:W1:Y:S01]  /*4850*/  LDCU.64 UR6, c[0x0][0x588] ;  /* 0x0000b100ff0677ac */ /* 0x000e620008000a00 */
[----:B------:R-:W-:-:S04]  /*4860*/  UPRMT UR4, UR41, 0x9910, URZ ;  /* 0x0000991029047896 */ /* 0x000fc800080000ff */
[----:B------:R-:W-:Y:S01]  /*4870*/  UISETP.GT.AND UP0, UPT, UR4, 0x9, UPT ;  /* 0x000000090400788c */ /* 0x000fe2000bf04270 */
[----:B-1234-:R-:W-:-:S05]  /*4880*/  IADD3 R2, P0, PT, R0, UR6, RZ ;  /* 0x0000000600027c10 */ /* 0x01efca000ff1e0ff */
        /* <DEDUP_REMOVED lines=14> */
.L_x_755:
[----:B------:R-:W2:Y:S02]  /*4970*/  LDG.E.U8 R2, desc[UR36][R2.64] ;  /* 0x0000002402027981 */ /* 0x000ea4000c1e1100 */
[----:B--2---:R-:W-:-:S04]  /*4980*/  I2FP.F32.U32 R0, R2 ;  /* 0x0000000200007245 */ /* 0x004fc80000201000 */
[----:B------:R-:W-:Y:S01]  /*4990*/  F2FP.F16.F32.PACK_AB R0, RZ, R0 ;  /* 0x00000000ff00723e */ /* 0x000fe200000000ff */
[----:B------:R-:W-:Y:S06]  /*49a0*/  BRA `(.L_x_757) ;  /* 0x0000000c007c7947 */ /* 0x000fec0003800000 */
.L_x_754:
        /* <DEDUP_REMOVED lines=10> */
.L_x_759:
[----:B------:R-:W2:Y:S02]  /*4a50*/  LDG.E R2, desc[UR36][R2.64] ;  /* 0x0000002402027981 */ /* 0x000ea4000c1e1900 */
[----:B--2---:R-:W-:-:S04]  /*4a60*/  I2FP.F32.S32 R0, R2 ;  /* 0x0000000200007245 */ /* 0x004fc80000201400 */
[----:B------:R-:W-:Y:S01]  /*4a70*/  F2FP.F16.F32.PACK_AB R0, RZ, R0 ;  /* 0x00000000ff00723e */ /* 0x000fe200000000ff */
[----:B------:R-:W-:Y:S06]  /*4a80*/  BRA `(.L_x_757) ;  /* 0x0000000c00447947 */ /* 0x000fec0003800000 */
.L_x_758:
[----:B------:R-:W2:Y:S02]  /*4a90*/  LDG.E.U16 R2, desc[UR36][R2.64] ;  /* 0x0000002402027981 */ /* 0x000ea4000c1e1500 */
[----:B--2---:R-:W0:Y:S02]  /*4aa0*/  I2F.S16 R0, R2 ;  /* 0x0000000200007306 */ /* 0x004e240000101400 */
[----:B0-----:R-:W-:Y:S01]  /*4ab0*/  F2FP.F16.F32.PACK_AB R0, RZ, R0 ;  /* 0x00000000ff00723e */ /* 0x001fe200000000ff */
[----:B------:R-:W-:Y:S06]  /*4ac0*/  BRA `(.L_x_757) ;  /* 0x0000000c00347947 */ /* 0x000fec0003800000 */
.L_x_753:
        /* <DEDUP_REMOVED lines=9> */
.L_x_761:
[----:B------:R1:W5:Y:S01]  /*4b60*/  LDG.E.U16 R0, desc[UR36][R2.64] ;  /* 0x0000002402007981 */ /* 0x000362000c1e1500 */
[----:B------:R-:W-:Y:S05]  /*4b70*/  BRA `(.L_x_757) ;  /* 0x0000000c00087947 */ /* 0x000fea0003800000 */
.L_x_760:
        /* <DEDUP_REMOVED lines=9> */
.L_x_763:
[----:B------:R0:W5:Y:S01]  /*4c10*/  LDG.E.U16 R0, desc[UR36][R2.64] ;  /* 0x0000002402007981 */ /* 0x000162000c1e1500 */
[----:B------:R-:W-:Y:S05]  /*4c20*/  BRA `(.L_x_757) ;  /* 0x0000000800dc7947 */ /* 0x000fea0003800000 */
.L_x_762:
        /* <DEDUP_REMOVED lines=8> */
.L_x_752:
        /* <DEDUP_REMOVED lines=13> */
.L_x_766:
        /* <DEDUP_REMOVED lines=8> */
.L_x_765:
        /* <DEDUP_REMOVED lines=19> */
[----:B------:R-:W-:-:S03]  /*4f30*/  SHF.R.S32.HI R5, RZ, 0x8, R5 ;  /* 0x00000008ff057819 */ /* 0x000fc60000011405 */
[----:B------:R-:W-:-:S05]  /*4f40*/  VIADD R6, R6, 0x3c000000 ;  /* 0x3c00000006067836 */ /* 0x000fca0000000000 */
[----:B------:R-:W-:-:S04]  /*4f50*/  LOP3.LUT R5, R6, 0x7f800000, R5, 0xf8, !PT ;  /* 0x7f80000006057812 */ /* 0x000fc800078ef805 */
[----:B------:R-:W-:-:S04]  /*4f60*/  SEL R5, R5, RZ, P0 ;  /* 0x000000ff05057207 */ /* 0x000fc80000000000 */
[----:B------:R-:W-:-:S04]  /*4f70*/  LOP3.LUT R5, R5, 0x80000000, R0, 0xf8, !PT ;  /* 0x8000000005057812 */ /* 0x000fc800078ef800 */
[----:B------:R-:W-:-:S04]  /*4f80*/  F2FP.F16.F32.PACK_AB R5, RZ, R5 ;  /* 0x00000005ff05723e */ /* 0x000fc800000000ff */
[----:B------:R-:W-:Y:S01]  /*4f90*/  PRMT R0, R5, 0x7610, R0 ;  /* 0x0000761005007816 */ /* 0x000fe20000000000 */
[----:B------:R-:W-:Y:S06]  /*4fa0*/  BRA `(.L_x_757) ;  /* 0x0000000400fc7947 */ /* 0x000fec0003800000 */
.L_x_768:
[----:B------:R-:W2:Y:S02]  /*4fb0*/  LDG.E.U8 R2, desc[UR36][R2.64] ;  /* 0x0000002402027981 */ /* 0x000ea4000c1e1100 */
[C---:B--2---:R-:W-:Y:S01]  /*4fc0*/  SHF.L.U32 R0, R2.reuse, 0x19, RZ ;  /* 0x0000001902007819 */ /* 0x044fe200000006ff */
[----:B------:R-:W-:-:S03]  /*4fd0*/  IMAD.SHL.U32 R5, R2, 0x100, RZ ;  /* 0x0000010002057824 */ /* 0x000fc600078e00ff */
        /* <DEDUP_REMOVED lines=8> */
[----:B------:R-:W-:Y:S01]  /*5060*/  F2FP.F16.F32.PACK_AB R0, RZ, R0 ;  /* 0x00000000ff00723e */ /* 0x000fe200000000ff */
[----:B------:R-:W-:Y:S06]  /*5070*/  BRA `(.L_x_757) ;  /* 0x0000000400c87947 */ /* 0x000fec0003800000 */
.L_x_767:
[----:B------:R-:W2:Y:S02]  /*5080*/  LDG.E.U16 R0, desc[UR36][R2.64] ;  /* 0x0000002402007981 */ /* 0x000ea4000c1e1500 */
[----:B--2---:R-:W-:-:S05]  /*5090*/  IMAD.U32 R0, R0, 0x10000, RZ ;  /* 0x0001000000007824 */ /* 0x004fca00078e00ff */
[----:B------:R-:W-:Y:S01]  /*50a0*/  F2FP.F16.F32.PACK_AB R0, RZ, R0 ;  /* 0x00000000ff00723e */ /* 0x000fe200000000ff */
[----:B------:R-:W-:Y:S06]  /*50b0*/  BRA `(.L_x_757) ;  /* 0x0000000400b87947 */ /* 0x000fec0003800000 */
.L_x_764:
        /* <DEDUP_REMOVED lines=12> */
.L_x_771:
        /* <DEDUP_REMOVED lines=21> */
.L_x_775:
[----:B------:R-:W-:Y:S05]  /*52d0*/  BSYNC.RECONVERGENT B1 ;  /* 0x0000000000017941 */ /* 0x000fea0003800200 */
.L_x_774:
[----:B------:R-:W-:Y:S01]  /*52e0*/  IMAD.SHL.U32 R0, R0, 0x100000, RZ ;  /* 0x0010000000007824 */ /* 0x000fe200078e00ff */
[----:B------:R-:W-:-:S04]  /*52f0*/  LEA R2, R2, 0x3b800000, 0x17 ;  /* 0x3b80000002027811 */ /* 0x000fc800078eb8ff */
[----:B------:R-:W-:-:S07]  /*5300*/  LOP3.LUT R0, R2, R0, R7, 0xfe, !PT ;  /* 0x0000000002007212 */ /* 0x000fce00078efe07 */
.L_x_773:
[----:B------:R-:W-:Y:S05]  /*5310*/  BSYNC.RECONVERGENT B0 ;  /* 0x0000000000007941 */ /* 0x000fea0003800200 */
.L_x_772:
[----:B------:R-:W-:Y:S01]  /*5320*/  F2FP.F16.F32.PACK_AB R0, RZ, R0 ;  /* 0x00000000ff00723e */ /* 0x000fe200000000ff */
[----:B------:R-:W-:Y:S06]  /*5330*/  BRA `(.L_x_757) ;  /* 0x0000000400187947 */ /* 0x000fec0003800000 */
.L_x_770:
        /* <DEDUP_REMOVED lines=21> */
.L_x_779:
[----:B------:R-:W-:Y:S05]  /*5490*/  BSYNC.RECONVERGENT B1 ;  /* 0x0000000000017941 */ /* 0x000fea0003800200 */
.L_x_778:
[----:B------:R-:W-:Y:S02]  /*54a0*/  SHF.L.U32 R0, R0, 0x15, RZ ;  /* 0x0000001500007819 */ /* 0x000fe400000006ff */
[----:B------:R-:W-:-:S04]  /*54b0*/  LEA R2, R2, 0x37800000, 0x17 ;  /* 0x3780000002027811 */ /* 0x000fc800078eb8ff */
[----:B------:R-:W-:-:S07]  /*54c0*/  LOP3.LUT R0, R2, R0, R7, 0xfe, !PT ;  /* 0x0000000002007212 */ /* 0x000fce00078efe07 */
.L_x_777:
[----:B------:R-:W-:Y:S05]  /*54d0*/  BSYNC.RECONVERGENT B0 ;  /* 0x0000000000007941 */ /* 0x000fea0003800200 */
.L_x_776:
[----:B------:R-:W-:Y:S01]  /*54e0*/  F2FP.F16.F32.PACK_AB R0, RZ, R0 ;  /* 0x00000000ff00723e */ /* 0x000fe200000000ff */
[----:B------:R-:W-:Y:S06]  /*54f0*/  BRA `(.L_x_757) ;  /* 0x0000000000a87947 */ /* 0x000fec0003800000 */
.L_x_769:
        /* <DEDUP_REMOVED lines=14> */
.L_x_783:
[----:B------:R-:W-:Y:S05]  /*55e0*/  BSYNC.RECONVERGENT B0 ;  /* 0x0000000000007941 */ /* 0x000fea0003800200 */
.L_x_782:
[----:B------:R-:W-:Y:S01]  /*55f0*/  F2FP.F16.F32.PACK_AB R0, RZ, R0 ;  /* 0x00000000ff00723e */ /* 0x000fe200000000ff */
[----:B------:R-:W-:Y:S06]  /*5600*/  BRA `(.L_x_757) ;  /* 0x0000000000647947 */ /* 0x000fec0003800000 */
.L_x_756:
        /* <DEDUP_REMOVED lines=16> */
.L_x_784:
[----:B------:R-:W-:Y:S01]  /*5710*/  PRMT R0, RZ, 0x7610, R0 ;  /* 0x00007610ff007816 */ /* 0x000fe20000000000 */
[----:B------:R-:W-:Y:S06]  /*5720*/  BRA `(.L_x_757) ;  /* 0x00000000001c7947 */ /* 0x000fec0003800000 */
.L_x_781:
[----:B------:R-:W2:Y:S02]  /*5730*/  LDG.E.64 R2, desc[UR36][R2.64] ;  /* 0x0000002402027981 */ /* 0x000ea4000c1e1b00 */
[----:B--2---:R-:W0:Y:S02]  /*5740*/  I2F.U64 R0, R2 ;  /* 0x0000000200007312 */ /* 0x004e240000301000 */
[----:B0-----:R-:W-:Y:S01]  /*5750*/  F2FP.F16.F32.PACK_AB R0, RZ, R0 ;  /* 0x00000000ff00723e */ /* 0x001fe200000000ff */
[----:B------:R-:W-:Y:S06]  /*5760*/  BRA `(.L_x_757) ;  /* 0x00000000000c7947 */ /* 0x000fec0003800000 */
.L_x_780:
[----:B------:R-:W2:Y:S02]  /*5770*/  LDG.E R2, desc[UR36][R2.64] ;  /* 0x0000002402027981 */ /* 0x000ea4000c1e1900 */
[----:B--2---:R-:W-:-:S04]  /*5780*/  I2FP.F32.U32 R0, R2 ;  /* 0x0000000200007245 */ /* 0x004fc80000201000 */
[----:B------:R-:W-:-:S07]  /*5790*/  F2FP.F16.F32.PACK_AB R0, RZ, R0 ;  /* 0x00000000ff00723e */ /* 0x000fce00000000ff */
.L_x_757:
[----:B-----5:R-:W-:Y:S01]  /*57a0*/  HADD2.F32 R0, -RZ, R0.H0_H0 ;  /* 0x20000000ff007230 */ /* 0x020fe20000004100 */
[----:B------:R-:W2:Y:S01]  /*57b0*/  LDCU.64 UR6, c[0x0][0x580] ;  /* 0x0000b000ff0677ac */ /* 0x000ea20008000a00 */
[----:B------:R-:W-:-:S03]  /*57c0*/  IMAD.MOV.U32 R6, RZ, RZ, 0x3e800000 ;  /* 0x3e800000ff067424 */ /* 0x000fc600078e00ff */
        /* <DEDUP_REMOVED lines=36> */
[----:B------:R-:W-:Y:S02]  /*5a10*/  @P1 FSEL R3, R3, -RZ, P2 ;  /* 0x800000ff03031208 */ /* 0x000fe40001000000 */
[----:B--2---:R-:W-:-:S03]  /*5a20*/  IADD3 R2, P1, PT, R16, UR6, RZ ;  /* 0x0000000610027c10 */ /* 0x004fc6000ff3e0ff */
[----:B------:R-:W-:Y:S01]  /*5a30*/  @P0 FADD.FTZ R3, R3, 0.69314718246459960938 ;  /* 0x3f31721803030421 */ /* 0x000fe20000010000 */
[----:B------:R-:W-:-:S04]  /*5a40*/  FSETP.NAN.FTZ.AND P0, PT, |R0|, |R0|, PT ;  /* 0x400000000000720b */ /* 0x000fc80003f18200 */
[----:B------:R-:W-:-:S04]  /*5a50*/  LOP3.LUT R0, R3, 0x80000000, R0, 0xb8, !PT ;  /* 0x8000000003007812 */ /* 0x000fc800078eb800 */
[----:B------:R-:W-:Y:S02]  /*5a60*/  FSEL R0, R0, R3, !P0 ;  /* 0x0000000300007208 */ /* 0x000fe40004000000 */
[----:B------:R-:W-:Y:S02]  /*5a70*/  IADD3.X R3, PT, PT, RZ, UR7, RZ, P1, !PT ;  /* 0x00000007ff037c10 */ /* 0x000fe40008ffe4ff */
        /* <DEDUP_REMOVED lines=14> */
.L_x_788:
[----:B------:R-:W-:-:S06]  /*5b60*/  HADD2.F32 R5, -RZ, R0.H0_H0 ;  /* 0x20000000ff057230 */ /* 0x000fcc0000004100 */
[----:B------:R-:W0:Y:S02]  /*5b70*/  F2I.S64.TRUNC R4, R5 ;  /* 0x0000000500047311 */ /* 0x000e24000020d900 */
[----:B0-----:R0:W-:Y:S01]  /*5b80*/  STG.E.U8 desc[UR36][R2.64], R4 ;  /* 0x0000000402007986 */ /* 0x0011e2000c101124 */
[----:B------:R-:W-:Y:S05]  /*5b90*/  BRA `(.L_x_790) ;  /* 0x0000000c006c7947 */ /* 0x000fea0003800000 */
.L_x_787:
        /* <DEDUP_REMOVED lines=10> */
.L_x_792:
[----:B------:R-:W-:-:S04]  /*5c40*/  HADD2.F32 R0, -RZ, R0.H0_H0 ;  /* 0x20000000ff007230 */ /* 0x000fc80000004100 */
[----:B------:R-:W0:Y:S02]  /*5c50*/  F2I.FTZ.TRUNC.NTZ R5, R0 ;  /* 0x0000000000057305 */ /* 0x000e24000021f100 */
[----:B0-----:R0:W-:Y:S01]  /*5c60*/  STG.E desc[UR36][R2.64], R5 ;  /* 0x0000000502007986 */ /* 0x0011e2000c101924 */
[----:B------:R-:W-:Y:S05]  /*5c70*/  BRA `(.L_x_790) ;  /* 0x0000000c00347947 */ /* 0x000fea0003800000 */
.L_x_791:
[----:B------:R-:W-:-:S04]  /*5c80*/  HADD2.F32 R0, -RZ, R0.H0_H0 ;  /* 0x20000000ff007230 */ /* 0x000fc80000004100 */
[----:B------:R-:W0:Y:S02]  /*5c90*/  F2I.FTZ.TRUNC.NTZ R5, R0 ;  /* 0x0000000000057305 */ /* 0x000e24000021f100 */
[----:B0-----:R0:W-:Y:S01]  /*5ca0*/  STG.E.U16 desc[UR36][R2.64], R5 ;  /* 0x0000000502007986 */ /* 0x0011e2000c101524 */
[----:B------:R-:W-:Y:S05]  /*5cb0*/  BRA `(.L_x_790) ;  /* 0x0000000c00247947 */ /* 0x000fea0003800000 */
.L_x_786:
        /* <DEDUP_REMOVED lines=9> */
.L_x_794:
[----:B------:R0:W-:Y:S01]  /*5d50*/  STG.E.U16 desc[UR36][R2.64], R0 ;  /* 0x0000000002007986 */ /* 0x0001e2000c101524 */
[----:B------:R-:W-:Y:S05]  /*5d60*/  BRA `(.L_x_790) ;  /* 0x0000000800f87947 */ /* 0x000fea0003800000 */
.L_x_793:
        /* <DEDUP_REMOVED lines=10> */
.L_x_796:
[----:B------:R-:W-:-:S05]  /*5e10*/  HADD2.F32 R0, -RZ, R0.H0_H0 ;  /* 0x20000000ff007230 */ /* 0x000fca0000004100 */
[----:B------:R-:W-:-:S04]  /*5e20*/  F2FP.F16.F32.PACK_AB R0, RZ, R0 ;  /* 0x00000000ff00723e */ /* 0x000fc800000000ff */
[----:B------:R-:W-:-:S05]  /*5e30*/  PRMT R0, R0, 0x5410, RZ ;  /* 0x0000541000007816 */ /* 0x000fca00000000ff */
[----:B------:R0:W-:Y:S01]  /*5e40*/  STG.E desc[UR36][R2.64], R0 ;  /* 0x0000000002007986 */ /* 0x0001e2000c101924 */
[----:B------:R-:W-:Y:S05]  /*5e50*/  BRA `(.L_x_790) ;  /* 0x0000000800bc7947 */ /* 0x000fea0003800000 */
.L_x_795:
[----:B------:R-:W-:-:S05]  /*5e60*/  HADD2.F32 R4, -RZ, R0.H0_H0 ;  /* 0x20000000ff047230 */ /* 0x000fca0000004100 */
[----:B------:R-:W-:-:S06]  /*5e70*/  FMUL.FTZ R4, R4, 1 ;  /* 0x3f80000004047820 */ /* 0x000fcc0000410000 */
[----:B------:R-:W0:Y:S02]  /*5e80*/  F2F.F64.F32 R4, R4 ;  /* 0x0000000400047310 */ /* 0x000e240000201800 */
[----:B0-----:R0:W-:Y:S01]  /*5e90*/  STG.E.64 desc[UR36][R2.64], R4 ;  /* 0x0000000402007986 */ /* 0x0011e2000c101b24 */
[----:B------:R-:W-:Y:S05]  /*5ea0*/  BRA `(.L_x_790) ;  /* 0x0000000800a87947 */ /* 0x000fea0003800000 */
.L_x_785:
        /* <DEDUP_REMOVED lines=14> */
.L_x_800:
[----:B------:R-:W-:Y:S01]  /*5f90*/  HADD2.F32 R5, -RZ, R0.H0_H0 ;  /* 0x20000000ff057230 */ /* 0x000fe20000004100 */
        /* <DEDUP_REMOVED lines=16> */
[----:B------:R-:W-:-:S07]  /*60a0*/  MOV R0, R4 ;  /* 0x0000000400007202 */ /* 0x000fce0000000f00 */
.L_x_803:
[----:B------:R-:W-:-:S04]  /*60b0*/  SHF.R.U32.HI R5, RZ, 0x18, R5 ;  /* 0x00000018ff057819 */ /* 0x000fc80000011605 */
[----:B------:R-:W-:-:S07]  /*60c0*/  LOP3.LUT R0, R0, 0x80, R5, 0xf8, !PT ;  /* 0x0000008000007812 */ /* 0x000fce00078ef805 */
.L_x_802:
[----:B------:R-:W-:Y:S05]  /*60d0*/  BSYNC.RECONVERGENT B0 ;  /* 0x0000000000007941 */ /* 0x000fea0003800200 */
.L_x_801:
[----:B------:R0:W-:Y:S01]  /*60e0*/  STG.E.U8 desc[UR36][R2.64], R0 ;  /* 0x0000000002007986 */ /* 0x0001e2000c101124 */
[----:B------:R-:W-:Y:S05]  /*60f0*/  BRA `(.L_x_790) ;  /* 0x0000000800147947 */ /* 0x000fea0003800000 */
.L_x_799:
        /* <DEDUP_REMOVED lines=18> */
.L_x_806:
[----:B------:R-:W-:-:S04]  /*6220*/  SHF.R.U32.HI R5, RZ, 0x18, R5 ;  /* 0x00000018ff057819 */ /* 0x000fc80000011605 */
[----:B------:R-:W-:-:S07]  /*6230*/  LOP3.LUT R0, R0, 0x80, R5, 0xf8, !PT ;  /* 0x0000008000007812 */ /* 0x000fce00078ef805 */
.L_x_805:
[----:B------:R-:W-:Y:S05]  /*6240*/  BSYNC.RECONVERGENT B0 ;  /* 0x0000000000007941 */ /* 0x000fea0003800200 */
.L_x_804:
[----:B------:R0:W-:Y:S01]  /*6250*/  STG.E.U8 desc[UR36][R2.64], R0 ;  /* 0x0000000002007986 */ /* 0x0001e2000c101124 */
[----:B------:R-:W-:Y:S05]  /*6260*/  BRA `(.L_x_790) ;  /* 0x0000000400b87947 */ /* 0x000fea0003800000 */
.L_x_798:
[----:B------:R-:W-:-:S09]  /*6270*/  UISETP.NE.AND UP0, UPT, UR4, 0x1c, UPT ;  /* 0x0000001c0400788c */ /* 0x000fd2000bf05270 */
[----:B------:R-:W-:Y:S05]  /*6280*/  BRA.U !UP0, `(.L_x_807) ;  /* 0x0000000108607547 */ /* 0x000fea000b800000 */
[----:B------:R-:W-:-:S09]  /*6290*/  UISETP.NE.AND UP0, UPT, UR4, 0x1d, UPT ;  /* 0x0000001d0400788c */ /* 0x000fd2000bf05270 */
[----:B------:R-:W-:Y:S05]  /*62a0*/  BRA.U !UP0, `(.L_x_808) ;  /* 0x0000000108487547 */ /* 0x000fea000b800000 */
[----:B------:R-:W-:-:S09]  /*62b0*/  UISETP.NE.AND UP0, UPT, UR4, 0x2c, UPT ;  /* 0x0000002c0400788c */ /* 0x000fd2000bf05270 */
[----:B------:R-:W-:Y:S05]  /*62c0*/  BRA.U UP0, `(.L_x_789) ;  /* 0x0000000100bc7547 */ /* 0x000fea000b800000 */
[----:B------:R-:W-:-:S05]  /*62d0*/  HADD2.F32 R5, -RZ, R0.H0_H0 ;  /* 0x20000000ff057230 */ /* 0x000fca0000004100 */
[----:B------:R-:W-:-:S04]  /*62e0*/  SHF.R.U32.HI R6, RZ, 0x17, R5 ;  /* 0x00000017ff067819 */ /* 0x000fc80000011605 */
[----:B------:R-:W-:-:S04]  /*62f0*/  LOP3.LUT R4, R6, 0xff, RZ, 0xc0, !PT ;  /* 0x000000ff06047812 */ /* 0x000fc800078ec0ff */
[----:B------:R-:W-:-:S13]  /*6300*/  ISETP.NE.AND P1, PT, R4, 0xff, PT ;  /* 0x000000ff0400780c */ /* 0x000fda0003f25270 */
[--C-:B------:R-:W-:Y:S02]  /*6310*/  @P1 SHF.R.U32.HI R0, RZ, 0x16, R5.reuse ;  /* 0x00000016ff001819 */ /* 0x100fe40000011605 */
[----:B------:R-:W-:Y:S01]  /*6320*/  @P1 LOP3.LUT P0, RZ, R4, 0x3fffff, R5, 0xf8, !PT ;  /* 0x003fffff04ff1812 */ /* 0x000fe2000780f805 */
[----:B------:R-:W-:Y:S01]  /*6330*/  HFMA2 R5, -RZ, RZ, 0, 1.5199184417724609375e-05 ;  /* 0x000000ffff057431 */ /* 0x000fe200000001ff */
[----:B------:R-:W-:-:S04]  /*6340*/  @P1 LOP3.LUT R0, R0, 0x1, RZ, 0xc0, !PT ;  /* 0x0000000100001812 */ /* 0x000fc800078ec0ff */
[----:B------:R-:W-:Y:S01]  /*6350*/  @P1 ISETP.EQ.U32.AND P2, PT, R0, 0x1, P0 ;  /* 0x000000010000180c */ /* 0x000fe20000742070 */
[----:B------:R-:W-:Y:S01]  /*6360*/  @P1 VIADD R0, R6, 0x1 ;  /* 0x0000000106001836 */ /* 0x000fe20000000000 */
[----:B------:R-:W-:Y:S02]  /*6370*/  PLOP3.LUT P0, PT, PT, PT, PT, 0x80, 0x8 ;  /* 0x000000000008781c */ /* 0x000fe40003f0f070 */
[----:B------:R-:W-:-:S13]  /*6380*/  @P1 PLOP3.LUT P0, PT, P2, PT, PT, 0x80, 0x8 ;  /* 0x000000000008181c */ /* 0x000fda000170f070 */
[----:B------:R-:W-:-:S05]  /*6390*/  @!P0 IMAD.MOV R0, RZ, RZ, R6 ;  /* 0x000000ffff008224 */ /* 0x000fca00078e0206 */
[----:B------:R-:W-:-:S05]  /*63a0*/  @P1 MOV R5, R0 ;  /* 0x0000000000051202 */ /* 0x000fca0000000f00 */
[----:B------:R0:W-:Y:S01]  /*63b0*/  STG.E.U8 desc[UR36][R2.64], R5 ;  /* 0x0000000502007986 */ /* 0x0001e2000c101124 */
[----:B------:R-:W-:Y:S05]  /*63c0*/  BRA `(.L_x_790) ;  /* 0x0000000400607947 */ /* 0x000fea0003800000 */
.L_x_808:
[----:B------:R-:W-:-:S06]  /*63d0*/  HADD2.F32 R4, -RZ, R0.H0_H0 ;  /* 0x20000000ff047230 */ /* 0x000fcc0000004100 */
[----:B------:R-:W0:Y:S02]  /*63e0*/  F2I.U64.TRUNC R4, R4 ;  /* 0x0000000400047311 */ /* 0x000e24000020d800 */
[----:B0-----:R0:W-:Y:S01]  /*63f0*/  STG.E.64 desc[UR36][R2.64], R4 ;  /* 0x0000000402007986 */ /* 0x0011e2000c101b24 */
[----:B------:R-:W-:Y:S05]  /*6400*/  BRA `(.L_x_790) ;  /* 0x0000000400507947 */ /* 0x000fea0003800000 */
.L_x_807:
[----:B------:R-:W-:-:S04]  /*6410*/  HADD2.F32 R0, -RZ, R0.H0_H0 ;  /* 0x20000000ff007230 */ /* 0x000fc80000004100 */
[----:B------:R-:W0:Y:S02]  /*6420*/  F2I.FTZ.U32.TRUNC.NTZ R5, R0 ;  /* 0x0000000000057305 */ /* 0x000e24000021f000 */
[----:B0-----:R0:W-:Y:S01]  /*6430*/  STG.E desc[UR36][R2.64], R5 ;  /* 0x0000000502007986 */ /* 0x0011e2000c101924 */
[----:B------:R-:W-:Y:S05]  /*6440*/  BRA `(.L_x_790) ;  /* 0x0000000400407947 */ /* 0x000fea0003800000 */
.L_x_797:
        /* <DEDUP_REMOVED lines=11> */
.L_x_810:
[----:B------:R-:W-:Y:S01]  /*6500*/  HADD2.F32 R0, -RZ, R0.H0_H0 ;  /* 0x20000000ff007230 */ /* 0x000fe20000004100 */
[----:B------:R-:W-:-:S04]  /*6510*/  CS2R R6, SRZ ;  /* 0x0000000000067805 */ /* 0x000fc8000001ff00 */
[----:B------:R-:W-:-:S04]  /*6520*/  FMUL.FTZ R0, R0, 1 ;  /* 0x3f80000000007820 */ /* 0x000fc80000410000 */
[----:B------:R-:W0:Y:S02]  /*6530*/  F2F.F64.F32 R4, R0 ;  /* 0x0000000000047310 */ /* 0x000e240000201800 */
[----:B0-----:R4:W-:Y:S01]  /*6540*/  STG.E.128 desc[UR36][R2.64], R4 ;  /* 0x0000000402007986 */ /* 0x0019e2000c101d24 */
[----:B------:R-:W-:Y:S05]  /*6550*/  BRA `(.L_x_790) ;  /* 0x0000000000fc7947 */ /* 0x000fea0003800000 */
.L_x_809:
[----:B------:R-:W-:-:S09]  /*6560*/  UISETP.NE.AND UP0, UPT, UR4, 0xf, UPT ;  /* 0x0000000f0400788c */ /* 0x000fd2000bf05270 */
[----:B------:R-:W-:Y:S05]  /*6570*/  BRA.U !UP0, `(.L_x_811) ;  /* 0x0000000108e87547 */ /* 0x000fea000b800000 */
[----:B------:R-:W-:-:S09]  /*6580*/  UISETP.NE.AND UP0, UPT, UR4, 0x17, UPT ;  /* 0x000000170400788c */ /* 0x000fd2000bf05270 */
[----:B------:R-:W-:Y:S05]  /*6590*/  BRA.U !UP0, `(.L_x_812) ;  /* 0x0000000108907547 */ /* 0x000fea000b800000 */
[----:B------:R-:W-:-:S09]  /*65a0*/  UISETP.NE.AND UP0, UPT, UR4, 0x18, UPT ;  /* 0x000000180400788c */ /* 0x000fd2000bf05270 */
[----:B------:R-:W-:Y:S05]  /*65b0*/  BRA.U !UP0, `(.L_x_813) ;  /* 0x0000000108447547 */ /* 0x000fea000b800000 */
.L_x_789:
        /* <DEDUP_REMOVED lines=16> */
.L_x_814:
[----:B------:R-:W-:Y:S05]  /*66c0*/  BRA `(.L_x_790) ;  /* 0x0000000000a07947 */ /* 0x000fea0003800000 */
.L_x_813:
[----:B------:R-:W-:Y:S01]  /*66d0*/  HADD2.F32 R7, -RZ, R0.H0_H0 ;  /* 0x20000000ff077230 */ /* 0x000fe20000004100 */
        /* <DEDUP_REMOVED lines=12> */
.L_x_816:
[----:B------:R-:W-:Y:S05]  /*67a0*/  BSYNC.RECONVERGENT B0 ;  /* 0x0000000000007941 */ /* 0x000fea0003800200 */
.L_x_815:
[----:B------:R-:W-:-:S05]  /*67b0*/  LOP3.LUT R5, R0, 0x80, R5, 0xf8, !PT ;  /* 0x0000008000057812 */ /* 0x000fca00078ef805 */
[----:B------:R2:W-:Y:S01]  /*67c0*/  STG.E.U8 desc[UR36][R2.64], R5 ;  /* 0x0000000502007986 */ /* 0x0005e2000c101124 */
[----:B------:R-:W-:Y:S05]  /*67d0*/  BRA `(.L_x_790) ;  /* 0x00000000005c7947 */ /* 0x000fea0003800000 */
.L_x_812:
[----:B------:R-:W-:Y:S01]  /*67e0*/  HADD2.F32 R5, -RZ, R0.H0_H0 ;  /* 0x20000000ff057230 */ /* 0x000fe20000004100 */
        /* <DEDUP_REMOVED lines=11> */
.L_x_818:
[----:B------:R-:W-:Y:S01]  /*68a0*/  IMAD.MOV.U32 R0, RZ, RZ, 0x7f ;  /* 0x0000007fff007424 */ /* 0x000fe200078e00ff */
[----:B------:R-:W-:-:S04]  /*68b0*/  ISETP.GT.U32.AND P0, PT, R4, 0x7f800000, PT ;  /* 0x7f8000000400780c */ /* 0x000fc80003f04070 */
[----:B------:R-:W-:-:S09]  /*68c0*/  SEL R0, R0, 0x7c, P0 ;  /* 0x0000007c00007807 */ /* 0x000fd20000000000 */
.L_x_819:
[----:B------:R-:W-:Y:S05]  /*68d0*/  BSYNC.RECONVERGENT B0 ;  /* 0x0000000000007941 */ /* 0x000fea0003800200 */
.L_x_817:
[----:B------:R-:W-:-:S04]  /*68e0*/  SHF.R.U32.HI R5, RZ, 0x18, R5 ;  /* 0x00000018ff057819 */ /* 0x000fc80000011605 */
[----:B------:R-:W-:-:S05]  /*68f0*/  LOP3.LUT R5, R0, 0x80, R5, 0xf8, !PT ;  /* 0x0000008000057812 */ /* 0x000fca00078ef805 */
[----:B------:R1:W-:Y:S01]  /*6900*/  STG.E.U8 desc[UR36][R2.64], R5 ;  /* 0x0000000502007986 */ /* 0x0003e2000c101124 */
[----:B------:R-:W-:Y:S05]  /*6910*/  BRA `(.L_x_790) ;  /* 0x00000000000c7947 */ /* 0x000fea0003800000 */
.L_x_811:
[----:B------:R-:W-:-:S05]  /*6920*/  HADD2.F32 R0, -RZ, R0.H0_H0 ;  /* 0x20000000ff007230 */ /* 0x000fca0000004100 */
[----:B------:R-:W-:-:S05]  /*6930*/  F2FP.BF16.F32.PACK_AB R0, RZ, R0 ;  /* 0x00000000ff00723e */ /* 0x000fca00000010ff */
[----:B------:R0:W-:Y:S02]  /*6940*/  STG.E.U16 desc[UR36][R2.64], R0 ;  /* 0x0000000002007986 */ /* 0x0001e4000c101524 */
.L_x_790:
[----:B------:R-:W-:-:S07]  /*6950*/  IADD3 R17, PT, PT, R17, 0x80, RZ ;  /* 0x0000008011117810 */ /* 0x000fce0007ffe0ff */
.L_x_750:
[----:B------:R-:W-:Y:S05]  /*6960*/  BSYNC.RECONVERGENT B6 ;  /* 0x0000000000067941 */ /* 0x000fea0003800200 */
.L_x_749:
[----:B------:R-:W5:Y:S01]  /*6970*/  LDCU UR4, c[0x0][0x380] ;  /* 0x00007000ff0477ac */ /* 0x000f620008000800 */
[----:B------:R-:W-:Y:S01]  /*6980*/  BSSY.RECONVERGENT B6, `(.L_x_820) ;  /* 0x0000343000067945 */ /* 0x000fe20003800200 */
[----:B-----5:R-:W-:-:S13]  /*6990*/  ISETP.GE.AND P0, PT, R17, UR4, PT ;  /* 0x0000000411007c0c */ /* 0x020fda000bf06270 */
[----:B------:R-:W-:Y:S05]  /*69a0*/  @P0 BRA `(.L_x_821) ;  /* 0x0000003400000947 */ /* 0x000fea0003800000 */
[----:B------:R-:W5:Y:S01]  /*69b0*/  LDCU UR4, c[0x0][0x388] ;  /* 0x00007100ff0477ac */ /* 0x000f620008000800 */
[----:B0-----:R-:W-:Y:S02]  /*69c0*/  IMAD.MOV.U32 R0, RZ, RZ, RZ ;  /* 0x000000ffff007224 */ /* 0x001fe400078e00ff */
[----:B------:R-:W-:Y:S01]  /*69d0*/  IMAD.MOV.U32 R16, RZ, RZ, RZ ;  /* 0x000000ffff107224 */ /* 0x000fe200078e00ff */
[----:B-----5:R-:W-:-:S09]  /*69e0*/  UISETP.NE.AND UP0, UPT, UR4, URZ, UPT ;  /* 0x000000ff0400728c */ /* 0x020fd2000bf05270 */
[----:B------:R-:W-:Y:S05]  /*69f0*/  BRA.U !UP0, `(.L_x_822) ;  /* 0x0000001108a87547 */ /* 0x000fea000b800000 */
[----:B------:R-:W1:Y:S01]  /*6a00*/  LDCU.64 UR4, c[0x0][0x390] ;  /* 0x00007200ff0477ac */ /* 0x000e620008000a00 */
[----:B------:R-:W-:Y:S01]  /*6a10*/  MOV R16, RZ ;  /* 0x000000ff00107202 */ /* 0x000fe20000000f00 */
[----:B------:R-:W0:Y:S01]  /*6a20*/  LDCU UR6, c[0x0][0x38c] ;  /* 0x00007180ff0677ac */ /* 0x000e220008000800 */
[----:B------:R-:W5:Y:S01]  /*6a30*/  LDCU.64 UR8, c[0x0][0x4b8] ;  /* 0x00009700ff0877ac */ /* 0x000f620008000a00 */
[----:B------:R-:W-:Y:S02]  /*6a40*/  UISETP.NE.AND UP0, UPT, UR40, URZ, UPT ;  /* 0x000000ff2800728c */ /* 0x000fe4000bf05270 */
        /* <DEDUP_REMOVED lines=293> */
.L_x_822:
        /* <DEDUP_REMOVED lines=18> */
.L_x_826:
[----:B------:R-:W2:Y:S02]  /*7dc0*/  LDG.E.U8 R2, desc[UR36][R2.64] ;  /* 0x0000002402027981 */ /* 0x000ea4000c1e1100 */
[----:B--2---:R-:W-:-:S04]  /*7dd0*/  I2FP.F32.U32 R0, R2 ;  /* 0x0000000200007245 */ /* 0x004fc80000201000 */
[----:B------:R-:W-:Y:S01]  /*7de0*/  F2FP.F16.F32.PACK_AB R0, RZ, R0 ;  /* 0x00000000ff00723e */ /* 0x000fe200000000ff */
[----:B------:R-:W-:Y:S06]  /*7df0*/  BRA `(.L_x_828) ;  /* 0x0000000c007c7947 */ /* 0x000fec0003800000 */
.L_x_825:
        /* <DEDUP_REMOVED lines=10> */
.L_x_830:
[----:B------:R-:W2:Y:S02]  /*7ea0*/  LDG.E R2, desc[UR36][R2.64] ;  /* 0x0000002402027981 */ /* 0x000ea4000c1e1900 */
[----:B--2---:R-:W-:-:S04]  /*7eb0*/  I2FP.F32.S32 R0, R2 ;  /* 0x0000000200007245 */ /* 0x004fc80000201400 */
[----:B------:R-:W-:Y:S01]  /*7ec0*/  F2FP.F16.F32.PACK_AB R0, RZ, R0 ;  /* 0x00000000ff00723e */ /* 0x000fe200000000ff */
[----:B------:R-:W-:Y:S06]  /*7ed0*/  BRA `(.L_x_828) ;  /* 0x0000000c00447947 */ /* 0x000fec0003800000 */
.L_x_829:
[----:B------:R-:W2:Y:S02]  /*7ee0*/  LDG.E.U16 R2, desc[UR36][R2.64] ;  /* 0x0000002402027981 */ /* 0x000ea4000c1e1500 */
[----:B--2---:R-:W0:Y:S02]  /*7ef0*/  I2F.S16 R0, R2 ;  /* 0x0000000200007306 */ /* 0x004e240000101400 */
[----:B0-----:R-:W-:Y:S01]  /*7f00*/  F2FP.F16.F32.PACK_AB R0, RZ, R0 ;  /* 0x00000000ff00723e */ /* 0x001fe200000000ff */
[----:B------:R-:W-:Y:S06]  /*7f10*/  BRA `(.L_x_828) ;  /* 0x0000000c00347947 */ /* 0x000fec0003800000 */
.L_x_824:
        /* <DEDUP_REMOVED lines=9> */
.L_x_832:
[----:B------:R1:W5:Y:S01]  /*7fb0*/  LDG.E.U16 R0, desc[UR36][R2.64] ;  /* 0x0000002402007981 */ /* 0x000362000c1e1500 */
[----:B------:R-:W-:Y:S05]  /*7fc0*/  BRA `(.L_x_828) ;  /* 0x0000000c00087947 */ /* 0x000fea0003800000 */
.L_x_831:
        /* <DEDUP_REMOVED lines=9> */
.L_x_834:
[----:B------:R0:W5:Y:S01]  /*8060*/  LDG.E.U16 R0, desc[UR36][R2.64] ;  /* 0x0000002402007981 */ /* 0x000162000c1e1500 */
[----:B------:R-:W-:Y:S05]  /*8070*/  BRA `(.L_x_828) ;  /* 0x0000000800dc7947 */ /* 0x000fea0003800000 */
.L_x_833:
        /* <DEDUP_REMOVED lines=8> */
.L_x_823:
        /* <DEDUP_REMOVED lines=13> */
.L_x_837:
        /* <DEDUP_REMOVED lines=8> */
.L_x_836:
        /* <DEDUP_REMOVED lines=13> */
[----:B------:R-:W-:-:S04]  /*8320*/  VIADDMNMX.U32 R5, R5, R6, 0x4, !PT ;  /* 0x0000000405057446 */ /* 0x000fc80007800006 */
[----:B------:R-:W-:-:S04]  /*8330*/  IADD3 R5, PT, PT, R5, -0x4, RZ ;  /* 0xfffffffc05057810 */ /* 0x000fc80007ffe0ff */
[C---:B------:R-:W-:Y:S01]  /*8340*/  SHF.L.U32 R6, R4.reuse, R5, RZ ;  /* 0x0000000504067219 */ /* 0x040fe200000006ff */
[----:B------:R-:W-:Y:S01]  /*8350*/  IMAD.SHL.U32 R7, R5, 0x800000, RZ ;  /* 0x0080000005077824 */ /* 0x000fe200078e00ff */
[----:B------:R-:W-:-:S04]  /*8360*/  IADD3 R5, PT, PT, R4, 0x1000000, RZ ;  /* 0x0100000004057810 */ /* 0x000fc80007ffe0ff */
        /* <DEDUP_REMOVED lines=9> */
.L_x_839:
        /* <DEDUP_REMOVED lines=13> */
.L_x_838:
[----:B------:R-:W2:Y:S02]  /*84d0*/  LDG.E.U16 R0, desc[UR36][R2.64] ;  /* 0x0000002402007981 */ /* 0x000ea4000c1e1500 */
[----:B--2---:R-:W-:-:S04]  /*84e0*/  SHF.L.U32 R0, R0, 0x10, RZ ;  /* 0x0000001000007819 */ /* 0x004fc800000006ff */
[----:B------:R-:W-:Y:S01]  /*84f0*/  F2FP.F16.F32.PACK_AB R0, RZ, R0 ;  /* 0x00000000ff00723e */ /* 0x000fe200000000ff */
[----:B------:R-:W-:Y:S06]  /*8500*/  BRA `(.L_x_828) ;  /* 0x0000000400b87947 */ /* 0x000fec0003800000 */
.L_x_835:
        /* <DEDUP_REMOVED lines=12> */
.L_x_842:
        /* <DEDUP_REMOVED lines=21> */
.L_x_846:
[----:B------:R-:W-:Y:S05]  /*8720*/  BSYNC.RECONVERGENT B1 ;  /* 0x0000000000017941 */ /* 0x000fea0003800200 */
.L_x_845:
[----:B------:R-:W-:Y:S01]  /*8730*/  IMAD.SHL.U32 R0, R0, 0x100000, RZ ;  /* 0x0010000000007824 */ /* 0x000fe200078e00ff */
[----:B------:R-:W-:-:S04]  /*8740*/  LEA R2, R2, 0x3b800000, 0x17 ;  /* 0x3b80000002027811 */ /* 0x000fc800078eb8ff */
[----:B------:R-:W-:-:S07]  /*8750*/  LOP3.LUT R0, R2, R0, R7, 0xfe, !PT ;  /* 0x0000000002007212 */ /* 0x000fce00078efe07 */
.L_x_844:
[----:B------:R-:W-:Y:S05]  /*8760*/  BSYNC.RECONVERGENT B0 ;  /* 0x0000000000007941 */ /* 0x000fea0003800200 */
.L_x_843:
[----:B------:R-:W-:Y:S01]  /*8770*/  F2FP.F16.F32.PACK_AB R0, RZ, R0 ;  /* 0x00000000ff00723e */ /* 0x000fe200000000ff */
[----:B------:R-:W-:Y:S06]  /*8780*/  BRA `(.L_x_828) ;  /* 0x0000000400187947 */ /* 0x000fec0003800000 */
.L_x_841:
        /* <DEDUP_REMOVED lines=21> */
.L_x_850:
[----:B------:R-:W-:Y:S05]  /*88e0*/  BSYNC.RECONVERGENT B1 ;  /* 0x0000000000017941 */ /* 0x000fea0003800200 */
.L_x_849:
[----:B------:R-:W-:Y:S02]  /*88f0*/  SHF.L.U32 R0, R0, 0x15, RZ ;  /* 0x0000001500007819 */ /* 0x000fe400000006ff */
[----:B------:R-:W-:-:S04]  /*8900*/  LEA R2, R2, 0x37800000, 0x17 ;  /* 0x3780000002027811 */ /* 0x000fc800078eb8ff */
[----:B------:R-:W-:-:S07]  /*8910*/  LOP3.LUT R0, R2, R0, R7, 0xfe, !PT ;  /* 0x0000000002007212 */ /* 0x000fce00078efe07 */
.L_x_848:
[----:B------:R-:W-:Y:S05]  /*8920*/  BSYNC.RECONVERGENT B0 ;  /* 0x0000000000007941 */ /* 0x000fea0003800200 */
.L_x_847:
[----:B------:R-:W-:Y:S01]  /*8930*/  F2FP.F16.F32.PACK_AB R0, RZ, R0 ;  /* 0x00000000ff00723e */ /* 0x000fe200000000ff */
[----:B------:R-:W-:Y:S06]  /*8940*/  BRA `(.L_x_828) ;  /* 0x0000000000a87947 */ /* 0x000fec0003800000 */
.L_x_840:
        /* <DEDUP_REMOVED lines=14> */
.L_x_854:
[----:B------:R-:W-:Y:S05]  /*8a30*/  BSYNC.RECONVERGENT B0 ;  /* 0x0000000000007941 */ /* 0x000fea0003800200 */
.L_x_853:
[----:B------:R-:W-:Y:S01]  /*8a40*/  F2FP.F16.F32.PACK_AB R0, RZ, R0 ;  /* 0x00000000ff00723e */ /* 0x000fe200000000ff */
[----:B------:R-:W-:Y:S06]  /*8a50*/  BRA `(.L_x_828) ;  /* 0x0000000000647947 */ /* 0x000fec0003800000 */
.L_x_827:
[----:B------:R-:W-:Y:S01]  /*8a60*/  MOV R2, 0x0 ;  /* 0x0000000000027802 */ /* 0x000fe20000000f00 */
[----:B------:R-:W0:Y:S01]  /*8a70*/  LDCU.64 UR4, c[0x4][0x158] ;  /* 0x01002b00ff0477ac */ /* 0x000e220008000a00 */
[----:B------:R-:W-:Y:S02]  /*8a80*/  HFMA2 R8, -RZ, RZ, 0, 4.64916229248046875e-06 ;  /* 0x0000004eff087431 */ /* 0x000fe400000001ff */
[----:B------:R-:W-:Y:S01]  /*8a90*/  IMAD.MOV.U32 R12, RZ, RZ, 0x1 ;  /* 0x00000001ff0c7424 */ /* 0x000fe200078e00ff */
[----:B------:R-:W-:Y:S01]  /*8aa0*/  MOV R13, RZ ;  /* 0x000000ff000d7202 */ /* 0x000fe20000000f00 */
[----:B------:R-:W1:Y:S01]  /*8ab0*/  LDCU.64 UR6, c[0x4][0x160] ;  /* 0x01002c00ff0677ac */ /* 0x000e620008000a00 */
[----:B------:R-:W2:Y:S01]  /*8ac0*/  LDC.64 R2, c[0x4][R2] ;  /* 0x0100000002027b82 */ /* 0x000ea20000000a00 */
[----:B------:R-:W3:Y:S01]  /*8ad0*/  LDCU.64 UR8, c[0x4][0x58] ;  /* 0x01000b00ff0877ac */ /* 0x000ee20008000a00 */
[----:B0-----:R-:W-:Y:S01]  /*8ae0*/  MOV R4, UR4 ;  /* 0x0000000400047c02 */ /* 0x001fe20008000f00 */
[----:B------:R-:W-:Y:S01]  /*8af0*/  IMAD.U32 R5, RZ, RZ, UR5 ;  /* 0x00000005ff057e24 */ /* 0x000fe2000f8e00ff */
[----:B-1----:R-:W-:Y:S01]  /*8b00*/  MOV R6, UR6 ;  /* 0x0000000600067c02 */ /* 0x002fe20008000f00 */
[----:B------:R-:W-:Y:S01]  /*8b10*/  IMAD.U32 R7, RZ, RZ, UR7 ;  /* 0x00000007ff077e24 */ /* 0x000fe2000f8e00ff */
[----:B---3--:R-:W-:Y:S01]  /*8b20*/  MOV R10, UR8 ;  /* 0x00000008000a7c02 */ /* 0x008fe20008000f00 */
[----:B------:R-:W-:-:S07]  /*8b30*/  IMAD.U32 R11, RZ, RZ, UR9 ;  /* 0x00000009ff0b7e24 */ /* 0x000fce000f8e00ff */
[----:B------:R-:W-:-:S07]  /*8b40*/  LEPC R20, `(.L_x_855) ;  /* 0x000000001014794e */ /* 0x000fce0000000000 */
[----:B--2---:R-:W-:Y:S05]  /*8b50*/  CALL.ABS.NOINC R2 ;  /* 0x0000000002007343 */ /* 0x004fea0003c00000 */
.L_x_855:
[----:B------:R-:W-:Y:S01]  /*8b60*/  PRMT R0, RZ, 0x7610, R0 ;  /* 0x00007610ff007816 */ /* 0x000fe20000000000 */
[----:B------:R-:W-:Y:S06]  /*8b70*/  BRA `(.L_x_828) ;  /* 0x00000000001c7947 */ /* 0x000fec0003800000 */
.L_x_852:
[----:B------:R-:W2:Y:S02]  /*8b80*/  LDG.E.64 R2, desc[UR36][R2.64] ;  /* 0x0000002402027981 */ /* 0x000ea4000c1e1b00 */
[----:B--2---:R-:W0:Y:S02]  /*8b90*/  I2F.U64 R0, R2 ;  /* 0x0000000200007312 */ /* 0x004e240000301000 */
[----:B0-----:R-:W-:Y:S01]  /*8ba0*/  F2FP.F16.F32.PACK_AB R0, RZ, R0 ;  /* 0x00000000ff00723e */ /* 0x001fe200000000ff */
[----:B------:R-:W-:Y:S06]  /*8bb0*/  BRA `(.L_x_828) ;  /* 0x00000000000c7947 */ /* 0x000fec0003800000 */
.L_x_851:
[----:B------:R-:W2:Y:S02]  /*8bc0*/  LDG.E R2, desc[UR36][R2.64] ;  /* 0x0000002402027981 */ /* 0x000ea4000c1e1900 */
[----:B--2---:R-:W-:-:S04]  /*8bd0*/  I2FP.F32.U32 R0, R2 ;  /* 0x0000000200007245 */ /* 0x004fc80000201000 */
[----:B------:R-:W-:-:S07]  /*8be0*/  F2FP.F16.F32.PACK_AB R0, RZ, R0 ;  /* 0x00000000ff00723e */ /* 0x000fce00000000ff */
.L_x_828:
        /* <DEDUP_REMOVED lines=60> */
.L_x_859:
[----:B------:R-:W-:-:S06]  /*8fb0*/  HADD2.F32 R5, -RZ, R0.H0_H0 ;  /* 0x20000000ff057230 */ /* 0x000fcc0000004100 */
[----:B------:R-:W0:Y:S02]  /*8fc0*/  F2I.S64.TRUNC R4, R5 ;  /* 0x0000000500047311 */ /* 0x000e24000020d900 */
[----:B0-----:R4:W-:Y:S01]  /*8fd0*/  STG.E.U8 desc[UR36][R2.64], R4 ;  /* 0x0000000402007986 */ /* 0x0019e2000c101124 */
[----:B------:R-:W-:Y:S05]  /*8fe0*/  BRA `(.L_x_861) ;  /* 0x0000000c006c7947 */ /* 0x000fea0003800000 */
.L_x_858:
        /* <DEDUP_REMOVED lines=10> */
.L_x_863:
[----:B------:R-:W-:-:S04]  /*9090*/  HADD2.F32 R0, -RZ, R0.H0_H0 ;  /* 0x20000000ff007230 */ /* 0x000fc80000004100 */
[----:B------:R-:W0:Y:S02]  /*90a0*/  F2I.FTZ.TRUNC.NTZ R5, R0 ;  /* 0x0000000000057305 */ /* 0x000e24000021f100 */
[----:B0-----:R2:W-:Y:S01]  /*90b0*/  STG.E desc[UR36][R2.64], R5 ;  /* 0x0000000502007986 */ /* 0x0015e2000c101924 */
[----:B------:R-:W-:Y:S05]  /*90c0*/  BRA `(.L_x_861) ;  /* 0x0000000c00347947 */ /* 0x000fea0003800000 */
.L_x_862:
[----:B------:R-:W-:-:S04]  /*90d0*/  HADD2.F32 R0, -RZ, R0.H0_H0 ;  /* 0x20000000ff007230 */ /* 0x000fc80000004100 */
[----:B------:R-:W0:Y:S02]  /*90e0*/  F2I.FTZ.TRUNC.NTZ R5, R0 ;  /* 0x0000000000057305 */ /* 0x000e24000021f100 */
[----:B0-----:R0:W-:Y:S01]  /*90f0*/  STG.E.U16 desc[UR36][R2.64], R5 ;  /* 0x0000000502007986 */ /* 0x0011e2000c101524 */
[----:B------:R-:W-:Y:S05]  /*9100*/  BRA `(.L_x_861) ;  /* 0x0000000c00247947 */ /* 0x000fea0003800000 */
.L_x_857:
        /* <DEDUP_REMOVED lines=9> */
.L_x_865:
[----:B------:R0:W-:Y:S01]  /*91a0*/  STG.E.U16 desc[UR36][R2.64], R0 ;  /* 0x0000000002007986 */ /* 0x0001e2000c101524 */
[----:B------:R-:W-:Y:S05]  /*91b0*/  BRA `(.L_x_861) ;  /* 0x0000000800f87947 */ /* 0x000fea0003800000 */
.L_x_864:
        /* <DEDUP_REMOVED lines=10> */
.L_x_867:
[----:B------:R-:W-:-:S05]  /*9260*/  HADD2.F32 R0, -RZ, R0.H0_H0 ;  /* 0x20000000ff007230 */ /* 0x000fca0000004100 */
[----:B------:R-:W-:-:S04]  /*9270*/  F2FP.F16.F32.PACK_AB R0, RZ, R0 ;  /* 0x00000000ff00723e */ /* 0x000fc800000000ff */
[----:B------:R-:W-:-:S05]  /*9280*/  PRMT R0, R0, 0x5410, RZ ;  /* 0x0000541000007816 */ /* 0x000fca00000000ff */
[----:B------:R0:W-:Y:S01]  /*9290*/  STG.E desc[UR36][R2.64], R0 ;  /* 0x0000000002007986 */ /* 0x0001e2000c101924 */
[----:B------:R-:W-:Y:S05]  /*92a0*/  BRA `(.L_x_861) ;  /* 0x0000000800bc7947 */ /* 0x000fea0003800000 */
.L_x_866:
[----:B------:R-:W-:-:S05]  /*92b0*/  HADD2.F32 R4, -RZ, R0.H0_H0 ;  /* 0x20000000ff047230 */ /* 0x000fca0000004100 */
[----:B------:R-:W-:-:S06]  /*92c0*/  FMUL.FTZ R4, R4, 1 ;  /* 0x3f80000004047820 */ /* 0x000fcc0000410000 */
[----:B------:R-:W0:Y:S02]  /*92d0*/  F2F.F64.F32 R4, R4 ;  /* 0x0000000400047310 */ /* 0x000e240000201800 */
[----:B0-----:R0:W-:Y:S01]  /*92e0*/  STG.E.64 desc[UR36][R2.64], R4 ;  /* 0x0000000402007986 */ /* 0x0011e2000c101b24 */
[----:B------:R-:W-:Y:S05]  /*92f0*/  BRA `(.L_x_861) ;  /* 0x0000000800a87947 */ /* 0x000fea0003800000 */
.L_x_856:
        /* <DEDUP_REMOVED lines=14> */
.L_x_871:
[----:B------:R-:W-:Y:S01]  /*93e0*/  HADD2.F32 R5, -RZ, R0.H0_H0 ;  /* 0x20000000ff057230 */ /* 0x000fe20000004100 */
[----:B------:R-:W-:Y:S01]  /*93f0*/  BSSY.RECONVERGENT B0, `(.L_x_872) ;  /* 0x0000013000007945 */ /* 0x000fe20003800200 */
[----:B------:R-:W-:-:S03]  /*9400*/  HFMA2 R0, -RZ, RZ, 0, 7.62939453125e-06 ;  /* 0x00000080ff007431 */ /* 0x000fc600000001ff */
        /* <DEDUP_REMOVED lines=15> */
.L_x_874:
[----:B------:R-:W-:-:S04]  /*9500*/  SHF.R.U32.HI R5, RZ, 0x18, R5 ;  /* 0x00000018ff057819 */ /* 0x000fc80000011605 */
[----:B------:R-:W-:-:S07]  /*9510*/  LOP3.LUT R0, R0, 0x80, R5, 0xf8, !PT ;  /* 0x0000008000007812 */ /* 0x000fce00078ef805 */
.L_x_873:
[----:B------:R-:W-:Y:S05]  /*9520*/  BSYNC.RECONVERGENT B0 ;  /* 0x0000000000007941 */ /* 0x000fea0003800200 */
.L_x_872:
[----:B------:R0:W-:Y:S01]  /*9530*/  STG.E.U8 desc[UR36][R2.64], R0 ;  /* 0x0000000002007986 */ /* 0x0001e2000c101124 */
[----:B------:R-:W-:Y:S05]  /*9540*/  BRA `(.L_x_861) ;  /* 0x0000000800147947 */ /* 0x000fea0003800000 */
.L_x_870:
[----:B------:R-:W-:Y:S01]  /*9550*/  HADD2.F32 R5, -RZ, R0.H0_H0 ;  /* 0x20000000ff057230 */ /* 0x000fe20000004100 */
[----:B------:R-:W-:Y:S01]  /*9560*/  BSSY.RECONVERGENT B0, `(.L_x_875) ;  /* 0x0000013000007945 */ /* 0x000fe20003800200 */
[----:B------:R-:W-:-:S03]  /*9570*/  MOV R0, 0x80 ;  /* 0x0000008000007802 */ /* 0x000fc60000000f00 */
        /* <DEDUP_REMOVED lines=15> */
.L_x_877:
[----:B------:R-:W-:-:S04]  /*9670*/  SHF.R.U32.HI R5, RZ, 0x18, R5 ;  /* 0x00000018ff057819 */ /* 0x000fc80000011605 */
[----:B------:R-:W-:-:S07]  /*9680*/  LOP3.LUT R0, R0, 0x80, R5, 0xf8, !PT ;  /* 0x0000008000007812 */ /* 0x000fce00078ef805 */
.L_x_876:
[----:B------:R-:W-:Y:S05]  /*9690*/  BSYNC.RECONVERGENT B0 ;  /* 0x0000000000007941 */ /* 0x000fea0003800200 */
.L_x_875:
[----:B------:R0:W-:Y:S01]  /*96a0*/  STG.E.U8 desc[UR36][R2.64], R0 ;  /* 0x0000000002007986 */ /* 0x0001e2000c101124 */
[----:B------:R-:W-:Y:S05]  /*96b0*/  BRA `(.L_x_861) ;  /* 0x0000000400b87947 */ /* 0x000fea0003800000 */
.L_x_869:
        /* <DEDUP_REMOVED lines=22> */
.L_x_879:
[----:B------:R-:W-:-:S06]  /*9820*/  HADD2.F32 R4, -RZ, R0.H0_H0 ;  /* 0x20000000ff047230 */ /* 0x000fcc0000004100 */
[----:B------:R-:W0:Y:S02]  /*9830*/  F2I.U64.TRUNC R4, R4 ;  /* 0x0000000400047311 */ /* 0x000e24000020d800 */
[----:B0-----:R0:W-:Y:S01]  /*9840*/  STG.E.64 desc[UR36][R2.64], R4 ;  /* 0x0000000402007986 */ /* 0x0011e2000c101b24 */
[----:B------:R-:W-:Y:S05]  /*9850*/  BRA `(.L_x_861) ;  /* 0x0000000400507947 */ /* 0x000fea0003800000 */
.L_x_878:
[----:B------:R-:W-:-:S04]  /*9860*/  HADD2.F32 R0, -RZ, R0.H0_H0 ;  /* 0x20000000ff007230 */ /* 0x000fc80000004100 */
[----:B------:R-:W0:Y:S02]  /*9870*/  F2I.FTZ.U32.TRUNC.NTZ R5, R0 ;  /* 0x0000000000057305 */ /* 0x000e24000021f000 */
[----:B0-----:R0:W-:Y:S01]  /*9880*/  STG.E desc[UR36][R2.64], R5 ;  /* 0x0000000502007986 */ /* 0x0011e2000c101924 */
[----:B------:R-:W-:Y:S05]  /*9890*/  BRA `(.L_x_861) ;  /* 0x0000000400407947 */ /* 0x000fea0003800000 */
.L_x_868:
        /* <DEDUP_REMOVED lines=11> */
.L_x_881:
[----:B------:R-:W-:Y:S01]  /*9950*/  HADD2.F32 R0, -RZ, R0.H0_H0 ;  /* 0x20000000ff007230 */ /* 0x000fe20000004100 */
[----:B------:R-:W-:-:S04]  /*9960*/  CS2R R6, SRZ ;  /* 0x0000000000067805 */ /* 0x000fc8000001ff00 */
[----:B------:R-:W-:-:S04]  /*9970*/  FMUL.FTZ R0, R0, 1 ;  /* 0x3f80000000007820 */ /* 0x000fc80000410000 */
[----:B------:R-:W0:Y:S02]  /*9980*/  F2F.F64.F32 R4, R0 ;  /* 0x0000000000047310 */ /* 0x000e240000201800 */
[----:B0-----:R0:W-:Y:S01]  /*9990*/  STG.E.128 desc[UR36][R2.64], R4 ;  /* 0x0000000402007986 */ /* 0x0011e2000c101d24 */
[----:B------:R-:W-:Y:S05]  /*99a0*/  BRA `(.L_x_861) ;  /* 0x0000000000fc7947 */ /* 0x000fea0003800000 */
.L_x_880:
[----:B------:R-:W-:-:S09]  /*99b0*/  UISETP.NE.AND UP0, UPT, UR4, 0xf, UPT ;  /* 0x0000000f0400788c */ /* 0x000fd2000bf05270 */
[----:B------:R-:W-:Y:S05]  /*99c0*/  BRA.U !UP0, `(.L_x_882) ;  /* 0x0000000108e87547 */ /* 0x000fea000b800000 */
[----:B------:R-:W-:-:S09]  /*99d0*/  UISETP.NE.AND UP0, UPT, UR4, 0x17, UPT ;  /* 0x000000170400788c */ /* 0x000fd2000bf05270 */
[----:B------:R-:W-:Y:S05]  /*99e0*/  BRA.U !UP0, `(.L_x_883) ;  /* 0x0000000108907547 */ /* 0x000fea000b800000 */
[----:B------:R-:W-:-:S09]  /*99f0*/  UISETP.NE.AND UP0, UPT, UR4, 0x18, UPT ;  /* 0x000000180400788c */ /* 0x000fd2000bf05270 */
[----:B------:R-:W-:Y:S05]  /*9a00*/  BRA.U !UP0, `(.L_x_884) ;  /* 0x0000000108447547 */ /* 0x000fea000b800000 */
.L_x_860:
[----:B------:R-:W-:Y:S01]  /*9a10*/  MOV R0, 0x0 ;  /* 0x0000000000007802 */ /* 0x000fe20000000f00 */
[----:B------:R-:W0:Y:S01]  /*9a20*/  LDCU.64 UR4, c[0x4][0x158] ;  /* 0x01002b00ff0477ac */ /* 0x000e220008000a00 */
[----:B------:R-:W-:Y:S02]  /*9a30*/  HFMA2 R8, -RZ, RZ, 0, 6.020069122314453125e-06 ;  /* 0x00000065ff087431 */ /* 0x000fe400000001ff */
        /* <DEDUP_REMOVED lines=13> */
.L_x_885:
[----:B------:R-:W-:Y:S05]  /*9b10*/  BRA `(.L_x_861) ;  /* 0x0000000000a07947 */ /* 0x000fea0003800000 */
.L_x_884:
        /* <DEDUP_REMOVED lines=13> */
.L_x_887:
[----:B------:R-:W-:Y:S05]  /*9bf0*/  BSYNC.RECONVERGENT B0 ;  /* 0x0000000000007941 */ /* 0x000fea0003800200 */
.L_x_886:
[----:B------:R-:W-:-:S05]  /*9c00*/  LOP3.LUT R5, R0, 0x80, R5, 0xf8, !PT ;  /* 0x0000008000057812 */ /* 0x000fca00078ef805 */
[----:B------:R0:W-:Y:S01]  /*9c10*/  STG.E.U8 desc[UR36][R2.64], R5 ;  /* 0x0000000502007986 */ /* 0x0001e2000c101124 */
[----:B------:R-:W-:Y:S05]  /*9c20*/  BRA `(.L_x_861) ;  /* 0x00000000005c7947 */ /* 0x000fea0003800000 */
.L_x_883:
        /* <DEDUP_REMOVED lines=12> */
.L_x_889:
[----:B------:R-:W-:Y:S01]  /*9cf0*/  HFMA2 R0, -RZ, RZ, 0, 7.569789886474609375e-06 ;  /* 0x0000007fff007431 */ /* 0x000fe200000001ff */
[----:B------:R-:W-:-:S04]  /*9d00*/  ISETP.GT.U32.AND P0, PT, R4, 0x7f800000, PT ;  /* 0x7f8000000400780c */ /* 0x000fc80003f04070 */
[----:B------:R-:W-:-:S09]  /*9d10*/  SEL R0, R0, 0x7c, P0 ;  /* 0x0000007c00007807 */ /* 0x000fd20000000000 */
.L_x_890:
[----:B------:R-:W-:Y:S05]  /*9d20*/  BSYNC.RECONVERGENT B0 ;  /* 0x0000000000007941 */ /* 0x000fea0003800200 */
.L_x_888:
[----:B------:R-:W-:-:S04]  /*9d30*/  SHF.R.U32.HI R5, RZ, 0x18, R5 ;  /* 0x00000018ff057819 */ /* 0x000fc80000011605 */
[----:B------:R-:W-:-:S05]  /*9d40*/  LOP3.LUT R5, R0, 0x80, R5, 0xf8, !PT ;  /* 0x0000008000057812 */ /* 0x000fca00078ef805 */
[----:B------:R0:W-:Y:S01]  /*9d50*/  STG.E.U8 desc[UR36][R2.64], R5 ;  /* 0x0000000502007986 */ /* 0x0001e2000c101124 */
[----:B------:R-:W-:Y:S05]  /*9d60*/  BRA `(.L_x_861) ;  /* 0x00000000000c7947 */ /* 0x000fea0003800000 */
.L_x_882:
[----:B------:R-:W-:-:S05]  /*9d70*/  HADD2.F32 R0, -RZ, R0.H0_H0 ;  /* 0x20000000ff007230 */ /* 0x000fca0000004100 */
[----:B------:R-:W-:-:S05]  /*9d80*/  F2FP.BF16.F32.PACK_AB R0, RZ, R0 ;  /* 0x00000000ff00723e */ /* 0x000fca00000010ff */
[----:B------:R0:W-:Y:S02]  /*9d90*/  STG.E.U16 desc[UR36][R2.64], R0 ;  /* 0x0000000002007986 */ /* 0x0001e4000c101524 */
.L_x_861:
[----:B------:R-:W-:-:S07]  /*9da0*/  VIADD R17, R17, 0x80 ;  /* 0x0000008011117836 */ /* 0x000fce0000000000 */
.L_x_821:
[----:B------:R-:W-:Y:S05]  /*9db0*/  BSYNC.RECONVERGENT B6 ;  /* 0x0000000000067941 */ /* 0x000fea0003800200 */
.L_x_820:
[----:B------:R-:W5:Y:S02]  /*9dc0*/  LDCU UR4, c[0x0][0x380] ;  /* 0x00007000ff0477ac */ /* 0x000f640008000800 */
[----:B-----5:R-:W-:-:S13]  /*9dd0*/  ISETP.GE.AND P0, PT, R17, UR4, PT ;  /* 0x0000000411007c0c */ /* 0x020fda000bf06270 */
[----:B------:R-:W-:Y:S05]  /*9de0*/  @P0 EXIT ;  /* 0x000000000000094d */ /* 0x000fea0003800000 */
[----:B------:R-:W5:Y:S01]  /*9df0*/  LDCU UR4, c[0x0][0x388] ;  /* 0x00007100ff0477ac */ /* 0x000f620008000800 */
[----:B0-----:R-:W-:Y:S01]  /*9e00*/  MOV R0, RZ ;  /* 0x000000ff00007202 */ /* 0x001fe20000000f00 */
[----:B------:R-:W-:Y:S01]  /*9e10*/  IMAD.MOV.U32 R16, RZ, RZ, RZ ;  /* 0x000000ffff107224 */ /* 0x000fe200078e00ff */
[----:B-----5:R-:W-:-:S09]  /*9e20*/  UISETP.NE.AND UP0, UPT, UR4, URZ, UPT ;  /* 0x000000ff0400728c */ /* 0x020fd2000bf05270 */
[----:B------:R-:W-:Y:S05]  /*9e30*/  BRA.U !UP0, `(.L_x_891) ;  /* 0x0000001108a87547 */ /* 0x000fea000b800000 */
[----:B------:R-:W1:Y:S01]  /*9e40*/  LDCU.64 UR4, c[0x0][0x390] ;  /* 0x00007200ff0477ac */ /* 0x000e620008000a00 */
[----:B------:R-:W-:Y:S01]  /*9e50*/  HFMA2 R16, -RZ, RZ, 0, 0 ;  /* 0x00000000ff107431 */ /* 0x000fe200000001ff */
        /* <DEDUP_REMOVED lines=296> */
.L_x_891:
        /* <DEDUP_REMOVED lines=20> */
.L_x_895:
[----:B------:R-:W2:Y:S02]  /*b220*/  LDG.E.U8 R2, desc[UR36][R2.64] ;  /* 0x0000002402027981 */ /* 0x000ea4000c1e1100 */
[----:B--2---:R-:W-:-:S04]  /*b230*/  I2FP.F32.U32 R0, R2 ;  /* 0x0000000200007245 */ /* 0x004fc80000201000 */
[----:B------:R-:W-:Y:S01]  /*b240*/  F2FP.F16.F32.PACK_AB R0, RZ, R0 ;  /* 0x00000000ff00723e */ /* 0x000fe200000000ff */
[----:B------:R-:W-:Y:S06]  /*b250*/  BRA `(.L_x_897) ;  /* 0x0000000c007c7947 */ /* 0x000fec0003800000 */
.L_x_894:
        /* <DEDUP_REMOVED lines=10> */
.L_x_899:
[----:B------:R-:W2:Y:S02]  /*b300*/  LDG.E R2, desc[UR36][R2.64] ;  /* 0x0000002402027981 */ /* 0x000ea4000c1e1900 */
[----:B--2---:R-:W-:-:S04]  /*b310*/  I2FP.F32.S32 R0, R2 ;  /* 0x0000000200007245 */ /* 0x004fc80000201400 */
[----:B------:R-:W-:Y:S01]  /*b320*/  F2FP.F16.F32.PACK_AB R0, RZ, R0 ;  /* 0x00000000ff00723e */ /* 0x000fe200000000ff */
[----:B------:R-:W-:Y:S06]  /*b330*/  BRA `(.L_x_897) ;  /* 0x0000000c00447947 */ /* 0x000fec0003800000 */
.L_x_898:
[----:B------:R-:W2:Y:S02]  /*b340*/  LDG.E.U16 R2, desc[UR36][R2.64] ;  /* 0x0000002402027981 */ /* 0x000ea4000c1e1500 */
[----:B--2---:R-:W0:Y:S02]  /*b350*/  I2F.S16 R0, R2 ;  /* 0x0000000200007306 */ /* 0x004e240000101400 */
[----:B0-----:R-:W-:Y:S01]  /*b360*/  F2FP.F16.F32.PACK_AB R0, RZ, R0 ;  /* 0x00000000ff00723e */ /* 0x001fe200000000ff */
[----:B------:R-:W-:Y:S06]  /*b370*/  BRA `(.L_x_897) ;  /* 0x0000000c00347947 */ /* 0x000fec0003800000 */
.L_x_893:
        /* <DEDUP_REMOVED lines=9> */
.L_x_901:
[----:B------:R1:W5:Y:S01]  /*b410*/  LDG.E.U16 R0, desc[UR36][R2.64] ;  /* 0x0000002402007981 */ /* 0x000362000c1e1500 */
[----:B------:R-:W-:Y:S05]  /*b420*/  BRA `(.L_x_897) ;  /* 0x0000000c00087947 */ /* 0x000fea0003800000 */
.L_x_900:
        /* <DEDUP_REMOVED lines=9> */
.L_x_903:
[----:B------:R0:W5:Y:S01]  /*b4c0*/  LDG.E.U16 R0, desc[UR36][R2.64] ;  /* 0x0000002402007981 */ /* 0x000162000c1e1500 */
[----:B------:R-:W-:Y:S05]  /*b4d0*/  BRA `(.L_x_897) ;  /* 0x0000000800dc7947 */ /* 0x000fea0003800000 */
.L_x_902:
        /* <DEDUP_REMOVED lines=8> */
.L_x_892:
        /* <DEDUP_REMOVED lines=13> */
.L_x_906:
        /* <DEDUP_REMOVED lines=8> */
.L_x_905:
        /* <DEDUP_REMOVED lines=12> */
[----:B0-----:R-:W-:-:S04]  /*b770*/  IADD3 R5, PT, PT, -R5, RZ, RZ ;  /* 0x000000ff05057210 */ /* 0x001fc80007ffe1ff */
        /* <DEDUP_REMOVED lines=14> */
.L_x_908:
        /* <DEDUP_REMOVED lines=13> */
.L_x_907:
[----:B------:R-:W2:Y:S02]  /*b930*/  LDG.E.U16 R0, desc[UR36][R2.64] ;  /* 0x0000002402007981 */ /* 0x000ea4000c1e1500 */
[----:B--2---:R-:W-:-:S05]  /*b940*/  IMAD.U32 R0, R0, 0x10000, RZ ;  /* 0x0001000000007824 */ /* 0x004fca00078e00ff */
[----:B------:R-:W-:Y:S01]  /*b950*/  F2FP.F16.F32.PACK_AB R0, RZ, R0 ;  /* 0x00000000ff00723e */ /* 0x000fe200000000ff */
[----:B------:R-:W-:Y:S06]  /*b960*/  BRA `(.L_x_897) ;  /* 0x0000000400b87947 */ /* 0x000fec0003800000 */
.L_x_904:
        /* <DEDUP_REMOVED lines=12> */
.L_x_911:
        /* <DEDUP_REMOVED lines=21> */
.L_x_915:
[----:B------:R-:W-:Y:S05]  /*bb80*/  BSYNC.RECONVERGENT B1 ;  /* 0x0000000000017941 */ /* 0x000fea0003800200 */
.L_x_914:
[----:B------:R-:W-:Y:S02]  /*bb90*/  SHF.L.U32 R0, R0, 0x14, RZ ;  /* 0x0000001400007819 */ /* 0x000fe400000006ff */
[----:B------:R-:W-:-:S04]  /*bba0*/  LEA R2, R2, 0x3b800000, 0x17 ;  /* 0x3b80000002027811 */ /* 0x000fc800078eb8ff */
[----:B------:R-:W-:-:S07]  /*bbb0*/  LOP3.LUT R0, R2, R0, R7, 0xfe, !PT ;  /* 0x0000000002007212 */ /* 0x000fce00078efe07 */
.L_x_913:
[----:B------:R-:W-:Y:S05]  /*bbc0*/  BSYNC.RECONVERGENT B0 ;  /* 0x0000000000007941 */ /* 0x000fea0003800200 */
.L_x_912:
[----:B------:R-:W-:Y:S01]  /*bbd0*/  F2FP.F16.F32.PACK_AB R0, RZ, R0 ;  /* 0x00000000ff00723e */ /* 0x000fe200000000ff */
[----:B------:R-:W-:Y:S06]  /*bbe0*/  BRA `(.L_x_897) ;  /* 0x0000000400187947 */ /* 0x000fec0003800000 */
.L_x_910:
        /* <DEDUP_REMOVED lines=21> */
.L_x_919:
[----:B------:R-:W-:Y:S05]  /*bd40*/  BSYNC.RECONVERGENT B1 ;  /* 0x0000000000017941 */ /* 0x000fea0003800200 */
.L_x_918:
[----:B------:R-:W-:Y:S01]  /*bd50*/  IMAD.SHL.U32 R0, R0, 0x200000, RZ ;  /* 0x0020000000007824 */ /* 0x000fe200078e00ff */
[----:B------:R-:W-:-:S04]  /*bd60*/  LEA R2, R2, 0x37800000, 0x17 ;  /* 0x3780000002027811 */ /* 0x000fc800078eb8ff */
[----:B------:R-:W-:-:S07]  /*bd70*/  LOP3.LUT R0, R2, R0, R7, 0xfe, !PT ;  /* 0x0000000002007212 */ /* 0x000fce00078efe07 */
.L_x_917:
[----:B------:R-:W-:Y:S05]  /*bd80*/  BSYNC.RECONVERGENT B0 ;  /* 0x0000000000007941 */ /* 0x000fea0003800200 */
.L_x_916:
[----:B------:R-:W-:Y:S01]  /*bd90*/  F2FP.F16.F32.PACK_AB R0, RZ, R0 ;  /* 0x00000000ff00723e */ /* 0x000fe200000000ff */
[----:B------:R-:W-:Y:S06]  /*bda0*/  BRA `(.L_x_897) ;  /* 0x0000000000a87947 */ /* 0x000fec0003800000 */
.L_x_909:
        /* <DEDUP_REMOVED lines=8> */
[----:B------:R-:W-:Y:S01]  /*be30*/  HFMA2 R0, -RZ, RZ, 3.814697265625e-06, 0 ;  /* 0x00400000ff007431 */ /* 0x000fe200000001ff */
[----:B--2---:R-:W-:-:S13]  /*be40*/  ISETP.NE.AND P0, PT, R2, RZ, PT ;  /* 0x000000ff0200720c */ /* 0x004fda0003f05270 */
[----:B------:R-:W-:Y:S05]  /*be50*/  @!P0 BRA `(.L_x_923) ;  /* 0x00000000000c8947 */ /* 0x000fea0003800000 */
[----:B------:R-:W-:-:S13]  /*be60*/  ISETP.NE.AND P0, PT, R2, 0xff, PT ;  /* 0x000000ff0200780c */ /* 0x000fda0003f05270 */
[----:B------:R-:W-:Y:S01]  /*be70*/  @!P0 IMAD.MOV.U32 R0, RZ, RZ, 0x7f800001 ;  /* 0x7f800001ff008424 */ /* 0x000fe200078e00ff */
[----:B------:R-:W-:-:S07]  /*be80*/  @P0 SHF.L.U32 R0, R2, 0x17, RZ ;  /* 0x0000001702000819 */ /* 0x000fce00000006ff */
.L_x_923:
[----:B------:R-:W-:Y:S05]  /*be90*/  BSYNC.RECONVERGENT B0 ;  /* 0x0000000000007941 */ /* 0x000fea0003800200 */
.L_x_922:
[----:B------:R-:W-:Y:S01]  /*bea0*/  F2FP.F16.F32.PACK_AB R0, RZ, R0 ;  /* 0x00000000ff00723e */ /* 0x000fe200000000ff */
[----:B------:R-:W-:Y:S06]  /*beb0*/  BRA `(.L_x_897) ;  /* 0x0000000000647947 */ /* 0x000fec0003800000 */
.L_x_896:
[----:B------:R-:W-:Y:S01]  /*bec0*/  MOV R0, 0x0 ;  /* 0x0000000000007802 */ /* 0x000fe20000000f00 */
[----:B------:R-:W0:Y:S01]  /*bed0*/  LDCU.64 UR4, c[0x4][0x158] ;  /* 0x01002b00ff0477ac */ /* 0x000e220008000a00 */
[----:B------:R-:W-:Y:S02]  /*bee0*/  HFMA2 R12, -RZ, RZ, 0, 5.9604644775390625e-08 ;  /* 0x00000001ff0c7431 */ /* 0x000fe400000001ff */
[----:B------:R-:W-:Y:S01]  /*bef0*/  IMAD.MOV.U32 R8, RZ, RZ, 0x4e ;  /* 0x0000004eff087424 */ /* 0x000fe200078e00ff */
[----:B------:R1:W2:Y:S01]  /*bf00*/  LDC.64 R2, c[0x4][R0] ;  /* 0x0100000000027b82 */ /* 0x0002a20000000a00 */
[----:B------:R-:W3:Y:S01]  /*bf10*/  LDCU.64 UR6, c[0x4][0x160] ;  /* 0x01002c00ff0677ac */ /* 0x000ee20008000a00 */
[----:B------:R-:W-:Y:S01]  /*bf20*/  IMAD.MOV.U32 R13, RZ, RZ, RZ ;  /* 0x000000ffff0d7224 */ /* 0x000fe200078e00ff */
[----:B------:R-:W4:Y:S01]  /*bf30*/  LDCU.64 UR8, c[0x4][0x58] ;  /* 0x01000b00ff0877ac */ /* 0x000f220008000a00 */
[----:B0-----:R-:W-:Y:S01]  /*bf40*/  IMAD.U32 R4, RZ, RZ, UR4 ;  /* 0x00000004ff047e24 */ /* 0x001fe2000f8e00ff */
[----:B------:R-:W-:Y:S01]  /*bf50*/  MOV R5, UR5 ;  /* 0x0000000500057c02 */ /* 0x000fe20008000f00 */
[----:B---3--:R-:W-:Y:S01]  /*bf60*/  IMAD.U32 R6, RZ, RZ, UR6 ;  /* 0x00000006ff067e24 */ /* 0x008fe2000f8e00ff */
[----:B------:R-:W-:Y:S01]  /*bf70*/  MOV R7, UR7 ;  /* 0x0000000700077c02 */ /* 0x000fe20008000f00 */
[----:B----4-:R-:W-:Y:S01]  /*bf80*/  IMAD.U32 R10, RZ, RZ, UR8 ;  /* 0x00000008ff0a7e24 */ /* 0x010fe2000f8e00ff */
[----:B-1----:R-:W-:-:S07]  /*bf90*/  MOV R11, UR9 ;  /* 0x00000009000b7c02 */ /* 0x002fce0008000f00 */
[----:B------:R-:W-:-:S07]  /*bfa0*/  LEPC R20, `(.L_x_924) ;  /* 0x000000001014794e */ /* 0x000fce0000000000 */
[----:B--2---:R-:W-:Y:S05]  /*bfb0*/  CALL.ABS.NOINC R2 ;  /* 0x0000000002007343 */ /* 0x004fea0003c00000 */
.L_x_924:
[----:B------:R-:W-:Y:S01]  /*bfc0*/  PRMT R0, RZ, 0x7610, R0 ;  /* 0x00007610ff007816 */ /* 0x000fe20000000000 */
[----:B------:R-:W-:Y:S06]  /*bfd0*/  BRA `(.L_x_897) ;  /* 0x00000000001c7947 */ /* 0x000fec0003800000 */
.L_x_921:
[----:B------:R-:W2:Y:S02]  /*bfe0*/  LDG.E.64 R2, desc[UR36][R2.64] ;  /* 0x0000002402027981 */ /* 0x000ea4000c1e1b00 */
[----:B--2---:R-:W0:Y:S02]  /*bff0*/  I2F.U64 R0, R2 ;  /* 0x0000000200007312 */ /* 0x004e240000301000 */
[----:B0-----:R-:W-:Y:S01]  /*c000*/  F2FP.F16.F32.PACK_AB R0, RZ, R0 ;  /* 0x00000000ff00723e */ /* 0x001fe200000000ff */
[----:B------:R-:W-:Y:S06]  /*c010*/  BRA `(.L_x_897) ;  /* 0x00000000000c7947 */ /* 0x000fec0003800000 */
.L_x_920:
[----:B------:R-:W2:Y:S02]  /*c020*/  LDG.E R2, desc[UR36][R2.64] ;  /* 0x0000002402027981 */ /* 0x000ea4000c1e1900 */
[----:B--2---:R-:W-:-:S04]  /*c030*/  I2FP.F32.U32 R0, R2 ;  /* 0x0000000200007245 */ /* 0x004fc80000201000 */
[----:B------:R-:W-:-:S07]  /*c040*/  F2FP.F16.F32.PACK_AB R0, RZ, R0 ;  /* 0x00000000ff00723e */ /* 0x000fce00000000ff */
.L_x_897:
[----:B-----5:R-:W-:Y:S01]  /*c050*/  HADD2.F32 R0, -RZ, R0.H0_H0 ;  /* 0x20000000ff007230 */ /* 0x020fe20000004100 */
[----:B------:R-:W-:Y:S01]  /*c060*/  UPRMT UR4, UR42, 0x9910, URZ ;  /* 0x000099102a047896 */ /* 0x000fe200080000ff */
[----:B------:R-:W-:-:S03]  /*c070*/  IMAD.MOV.U32 R6, RZ, RZ, 0x3e800000 ;  /* 0x3e800000ff067424 */ /* 0x000fc600078e00ff */
[C---:B01----:R-:W-:Y:S01]  /*c080*/  FFMA.FTZ R2, R0.reuse, R0, 1 ;  /* 0x3f80000000027423 */ /* 0x043fe20000010000 */
        /* <DEDUP_REMOVED lines=51> */
[----:B0-----:R-:W-:Y:S01]  /*c3c0*/  STG.E.U8 desc[UR36][R16.64], R3 ;  /* 0x0000000310007986 */ /* 0x001fe2000c101124 */
[----:B------:R-:W-:Y:S05]  /*c3d0*/  EXIT ;  /* 0x000000000000794d */ /* 0x000fea0003800000 */
.L_x_928:
[----:B------:R-:W-:-:S06]  /*c3e0*/  HADD2.F32 R3, -RZ, R0.H0_H0 ;  /* 0x20000000ff037230 */ /* 0x000fcc0000004100 */
[----:B------:R-:W0:Y:S02]  /*c3f0*/  F2I.S64.TRUNC R2, R3 ;  /* 0x0000000300027311 */ /* 0x000e24000020d900 */
[----:B0-----:R-:W-:Y:S01]  /*c400*/  STG.E.U8 desc[UR36][R16.64], R2 ;  /* 0x0000000210007986 */ /* 0x001fe2000c101124 */
[----:B------:R-:W-:Y:S05]  /*c410*/  EXIT ;  /* 0x000000000000794d */ /* 0x000fea0003800000 */
.L_x_927:
        /* <DEDUP_REMOVED lines=8> */
[----:B0-----:R-:W-:Y:S01]  /*c4a0*/  STG.E.64 desc[UR36][R16.64], R2 ;  /* 0x0000000210007986 */ /* 0x001fe2000c101b24 */
[----:B------:R-:W-:Y:S05]  /*c4b0*/  EXIT ;  /* 0x000000000000794d */ /* 0x000fea0003800000 */
.L_x_931:
[----:B------:R-:W-:-:S04]  /*c4c0*/  HADD2.F32 R0, -RZ, R0.H0_H0 ;  /* 0x20000000ff007230 */ /* 0x000fc80000004100 */
[----:B------:R-:W0:Y:S02]  /*c4d0*/  F2I.FTZ.TRUNC.NTZ R3, R0 ;  /* 0x0000000000037305 */ /* 0x000e24000021f100 */
[----:B0-----:R-:W-:Y:S01]  /*c4e0*/  STG.E desc[UR36][R16.64], R3 ;  /* 0x0000000310007986 */ /* 0x001fe2000c101924 */
[----:B------:R-:W-:Y:S05]  /*c4f0*/  EXIT ;  /* 0x000000000000794d */ /* 0x000fea0003800000 */
.L_x_930:
[----:B------:R-:W-:-:S04]  /*c500*/  HADD2.F32 R0, -RZ, R0.H0_H0 ;  /* 0x20000000ff007230 */ /* 0x000fc80000004100 */
[----:B------:R-:W0:Y:S02]  /*c510*/  F2I.FTZ.TRUNC.NTZ R3, R0 ;  /* 0x0000000000037305 */ /* 0x000e24000021f100 */
[----:B0-----:R-:W-:Y:S01]  /*c520*/  STG.E.U16 desc[UR36][R16.64], R3 ;  /* 0x0000000310007986 */ /* 0x001fe2000c101524 */
[----:B------:R-:W-:Y:S05]  /*c530*/  EXIT ;  /* 0x000000000000794d */ /* 0x000fea0003800000 */
.L_x_926:
[----:B------:R-:W-:-:S09]  /*c540*/  UISETP.GT.AND UP0, UPT, UR4, 0x6, UPT ;  /* 0x000000060400788c */ /* 0x000fd2000bf04270 */
[----:B------:R-:W-:Y:S05]  /*c550*/  BRA.U UP0, `(.L_x_932) ;  /* 0x0000000100247547 */ /* 0x000fea000b800000 */
[----:B------:R-:W-:-:S09]  /*c560*/  UISETP.NE.AND UP0, UPT, UR4, 0x5, UPT ;  /* 0x000000050400788c */ /* 0x000fd2000bf05270 */
[----:B------:R-:W-:Y:S05]  /*c570*/  BRA.U !UP0, `(.L_x_933) ;  /* 0x0000000108147547 */ /* 0x000fea000b800000 */
[----:B------:R-:W-:-:S09]  /*c580*/  UISETP.NE.AND UP0, UPT, UR4, 0x6, UPT ;  /* 0x000000060400788c */ /* 0x000fd2000bf05270 */
[----:B------:R-:W-:Y:S05]  /*c590*/  BRA.U UP0, `(.L_x_929) ;  /* 0x0000000900287547 */ /* 0x000fea000b800000 */
[----:B------:R-:W-:-:S05]  /*c5a0*/  HADD2.F32 R3, -RZ, R0.H0_H0 ;  /* 0x20000000ff037230 */ /* 0x000fca0000004100 */
[----:B------:R-:W-:Y:S01]  /*c5b0*/  STG.E desc[UR36][R16.64], R3 ;  /* 0x0000000310007986 */ /* 0x000fe2000c101924 */
[----:B------:R-:W-:Y:S05]  /*c5c0*/  EXIT ;  /* 0x000000000000794d */ /* 0x000fea0003800000 */
.L_x_933:
[----:B------:R-:W-:Y:S01]  /*c5d0*/  STG.E.U16 desc[UR36][R16.64], R0 ;  /* 0x0000000010007986 */ /* 0x000fe2000c101524 */
[----:B------:R-:W-:Y:S05]  /*c5e0*/  EXIT ;  /* 0x000000000000794d */ /* 0x000fea0003800000 */
.L_x_932:
        /* <DEDUP_REMOVED lines=8> */
[----:B------:R-:W-:Y:S01]  /*c670*/  STG.E.64 desc[UR36][R16.64], R2 ;  /* 0x0000000210007986 */ /* 0x000fe2000c101b24 */
[----:B------:R-:W-:Y:S05]  /*c680*/  EXIT ;  /* 0x000000000000794d */ /* 0x000fea0003800000 */
.L_x_935:
[----:B------:R-:W-:-:S05]  /*c690*/  HADD2.F32 R0, -RZ, R0.H0_H0 ;  /* 0x20000000ff007230 */ /* 0x000fca0000004100 */
[----:B------:R-:W-:-:S04]  /*c6a0*/  F2FP.F16.F32.PACK_AB R0, RZ, R0 ;  /* 0x00000000ff00723e */ /* 0x000fc800000000ff */
[----:B------:R-:W-:-:S05]  /*c6b0*/  PRMT R0, R0, 0x5410, RZ ;  /* 0x0000541000007816 */ /* 0x000fca00000000ff */
[----:B------:R-:W-:Y:S01]  /*c6c0*/  STG.E desc[UR36][R16.64], R0 ;  /* 0x0000000010007986 */ /* 0x000fe2000c101924 */
[----:B------:R-:W-:Y:S05]  /*c6d0*/  EXIT ;  /* 0x000000000000794d */ /* 0x000fea0003800000 */
.L_x_934:
[----:B------:R-:W-:-:S05]  /*c6e0*/  HADD2.F32 R2, -RZ, R0.H0_H0 ;  /* 0x20000000ff027230 */ /* 0x000fca0000004100 */
[----:B------:R-:W-:-:S06]  /*c6f0*/  FMUL.FTZ R2, R2, 1 ;  /* 0x3f80000002027820 */ /* 0x000fcc0000410000 */
[----:B------:R-:W0:Y:S02]  /*c700*/  F2F.F64.F32 R2, R2 ;  /* 0x0000000200027310 */ /* 0x000e240000201800 */
[----:B0-----:R-:W-:Y:S01]  /*c710*/  STG.E.64 desc[UR36][R16.64], R2 ;  /* 0x0000000210007986 */ /* 0x001fe2000c101b24 */
[----:B------:R-:W-:Y:S05]  /*c720*/  EXIT ;  /* 0x000000000000794d */ /* 0x000fea0003800000 */
.L_x_925:
        /* <DEDUP_REMOVED lines=12> */
[----:B0-----:R-:W-:Y:S01]  /*c7f0*/  STG.E.U16 desc[UR36][R16.64], R3 ;  /* 0x0000000310007986 */ /* 0x001fe2000c101524 */
[----:B------:R-:W-:Y:S05]  /*c800*/  EXIT ;  /* 0x000000000000794d */ /* 0x000fea0003800000 */
.L_x_939:
        /* <DEDUP_REMOVED lines=17> */
.L_x_942:
[----:B------:R-:W-:-:S04]  /*c920*/  SHF.R.U32.HI R3, RZ, 0x18, R3 ;  /* 0x00000018ff037819 */ /* 0x000fc80000011603 */
[----:B------:R-:W-:-:S04]  /*c930*/  LOP3.LUT R0, R0, 0x80, R3, 0xf8, !PT ;  /* 0x0000008000007812 */ /* 0x000fc800078ef803 */
[----:B------:R-:W-:-:S07]  /*c940*/  PRMT R8, R0, 0x7610, R8 ;  /* 0x0000761000087816 */ /* 0x000fce0000000008 */
.L_x_941:
[----:B------:R-:W-:Y:S05]  /*c950*/  BSYNC.RECONVERGENT B0 ;  /* 0x0000000000007941 */ /* 0x000fea0003800200 */
.L_x_940:
[----:B------:R-:W-:Y:S01]  /*c960*/  STG.E.U8 desc[UR36][R16.64], R8 ;  /* 0x0000000810007986 */ /* 0x000fe2000c101124 */
[----:B------:R-:W-:Y:S05]  /*c970*/  EXIT ;  /* 0x000000000000794d */ /* 0x000fea0003800000 */
.L_x_938:
        /* <DEDUP_REMOVED lines=17> */
.L_x_945:
[----:B------:R-:W-:-:S04]  /*ca90*/  SHF.R.U32.HI R3, RZ, 0x18, R3 ;  /* 0x00000018ff037819 */ /* 0x000fc80000011603 */
[----:B------:R-:W-:-:S04]  /*caa0*/  LOP3.LUT R0, R0, 0x80, R3, 0xf8, !PT ;  /* 0x0000008000007812 */ /* 0x000fc800078ef803 */
[----:B------:R-:W-:-:S07]  /*cab0*/  PRMT R8, R0, 0x7610, R8 ;  /* 0x0000761000087816 */ /* 0x000fce0000000008 */
.L_x_944:
[----:B------:R-:W-:Y:S05]  /*cac0*/  BSYNC.RECONVERGENT B0 ;  /* 0x0000000000007941 */ /* 0x000fea0003800200 */
.L_x_943:
[----:B------:R-:W-:Y:S01]  /*cad0*/  STG.E.U8 desc[UR36][R16.64], R8 ;  /* 0x0000000810007986 */ /* 0x000fe2000c101124 */
[----:B------:R-:W-:Y:S05]  /*cae0*/  EXIT ;  /* 0x000000000000794d */ /* 0x000fea0003800000 */
.L_x_937:
        /* <DEDUP_REMOVED lines=22> */
.L_x_947:
[----:B------:R-:W-:-:S06]  /*cc50*/  HADD2.F32 R2, -RZ, R0.H0_H0 ;  /* 0x20000000ff027230 */ /* 0x000fcc0000004100 */
[----:B------:R-:W0:Y:S02]  /*cc60*/  F2I.U64.TRUNC R2, R2 ;  /* 0x0000000200027311 */ /* 0x000e24000020d800 */
[----:B0-----:R-:W-:Y:S01]  /*cc70*/  STG.E.64 desc[UR36][R16.64], R2 ;  /* 0x0000000210007986 */ /* 0x001fe2000c101b24 */
[----:B------:R-:W-:Y:S05]  /*cc80*/  EXIT ;  /* 0x000000000000794d */ /* 0x000fea0003800000 */
.L_x_946:
[----:B------:R-:W-:-:S04]  /*cc90*/  HADD2.F32 R0, -RZ, R0.H0_H0 ;  /* 0x20000000ff007230 */ /* 0x000fc80000004100 */
[----:B------:R-:W0:Y:S02]  /*cca0*/  F2I.FTZ.U32.TRUNC.NTZ R3, R0 ;  /* 0x0000000000037305 */ /* 0x000e24000021f000 */
[----:B0-----:R-:W-:Y:S01]  /*ccb0*/  STG.E desc[UR36][R16.64], R3 ;  /* 0x0000000310007986 */ /* 0x001fe2000c101924 */
[----:B------:R-:W-:Y:S05]  /*ccc0*/  EXIT ;  /* 0x000000000000794d */ /* 0x000fea0003800000 */
.L_x_936:
        /* <DEDUP_REMOVED lines=9> */
[----:B------:R-:W-:Y:S01]  /*cd60*/  STG.E.U8 desc[UR36][R16.64], R3 ;  /* 0x0000000310007986 */ /* 0x000fe2000c101124 */
[----:B------:R-:W-:Y:S05]  /*cd70*/  EXIT ;  /* 0x000000000000794d */ /* 0x000fea0003800000 */
.L_x_949:
[----:B------:R-:W-:Y:S01]  /*cd80*/  HADD2.F32 R0, -RZ, R0.H0_H0 ;  /* 0x20000000ff007230 */ /* 0x000fe20000004100 */
[----:B------:R-:W-:-:S04]  /*cd90*/  CS2R R6, SRZ ;  /* 0x0000000000067805 */ /* 0x000fc8000001ff00 */
[----:B------:R-:W-:-:S04]  /*cda0*/  FMUL.FTZ R0, R0, 1 ;  /* 0x3f80000000007820 */ /* 0x000fc80000410000 */
[----:B------:R-:W0:Y:S02]  /*cdb0*/  F2F.F64.F32 R4, R0 ;  /* 0x0000000000047310 */ /* 0x000e240000201800 */
[----:B0-----:R-:W-:Y:S01]  /*cdc0*/  STG.E.128 desc[UR36][R16.64], R4 ;  /* 0x0000000410007986 */ /* 0x001fe2000c101d24 */
[----:B------:R-:W-:Y:S05]  /*cdd0*/  EXIT ;  /* 0x000000000000794d */ /* 0x000fea0003800000 */
.L_x_948:
[----:B------:R-:W-:-:S09]  /*cde0*/  UISETP.NE.AND UP0, UPT, UR4, 0xf, UPT ;  /* 0x0000000f0400788c */ /* 0x000fd2000bf05270 */
[----:B------:R-:W-:Y:S05]  /*cdf0*/  BRA.U !UP0, `(.L_x_950) ;  /* 0x0000000108e87547 */ /* 0x000fea000b800000 */
[----:B------:R-:W-:-:S09]  /*ce00*/  UISETP.NE.AND UP0, UPT, UR4, 0x17, UPT ;  /* 0x000000170400788c */ /* 0x000fd2000bf05270 */
[----:B------:R-:W-:Y:S05]  /*ce10*/  BRA.U !UP0, `(.L_x_951) ;  /* 0x0000000108907547 */ /* 0x000fea000b800000 */
[----:B------:R-:W-:-:S09]  /*ce20*/  UISETP.NE.AND UP0, UPT, UR4, 0x18, UPT ;  /* 0x000000180400788c */ /* 0x000fd2000bf05270 */
[----:B------:R-:W-:Y:S05]  /*ce30*/  BRA.U !UP0, `(.L_x_952) ;  /* 0x0000000108447547 */ /* 0x000fea000b800000 */
.L_x_929:
        /* <DEDUP_REMOVED lines=16> */
.L_x_953:
[----:B------:R-:W-:Y:S05]  /*cf40*/  EXIT ;  /* 0x000000000000794d */ /* 0x000fea0003800000 */
.L_x_952:
        /* <DEDUP_REMOVED lines=13> */
.L_x_955:
[----:B------:R-:W-:Y:S05]  /*d020*/  BSYNC.RECONVERGENT B0 ;  /* 0x0000000000007941 */ /* 0x000fea0003800200 */
.L_x_954:
[----:B------:R-:W-:-:S05]  /*d030*/  LOP3.LUT R3, R0, 0x80, R3, 0xf8, !PT ;  /* 0x0000008000037812 */ /* 0x000fca00078ef803 */
[----:B------:R-:W-:Y:S01]  /*d040*/  STG.E.U8 desc[UR36][R16.64], R3 ;  /* 0x0000000310007986 */ /* 0x000fe2000c101124 */
[----:B------:R-:W-:Y:S05]  /*d050*/  EXIT ;  /* 0x000000000000794d */ /* 0x000fea0003800000 */
.L_x_951:
        /* <DEDUP_REMOVED lines=12> */
.L_x_957:
[----:B------:R-:W-:Y:S01]  /*d120*/  HFMA2 R0, -RZ, RZ, 0, 7.569789886474609375e-06 ;  /* 0x0000007fff007431 */ /* 0x000fe200000001ff */
[----:B------:R-:W-:-:S04]  /*d130*/  ISETP.GT.U32.AND P0, PT, R2, 0x7f800000, PT ;  /* 0x7f8000000200780c */ /* 0x000fc80003f04070 */
[----:B------:R-:W-:-:S09]  /*d140*/  SEL R0, R0, 0x7c, P0 ;  /* 0x0000007c00007807 */ /* 0x000fd20000000000 */
.L_x_958:
[----:B------:R-:W-:Y:S05]  /*d150*/  BSYNC.RECONVERGENT B0 ;  /* 0x0000000000007941 */ /* 0x000fea0003800200 */
.L_x_956:
[----:B------:R-:W-:-:S04]  /*d160*/  SHF.R.U32.HI R3, RZ, 0x18, R3 ;  /* 0x00000018ff037819 */ /* 0x000fc80000011603 */
[----:B------:R-:W-:-:S05]  /*d170*/  LOP3.LUT R3, R0, 0x80, R3, 0xf8, !PT ;  /* 0x0000008000037812 */ /* 0x000fca00078ef803 */
[----:B------:R-:W-:Y:S01]  /*d180*/  STG.E.U8 desc[UR36][R16.64], R3 ;  /* 0x0000000310007986 */ /* 0x000fe2000c101124 */
[----:B------:R-:W-:Y:S05]  /*d190*/  EXIT ;  /* 0x000000000000794d */ /* 0x000fea0003800000 */
.L_x_950:
[----:B------:R-:W-:-:S05]  /*d1a0*/  HADD2.F32 R0, -RZ, R0.H0_H0 ;  /* 0x20000000ff007230 */ /* 0x000fca0000004100 */
[----:B------:R-:W-:-:S05]  /*d1b0*/  F2FP.BF16.F32.PACK_AB R0, RZ, R0 ;  /* 0x00000000ff00723e */ /* 0x000fca00000010ff */
[----:B------:R-:W-:Y:S01]  /*d1c0*/  STG.E.U16 desc[UR36][R16.64], R0 ;  /* 0x0000000010007986 */ /* 0x000fe2000c101524 */
[----:B------:R-:W-:Y:S05]  /*d1d0*/  EXIT ;  /* 0x000000000000794d */ /* 0x000fea0003800000 */
.L_x_959:
        /* <DEDUP_REMOVED lines=10> */
.L_x_18550:


//--------------------- .text._ZN2at6native27unrolled_elementwise_kernelIZZZNS0_17asinh_kernel_cudaERNS_18TensorIteratorBaseEENKUlvE0_clEvENKUlvE1_clEvEUlN3c104HalfEE_St5arrayIPcLm2EELi4E23TrivialOffsetCalculatorILi1EjESD_NS0_6memory12LoadWithCastILi1EEENSE_13StoreWithCastILi1EEEEEviT_T0_T2_T3_T4_T5_ --------------------------
	.section	.text._ZN2at6native27unrolled_elementwise_kernelIZZZNS0_17asinh_kernel_cudaERNS_18TensorIteratorBaseEENKUlvE0_clEvENKUlvE1_clEvEUlN3c104HalfEE_St5arrayIPcLm2EELi4E23TrivialOffsetCalculatorILi1EjESD_NS0_6memory12LoadWithCastILi1EEENSE_13StoreWithCastILi1EEEEEviT_T0_T2_T3_T4_T5_,"ax",@progbits
	.align	128
        .global         _ZN2at6native27unrolled_elementwise_kernelIZZZNS0_17asinh_kernel_cudaERNS_18TensorIteratorBaseEENKUlvE0_clEvENKUlvE1_clEvEUlN3c104HalfEE_St5arrayIPcLm2EELi4E23TrivialOffsetCalculatorILi1EjESD_NS0_6memory12LoadWithCastILi1EEENSE_13StoreWithCastILi1EEEEEviT_T0_T2_T3_T4_T5_
        .type           _ZN2at6native27unrolled_elementwise_kernelIZZZNS0_17asinh_kernel_cudaERNS_18TensorIteratorBaseEENKUlvE0_clEvENKUlvE1_clEvEUlN3c104HalfEE_St5arrayIPcLm2EELi4E23TrivialOffsetCalculatorILi1EjESD_NS0_6memory12LoadWithCastILi1EEENSE_13StoreWithCastILi1EEEEEviT_T0_T2_T3_T4_T5_,@function
        .size           _ZN2at6native27unrolled_elementwise_kernelIZZZNS0_17asinh_kernel_cudaERNS_18TensorIteratorBaseEENKUlvE0_clEvENKUlvE1_clEvEUlN3c104HalfEE_St5arrayIPcLm2EELi4E23TrivialOffsetCalculatorILi1EjESD_NS0_6memory12LoadWithCastILi1EEENSE_13StoreWithCastILi1EEEEEviT_T0_T2_T3_T4_T5_,(.L_x_18551 - _ZN2at6native27unrolled_elementwise_kernelIZZZNS0_17asinh_kernel_cudaERNS_18TensorIteratorBaseEENKUlvE0_clEvENKUlvE1_clEvEUlN3c104HalfEE_St5arrayIPcLm2EELi4E23TrivialOffsetCalculatorILi1EjESD_NS0_6memory12LoadWithCastILi1EEENSE_13StoreWithCastILi1EEEEEviT_T0_T2_T3_T4_T5_)
        .other          _ZN2at6native27unrolled_elementwise_kernelIZZZNS0_17asinh_kernel_cudaERNS_18TensorIteratorBaseEENKUlvE0_clEvENKUlvE1_clEvEUlN3c104HalfEE_St5arrayIPcLm2EELi4E23TrivialOffsetCalculatorILi1EjESD_NS0_6memory12LoadWithCastILi1EEENSE_13StoreWithCastILi1EEEEEviT_T0_T2_T3_T4_T5_,@"STO_CUDA_ENTRY STV_DEFAULT"
_ZN2at6native27unrolled_elementwise_kernelIZZZNS0_17asinh_kernel_cudaERNS_18TensorIteratorBaseEENKUlvE0_clEvENKUlvE1_clEvEUlN3c104HalfEE_St5arrayIPcLm2EELi4E23TrivialOffsetCalculatorILi1EjESD_NS0_6memory12LoadWithCastILi1EEENSE_13StoreWithCastILi1EEEEEviT_T0_T2_T3_T4_T5_:
.text._ZN2at6native27unrolled_elementwise_kernelIZZZNS0_17asinh_kernel_cudaERNS_18TensorIteratorBaseEENKUlvE0_clEvENKUlvE1_clEvEUlN3c104HalfEE_St5arrayIPcLm2EELi4E23TrivialOffsetCalculatorILi1EjESD_NS0_6memory12LoadWithCastILi1EEENSE_13StoreWithCastILi1EEEEEviT_T0_T2_T3_T4_T5_:
        /* <DEDUP_REMOVED lines=31> */
[----:B0-----:R-:W-:-:S04]  /*01f0*/  F2FP.F16.F32.PACK_AB R0, RZ, R0 ;  /* 0x00000000ff00723e */ /* 0x001fc800000000ff */
[----:B------:R-:W-:Y:S01]  /*0200*/  PRMT R24, R0, 0x7610, R24 ;  /* 0x0000761000187816 */ /* 0x000fe20000000018 */
[----:B------:R-:W-:Y:S06]  /*0210*/  BRA `(.L_x_967) ;  /* 0x0000000c00c87947 */ /* 0x000fec0003800000 */
.L_x_965:
[----:B------:R-:W2:Y:S02]  /*0220*/  LDG.E.U8 R2, desc[UR36][R2.64] ;  /* 0x0000002402027981 */ /* 0x000ea4000c1e1100 */
[----:B--2---:R-:W-:-:S04]  /*0230*/  I2FP.F32.U32 R0, R2 ;  /* 0x0000000200007245 */ /* 0x004fc80000201000 */
[----:B------:R-:W-:-:S04]  /*0240*/  F2FP.F16.F32.PACK_AB R0, RZ, R0 ;  /* 0x00000000ff00723e */ /* 0x000fc800000000ff */
[----:B------:R-:W-:Y:S01]  /*0250*/  PRMT R24, R0, 0x7610, R24 ;  /* 0x0000761000187816 */ /* 0x000fe20000000018 */
[----:B------:R-:W-:Y:S06]  /*0260*/  BRA `(.L_x_967) ;  /* 0x0000000c00b47947 */ /* 0x000fec0003800000 */
.L_x_964:
        /* <DEDUP_REMOVED lines=8> */
[----:B0-----:R-:W-:-:S04]  /*02f0*/  F2FP.F16.F32.PACK_AB R0, RZ, R0 ;  /* 0x00000000ff00723e */ /* 0x001fc800000000ff */
[----:B------:R-:W-:Y:S01]  /*0300*/  PRMT R24, R0, 0x7610, R24 ;  /* 0x0000761000187816 */ /* 0x000fe20000000018 */
[----:B------:R-:W-:Y:S06]  /*0310*/  BRA `(.L_x_967) ;  /* 0x0000000c00887947 */ /* 0x000fec0003800000 */
.L_x_969:
[----:B------:R-:W2:Y:S02]  /*0320*/  LDG.E R2, desc[UR36][R2.64] ;  /* 0x0000002402027981 */ /* 0x000ea4000c1e1900 */
[----:B--2---:R-:W-:-:S04]  /*0330*/  I2FP.F32.S32 R0, R2 ;  /* 0x0000000200007245 */ /* 0x004fc80000201400 */
[----:B------:R-:W-:-:S04]  /*0340*/  F2FP.F16.F32.PACK_AB R0, RZ, R0 ;  /* 0x00000000ff00723e */ /* 0x000fc800000000ff */
[----:B------:R-:W-:Y:S01]  /*0350*/  PRMT R24, R0, 0x7610, R24 ;  /* 0x0000761000187816 */ /* 0x000fe20000000018 */
[----:B------:R-:W-:Y:S06]  /*0360*/  BRA `(.L_x_967) ;  /* 0x0000000c00747947 */ /* 0x000fec0003800000 */
.L_x_968:
[----:B------:R-:W2:Y:S02]  /*0370*/  LDG.E.U16 R2, desc[UR36][R2.64] ;  /* 0x0000002402027981 */ /* 0x000ea4000c1e1500 */
[----:B--2---:R-:W0:Y:S02]  /*0380*/  I2F.S16 R0, R2 ;  /* 0x0000000200007306 */ /* 0x004e240000101400 */
[----:B0-----:R-:W-:-:S04]  /*0390*/  F2FP.F16.F32.PACK_AB R0, RZ, R0 ;  /* 0x00000000ff00723e */ /* 0x001fc800000000ff */
[----:B------:R-:W-:Y:S01]  /*03a0*/  PRMT R24, R0, 0x7610, R24 ;  /* 0x0000761000187816 */ /* 0x000fe20000000018 */
[----:B------:R-:W-:Y:S06]  /*03b0*/  BRA `(.L_x_967) ;  /* 0x0000000c00607947 */ /* 0x000fec0003800000 */
.L_x_963:
        /* <DEDUP_REMOVED lines=9> */
.L_x_971:
[----:B------:R1:W5:Y:S01]  /*0450*/  LDG.E.U16 R24, desc[UR36][R2.64] ;  /* 0x0000002402187981 */ /* 0x000362000c1e1500 */
[----:B------:R-:W-:Y:S05]  /*0460*/  BRA `(.L_x_967) ;  /* 0x0000000c00347947 */ /* 0x000fea0003800000 */
.L_x_970:
        /* <DEDUP_REMOVED lines=9> */
.L_x_973:
[----:B------:R0:W5:Y:S01]  /*0500*/  LDG.E.U16 R24, desc[UR36][R2.64] ;  /* 0x0000002402187981 */ /* 0x000162000c1e1500 */
[----:B------:R-:W-:Y:S05]  /*0510*/  BRA `(.L_x_967) ;  /* 0x0000000c00087947 */ /* 0x000fea0003800000 */
.L_x_972:
[----:B------:R-:W2:Y:S01]  /*0520*/  LDG.E.64 R2, desc[UR36][R2.64] ;  /* 0x0000002402027981 */ /* 0x000ea2000c1e1b00 */
[----:B------:R-:W-:Y:S01]  /*0530*/  UMOV UR4, 0xf0000000 ;  /* 0xf000000000047882 */ /* 0x000fe20000000000 */
[----:B------:R-:W-:Y:S01]  /*0540*/  UMOV UR5, 0x380fffff ;  /* 0x380fffff00057882 */ /* 0x000fe20000000000 */
[----:B--2---:R-:W0:Y:S01]  /*0550*/  F2F.F32.F64 R0, R2 ;  /* 0x0000000200007310 */ /* 0x004e220000301000 */
[----:B------:R-:W-:-:S14]  /*0560*/  DSETP.GEU.AND P0, PT, |R2|, UR4, PT ;  /* 0x0000000402007e2a */ /* 0x000fdc000bf0e200 */
[----:B0-----:R-:W-:-:S05]  /*0570*/  @!P0 FMUL R0, R0, 1.175494350822287508e-38 ;  /* 0x0080000000008820 */ /* 0x001fca0000400000 */
[----:B------:R-:W-:-:S04]  /*0580*/  F2FP.F16.F32.PACK_AB R0, RZ, R0 ;  /* 0x00000000ff00723e */ /* 0x000fc800000000ff */
[----:B------:R-:W-:Y:S01]  /*0590*/  PRMT R24, R0, 0x7610, R24 ;  /* 0x0000761000187816 */ /* 0x000fe20000000018 */
[----:B------:R-:W-:Y:S06]  /*05a0*/  BRA `(.L_x_967) ;  /* 0x0000000800e47947 */ /* 0x000fec0003800000 */
.L_x_962:
        /* <DEDUP_REMOVED lines=11> */
[----:B------:R-:W-:-:S04]  /*0660*/  F2FP.F16.F32.PACK_AB R0, RZ, R0 ;  /* 0x00000000ff00723e */ /* 0x000fc800000000ff */
[----:B------:R-:W-:Y:S01]  /*0670*/  PRMT R24, R0, 0x7610, R24 ;  /* 0x0000761000187816 */ /* 0x000fe20000000018 */
[----:B------:R-:W-:Y:S06]  /*0680*/  BRA `(.L_x_967) ;  /* 0x0000000800ac7947 */ /* 0x000fec0003800000 */
.L_x_976:
        /* <DEDUP_REMOVED lines=9> */
.L_x_975:
        /* <DEDUP_REMOVED lines=27> */
.L_x_978:
        /* <DEDUP_REMOVED lines=11> */
[----:B------:R-:W-:-:S04]  /*0980*/  F2FP.F16.F32.PACK_AB R0, RZ, R0 ;  /* 0x00000000ff00723e */ /* 0x000fc800000000ff */
[----:B------:R-:W-:Y:S01]  /*0990*/  PRMT R24, R0, 0x7610, R24 ;  /* 0x0000761000187816 */ /* 0x000fe20000000018 */
[----:B------:R-:W-:Y:S06]  /*09a0*/  BRA `(.L_x_967) ;  /* 0x0000000400e47947 */ /* 0x000fec0003800000 */
.L_x_977:
[----:B------:R-:W2:Y:S02]  /*09b0*/  LDG.E.U16 R0, desc[UR36][R2.64] ;  /* 0x0000002402007981 */ /* 0x000ea4000c1e1500 */
[----:B--2---:R-:W-:-:S05]  /*09c0*/  IMAD.U32 R0, R0, 0x10000, RZ ;  /* 0x0001000000007824 */ /* 0x004fca00078e00ff */
[----:B------:R-:W-:-:S04]  /*09d0*/  F2FP.F16.F32.PACK_AB R0, RZ, R0 ;  /* 0x00000000ff00723e */ /* 0x000fc800000000ff */
[----:B------:R-:W-:Y:S01]  /*09e0*/  PRMT R24, R0, 0x7610, R24 ;  /* 0x0000761000187816 */ /* 0x000fe20000000018 */
[----:B------:R-:W-:Y:S06]  /*09f0*/  BRA `(.L_x_967) ;  /* 0x0000000400d07947 */ /* 0x000fec0003800000 */
.L_x_974:
        /* <DEDUP_REMOVED lines=10> */
[----:B------:R-:W-:-:S04]  /*0aa0*/  F2FP.F16.F32.PACK_AB R0, RZ, R0 ;  /* 0x00000000ff00723e */ /* 0x000fc800000000ff */
[----:B------:R-:W-:Y:S01]  /*0ab0*/  PRMT R24, R0, 0x7610, R24 ;  /* 0x0000761000187816 */ /* 0x000fe20000000018 */
[----:B------:R-:W-:Y:S06]  /*0ac0*/  BRA `(.L_x_967) ;  /* 0x00000004009c7947 */ /* 0x000fec0003800000 */
.L_x_981:
        /* <DEDUP_REMOVED lines=21> */
.L_x_985:
[----:B------:R-:W-:Y:S05]  /*0c20*/  BSYNC.RECONVERGENT B1 ;  /* 0x0000000000017941 */ /* 0x000fea0003800200 */
.L_x_984:
[----:B------:R-:W-:Y:S01]  /*0c30*/  IMAD.SHL.U32 R0, R0, 0x100000, RZ ;  /* 0x0010000000007824 */ /* 0x000fe200078e00ff */
[----:B------:R-:W-:-:S04]  /*0c40*/  LEA R2, R2, 0x3b800000, 0x17 ;  /* 0x3b80000002027811 */ /* 0x000fc800078eb8ff */
[----:B------:R-:W-:-:S07]  /*0c50*/  LOP3.LUT R0, R2, R0, R7, 0xfe, !PT ;  /* 0x0000000002007212 */ /* 0x000fce00078efe07 */
.L_x_983:
[----:B------:R-:W-:Y:S05]  /*0c60*/  BSYNC.RECONVERGENT B0 ;  /* 0x0000000000007941 */ /* 0x000fea0003800200 */
.L_x_982:
[----:B------:R-:W-:-:S04]  /*0c70*/  F2FP.F16.F32.PACK_AB R0, RZ, R0 ;  /* 0x00000000ff00723e */ /* 0x000fc800000000ff */
[----:B------:R-:W-:Y:S01]  /*0c80*/  PRMT R24, R0, 0x7610, R24 ;  /* 0x0000761000187816 */ /* 0x000fe20000000018 */
[----:B------:R-:W-:Y:S06]  /*0c90*/  BRA `(.L_x_967) ;  /* 0x0000000400287947 */ /* 0x000fec0003800000 */
.L_x_980:
        /* <DEDUP_REMOVED lines=21> */
.L_x_989:
[----:B------:R-:W-:Y:S05]  /*0df0*/  BSYNC.RECONVERGENT B1 ;  /* 0x0000000000017941 */ /* 0x000fea0003800200 */
.L_x_988:
[----:B------:R-:W-:Y:S01]  /*0e00*/  IMAD.SHL.U32 R0, R0, 0x200000, RZ ;  /* 0x0020000000007824 */ /* 0x000fe200078e00ff */
[----:B------:R-:W-:-:S04]  /*0e10*/  LEA R2, R2, 0x37800000, 0x17 ;  /* 0x3780000002027811 */ /* 0x000fc800078eb8ff */
[----:B------:R-:W-:-:S07]  /*0e20*/  LOP3.LUT R0, R2, R0, R7, 0xfe, !PT ;  /* 0x0000000002007212 */ /* 0x000fce00078efe07 */
.L_x_987:
[----:B------:R-:W-:Y:S05]  /*0e30*/  BSYNC.RECONVERGENT B0 ;  /* 0x0000000000007941 */ /* 0x000fea0003800200 */
.L_x_986:
[----:B------:R-:W-:-:S04]  /*0e40*/  F2FP.F16.F32.PACK_AB R0, RZ, R0 ;  /* 0x00000000ff00723e */ /* 0x000fc800000000ff */
[----:B------:R-:W-:Y:S01]  /*0e50*/  PRMT R24, R0, 0x7610, R24 ;  /* 0x0000761000187816 */ /* 0x000fe20000000018 */
[----:B------:R-:W-:Y:S06]  /*0e60*/  BRA `(.L_x_967) ;  /* 0x0000000000b47947 */ /* 0x000fec0003800000 */
.L_x_979:
[----:B------:R-:W-:-:S09]  /*0e70*/  UISETP.NE.AND UP0, UPT, UR4, 0x1c, UPT ;  /* 0x0000001c0400788c */ /* 0x000fd2000bf05270 */
[----:B------:R-:W-:Y:S05]  /*0e80*/  BRA.U !UP0, `(.L_x_990) ;  /* 0x00000001089c7547 */ /* 0x000fea000b800000 */
[----:B------:R-:W-:-:S09]  /*0e90*/  UISETP.NE.AND UP0, UPT, UR4, 0x1d, UPT ;  /* 0x0000001d0400788c */ /* 0x000fd2000bf05270 */
[----:B------:R-:W-:Y:S05]  /*0ea0*/  BRA.U !UP0, `(.L_x_991) ;  /* 0x0000000108807547 */ /* 0x000fea000b800000 */
[----:B------:R-:W-:-:S09]  /*0eb0*/  UISETP.NE.AND UP0, UPT, UR4, 0x2c, UPT ;  /* 0x0000002c0400788c */ /* 0x000fd2000bf05270 */
[----:B------:R-:W-:Y:S05]  /*0ec0*/  BRA.U !UP0, `(.L_x_992) ;  /* 0x0000000108487547 */ /* 0x000fea000b800000 */
.L_x_966:
        /* <DEDUP_REMOVED lines=16> */
.L_x_993:
[----:B------:R-:W-:Y:S01]  /*0fd0*/  PRMT R24, RZ, 0x7610, R24 ;  /* 0x00007610ff187816 */ /* 0x000fe20000000018 */
[----:B------:R-:W-:Y:S06]  /*0fe0*/  BRA `(.L_x_967) ;  /* 0x0000000000547947 */ /* 0x000fec0003800000 */
.L_x_992:
        /* <DEDUP_REMOVED lines=8> */
.L_x_995:
[----:B------:R-:W-:Y:S05]  /*1070*/  BSYNC.RECONVERGENT B0 ;  /* 0x0000000000007941 */ /* 0x000fea0003800200 */
.L_x_994:
[----:B------:R-:W-:-:S04]  /*1080*/  F2FP.F16.F32.PACK_AB R0, RZ, R0 ;  /* 0x00000000ff00723e */ /* 0x000fc800000000ff */
[----:B------:R-:W-:Y:S01]  /*1090*/  PRMT R24, R0, 0x7610, R24 ;  /* 0x0000761000187816 */ /* 0x000fe20000000018 */
[----:B------:R-:W-:Y:S06]  /*10a0*/  BRA `(.L_x_967) ;  /* 0x0000000000247947 */ /* 0x000fec0003800000 */
.L_x_991:
[----:B------:R-:W2:Y:S02]  /*10b0*/  LDG.E.64 R2, desc[UR36][R2.64] ;  /* 0x0000002402027981 */ /* 0x000ea4000c1e1b00 */
[----:B--2---:R-:W0:Y:S02]  /*10c0*/  I2F.U64 R0, R2 ;  /* 0x0000000200007312 */ /* 0x004e240000301000 */
[----:B0-----:R-:W-:-:S04]  /*10d0*/  F2FP.F16.F32.PACK_AB R0, RZ, R0 ;  /* 0x00000000ff00723e */ /* 0x001fc800000000ff */
[----:B------:R-:W-:Y:S01]  /*10e0*/  PRMT R24, R0, 0x7610, R24 ;  /* 0x0000761000187816 */ /* 0x000fe20000000018 */
[----:B------:R-:W-:Y:S06]  /*10f0*/  BRA `(.L_x_967) ;  /* 0x0000000000107947 */ /* 0x000fec0003800000 */
.L_x_990:
[----:B------:R-:W2:Y:S02]  /*1100*/  LDG.E R2, desc[UR36][R2.64] ;  /* 0x0000002402027981 */ /* 0x000ea4000c1e1900 */
[----:B--2---:R-:W-:-:S04]  /*1110*/  I2FP.F32.U32 R0, R2 ;  /* 0x0000000200007245 */ /* 0x004fc80000201000 */
[----:B------:R-:W-:-:S04]  /*1120*/  F2FP.F16.F32.PACK_AB R0, RZ, R0 ;  /* 0x00000000ff00723e */ /* 0x000fc800000000ff */
[----:B------:R-:W-:-:S07]  /*1130*/  PRMT R24, R0, 0x7610, R24 ;  /* 0x0000761000187816 */ /* 0x000fce0000000018 */
.L_x_967:
[----:B------:R-:W-:-:S07]  /*1140*/  VIADD R16, R19, 0x80 ;  /* 0x0000008013107836 */ /* 0x000fce0000000000 */
.L_x_961:
[----:B------:R-:W-:Y:S05]  /*1150*/  BSYNC.RECONVERGENT B6 ;  /* 0x0000000000067941 */ /* 0x000fea0003800200 */
.L_x_960:
[----:B------:R-:W-:Y:S01]  /*1160*/  ISETP.GE.AND P0, PT, R16, R17, PT ;  /* 0x000000111000720c */ /* 0x000fe20003f06270 */
[----:B------:R-:W-:Y:S01]  /*1170*/  BSSY.RECONVERGENT B6, `(.L_x_996) ;  /* 0x000010c000067945 */ /* 0x000fe20003800200 */
[----:B------:R-:W-:-:S11]  /*1180*/  PRMT R23, RZ, 0x7610, R23 ;  /* 0x00007610ff177816 */ /* 0x000fd60000000017 */
[----:B------:R-:W-:Y:S05]  /*1190*/  @P0 BRA `(.L_x_997) ;  /* 0x0000001000240947 */ /* 0x000fea0003800000 */
[----:B01----:R-:W0:Y:S01]  /*11a0*/  LDC.64 R2, c[0x0][0x390] ;  /* 0x0000e400ff027b82 */ /* 0x003e220000000a00 */
        /* <DEDUP_REMOVED lines=21> */
.L_x_1001:
[----:B------:R-:W2:Y:S02]  /*1300*/  LDG.E.U8 R2, desc[UR36][R2.64] ;  /* 0x0000002402027981 */ /* 0x000ea4000c1e1100 */
[----:B--2---:R-:W-:-:S04]  /*1310*/  I2FP.F32.U32 R0, R2 ;  /* 0x0000000200007245 */ /* 0x004fc80000201000 */
[----:B------:R-:W-:-:S04]  /*1320*/  F2FP.F16.F32.PACK_AB R0, RZ, R0 ;  /* 0x00000000ff00723e */ /* 0x000fc800000000ff */
[----:B------:R-:W-:Y:S01]  /*1330*/  PRMT R23, R0, 0x7610, R23 ;  /* 0x0000761000177816 */ /* 0x000fe20000000017 */
[----:B------:R-:W-:Y:S06]  /*1340*/  BRA `(.L_x_1003) ;  /* 0x0000000c00b47947 */ /* 0x000fec0003800000 */
.L_x_1000:
        /* <DEDUP_REMOVED lines=11> */
.L_x_1005:
[----:B------:R-:W2:Y:S02]  /*1400*/  LDG.E R2, desc[UR36][R2.64] ;  /* 0x0000002402027981 */ /* 0x000ea4000c1e1900 */
[----:B--2---:R-:W-:-:S04]  /*1410*/  I2FP.F32.S32 R0, R2 ;  /* 0x0000000200007245 */ /* 0x004fc80000201400 */
[----:B------:R-:W-:-:S04]  /*1420*/  F2FP.F16.F32.PACK_AB R0, RZ, R0 ;  /* 0x00000000ff00723e */ /* 0x000fc800000000ff */
[----:B------:R-:W-:Y:S01]  /*1430*/  PRMT R23, R0, 0x7610, R23 ;  /* 0x0000761000177816 */ /* 0x000fe20000000017 */
[----:B------:R-:W-:Y:S06]  /*1440*/  BRA `(.L_x_1003) ;  /* 0x0000000c00747947 */ /* 0x000fec0003800000 */
.L_x_1004:
[----:B------:R-:W2:Y:S02]  /*1450*/  LDG.E.U16 R2, desc[UR36][R2.64] ;  /* 0x0000002402027981 */ /* 0x000ea4000c1e1500 */
[----:B--2---:R-:W0:Y:S02]  /*1460*/  I2F.S16 R0, R2 ;  /* 0x0000000200007306 */ /* 0x004e240000101400 */
[----:B0-----:R-:W-:-:S04]  /*1470*/  F2FP.F16.F32.PACK_AB R0, RZ, R0 ;  /* 0x00000000ff00723e */ /* 0x001fc800000000ff */
[----:B------:R-:W-:Y:S01]  /*1480*/  PRMT R23, R0, 0x7610, R23 ;  /* 0x0000761000177816 */ /* 0x000fe20000000017 */
[----:B------:R-:W-:Y:S06]  /*1490*/  BRA `(.L_x_1003) ;  /* 0x0000000c00607947 */ /* 0x000fec0003800000 */
.L_x_999:
        /* <DEDUP_REMOVED lines=9> */
.L_x_1007:
[----:B------:R0:W5:Y:S01]  /*1530*/  LDG.E.U16 R23, desc[UR36][R2.64] ;  /* 0x0000002402177981 */ /* 0x000162000c1e1500 */
[----:B------:R-:W-:Y:S05]  /*1540*/  BRA `(.L_x_1003) ;  /* 0x0000000c00347947 */ /* 0x000fea0003800000 */
.L_x_1006:
        /* <DEDUP_REMOVED lines=9> */
.L_x_1009:
[----:B------:R1:W5:Y:S01]  /*15e0*/  LDG.E.U16 R23, desc[UR36][R2.64] ;  /* 0x0000002402177981 */ /* 0x000362000c1e1500 */
[----:B------:R-:W-:Y:S05]  /*15f0*/  BRA `(.L_x_1003) ;  /* 0x0000000c00087947 */ /* 0x000fea0003800000 */
.L_x_1008:
        /* <DEDUP_REMOVED lines=9> */
.L_x_998:
        /* <DEDUP_REMOVED lines=14> */
.L_x_1012:
        /* <DEDUP_REMOVED lines=9> */
.L_x_1011:
        /* <DEDUP_REMOVED lines=27> */
.L_x_1014:
[----:B------:R-:W2:Y:S02]  /*19b0*/  LDG.E.U8 R2, desc[UR36][R2.64] ;  /* 0x0000002402027981 */ /* 0x000ea4000c1e1100 */
[C---:B--2---:R-:W-:Y:S02]  /*19c0*/  IMAD.SHL.U32 R0, R2.reuse, 0x2000000, RZ ;  /* 0x0200000002007824 */ /* 0x044fe400078e00ff */
        /* <DEDUP_REMOVED lines=9> */
[----:B------:R-:W-:-:S04]  /*1a60*/  F2FP.F16.F32.PACK_AB R0, RZ, R0 ;  /* 0x00000000ff00723e */ /* 0x000fc800000000ff */
[----:B------:R-:W-:Y:S01]  /*1a70*/  PRMT R23, R0, 0x7610, R23 ;  /* 0x0000761000177816 */ /* 0x000fe20000000017 */
[----:B------:R-:W-:Y:S06]  /*1a80*/  BRA `(.L_x_1003) ;  /* 0x0000000400e47947 */ /* 0x000fec0003800000 */
.L_x_1013:
[----:B------:R-:W2:Y:S02]  /*1a90*/  LDG.E.U16 R0, desc[UR36][R2.64] ;  /* 0x0000002402007981 */ /* 0x000ea4000c1e1500 */
[----:B--2---:R-:W-:-:S05]  /*1aa0*/  IMAD.U32 R0, R0, 0x10000, RZ ;  /* 0x0001000000007824 */ /* 0x004fca00078e00ff */
[----:B------:R-:W-:-:S04]  /*1ab0*/  F2FP.F16.F32.PACK_AB R0, RZ, R0 ;  /* 0x00000000ff00723e */ /* 0x000fc800000000ff */
[----:B------:R-:W-:Y:S01]  /*1ac0*/  PRMT R23, R0, 0x7610, R23 ;  /* 0x0000761000177816 */ /* 0x000fe20000000017 */
[----:B------:R-:W-:Y:S06]  /*1ad0*/  BRA `(.L_x_1003) ;  /* 0x0000000400d07947 */ /* 0x000fec0003800000 */
.L_x_1010:
        /* <DEDUP_REMOVED lines=13> */
.L_x_1017:
        /* <DEDUP_REMOVED lines=21> */
.L_x_1021:
[----:B------:R-:W-:Y:S05]  /*1d00*/  BSYNC.RECONVERGENT B1 ;  /* 0x0000000000017941 */ /* 0x000fea0003800200 */
.L_x_1020:
[----:B------:R-:W-:Y:S01]  /*1d10*/  IMAD.SHL.U32 R0, R0, 0x100000, RZ ;  /* 0x0010000000007824 */ /* 0x000fe200078e00ff */
[----:B------:R-:W-:-:S04]  /*1d20*/  LEA R2, R2, 0x3b800000, 0x17 ;  /* 0x3b80000002027811 */ /* 0x000fc800078eb8ff */
[----:B------:R-:W-:-:S07]  /*1d30*/  LOP3.LUT R0, R2, R0, R7, 0xfe, !PT ;  /* 0x0000000002007212 */ /* 0x000fce00078efe07 */
.L_x_1019:
[----:B------:R-:W-:Y:S05]  /*1d40*/  BSYNC.RECONVERGENT B0 ;  /* 0x0000000000007941 */ /* 0x000fea0003800200 */
.L_x_1018:
[----:B------:R-:W-:-:S04]  /*1d50*/  F2FP.F16.F32.PACK_AB R0, RZ, R0 ;  /* 0x00000000ff00723e */ /* 0x000fc800000000ff */
[----:B------:R-:W-:Y:S01]  /*1d60*/  PRMT R23, R0, 0x7610, R23 ;  /* 0x0000761000177816 */ /* 0x000fe20000000017 */
[----:B------:R-:W-:Y:S06]  /*1d70*/  BRA `(.L_x_1003) ;  /* 0x0000000400287947 */ /* 0x000fec0003800000 */
.L_x_1016:
        /* <DEDUP_REMOVED lines=21> */
.L_x_1025:
[----:B------:R-:W-:Y:S05]  /*1ed0*/  BSYNC.RECONVERGENT B1 ;  /* 0x0000000000017941 */ /* 0x000fea0003800200 */
.L_x_1024:
[----:B------:R-:W-:Y:S01]  /*1ee0*/  IMAD.SHL.U32 R0, R0, 0x200000, RZ ;  /* 0x0020000000007824 */ /* 0x000fe200078e00ff */
[----:B------:R-:W-:-:S04]  /*1ef0*/  LEA R2, R2, 0x37800000, 0x17 ;  /* 0x3780000002027811 */ /* 0x000fc800078eb8ff */
[----:B------:R-:W-:-:S07]  /*1f00*/  LOP3.LUT R0, R2, R0, R7, 0xfe, !PT ;  /* 0x0000000002007212 */ /* 0x000fce00078efe07 */
.L_x_1023:
[----:B------:R-:W-:Y:S05]  /*1f10*/  BSYNC.RECONVERGENT B0 ;  /* 0x0000000000007941 */ /* 0x000fea0003800200 */
.L_x_1022:
[----:B------:R-:W-:-:S04]  /*1f20*/  F2FP.F16.F32.PACK_AB R0, RZ, R0 ;  /* 0x00000000ff00723e */ /* 0x000fc800000000ff */
[----:B------:R-:W-:Y:S01]  /*1f30*/  PRMT R23, R0, 0x7610, R23 ;  /* 0x0000761000177816 */ /* 0x000fe20000000017 */
[----:B------:R-:W-:Y:S06]  /*1f40*/  BRA `(.L_x_1003) ;  /* 0x0000000000b47947 */ /* 0x000fec0003800000 */
.L_x_1015:
        /* <DEDUP_REMOVED lines=14> */
.L_x_1029:
[----:B------:R-:W-:Y:S05]  /*2030*/  BSYNC.RECONVERGENT B0 ;  /* 0x0000000000007941 */ /* 0x000fea0003800200 */
.L_x_1028:
[----:B------:R-:W-:-:S04]  /*2040*/  F2FP.F16.F32.PACK_AB R0, RZ, R0 ;  /* 0x00000000ff00723e */ /* 0x000fc800000000ff */
[----:B------:R-:W-:Y:S01]  /*2050*/  PRMT R23, R0, 0x7610, R23 ;  /* 0x0000761000177816 */ /* 0x000fe20000000017 */
[----:B------:R-:W-:Y:S06]  /*2060*/  BRA `(.L_x_1003) ;  /* 0x00000000006c7947 */ /* 0x000fec0003800000 */
.L_x_1002:
        /* <DEDUP_REMOVED lines=16> */
.L_x_1030:
[----:B------:R-:W-:Y:S01]  /*2170*/  PRMT R23, RZ, 0x7610, R23 ;  /* 0x00007610ff177816 */ /* 0x000fe20000000017 */
[----:B------:R-:W-:Y:S06]  /*2180*/  BRA `(.L_x_1003) ;  /* 0x0000000000247947 */ /* 0x000fec0003800000 */
.L_x_1027:
[----:B------:R-:W2:Y:S02]  /*2190*/  LDG.E.64 R2, desc[UR36][R2.64] ;  /* 0x0000002402027981 */ /* 0x000ea4000c1e1b00 */
[----:B--2---:R-:W0:Y:S02]  /*21a0*/  I2F.U64 R0, R2 ;  /* 0x0000000200007312 */ /* 0x004e240000301000 */
[----:B0-----:R-:W-:-:S04]  /*21b0*/  F2FP.F16.F32.PACK_AB R0, RZ, R0 ;  /* 0x00000000ff00723e */ /* 0x001fc800000000ff */
[----:B------:R-:W-:Y:S01]  /*21c0*/  PRMT R23, R0, 0x7610, R23 ;  /* 0x0000761000177816 */ /* 0x000fe20000000017 */
[----:B------:R-:W-:Y:S06]  /*21d0*/  BRA `(.L_x_1003) ;  /* 0x0000000000107947 */ /* 0x000fec0003800000 */
.L_x_1026:
[----:B------:R-:W2:Y:S02]  /*21e0*/  LDG.E R2, desc[UR36][R2.64] ;  /* 0x0000002402027981 */ /* 0x000ea4000c1e1900 */
[----:B--2---:R-:W-:-:S04]  /*21f0*/  I2FP.F32.U32 R0, R2 ;  /* 0x0000000200007245 */ /* 0x004fc80000201000 */
[----:B------:R-:W-:-:S04]  /*2200*/  F2FP.F16.F32.PACK_AB R0, RZ, R0 ;  /* 0x00000000ff00723e */ /* 0x000fc800000000ff */
[----:B------:R-:W-:-:S07]  /*2210*/  PRMT R23, R0, 0x7610, R23 ;  /* 0x0000761000177816 */ /* 0x000fce0000000017 */
.L_x_1003:
[----:B------:R-:W-:-:S07]  /*2220*/  VIADD R16, R16, 0x80 ;  /* 0x0000008010107836 */ /* 0x000fce0000000000 */
.L_x_997:
[----:B------:R-:W-:Y:S05]  /*2230*/  BSYNC.RECONVERGENT B6 ;  /* 0x0000000000067941 */ /* 0x000fea0003800200 */
.L_x_996:
        /* <DEDUP_REMOVED lines=26> */
.L_x_1036:
[----:B------:R-:W2:Y:S02]  /*23e0*/  LDG.E.U8 R2, desc[UR36][R2.64] ;  /* 0x0000002402027981 */ /* 0x000ea4000c1e1100 */
[----:B--2---:R-:W-:-:S04]  /*23f0*/  I2FP.F32.U32 R0, R2 ;  /* 0x0000000200007245 */ /* 0x004fc80000201000 */
[----:B------:R-:W-:-:S04]  /*2400*/  F2FP.F16.F32.PACK_AB R0, RZ, R0 ;  /* 0x00000000ff00723e */ /* 0x000fc800000000ff */
[----:B------:R-:W-:Y:S01]  /*2410*/  PRMT R25, R0, 0x7610, R25 ;  /* 0x0000761000197816 */ /* 0x000fe20000000019 */
[----:B------:R-:W-:Y:S06]  /*2420*/  BRA `(.L_x_1038) ;  /* 0x0000000c00b47947 */ /* 0x000fec0003800000 */
.L_x_1035:
        /* <DEDUP_REMOVED lines=11> */
.L_x_1040:
[----:B------:R-:W2:Y:S02]  /*24e0*/  LDG.E R2, desc[UR36][R2.64] ;  /* 0x0000002402027981 */ /* 0x000ea4000c1e1900 */
[----:B--2---:R-:W-:-:S04]  /*24f0*/  I2FP.F32.S32 R0, R2 ;  /* 0x0000000200007245 */ /* 0x004fc80000201400 */
[----:B------:R-:W-:-:S04]  /*2500*/  F2FP.F16.F32.PACK_AB R0, RZ, R0 ;  /* 0x00000000ff00723e */ /* 0x000fc800000000ff */
[----:B------:R-:W-:Y:S01]  /*2510*/  PRMT R25, R0, 0x7610, R25 ;  /* 0x0000761000197816 */ /* 0x000fe20000000019 */
[----:B------:R-:W-:Y:S06]  /*2520*/  BRA `(.L_x_1038) ;  /* 0x0000000c00747947 */ /* 0x000fec0003800000 */
.L_x_1039:
[----:B------:R-:W2:Y:S02]  /*2530*/  LDG.E.U16 R2, desc[UR36][R2.64] ;  /* 0x0000002402027981 */ /* 0x000ea4000c1e1500 */
[----:B--2---:R-:W0:Y:S02]  /*2540*/  I2F.S16 R0, R2 ;  /* 0x0000000200007306 */ /* 0x004e240000101400 */
[----:B0-----:R-:W-:-:S04]  /*2550*/  F2FP.F16.F32.PACK_AB R0, RZ, R0 ;  /* 0x00000000ff00723e */ /* 0x001fc800000000ff */
[----:B------:R-:W-:Y:S01]  /*2560*/  PRMT R25, R0, 0x7610, R25 ;  /* 0x0000761000197816 */ /* 0x000fe20000000019 */
[----:B------:R-:W-:Y:S06]  /*2570*/  BRA `(.L_x_1038) ;  /* 0x0000000c00607947 */ /* 0x000fec0003800000 */
.L_x_1034:
        /* <DEDUP_REMOVED lines=9> */
.L_x_1042:
[----:B------:R0:W5:Y:S01]  /*2610*/  LDG.E.U16 R25, desc[UR36][R2.64] ;  /* 0x0000002402197981 */ /* 0x000162000c1e1500 */
[----:B------:R-:W-:Y:S05]  /*2620*/  BRA `(.L_x_1038) ;  /* 0x0000000c00347947 */ /* 0x000fea0003800000 */
.L_x_1041:
        /* <DEDUP_REMOVED lines=9> */
.L_x_1044:
[----:B------:R1:W5:Y:S01]  /*26c0*/  LDG.E.U16 R25, desc[UR36][R2.64] ;  /* 0x0000002402197981 */ /* 0x000362000c1e1500 */
[----:B------:R-:W-:Y:S05]  /*26d0*/  BRA `(.L_x_1038) ;  /* 0x0000000c00087947 */ /* 0x000fea0003800000 */
.L_x_1043:
        /* <DEDUP_REMOVED lines=9> */
.L_x_1033:
        /* <DEDUP_REMOVED lines=14> */
.L_x_1047:
        /* <DEDUP_REMOVED lines=9> */
.L_x_1046:
        /* <DEDUP_REMOVED lines=27> */
.L_x_1049:
        /* <DEDUP_REMOVED lines=14> */
.L_x_1048:
[----:B------:R-:W2:Y:S02]  /*2b70*/  LDG.E.U16 R0, desc[UR36][R2.64] ;  /* 0x0000002402007981 */ /* 0x000ea4000c1e1500 */
[----:B--2---:R-:W-:-:S05]  /*2b80*/  IMAD.U32 R0, R0, 0x10000, RZ ;  /* 0x0001000000007824 */ /* 0x004fca00078e00ff */
[----:B------:R-:W-:-:S04]  /*2b90*/  F2FP.F16.F32.PACK_AB R0, RZ, R0 ;  /* 0x00000000ff00723e */ /* 0x000fc800000000ff */
[----:B------:R-:W-:Y:S01]  /*2ba0*/  PRMT R25, R0, 0x7610, R25 ;  /* 0x0000761000197816 */ /* 0x000fe20000000019 */
[----:B------:R-:W-:Y:S06]  /*2bb0*/  BRA `(.L_x_1038) ;  /* 0x0000000400d07947 */ /* 0x000fec0003800000 */
.L_x_1045:
        /* <DEDUP_REMOVED lines=13> */
.L_x_1052:
        /* <DEDUP_REMOVED lines=21> */
.L_x_1056:
[----:B------:R-:W-:Y:S05]  /*2de0*/  BSYNC.RECONVERGENT B1 ;  /* 0x0000000000017941 */ /* 0x000fea0003800200 */
.L_x_1055:
[----:B------:R-:W-:Y:S01]  /*2df0*/  IMAD.SHL.U32 R0, R0, 0x100000, RZ ;  /* 0x0010000000007824 */ /* 0x000fe200078e00ff */
[----:B------:R-:W-:-:S04]  /*2e00*/  LEA R2, R2, 0x3b800000, 0x17 ;  /* 0x3b80000002027811 */ /* 0x000fc800078eb8ff */
[----:B------:R-:W-:-:S07]  /*2e10*/  LOP3.LUT R0, R2, R0, R7, 0xfe, !PT ;  /* 0x0000000002007212 */ /* 0x000fce00078efe07 */
.L_x_1054:
[----:B------:R-:W-:Y:S05]  /*2e20*/  BSYNC.RECONVERGENT B0 ;  /* 0x0000000000007941 */ /* 0x000fea0003800200 */
.L_x_1053:
[----:B------:R-:W-:-:S04]  /*2e30*/  F2FP.F16.F32.PACK_AB R0, RZ, R0 ;  /* 0x00000000ff00723e */ /* 0x000fc800000000ff */
[----:B------:R-:W-:Y:S01]  /*2e40*/  PRMT R25, R0, 0x7610, R25 ;  /* 0x0000761000197816 */ /* 0x000fe20000000019 */
[----:B------:R-:W-:Y:S06]  /*2e50*/  BRA `(.L_x_1038) ;  /* 0x0000000400287947 */ /* 0x000fec0003800000 */
.L_x_1051:
        /* <DEDUP_REMOVED lines=21> */
.L_x_1060:
[----:B------:R-:W-:Y:S05]  /*2fb0*/  BSYNC.RECONVERGENT B1 ;  /* 0x0000000000017941 */ /* 0x000fea0003800200 */
.L_x_1059:
[----:B------:R-:W-:Y:S01]  /*2fc0*/  IMAD.SHL.U32 R0, R0, 0x200000, RZ ;  /* 0x0020000000007824 */ /* 0x000fe200078e00ff */
[----:B------:R-:W-:-:S04]  /*2fd0*/  LEA R2, R2, 0x37800000, 0x17 ;  /* 0x3780000002027811 */ /* 0x000fc800078eb8ff */
[----:B------:R-:W-:-:S07]  /*2fe0*/  LOP3.LUT R0, R2, R0, R7, 0xfe, !PT ;  /* 0x0000000002007212 */ /* 0x000fce00078efe07 */
.L_x_1058:
[----:B------:R-:W-:Y:S05]  /*2ff0*/  BSYNC.RECONVERGENT B0 ;  /* 0x0000000000007941 */ /* 0x000fea0003800200 */
.L_x_1057:
[----:B------:R-:W-:-:S04]  /*3000*/  F2FP.F16.F32.PACK_AB R0, RZ, R0 ;  /* 0x00000000ff00723e */ /* 0x000fc800000000ff */
[----:B------:R-:W-:Y:S01]  /*3010*/  PRMT R25, R0, 0x7610, R25 ;  /* 0x0000761000197816 */ /* 0x000fe20000000019 */
[----:B------:R-:W-:Y:S06]  /*3020*/  BRA `(.L_x_1038) ;  /* 0x0000000000b47947 */ /* 0x000fec0003800000 */
.L_x_1050:
        /* <DEDUP_REMOVED lines=14> */
.L_x_1064:
[----:B------:R-:W-:Y:S05]  /*3110*/  BSYNC.RECONVERGENT B0 ;  /* 0x0000000000007941 */ /* 0x000fea0003800200 */
.L_x_1063:
[----:B------:R-:W-:-:S04]  /*3120*/  F2FP.F16.F32.PACK_AB R0, RZ, R0 ;  /* 0x00000000ff00723e */ /* 0x000fc800000000ff */
[----:B------:R-:W-:Y:S01]  /*3130*/  PRMT R25, R0, 0x7610, R25 ;  /* 0x0000761000197816 */ /* 0x000fe20000000019 */
[----:B------:R-:W-:Y:S06]  /*3140*/  BRA `(.L_x_1038) ;  /* 0x00000000006c7947 */ /* 0x000fec0003800000 */
.L_x_1037:
        /* <DEDUP_REMOVED lines=16> */
.L_x_1065:
[----:B------:R-:W-:Y:S01]  /*3250*/  PRMT R25, RZ, 0x7610, R25 ;  /* 0x00007610ff197816 */ /* 0x000fe20000000019 */
[----:B------:R-:W-:Y:S06]  /*3260*/  BRA `(.L_x_1038) ;  /* 0x0000000000247947 */ /* 0x000fec0003800000 */
.L_x_1062:
[----:B------:R-:W2:Y:S02]  /*3270*/  LDG.E.64 R2, desc[UR36][R2.64] ;  /* 0x0000002402027981 */ /* 0x000ea4000c1e1b00 */
[----:B--2---:R-:W0:Y:S02]  /*3280*/  I2F.U64 R0, R2 ;  /* 0x0000000200007312 */ /* 0x004e240000301000 */
[----:B0-----:R-:W-:-:S04]  /*3290*/  F2FP.F16.F32.PACK_AB R0, RZ, R0 ;  /* 0x00000000ff00723e */ /* 0x001fc800000000ff */
[----:B------:R-:W-:Y:S01]  /*32a0*/  PRMT R25, R0, 0x7610, R25 ;  /* 0x0000761000197816 */ /* 0x000fe20000000019 */
[----:B------:R-:W-:Y:S06]  /*32b0*/  BRA `(.L_x_1038) ;  /* 0x0000000000107947 */ /* 0x000fec0003800000 */
.L_x_1061:
[----:B------:R-:W2:Y:S02]  /*32c0*/  LDG.E R2, desc[UR36][R2.64] ;  /* 0x0000002402027981 */ /* 0x000ea4000c1e1900 */
[----:B--2---:R-:W-:-:S04]  /*32d0*/  I2FP.F32.U32 R0, R2 ;  /* 0x0000000200007245 */ /* 0x004fc80000201000 */
[----:B------:R-:W-:-:S04]  /*32e0*/  F2FP.F16.F32.PACK_AB R0, RZ, R0 ;  /* 0x00000000ff00723e */ /* 0x000fc800000000ff */
[----:B------:R-:W-:-:S07]  /*32f0*/  PRMT R25, R0, 0x7610, R25 ;  /* 0x0000761000197816 */ /* 0x000fce0000000019 */
.L_x_1038:
[----:B------:R-:W-:-:S07]  /*3300*/  VIADD R16, R16, 0x80 ;  /* 0x0000008010107836 */ /* 0x000fce0000000000 */
.L_x_1032:
[----:B------:R-:W-:Y:S05]  /*3310*/  BSYNC.RECONVERGENT B6 ;  /* 0x0000000000067941 */ /* 0x000fea0003800200 */
.L_x_1031:
        /* <DEDUP_REMOVED lines=25> */
.L_x_1071:
[----:B------:R-:W2:Y:S02]  /*34b0*/  LDG.E.U8 R2, desc[UR36][R2.64] ;  /* 0x0000002402027981 */ /* 0x000ea4000c1e1100 */
[----:B--2---:R-:W-:-:S04]  /*34c0*/  I2FP.F32.U32 R0, R2 ;  /* 0x0000000200007245 */ /* 0x004fc80000201000 */
[----:B------:R-:W-:Y:S01]  /*34d0*/  F2FP.F16.F32.PACK_AB R0, RZ, R0 ;  /* 0x00000000ff00723e */ /* 0x000fe200000000ff */
[----:B------:R-:W-:Y:S06]  /*34e0*/  BRA `(.L_x_1067) ;  /* 0x0000000c007c7947 */ /* 0x000fec0003800000 */
.L_x_1070:
        /* <DEDUP_REMOVED lines=10> */
.L_x_1074:
[----:B------:R-:W2:Y:S02]  /*3590*/  LDG.E R2, desc[UR36][R2.64] ;  /* 0x0000002402027981 */ /* 0x000ea4000c1e1900 */
[----:B--2---:R-:W-:-:S04]  /*35a0*/  I2FP.F32.S32 R0, R2 ;  /* 0x0000000200007245 */ /* 0x004fc80000201400 */
[----:B------:R-:W-:Y:S01]  /*35b0*/  F2FP.F16.F32.PACK_AB R0, RZ, R0 ;  /* 0x00000000ff00723e */ /* 0x000fe200000000ff */
[----:B------:R-:W-:Y:S06]  /*35c0*/  BRA `(.L_x_1067) ;  /* 0x0000000c00447947 */ /* 0x000fec0003800000 */
.L_x_1073:
[----:B------:R-:W2:Y:S02]  /*35d0*/  LDG.E.U16 R2, desc[UR36][R2.64] ;  /* 0x0000002402027981 */ /* 0x000ea4000c1e1500 */
[----:B--2---:R-:W0:Y:S02]  /*35e0*/  I2F.S16 R0, R2 ;  /* 0x0000000200007306 */ /* 0x004e240000101400 */
[----:B0-----:R-:W-:Y:S01]  /*35f0*/  F2FP.F16.F32.PACK_AB R0, RZ, R0 ;  /* 0x00000000ff00723e */ /* 0x001fe200000000ff */
[----:B------:R-:W-:Y:S06]  /*3600*/  BRA `(.L_x_1067) ;  /* 0x0000000c00347947 */ /* 0x000fec0003800000 */
.L_x_1069:
        /* <DEDUP_REMOVED lines=9> */
.L_x_1076:
[----:B------:R2:W5:Y:S01]  /*36a0*/  LDG.E.U16 R0, desc[UR36][R2.64] ;  /* 0x0000002402007981 */ /* 0x000562000c1e1500 */
[----:B------:R-:W-:Y:S05]  /*36b0*/  BRA `(.L_x_1067) ;  /* 0x0000000c00087947 */ /* 0x000fea0003800000 */
.L_x_1075:
        /* <DEDUP_REMOVED lines=9> */
.L_x_1078:
[----:B------:R3:W5:Y:S01]  /*3750*/  LDG.E.U16 R0, desc[UR36][R2.64] ;  /* 0x0000002402007981 */ /* 0x000762000c1e1500 */
[----:B------:R-:W-:Y:S05]  /*3760*/  BRA `(.L_x_1067) ;  /* 0x0000000800dc7947 */ /* 0x000fea0003800000 */
.L_x_1077:
        /* <DEDUP_REMOVED lines=8> */
.L_x_1068:
        /* <DEDUP_REMOVED lines=13> */
.L_x_1081:
        /* <DEDUP_REMOVED lines=8> */
.L_x_1080:
        /* <DEDUP_REMOVED lines=27> */
.L_x_1083:
        /* <DEDUP_REMOVED lines=13> */
.L_x_1082:
[----:B------:R-:W2:Y:S02]  /*3bc0*/  LDG.E.U16 R0, desc[UR36][R2.64] ;  /* 0x0000002402007981 */ /* 0x000ea4000c1e1500 */
[----:B--2---:R-:W-:-:S05]  /*3bd0*/  IMAD.U32 R0, R0, 0x10000, RZ ;  /* 0x0001000000007824 */ /* 0x004fca00078e00ff */
[----:B------:R-:W-:Y:S01]  /*3be0*/  F2FP.F16.F32.PACK_AB R0, RZ, R0 ;  /* 0x00000000ff00723e */ /* 0x000fe200000000ff */
[----:B------:R-:W-:Y:S06]  /*3bf0*/  BRA `(.L_x_1067) ;  /* 0x0000000400b87947 */ /* 0x000fec0003800000 */
.L_x_1079:
        /* <DEDUP_REMOVED lines=12> */
.L_x_1086:
        /* <DEDUP_REMOVED lines=21> */
.L_x_1090:
[----:B------:R-:W-:Y:S05]  /*3e10*/  BSYNC.RECONVERGENT B1 ;  /* 0x0000000000017941 */ /* 0x000fea0003800200 */
.L_x_1089:
[----:B------:R-:W-:Y:S01]  /*3e20*/  IMAD.SHL.U32 R0, R0, 0x100000, RZ ;  /* 0x0010000000007824 */ /* 0x000fe200078e00ff */
[----:B------:R-:W-:-:S04]  /*3e30*/  LEA R2, R2, 0x3b800000, 0x17 ;  /* 0x3b80000002027811 */ /* 0x000fc800078eb8ff */
[----:B------:R-:W-:-:S07]  /*3e40*/  LOP3.LUT R0, R2, R0, R7, 0xfe, !PT ;  /* 0x0000000002007212 */ /* 0x000fce00078efe07 */
.L_x_1088:
[----:B------:R-:W-:Y:S05]  /*3e50*/  BSYNC.RECONVERGENT B0 ;  /* 0x0000000000007941 */ /* 0x000fea0003800200 */
.L_x_1087:
[----:B------:R-:W-:Y:S01]  /*3e60*/  F2FP.F16.F32.PACK_AB R0, RZ, R0 ;  /* 0x00000000ff00723e */ /* 0x000fe200000000ff */
[----:B------:R-:W-:Y:S06]  /*3e70*/  BRA `(.L_x_1067) ;  /* 0x0000000400187947 */ /* 0x000fec0003800000 */
.L_x_1085:
        /* <DEDUP_REMOVED lines=21> */
.L_x_1094:
[----:B------:R-:W-:Y:S05]  /*3fd0*/  BSYNC.RECONVERGENT B1 ;  /* 0x0000000000017941 */ /* 0x000fea0003800200 */
.L_x_1093:
[----:B------:R-:W-:Y:S01]  /*3fe0*/  IMAD.SHL.U32 R0, R0, 0x200000, RZ ;  /* 0x0020000000007824 */ /* 0x000fe200078e00ff */
[----:B------:R-:W-:-:S04]  /*3ff0*/  LEA R2, R2, 0x37800000, 0x17 ;  /* 0x3780000002027811 */ /* 0x000fc800078eb8ff */
[----:B------:R-:W-:-:S07]  /*4000*/  LOP3.LUT R0, R2, R0, R7, 0xfe, !PT ;  /* 0x0000000002007212 */ /* 0x000fce00078efe07 */
.L_x_1092:
[----:B------:R-:W-:Y:S05]  /*4010*/  BSYNC.RECONVERGENT B0 ;  /* 0x0000000000007941 */ /* 0x000fea0003800200 */
.L_x_1091:
[----:B------:R-:W-:Y:S01]  /*4020*/  F2FP.F16.F32.PACK_AB R0, RZ, R0 ;  /* 0x00000000ff00723e */ /* 0x000fe200000000ff */
[----:B------:R-:W-:Y:S06]  /*4030*/  BRA `(.L_x_1067) ;  /* 0x0000000000a87947 */ /* 0x000fec0003800000 */
.L_x_1084:
        /* <DEDUP_REMOVED lines=14> */
.L_x_1098:
[----:B------:R-:W-:Y:S05]  /*4120*/  BSYNC.RECONVERGENT B0 ;  /* 0x0000000000007941 */ /* 0x000fea0003800200 */
.L_x_1097:
[----:B------:R-:W-:Y:S01]  /*4130*/  F2FP.F16.F32.PACK_AB R0, RZ, R0 ;  /* 0x00000000ff00723e */ /* 0x000fe200000000ff */
[----:B------:R-:W-:Y:S06]  /*4140*/  BRA `(.L_x_1067) ;  /* 0x0000000000647947 */ /* 0x000fec0003800000 */
.L_x_1072:
        /* <DEDUP_REMOVED lines=16> */
.L_x_1099:
[----:B------:R-:W-:Y:S01]  /*4250*/  PRMT R0, RZ, 0x7610, R0 ;  /* 0x00007610ff007816 */ /* 0x000fe20000000000 */
[----:B------:R-:W-:Y:S06]  /*4260*/  BRA `(.L_x_1067) ;  /* 0x00000000001c7947 */ /* 0x000fec0003800000 */
.L_x_1096:
[----:B------:R-:W2:Y:S02]  /*4270*/  LDG.E.64 R2, desc[UR36][R2.64] ;  /* 0x0000002402027981 */ /* 0x000ea4000c1e1b00 */
[----:B--2---:R-:W0:Y:S02]  /*4280*/  I2F.U64 R0, R2 ;  /* 0x0000000200007312 */ /* 0x004e240000301000 */
[----:B0-----:R-:W-:Y:S01]  /*4290*/  F2FP.F16.F32.PACK_AB R0, RZ, R0 ;  /* 0x00000000ff00723e */ /* 0x001fe200000000ff */
[----:B------:R-:W-:Y:S06]  /*42a0*/  BRA `(.L_x_1067) ;  /* 0x00000000000c7947 */ /* 0x000fec0003800000 */
.L_x_1095:
[----:B------:R-:W2:Y:S02]  /*42b0*/  LDG.E R2, desc[UR36][R2.64] ;  /* 0x0000002402027981 */ /* 0x000ea4000c1e1900 */
[----:B--2---:R-:W-:-:S04]  /*42c0*/  I2FP.F32.U32 R0, R2 ;  /* 0x0000000200007245 */ /* 0x004fc80000201000 */
[----:B------:R-:W-:-:S07]  /*42d0*/  F2FP.F16.F32.PACK_AB R0, RZ, R0 ;  /* 0x00000000ff00723e */ /* 0x000fce00000000ff */
.L_x_1067:
[----:B------:R-:W-:Y:S05]  /*42e0*/  BSYNC.RECONVERGENT B6 ;  /* 0x0000000000067941 */ /* 0x000fea0003800200 */
.L_x_1066:
[----:B------:R-:W4:Y:S01]  /*42f0*/  LDC.U8 R16, c[0x0][0x3a4] ;  /* 0x0000e900ff107b82 */ /* 0x000f220000000000 */
[C---:B------:R-:W-:Y:S01]  /*4300*/  ISETP.GE.AND P0, PT, R19.reuse, R17, PT ;  /* 0x000000111300720c */ /* 0x040fe20003f06270 */
[C---:B0123--:R-:W-:Y:S01]  /*4310*/  VIADD R2, R19.reuse, 0x100 ;  /* 0x0000010013027836 */ /* 0x04ffe20000000000 */
[----:B------:R-:W-:Y:S01]  /*4320*/  BSSY.RECONVERGENT B0, `(.L_x_1100) ;  /* 0x000002f000007945 */ /* 0x000fe20003800200 */
[----:B------:R-:W-:-:S03]  /*4330*/  VIADD R22, R19, 0x80 ;  /* 0x0000008013167836 */ /* 0x000fc60000000000 */
[----:B------:R-:W-:Y:S01]  /*4340*/  ISETP.GE.AND P1, PT, R2, R17, PT ;  /* 0x000000110200720c */ /* 0x000fe20003f26270 */
[----:B------:R-:W-:-:S06]  /*4350*/  VIADD R2, R19, 0x180 ;  /* 0x0000018013027836 */ /* 0x000fcc0000000000 */
[----:B------:R-:W-:Y:S06]  /*4360*/  @P0 BRA `(.L_x_1101) ;  /* 0x0000000000a80947 */ /* 0x000fec0003800000 */
[----:B-----5:R-:W-:Y:S02]  /*4370*/  HADD2.F32 R24, -RZ, R24.H0_H0 ;  /* 0x20000018ff187230 */ /* 0x020fe40000004100 */
[----:B------:R-:W-:-:S03]  /*4380*/  IMAD.MOV.U32 R8, RZ, RZ, 0x3e800000 ;  /* 0x3e800000ff087424 */ /* 0x000fc600078e00ff */
[C---:B------:R-:W-:Y:S01]  /*4390*/  FFMA.FTZ R4, R24.reuse, R24, 1 ;  /* 0x3f80000018047423 */ /* 0x040fe20000010018 */
        /* <DEDUP_REMOVED lines=38> */
[----:B------:R-:W-:-:S07]  /*4600*/  F2FP.F16.F32.PACK_AB R4, RZ, R4 ;  /* 0x00000004ff04723e */ /* 0x000fce00000000ff */
.L_x_1101:
[----:B------:R-:W-:Y:S05]  /*4610*/  BSYNC.RECONVERGENT B0 ;  /* 0x0000000000007941 */ /* 0x000fea0003800200 */
.L_x_1100:
[-C--:B------:R-:W-:Y:S01]  /*4620*/  ISETP.GE.AND P3, PT, R22, R17.reuse, PT ;  /* 0x000000111600720c */ /* 0x080fe20003f66270 */
[----:B------:R-:W-:Y:S01]  /*4630*/  BSSY.RECONVERGENT B0, `(.L_x_1102) ;  /* 0x000002d000007945 */ /* 0x000fe20003800200 */
[----:B------:R-:W-:-:S11]  /*4640*/  ISETP.GE.AND P2, PT, R2, R17, PT ;  /* 0x000000110200720c */ /* 0x000fd60003f46270 */
[----:B------:R-:W-:Y:S05]  /*4650*/  @P3 BRA `(.L_x_1103) ;  /* 0x0000000000a83947 */ /* 0x000fea0003800000 */
[----:B-----5:R-:W-:Y:S02]  /*4660*/  HADD2.F32 R23, -RZ, R23.H0_H0 ;  /* 0x20000017ff177230 */ /* 0x020fe40000004100 */
[----:B------:R-:W-:Y:S02]  /*4670*/  IMAD.MOV.U32 R9, RZ, RZ, 0x3e800000 ;  /* 0x3e800000ff097424 */ /* 0x000fe400078e00ff */
[----:B------:R-:W-:Y:S02]  /*4680*/  IMAD.MOV.U32 R8, RZ, RZ, 0x3d39bf78 ;  /* 0x3d39bf78ff087424 */ /* 0x000fe400078e00ff */
[C---:B------:R-:W-:Y:S01]  /*4690*/  FFMA.FTZ R3, R23.reuse, R23, 1 ;  /* 0x3f80000017037423 */ /* 0x040fe20000010017 */
[----:B------:R-:W-:-:S03]  /*46a0*/  FSETP.GT.FTZ.AND P3, PT, |R23|, 8388608, PT ;  /* 0x4b0000001700780b */ /* 0x000fc60003f74200 */
        /* <DEDUP_REMOVED lines=37> */
.L_x_1103:
[----:B------:R-:W-:Y:S05]  /*4900*/  BSYNC.RECONVERGENT B0 ;  /* 0x0000000000007941 */ /* 0x000fea0003800200 */
.L_x_1102:
[----:B------:R-:W-:Y:S04]  /*4910*/  BSSY.RECONVERGENT B0, `(.L_x_1104) ;  /* 0x000002c000007945 */ /* 0x000fe80003800200 */
        /* <DEDUP_REMOVED lines=43> */
.L_x_1105:
[----:B------:R-:W-:Y:S05]  /*4bd0*/  BSYNC.RECONVERGENT B0 ;  /* 0x0000000000007941 */ /* 0x000fea0003800200 */
.L_x_1104:
        /* <DEDUP_REMOVED lines=44> */
.L_x_1107:
[----:B------:R-:W-:Y:S05]  /*4ea0*/  BSYNC.RECONVERGENT B0 ;  /* 0x0000000000007941 */ /* 0x000fea0003800200 */
.L_x_1106:
[----:B------:R-:W-:Y:S04]  /*4eb0*/  BSSY.RECONVERGENT B6, `(.L_x_1108) ;  /* 0x000010e000067945 */ /* 0x000fe80003800200 */
[----:B------:R-:W-:Y:S05]  /*4ec0*/  @P0 BRA `(.L_x_1109) ;  /* 0x0000001000300947 */ /* 0x000fea0003800000 */
[----:B------:R-:W0:Y:S01]  /*4ed0*/  LDCU UR4, c[0x0][0x3a8] ;  /* 0x00007500ff0477ac */ /* 0x000e220008000800 */
[----:B------:R-:W1:Y:S01]  /*4ee0*/  LDC.64 R2, c[0x0][0x388] ;  /* 0x0000e200ff027b82 */ /* 0x000e620000000a00 */
[----:B-----5:R-:W-:Y:S01]  /*4ef0*/  IMAD R0, R18, 0x200, R19 ;  /* 0x0000020012007824 */ /* 0x020fe200078e0213 */
[----:B----4-:R-:W-:-:S03]  /*4f00*/  PRMT R6, R16, 0x9910, RZ ;  /* 0x0000991010067816 */ /* 0x010fc600000000ff */
[----:B0-----:R-:W-:Y:S02]  /*4f10*/  IMAD R5, R0, UR4, RZ ;  /* 0x0000000400057c24 */ /* 0x001fe4000f8e02ff */
[----:B------:R-:W-:-:S05]  /*4f20*/  IMAD.MOV.U32 R0, RZ, RZ, R6 ;  /* 0x000000ffff007224 */ /* 0x000fca00078e0006 */
[----:B------:R-:W-:Y:S02]  /*4f30*/  ISETP.GT.AND P0, PT, R0, 0x9, PT ;  /* 0x000000090000780c */ /* 0x000fe40003f04270 */
[----:B-1----:R-:W-:-:S05]  /*4f40*/  IADD3 R2, P1, PT, R5, R2, RZ ;  /* 0x0000000205027210 */ /* 0x002fca0007f3e0ff */
        /* <DEDUP_REMOVED lines=10> */
[----:B------:R-:W-:Y:S02]  /*4ff0*/  HADD2.F32 R4, -RZ, R4.H0_H0 ;  /* 0x20000004ff047230 */ /* 0x000fe40000004100 */
[----:B------:R-:W-:Y:S02]  /*5000*/  IMAD.MOV.U32 R19, RZ, RZ, R22 ;  /* 0x000000ffff137224 */ /* 0x000fe400078e0016 */
[----:B------:R-:W0:Y:S02]  /*5010*/  F2I.FTZ.TRUNC.NTZ R5, R4 ;  /* 0x0000000400057305 */ /* 0x000e24000021f100 */
[----:B0-----:R3:W-:Y:S01]  /*5020*/  STG.E.U8 desc[UR36][R2.64], R5 ;  /* 0x0000000502007986 */ /* 0x0017e2000c101124 */
[----:B------:R-:W-:Y:S05]  /*5030*/  BRA `(.L_x_1109) ;  /* 0x0000000c00d47947 */ /* 0x000fea0003800000 */
.L_x_1113:
[----:B------:R-:W-:Y:S02]  /*5040*/  HADD2.F32 R5, -RZ, R4.H0_H0 ;  /* 0x20000004ff057230 */ /* 0x000fe40000004100 */
[----:B------:R-:W-:-:S04]  /*5050*/  IMAD.MOV.U32 R19, RZ, RZ, R22 ;  /* 0x000000ffff137224 */ /* 0x000fc800078e0016 */
[----:B------:R-:W0:Y:S02]  /*5060*/  F2I.S64.TRUNC R4, R5 ;  /* 0x0000000500047311 */ /* 0x000e24000020d900 */
[----:B0-----:R0:W-:Y:S01]  /*5070*/  STG.E.U8 desc[UR36][R2.64], R4 ;  /* 0x0000000402007986 */ /* 0x0011e2000c101124 */
[----:B------:R-:W-:Y:S05]  /*5080*/  BRA `(.L_x_1109) ;  /* 0x0000000c00c07947 */ /* 0x000fea0003800000 */
.L_x_1112:
[----:B------:R-:W-:-:S13]  /*5090*/  ISETP.NE.AND P0, PT, R0, 0x2, PT ;  /* 0x000000020000780c */ /* 0x000fda0003f05270 */
[----:B------:R-:W-:Y:S05]  /*50a0*/  @!P0 BRA `(.L_x_1115) ;  /* 0x0000000000388947 */ /* 0x000fea0003800000 */
[----:B------:R-:W-:-:S13]  /*50b0*/  ISETP.NE.AND P0, PT, R0, 0x3, PT ;  /* 0x000000030000780c */ /* 0x000fda0003f05270 */
[----:B------:R-:W-:Y:S05]  /*50c0*/  @!P0 BRA `(.L_x_1116) ;  /* 0x00000000001c8947 */ /* 0x000fea0003800000 */
[----:B------:R-:W-:-:S13]  /*50d0*/  ISETP.NE.AND P0, PT, R0, 0x4, PT ;  /* 0x000000040000780c */ /* 0x000fda0003f05270 */
[----:B------:R-:W-:Y:S05]  /*50e0*/  @P0 BRA `(.L_x_1114) ;  /* 0x0000000800f80947 */ /* 0x000fea0003800000 */
[----:B------:R-:W-:Y:S02]  /*50f0*/  HADD2.F32 R4, -RZ, R4.H0_H0 ;  /* 0x20000004ff047230 */ /* 0x000fe40000004100 */
[----:B------:R-:W-:-:S04]  /*5100*/  IMAD.MOV.U32 R19, RZ, RZ, R22 ;  /* 0x000000ffff137224 */ /* 0x000fc800078e0016 */
[----:B------:R-:W0:Y:S02]  /*5110*/  F2I.S64.TRUNC R4, R4 ;  /* 0x0000000400047311 */ /* 0x000e24000020d900 */
[----:B0-----:R1:W-:Y:S01]  /*5120*/  STG.E.64 desc[UR36][R2.64], R4 ;  /* 0x0000000402007986 */ /* 0x0013e2000c101b24 */
[----:B------:R-:W-:Y:S05]  /*5130*/  BRA `(.L_x_1109) ;  /* 0x0000000c00947947 */ /* 0x000fea0003800000 */
.L_x_1116:
[----:B------:R-:W-:Y:S02]  /*5140*/  HADD2.F32 R4, -RZ, R4.H0_H0 ;  /* 0x20000004ff047230 */ /* 0x000fe40000004100 */
[----:B------:R-:W-:Y:S02]  /*5150*/  IMAD.MOV.U32 R19, RZ, RZ, R22 ;  /* 0x000000ffff137224 */ /* 0x000fe400078e0016 */
[----:B------:R-:W0:Y:S02]  /*5160*/  F2I.FTZ.TRUNC.NTZ R5, R4 ;  /* 0x0000000400057305 */ /* 0x000e24000021f100 */
[----:B0-----:R2:W-:Y:S01]  /*5170*/  STG.E desc[UR36][R2.64], R5 ;  /* 0x0000000502007986 */ /* 0x0015e2000c101924 */
[----:B------:R-:W-:Y:S05]  /*5180*/  BRA `(.L_x_1109) ;  /* 0x0000000c00807947 */ /* 0x000fea0003800000 */
.L_x_1115:
[----:B------:R-:W-:Y:S02]  /*5190*/  HADD2.F32 R4, -RZ, R4.H0_H0 ;  /* 0x20000004ff047230 */ /* 0x000fe40000004100 */
[----:B------:R-:W-:Y:S02]  /*51a0*/  IMAD.MOV.U32 R19, RZ, RZ, R22 ;  /* 0x000000ffff137224 */ /* 0x000fe400078e0016 */
[----:B------:R-:W0:Y:S02]  /*51b0*/  F2I.FTZ.TRUNC.NTZ R5, R4 ;  /* 0x0000000400057305 */ /* 0x000e24000021f100 */
[----:B0-----:R0:W-:Y:S01]  /*51c0*/  STG.E.U16 desc[UR36][R2.64], R5 ;  /* 0x0000000502007986 */ /* 0x0011e2000c101524 */
[----:B------:R-:W-:Y:S05]  /*51d0*/  BRA `(.L_x_1109) ;  /* 0x0000000c006c7947 */ /* 0x000fea0003800000 */
.L_x_1111:
[----:B------:R-:W-:-:S13]  /*51e0*/  ISETP.GT.AND P0, PT, R0, 0x6, PT ;  /* 0x000000060000780c */ /* 0x000fda0003f04270 */
[----:B------:R-:W-:Y:S05]  /*51f0*/  @P0 BRA `(.L_x_1117) ;  /* 0x00000000002c0947 */ /* 0x000fea0003800000 */
[----:B------:R-:W-:-:S13]  /*5200*/  ISETP.NE.AND P0, PT, R0, 0x5, PT ;  /* 0x000000050000780c */ /* 0x000fda0003f05270 */
[----:B------:R-:W-:Y:S05]  /*5210*/  @!P0 BRA `(.L_x_1118) ;  /* 0x0000000000188947 */ /* 0x000fea0003800000 */
[----:B------:R-:W-:-:S13]  /*5220*/  ISETP.NE.AND P0, PT, R0, 0x6, PT ;  /* 0x000000060000780c */ /* 0x000fda0003f05270 */
[----:B------:R-:W-:Y:S05]  /*5230*/  @P0 BRA `(.L_x_1114) ;  /* 0x0000000800a40947 */ /* 0x000fea0003800000 */
[----:B------:R-:W-:Y:S02]  /*5240*/  HADD2.F32 R5, -RZ, R4.H0_H0 ;  /* 0x20000004ff057230 */ /* 0x000fe40000004100 */
[----:B------:R-:W-:-:S03]  /*5250*/  IMAD.MOV.U32 R19, RZ, RZ, R22 ;  /* 0x000000ffff137224 */ /* 0x000fc600078e0016 */
[----:B------:R0:W-:Y:S01]  /*5260*/  STG.E desc[UR36][R2.64], R5 ;  /* 0x0000000502007986 */ /* 0x0001e2000c101924 */
[----:B------:R-:W-:Y:S05]  /*5270*/  BRA `(.L_x_1109) ;  /* 0x0000000c00447947 */ /* 0x000fea0003800000 */
.L_x_1118:
[----:B------:R0:W-:Y:S01]  /*5280*/  STG.E.U16 desc[UR36][R2.64], R4 ;  /* 0x0000000402007986 */ /* 0x0001e2000c101524 */
[----:B------:R-:W-:Y:S01]  /*5290*/  IMAD.MOV.U32 R19, RZ, RZ, R22 ;  /* 0x000000ffff137224 */ /* 0x000fe200078e0016 */
[----:B------:R-:W-:Y:S06]  /*52a0*/  BRA `(.L_x_1109) ;  /* 0x0000000c00387947 */ /* 0x000fec0003800000 */
.L_x_1117:
[----:B------:R-:W-:-:S13]  /*52b0*/  ISETP.NE.AND P0, PT, R0, 0x7, PT ;  /* 0x000000070000780c */ /* 0x000fda0003f05270 */
[----:B------:R-:W-:Y:S05]  /*52c0*/  @!P0 BRA `(.L_x_1119) ;  /* 0x00000000003c8947 */ /* 0x000fea0003800000 */
[----:B------:R-:W-:-:S13]  /*52d0*/  ISETP.NE.AND P0, PT, R0, 0x8, PT ;  /* 0x000000080000780c */ /* 0x000fda0003f05270 */
[----:B------:R-:W-:Y:S05]  /*52e0*/  @!P0 BRA `(.L_x_1120) ;  /* 0x00000000001c8947 */ /* 0x000fea0003800000 */
[----:B------:R-:W-:-:S13]  /*52f0*/  ISETP.NE.AND P0, PT, R0, 0x9, PT ;  /* 0x000000090000780c */ /* 0x000fda0003f05270 */
[----:B------:R-:W-:Y:S05]  /*5300*/  @P0 BRA `(.L_x_1114) ;  /* 0x0000000800700947 */ /* 0x000fea0003800000 */
[----:B------:R-:W-:Y:S02]  /*5310*/  HADD2.F32 R4, -RZ, R4.H0_H0 ;  /* 0x20000004ff047230 */ /* 0x000fe40000004100 */
[----:B------:R-:W-:Y:S02]  /*5320*/  IMAD.MOV.U32 R5, RZ, RZ, RZ ;  /* 0x000000ffff057224 */ /* 0x000fe400078e00ff */
[----:B------:R-:W-:-:S03]  /*5330*/  IMAD.MOV.U32 R19, RZ, RZ, R22 ;  /* 0x000000ffff137224 */ /* 0x000fc600078e0016 */
[----:B------:R0:W-:Y:S01]  /*5340*/  STG.E.64 desc[UR36][R2.64], R4 ;  /* 0x0000000402007986 */ /* 0x0001e2000c101b24 */
[----:B------:R-:W-:Y:S05]  /*5350*/  BRA `(.L_x_1109) ;  /* 0x0000000c000c7947 */ /* 0x000fea0003800000 */
.L_x_1120:
[----:B------:R-:W-:Y:S02]  /*5360*/  HADD2.F32 R0, -RZ, R4.H0_H0 ;  /* 0x20000004ff007230 */ /* 0x000fe40000004100 */
[----:B------:R-:W-:-:S03]  /*5370*/  IMAD.MOV.U32 R19, RZ, RZ, R22 ;  /* 0x000000ffff137224 */ /* 0x000fc600078e0016 */
[----:B------:R-:W-:-:S04]  /*5380*/  F2FP.F16.F32.PACK_AB R0, RZ, R0 ;  /* 0x00000000ff00723e */ /* 0x000fc800000000ff */
[----:B------:R-:W-:-:S05]  /*5390*/  PRMT R0, R0, 0x5410, RZ ;  /* 0x0000541000007816 */ /* 0x000fca00000000ff */
[----:B------:R0:W-:Y:S01]  /*53a0*/  STG.E desc[UR36][R2.64], R0 ;  /* 0x0000000002007986 */ /* 0x0001e2000c101924 */
[----:B------:R-:W-:Y:S05]  /*53b0*/  BRA `(.L_x_1109) ;  /* 0x0000000800f47947 */ /* 0x000fea0003800000 */
.L_x_1119:
[----:B------:R-:W-:Y:S02]  /*53c0*/  HADD2.F32 R4, -RZ, R4.H0_H0 ;  /* 0x20000004ff047230 */ /* 0x000fe40000004100 */
[----:B------:R-:W-:-:S03]  /*53d0*/  IMAD.MOV.U32 R19, RZ, RZ, R22 ;  /* 0x000000ffff137224 */ /* 0x000fc600078e0016 */
[----:B------:R-:W-:-:S06]  /*53e0*/  FMUL.FTZ R4, R4, 1 ;  /* 0x3f80000004047820 */ /* 0x000fcc0000410000 */
[----:B------:R-:W0:Y:S02]  /*53f0*/  F2F.F64.F32 R4, R4 ;  /* 0x0000000400047310 */ /* 0x000e240000201800 */
[----:B0-----:R0:W-:Y:S01]  /*5400*/  STG.E.64 desc[UR36][R2.64], R4 ;  /* 0x0000000402007986 */ /* 0x0011e2000c101b24 */
[----:B------:R-:W-:Y:S05]  /*5410*/  BRA `(.L_x_1109) ;  /* 0x0000000800dc7947 */ /* 0x000fea0003800000 */
.L_x_1110:
        /* <DEDUP_REMOVED lines=10> */
[----:B------:R-:W-:-:S04]  /*54c0*/  FSETP.NEU.FTZ.AND P0, PT, R4, RZ, PT ;  /* 0x000000ff0400720b */ /* 0x000fc80003f1d000 */
[----:B------:R-:W-:-:S05]  /*54d0*/  SEL R5, RZ, 0x1, !P0 ;  /* 0x00000001ff057807 */ /* 0x000fca0004000000 */
[----:B------:R0:W-:Y:S01]  /*54e0*/  STG.E.U8 desc[UR36][R2.64], R5 ;  /* 0x0000000502007986 */ /* 0x0001e2000c101124 */
[----:B------:R-:W-:Y:S05]  /*54f0*/  BRA `(.L_x_1109) ;  /* 0x0000000800a47947 */ /* 0x000fea0003800000 */
.L_x_1123:
[----:B------:R-:W-:Y:S01]  /*5500*/  HADD2.F32 R4, -RZ, R4.H0_H0 ;  /* 0x20000004ff047230 */ /* 0x000fe20000004100 */
[----:B------:R-:W-:Y:S01]  /*5510*/  CS2R R6, SRZ ;  /* 0x0000000000067805 */ /* 0x000fe2000001ff00 */
[----:B------:R-:W-:-:S03]  /*5520*/  IMAD.MOV.U32 R19, RZ, RZ, R22 ;  /* 0x000000ffff137224 */ /* 0x000fc600078e0016 */
[----:B------:R-:W-:-:S06]  /*5530*/  FMUL.FTZ R4, R4, 1 ;  /* 0x3f80000004047820 */ /* 0x000fcc0000410000 */
[----:B------:R-:W0:Y:S02]  /*5540*/  F2F.F64.F32 R4, R4 ;  /* 0x0000000400047310 */ /* 0x000e240000201800 */
[----:B0-----:R0:W-:Y:S01]  /*5550*/  STG.E.128 desc[UR36][R2.64], R4 ;  /* 0x0000000402007986 */ /* 0x0011e2000c101d24 */
[----:B------:R-:W-:Y:S05]  /*5560*/  BRA `(.L_x_1109) ;  /* 0x0000000800887947 */ /* 0x000fea0003800000 */
.L_x_1122:
[----:B------:R-:W-:-:S13]  /*5570*/  ISETP.NE.AND P0, PT, R0, 0xf, PT ;  /* 0x0000000f0000780c */ /* 0x000fda0003f05270 */
[----:B------:R-:W-:Y:S05]  /*5580*/  @!P0 BRA `(.L_x_1124) ;  /* 0x0000000000a88947 */ /* 0x000fea0003800000 */
[----:B------:R-:W-:-:S13]  /*5590*/  ISETP.NE.AND P0, PT, R0, 0x17, PT ;  /* 0x000000170000780c */ /* 0x000fda0003f05270 */
[----:B------:R-:W-:Y:S05]  /*55a0*/  @!P0 BRA `(.L_x_1125) ;  /* 0x0000000000508947 */ /* 0x000fea0003800000 */
[----:B------:R-:W-:-:S13]  /*55b0*/  ISETP.NE.AND P0, PT, R0, 0x18, PT ;  /* 0x000000180000780c */ /* 0x000fda0003f05270 */
[----:B------:R-:W-:Y:S05]  /*55c0*/  @P0 BRA `(.L_x_1114) ;  /* 0x0000000400c00947 */ /* 0x000fea0003800000 */
[----:B------:R-:W-:Y:S01]  /*55d0*/  HADD2.F32 R7, -RZ, R4.H0_H0 ;  /* 0x20000004ff077230 */ /* 0x000fe20000004100 */
        /* <DEDUP_REMOVED lines=12> */
.L_x_1127:
[----:B------:R-:W-:Y:S05]  /*56a0*/  BSYNC.RECONVERGENT B0 ;  /* 0x0000000000007941 */ /* 0x000fea0003800200 */
.L_x_1126:
[----:B------:R-:W-:Y:S01]  /*56b0*/  LOP3.LUT R5, R0, 0x80, R5, 0xf8, !PT ;  /* 0x0000008000057812 */ /* 0x000fe200078ef805 */
[----:B------:R-:W-:-:S04]  /*56c0*/  IMAD.MOV.U32 R19, RZ, RZ, R22 ;  /* 0x000000ffff137224 */ /* 0x000fc800078e0016 */
[----:B------:R0:W-:Y:S01]  /*56d0*/  STG.E.U8 desc[UR36][R2.64], R5 ;  /* 0x0000000502007986 */ /* 0x0001e2000c101124 */
[----:B------:R-:W-:Y:S05]  /*56e0*/  BRA `(.L_x_1109) ;  /* 0x0000000800287947 */ /* 0x000fea0003800000 */
.L_x_1125:
        /* <DEDUP_REMOVED lines=15> */
.L_x_1129:
[----:B------:R-:W-:Y:S05]  /*57e0*/  BSYNC.RECONVERGENT B0 ;  /* 0x0000000000007941 */ /* 0x000fea0003800200 */
.L_x_1128:
[----:B------:R-:W-:Y:S01]  /*57f0*/  LOP3.LUT R5, R0, 0x80, R5, 0xf8, !PT ;  /* 0x0000008000057812 */ /* 0x000fe200078ef805 */
[----:B------:R-:W-:-:S04]  /*5800*/  IMAD.MOV.U32 R19, RZ, RZ, R22 ;  /* 0x000000ffff137224 */ /* 0x000fc800078e0016 */
[----:B------:R0:W-:Y:S01]  /*5810*/  STG.E.U8 desc[UR36][R2.64], R5 ;  /* 0x0000000502007986 */ /* 0x0001e2000c101124 */
[----:B------:R-:W-:Y:S05]  /*5820*/  BRA `(.L_x_1109) ;  /* 0x0000000400d87947 */ /* 0x000fea0003800000 */
.L_x_1124:
[----:B------:R-:W-:Y:S02]  /*5830*/  HADD2.F32 R0, -RZ, R4.H0_H0 ;  /* 0x20000004ff007230 */ /* 0x000fe40000004100 */
[----:B------:R-:W-:-:S03]  /*5840*/  IMAD.MOV.U32 R19, RZ, RZ, R22 ;  /* 0x000000ffff137224 */ /* 0x000fc600078e0016 */
[----:B------:R-:W-:-:S05]  /*5850*/  F2FP.BF16.F32.PACK_AB R0, RZ, R0 ;  /* 0x00000000ff00723e */ /* 0x000fca00000010ff */
[----:B------:R0:W-:Y:S01]  /*5860*/  STG.E.U16 desc[UR36][R2.64], R0 ;  /* 0x0000000002007986 */ /* 0x0001e2000c101524 */
[----:B------:R-:W-:Y:S05]  /*5870*/  BRA `(.L_x_1109) ;  /* 0x0000000400c47947 */ /* 0x000fea0003800000 */
.L_x_1121:
        /* <DEDUP_REMOVED lines=10> */
[----:B------:R-:W0:Y:S02]  /*5920*/  F2I.FTZ.U32.TRUNC.NTZ R5, R5 ;  /* 0x0000000500057305 */ /* 0x000e24000021f000 */
[----:B0-----:R0:W-:Y:S01]  /*5930*/  STG.E.U16 desc[UR36][R2.64], R5 ;  /* 0x0000000502007986 */ /* 0x0011e2000c101524 */
[----:B------:R-:W-:Y:S05]  /*5940*/  BRA `(.L_x_1109) ;  /* 0x0000000400907947 */ /* 0x000fea0003800000 */
.L_x_1132:
        /* <DEDUP_REMOVED lines=13> */
.L_x_1135:
[----:B------:R-:W-:-:S04]  /*5a20*/  SHF.R.U32.HI R0, RZ, 0x14, R5 ;  /* 0x00000014ff007819 */ /* 0x000fc80000011605 */
[----:B------:R-:W-:-:S04]  /*5a30*/  LOP3.LUT R0, R0, 0x1, RZ, 0xc0, !PT ;  /* 0x0000000100007812 */ /* 0x000fc800078ec0ff */
[----:B------:R-:W-:-:S04]  /*5a40*/  IADD3 R0, PT, PT, R5, 0x487ffff, R0 ;  /* 0x0487ffff05007810 */ /* 0x000fc80007ffe000 */
[----:B------:R-:W-:-:S04]  /*5a50*/  SHF.R.U32.HI R0, RZ, 0x14, R0 ;  /* 0x00000014ff007819 */ /* 0x000fc80000011600 */
[----:B------:R-:W-:-:S07]  /*5a60*/  LOP3.LUT R4, R0, 0xff, RZ, 0xc0, !PT ;  /* 0x000000ff00047812 */ /* 0x000fce00078ec0ff */
.L_x_1136:
[----:B------:R-:W-:-:S04]  /*5a70*/  SHF.R.U32.HI R5, RZ, 0x18, R5 ;  /* 0x00000018ff057819 */ /* 0x000fc80000011605 */
[----:B------:R-:W-:-:S04]  /*5a80*/  LOP3.LUT R4, R4, 0x80, R5, 0xf8, !PT ;  /* 0x0000008004047812 */ /* 0x000fc800078ef805 */
[----:B------:R-:W-:-:S07]  /*5a90*/  PRMT R0, R4, 0x7610, R0 ;  /* 0x0000761004007816 */ /* 0x000fce0000000000 */
.L_x_1134:
[----:B------:R-:W-:Y:S05]  /*5aa0*/  BSYNC.RECONVERGENT B0 ;  /* 0x0000000000007941 */ /* 0x000fea0003800200 */
.L_x_1133:
[----:B------:R0:W-:Y:S01]  /*5ab0*/  STG.E.U8 desc[UR36][R2.64], R0 ;  /* 0x0000000002007986 */ /* 0x0001e2000c101124 */
[----:B------:R-:W-:Y:S01]  /*5ac0*/  IMAD.MOV.U32 R19, RZ, RZ, R22 ;  /* 0x000000ffff137224 */ /* 0x000fe200078e0016 */
[----:B------:R-:W-:Y:S06]  /*5ad0*/  BRA `(.L_x_1109) ;  /* 0x00000004002c7947 */ /* 0x000fec0003800000 */
.L_x_1131:
        /* <DEDUP_REMOVED lines=13> */
.L_x_1139:
[----:B------:R-:W-:-:S04]  /*5bb0*/  SHF.R.U32.HI R0, RZ, 0x15, R5 ;  /* 0x00000015ff007819 */ /* 0x000fc80000011605 */
[----:B------:R-:W-:-:S04]  /*5bc0*/  LOP3.LUT R0, R0, 0x1, RZ, 0xc0, !PT ;  /* 0x0000000100007812 */ /* 0x000fc800078ec0ff */
[----:B------:R-:W-:-:S04]  /*5bd0*/  IADD3 R0, PT, PT, R5, 0x88fffff, R0 ;  /* 0x088fffff05007810 */ /* 0x000fc80007ffe000 */
[----:B------:R-:W-:-:S04]  /*5be0*/  SHF.R.U32.HI R0, RZ, 0x15, R0 ;  /* 0x00000015ff007819 */ /* 0x000fc80000011600 */
[----:B------:R-:W-:-:S07]  /*5bf0*/  LOP3.LUT R4, R0, 0xff, RZ, 0xc0, !PT ;  /* 0x000000ff00047812 */ /* 0x000fce00078ec0ff */
.L_x_1140:
[----:B------:R-:W-:-:S04]  /*5c00*/  SHF.R.U32.HI R5, RZ, 0x18, R5 ;  /* 0x00000018ff057819 */ /* 0x000fc80000011605 */
[----:B------:R-:W-:-:S04]  /*5c10*/  LOP3.LUT R4, R4, 0x80, R5, 0xf8, !PT ;  /* 0x0000008004047812 */ /* 0x000fc800078ef805 */
[----:B------:R-:W-:-:S07]  /*5c20*/  PRMT R0, R4, 0x7610, R0 ;  /* 0x0000761004007816 */ /* 0x000fce0000000000 */
.L_x_1138:
[----:B------:R-:W-:Y:S05]  /*5c30*/  BSYNC.RECONVERGENT B0 ;  /* 0x0000000000007941 */ /* 0x000fea0003800200 */
.L_x_1137:
[----:B------:R0:W-:Y:S01]  /*5c40*/  STG.E.U8 desc[UR36][R2.64], R0 ;  /* 0x0000000002007986 */ /* 0x0001e2000c101124 */
[----:B------:R-:W-:Y:S01]  /*5c50*/  IMAD.MOV.U32 R19, RZ, RZ, R22 ;  /* 0x000000ffff137224 */ /* 0x000fe200078e0016 */
[----:B------:R-:W-:Y:S06]  /*5c60*/  BRA `(.L_x_1109) ;  /* 0x0000000000c87947 */ /* 0x000fec0003800000 */
.L_x_1130:
[----:B------:R-:W-:-:S13]  /*5c70*/  ISETP.NE.AND P0, PT, R0, 0x1c, PT ;  /* 0x0000001c0000780c */ /* 0x000fda0003f05270 */
[----:B------:R-:W-:Y:S05]  /*5c80*/  @!P0 BRA `(.L_x_1141) ;  /* 0x0000000000b08947 */ /* 0x000fea0003800000 */
[----:B------:R-:W-:-:S13]  /*5c90*/  ISETP.NE.AND P0, PT, R0, 0x1d, PT ;  /* 0x0000001d0000780c */ /* 0x000fda0003f05270 */
[----:B------:R-:W-:Y:S05]  /*5ca0*/  @!P0 BRA `(.L_x_1142) ;  /* 0x0000000000948947 */ /* 0x000fea0003800000 */
[----:B------:R-:W-:-:S13]  /*5cb0*/  ISETP.NE.AND P0, PT, R0, 0x2c, PT ;  /* 0x0000002c0000780c */ /* 0x000fda0003f05270 */
[----:B------:R-:W-:Y:S05]  /*5cc0*/  @!P0 BRA `(.L_x_1143) ;  /* 0x0000000000488947 */ /* 0x000fea0003800000 */
.L_x_1114:
        /* <DEDUP_REMOVED lines=16> */
.L_x_1144:
[----:B------:R-:W-:Y:S01]  /*5dd0*/  IMAD.MOV.U32 R19, RZ, RZ, R22 ;  /* 0x000000ffff137224 */ /* 0x000fe200078e0016 */
[----:B------:R-:W-:Y:S06]  /*5de0*/  BRA `(.L_x_1109) ;  /* 0x0000000000687947 */ /* 0x000fec0003800000 */
.L_x_1143:
[----:B------:R-:W-:Y:S02]  /*5df0*/  HADD2.F32 R5, -RZ, R4.H0_H0 ;  /* 0x20000004ff057230 */ /* 0x000fe40000004100 */
        /* <DEDUP_REMOVED lines=16> */
.L_x_1142:
[----:B------:R-:W-:Y:S02]  /*5f00*/  HADD2.F32 R4, -RZ, R4.H0_H0 ;  /* 0x20000004ff047230 */ /* 0x000fe40000004100 */
[----:B------:R-:W-:-:S04]  /*5f10*/  IMAD.MOV.U32 R19, RZ, RZ, R22 ;  /* 0x000000ffff137224 */ /* 0x000fc800078e0016 */
[----:B------:R-:W0:Y:S02]  /*5f20*/  F2I.U64.TRUNC R4, R4 ;  /* 0x0000000400047311 */ /* 0x000e24000020d800 */
[----:B0-----:R0:W-:Y:S01]  /*5f30*/  STG.E.64 desc[UR36][R2.64], R4 ;  /* 0x0000000402007986 */ /* 0x0011e2000c101b24 */
[----:B------:R-:W-:Y:S05]  /*5f40*/  BRA `(.L_x_1109) ;  /* 0x0000000000107947 */ /* 0x000fea0003800000 */
.L_x_1141:
[----:B------:R-:W-:Y:S02]  /*5f50*/  HADD2.F32 R4, -RZ, R4.H0_H0 ;  /* 0x20000004ff047230 */ /* 0x000fe40000004100 */
[----:B------:R-:W-:Y:S02]  /*5f60*/  IMAD.MOV.U32 R19, RZ, RZ, R22 ;  /* 0x000000ffff137224 */ /* 0x000fe400078e0016 */
[----:B------:R-:W0:Y:S02]  /*5f70*/  F2I.FTZ.U32.TRUNC.NTZ R5, R4 ;  /* 0x0000000400057305 */ /* 0x000e24000021f000 */
[----:B0-----:R0:W-:Y:S03]  /*5f80*/  STG.E desc[UR36][R2.64], R5 ;  /* 0x0000000502007986 */ /* 0x0011e6000c101924 */
.L_x_1109:
[----:B------:R-:W-:Y:S05]  /*5f90*/  BSYNC.RECONVERGENT B6 ;  /* 0x0000000000067941 */ /* 0x000fea0003800200 */
.L_x_1108:
[----:B------:R-:W-:Y:S01]  /*5fa0*/  ISETP.GE.AND P0, PT, R19, R17, PT ;  /* 0x000000111300720c */ /* 0x000fe20003f06270 */
[----:B------:R-:W-:-:S12]  /*5fb0*/  BSSY.RECONVERGENT B6, `(.L_x_1145) ;  /* 0x00001f0000067945 */ /* 0x000fd80003800200 */
[----:B------:R-:W-:Y:S05]  /*5fc0*/  @P0 BRA `(.L_x_1146) ;  /* 0x0000001c00b80947 */ /* 0x000fea0003800000 */
[----:B------:R-:W4:Y:S01]  /*5fd0*/  LDCU UR4, c[0x0][0x3a8] ;  /* 0x00007500ff0477ac */ /* 0x000f220008000800 */
[----:B0123--:R-:W0:Y:S01]  /*5fe0*/  LDC.64 R2, c[0x0][0x388] ;  /* 0x0000e200ff027b82 */ /* 0x00fe220000000a00 */
[----:B-----5:R-:W-:Y:S01]  /*5ff0*/  IMAD R0, R18, 0x200, R19 ;  /* 0x0000020012007824 */ /* 0x020fe200078e0213 */
[----:B----4-:R-:W-:-:S03]  /*6000*/  PRMT R4, R16, 0x9910, RZ ;  /* 0x0000991010047816 */ /* 0x010fc600000000ff */
[----:B------:R-:W-:Y:S02]  /*6010*/  IMAD R5, R0, UR4, RZ ;  /* 0x0000000400057c24 */ /* 0x000fe4000f8e02ff */
        /* <DEDUP_REMOVED lines=13> */
[----:B------:R-:W-:-:S04]  /*60f0*/  HADD2.F32 R26, -RZ, R26.H0_H0 ;  /* 0x2000001aff1a7230 */ /* 0x000fc80000004100 */
[----:B------:R-:W0:Y:S02]  /*6100*/  F2I.FTZ.TRUNC.NTZ R5, R26 ;  /* 0x0000001a00057305 */ /* 0x000e24000021f100 */
[----:B0-----:R4:W-:Y:S01]  /*6110*/  STG.E.U8 desc[UR36][R2.64], R5 ;  /* 0x0000000502007986 */ /* 0x0019e2000c101124 */
[----:B------:R-:W-:Y:S05]  /*6120*/  BRA `(.L_x_1152) ;  /* 0x0000000c007c7947 */ /* 0x000fea0003800000 */
.L_x_1150:
[----:B------:R-:W-:-:S06]  /*6130*/  HADD2.F32 R5, -RZ, R26.H0_H0 ;  /* 0x2000001aff057230 */ /* 0x000fcc0000004100 */
[----:B------:R-:W0:Y:S02]  /*6140*/  F2I.S64.TRUNC R4, R5 ;  /* 0x0000000500047311 */ /* 0x000e24000020d900 */
[----:B0-----:R3:W-:Y:S01]  /*6150*/  STG.E.U8 desc[UR36][R2.64], R4 ;  /* 0x0000000402007986 */ /* 0x0017e2000c101124 */
[----:B------:R-:W-:Y:S05]  /*6160*/  BRA `(.L_x_1152) ;  /* 0x0000000c006c7947 */ /* 0x000fea0003800000 */
.L_x_1149:
[----:B------:R-:W-:-:S13]  /*6170*/  ISETP.NE.AND P0, PT, R0, 0x2, PT ;  /* 0x000000020000780c */ /* 0x000fda0003f05270 */
[----:B------:R-:W-:Y:S05]  /*6180*/  @!P0 BRA `(.L_x_1153) ;  /* 0x0000000000308947 */ /* 0x000fea0003800000 */
[----:B------:R-:W-:-:S13]  /*6190*/  ISETP.NE.AND P0, PT, R0, 0x3, PT ;  /* 0x000000030000780c */ /* 0x000fda0003f05270 */
[----:B------:R-:W-:Y:S05]  /*61a0*/  @!P0 BRA `(.L_x_1154) ;  /* 0x0000000000188947 */ /* 0x000fea0003800000 */
[----:B------:R-:W-:-:S13]  /*61b0*/  ISETP.NE.AND P0, PT, R0, 0x4, PT ;  /* 0x000000040000780c */ /* 0x000fda0003f05270 */
[----:B------:R-:W-:Y:S05]  /*61c0*/  @P0 BRA `(.L_x_1151) ;  /* 0x0000000800700947 */ /* 0x000fea0003800000 */
[----:B------:R-:W-:-:S06]  /*61d0*/  HADD2.F32 R4, -RZ, R26.H0_H0 ;  /* 0x2000001aff047230 */ /* 0x000fcc0000004100 */
[----:B------:R-:W0:Y:S02]  /*61e0*/  F2I.S64.TRUNC R4, R4 ;  /* 0x0000000400047311 */ /* 0x000e24000020d900 */
[----:B0-----:R1:W-:Y:S01]  /*61f0*/  STG.E.64 desc[UR36][R2.64], R4 ;  /* 0x0000000402007986 */ /* 0x0013e2000c101b24 */
[----:B------:R-:W-:Y:S05]  /*6200*/  BRA `(.L_x_1152) ;  /* 0x0000000c00447947 */ /* 0x000fea0003800000 */
.L_x_1154:
[----:B------:R-:W-:-:S04]  /*6210*/  HADD2.F32 R26, -RZ, R26.H0_H0 ;  /* 0x2000001aff1a7230 */ /* 0x000fc80000004100 */
[----:B------:R-:W0:Y:S02]  /*6220*/  F2I.FTZ.TRUNC.NTZ R5, R26 ;  /* 0x0000001a00057305 */ /* 0x000e24000021f100 */
[----:B0-----:R2:W-:Y:S01]  /*6230*/  STG.E desc[UR36][R2.64], R5 ;  /* 0x0000000502007986 */ /* 0x0015e2000c101924 */
[----:B------:R-:W-:Y:S05]  /*6240*/  BRA `(.L_x_1152) ;  /* 0x0000000c00347947 */ /* 0x000fea0003800000 */
.L_x_1153:
[----:B------:R-:W-:-:S04]  /*6250*/  HADD2.F32 R26, -RZ, R26.H0_H0 ;  /* 0x2000001aff1a7230 */ /* 0x000fc80000004100 */
[----:B------:R-:W0:Y:S02]  /*6260*/  F2I.FTZ.TRUNC.NTZ R5, R26 ;  /* 0x0000001a00057305 */ /* 0x000e24000021f100 */
[----:B0-----:R0:W-:Y:S01]  /*6270*/  STG.E.U16 desc[UR36][R2.64], R5 ;  /* 0x0000000502007986 */ /* 0x0011e2000c101524 */
[----:B------:R-:W-:Y:S05]  /*6280*/  BRA `(.L_x_1152) ;  /* 0x0000000c00247947 */ /* 0x000fea0003800000 */
.L_x_1148:
[----:B------:R-:W-:-:S13]  /*6290*/  ISETP.GT.AND P0, PT, R0, 0x6, PT ;  /* 0x000000060000780c */ /* 0x000fda0003f04270 */
[----:B------:R-:W-:Y:S05]  /*62a0*/  @P0 BRA `(.L_x_1155) ;  /* 0x0000000000240947 */ /* 0x000fea0003800000 */
[----:B------:R-:W-:-:S13]  /*62b0*/  ISETP.NE.AND P0, PT, R0, 0x5, PT ;  /* 0x000000050000780c */ /* 0x000fda0003f05270 */
[----:B------:R-:W-:Y:S05]  /*62c0*/  @!P0 BRA `(.L_x_1156) ;  /* 0x0000000000148947 */ /* 0x000fea0003800000 */
[----:B------:R-:W-:-:S13]  /*62d0*/  ISETP.NE.AND P0, PT, R0, 0x6, PT ;  /* 0x000000060000780c */ /* 0x000fda0003f05270 */
[----:B------:R-:W-:Y:S05]  /*62e0*/  @P0 BRA `(.L_x_1151) ;  /* 0x0000000800280947 */ /* 0x000fea0003800000 */
[----:B------:R-:W-:-:S05]  /*62f0*/  HADD2.F32 R5, -RZ, R26.H0_H0 ;  /* 0x2000001aff057230 */ /* 0x000fca0000004100 */
[----:B------:R0:W-:Y:S01]  /*6300*/  STG.E desc[UR36][R2.64], R5 ;  /* 0x0000000502007986 */ /* 0x0001e2000c101924 */
[----:B------:R-:W-:Y:S05]  /*6310*/  BRA `(.L_x_1152) ;  /* 0x0000000c00007947 */ /* 0x000fea0003800000 */
.L_x_1156:
[----:B------:R0:W-:Y:S01]  /*6320*/  STG.E.U16 desc[UR36][R2.64], R26 ;  /* 0x0000001a02007986 */ /* 0x0001e2000c101524 */
[----:B------:R-:W-:Y:S05]  /*6330*/  BRA `(.L_x_1152) ;  /* 0x0000000800f87947 */ /* 0x000fea0003800000 */
.L_x_1155:
[----:B------:R-:W-:-:S13]  /*6340*/  ISETP.NE.AND P0, PT, R0, 0x7, PT ;  /* 0x000000070000780c */ /* 0x000fda0003f05270 */
[----:B------:R-:W-:Y:S05]  /*6350*/  @!P0 BRA `(.L_x_1157) ;  /* 0x0000000000348947 */ /* 0x000fea0003800000 */
[----:B------:R-:W-:-:S13]  /*6360*/  ISETP.NE.AND P0, PT, R0, 0x8, PT ;  /* 0x000000080000780c */ /* 0x000fda0003f05270 */
[----:B------:R-:W-:Y:S05]  /*6370*/  @!P0 BRA `(.L_x_1158) ;  /* 0x0000000000188947 */ /* 0x000fea0003800000 */
[----:B------:R-:W-:-:S13]  /*6380*/  ISETP.NE.AND P0, PT, R0, 0x9, PT ;  /* 0x000000090000780c */ /* 0x000fda0003f05270 */
[----:B------:R-:W-:Y:S05]  /*6390*/  @P0 BRA `(.L_x_1151) ;  /* 0x0000000400fc0947 */ /* 0x000fea0003800000 */
[----:B------:R-:W-:Y:S02]  /*63a0*/  HADD2.F32 R26, -RZ, R26.H0_H0 ;  /* 0x2000001aff1a7230 */ /* 0x000fe40000004100 */
[----:B------:R-:W-:-:S05]  /*63b0*/  IMAD.MOV.U32 R27, RZ, RZ, RZ ;  /* 0x000000ffff1b7224 */ /* 0x000fca00078e00ff */
[----:B------:R0:W-:Y:S01]  /*63c0*/  STG.E.64 desc[UR36][R2.64], R26 ;  /* 0x0000001a02007986 */ /* 0x0001e2000c101b24 */
[----:B------:R-:W-:Y:S05]  /*63d0*/  BRA `(.L_x_1152) ;  /* 0x0000000800d07947 */ /* 0x000fea0003800000 */
.L_x_1158:
[----:B------:R-:W-:-:S05]  /*63e0*/  HADD2.F32 R0, -RZ, R26.H0_H0 ;  /* 0x2000001aff007230 */ /* 0x000fca0000004100 */
[----:B------:R-:W-:-:S04]  /*63f0*/  F2FP.F16.F32.PACK_AB R0, RZ, R0 ;  /* 0x00000000ff00723e */ /* 0x000fc800000000ff */
[----:B------:R-:W-:-:S05]  /*6400*/  PRMT R0, R0, 0x5410, RZ ;  /* 0x0000541000007816 */ /* 0x000fca00000000ff */
[----:B------:R0:W-:Y:S01]  /*6410*/  STG.E desc[UR36][R2.64], R0 ;  /* 0x0000000002007986 */ /* 0x0001e2000c101924 */
[----:B------:R-:W-:Y:S05]  /*6420*/  BRA `(.L_x_1152) ;  /* 0x0000000800bc7947 */ /* 0x000fea0003800000 */
.L_x_1157:
[----:B------:R-:W-:-:S05]  /*6430*/  HADD2.F32 R4, -RZ, R26.H0_H0 ;  /* 0x2000001aff047230 */ /* 0x000fca0000004100 */
[----:B------:R-:W-:-:S06]  /*6440*/  FMUL.FTZ R4, R4, 1 ;  /* 0x3f80000004047820 */ /* 0x000fcc0000410000 */
[----:B------:R-:W0:Y:S02]  /*6450*/  F2F.F64.F32 R4, R4 ;  /* 0x0000000400047310 */ /* 0x000e240000201800 */
[----:B0-----:R0:W-:Y:S01]  /*6460*/  STG.E.64 desc[UR36][R2.64], R4 ;  /* 0x0000000402007986 */ /* 0x0011e2000c101b24 */
[----:B------:R-:W-:Y:S05]  /*6470*/  BRA `(.L_x_1152) ;  /* 0x0000000800a87947 */ /* 0x000fea0003800000 */
.L_x_1147:
        /* <DEDUP_REMOVED lines=10> */
[----:B------:R-:W-:-:S06]  /*6520*/  HADD2.F32 R5, -RZ, R26.H0_H0 ;  /* 0x2000001aff057230 */ /* 0x000fcc0000004100 */
[----:B------:R-:W0:Y:S02]  /*6530*/  F2I.FTZ.U32.TRUNC.NTZ R5, R5 ;  /* 0x0000000500057305 */ /* 0x000e24000021f000 */
[----:B0-----:R0:W-:Y:S01]  /*6540*/  STG.E.U16 desc[UR36][R2.64], R5 ;  /* 0x0000000502007986 */ /* 0x0011e2000c101524 */
[----:B------:R-:W-:Y:S05]  /*6550*/  BRA `(.L_x_1152) ;  /* 0x0000000800707947 */ /* 0x000fea0003800000 */
.L_x_1162:
        /* <DEDUP_REMOVED lines=18> */
.L_x_1165:
[----:B------:R-:W-:-:S04]  /*6680*/  SHF.R.U32.HI R5, RZ, 0x18, R5 ;  /* 0x00000018ff057819 */ /* 0x000fc80000011605 */
[----:B------:R-:W-:-:S07]  /*6690*/  LOP3.LUT R0, R0, 0x80, R5, 0xf8, !PT ;  /* 0x0000008000007812 */ /* 0x000fce00078ef805 */
.L_x_1164:
[----:B------:R-:W-:Y:S05]  /*66a0*/  BSYNC.RECONVERGENT B0 ;  /* 0x0000000000007941 */ /* 0x000fea0003800200 */
.L_x_1163:
[----:B------:R0:W-:Y:S01]  /*66b0*/  STG.E.U8 desc[UR36][R2.64], R0 ;  /* 0x0000000002007986 */ /* 0x0001e2000c101124 */
[----:B------:R-:W-:Y:S05]  /*66c0*/  BRA `(.L_x_1152) ;  /* 0x0000000800147947 */ /* 0x000fea0003800000 */
.L_x_1161:
        /* <DEDUP_REMOVED lines=18> */
.L_x_1168:
[----:B------:R-:W-:-:S04]  /*67f0*/  SHF.R.U32.HI R5, RZ, 0x18, R5 ;  /* 0x00000018ff057819 */ /* 0x000fc80000011605 */
[----:B------:R-:W-:-:S07]  /*6800*/  LOP3.LUT R0, R0, 0x80, R5, 0xf8, !PT ;  /* 0x0000008000007812 */ /* 0x000fce00078ef805 */
.L_x_1167:
[----:B------:R-:W-:Y:S05]  /*6810*/  BSYNC.RECONVERGENT B0 ;  /* 0x0000000000007941 */ /* 0x000fea0003800200 */
.L_x_1166:
[----:B------:R0:W-:Y:S01]  /*6820*/  STG.E.U8 desc[UR36][R2.64], R0 ;  /* 0x0000000002007986 */ /* 0x0001e2000c101124 */
[----:B------:R-:W-:Y:S05]  /*6830*/  BRA `(.L_x_1152) ;  /* 0x0000000400b87947 */ /* 0x000fea0003800000 */
.L_x_1160:
[----:B------:R-:W-:-:S13]  /*6840*/  ISETP.NE.AND P0, PT, R0, 0x1c, PT ;  /* 0x0000001c0000780c */ /* 0x000fda0003f05270 */
[----:B------:R-:W-:Y:S05]  /*6850*/  @!P0 BRA `(.L_x_1169) ;  /* 0x0000000000608947 */ /* 0x000fea0003800000 */
[----:B------:R-:W-:-:S13]  /*6860*/  ISETP.NE.AND P0, PT, R0, 0x1d, PT ;  /* 0x0000001d0000780c */ /* 0x000fda0003f05270 */
[----:B------:R-:W-:Y:S05]  /*6870*/  @!P0 BRA `(.L_x_1170) ;  /* 0x0000000000488947 */ /* 0x000fea0003800000 */
[----:B------:R-:W-:-:S13]  /*6880*/  ISETP.NE.AND P0, PT, R0, 0x2c, PT ;  /* 0x0000002c0000780c */ /* 0x000fda0003f05270 */
[----:B------:R-:W-:Y:S05]  /*6890*/  @P0 BRA `(.L_x_1151) ;  /* 0x0000000000bc0947 */ /* 0x000fea0003800000 */
        /* <DEDUP_REMOVED lines=16> */
.L_x_1170:
[----:B------:R-:W-:-:S06]  /*69a0*/  HADD2.F32 R4, -RZ, R26.H0_H0 ;  /* 0x2000001aff047230 */ /* 0x000fcc0000004100 */
[----:B------:R-:W0:Y:S02]  /*69b0*/  F2I.U64.TRUNC R4, R4 ;  /* 0x0000000400047311 */ /* 0x000e24000020d800 */
[----:B0-----:R0:W-:Y:S01]  /*69c0*/  STG.E.64 desc[UR36][R2.64], R4 ;  /* 0x0000000402007986 */ /* 0x0011e2000c101b24 */
[----:B------:R-:W-:Y:S05]  /*69d0*/  BRA `(.L_x_1152) ;  /* 0x0000000400507947 */ /* 0x000fea0003800000 */
.L_x_1169:
[----:B------:R-:W-:-:S04]  /*69e0*/  HADD2.F32 R26, -RZ, R26.H0_H0 ;  /* 0x2000001aff1a7230 */ /* 0x000fc80000004100 */
[----:B------:R-:W0:Y:S02]  /*69f0*/  F2I.FTZ.U32.TRUNC.NTZ R5, R26 ;  /* 0x0000001a00057305 */ /* 0x000e24000021f000 */
[----:B0-----:R0:W-:Y:S01]  /*6a00*/  STG.E desc[UR36][R2.64], R5 ;  /* 0x0000000502007986 */ /* 0x0011e2000c101924 */
[----:B------:R-:W-:Y:S05]  /*6a10*/  BRA `(.L_x_1152) ;  /* 0x0000000400407947 */ /* 0x000fea0003800000 */
.L_x_1159:
[----:B------:R-:W-:-:S13]  /*6a20*/  ISETP.GT.AND P0, PT, R0, 0xe, PT ;  /* 0x0000000e0000780c */ /* 0x000fda0003f04270 */
[----:B------:R-:W-:Y:S05]  /*6a30*/  @P0 BRA `(.L_x_1171) ;  /* 0x00000000003c0947 */ /* 0x000fea0003800000 */
[----:B------:R-:W-:-:S13]  /*6a40*/  ISETP.NE.AND P0, PT, R0, 0xa, PT ;  /* 0x0000000a0000780c */ /* 0x000fda0003f05270 */
[----:B------:R-:W-:Y:S05]  /*6a50*/  @!P0 BRA `(.L_x_1172) ;  /* 0x00000000001c8947 */ /* 0x000fea0003800000 */
[----:B------:R-:W-:-:S13]  /*6a60*/  ISETP.NE.AND P0, PT, R0, 0xb, PT ;  /* 0x0000000b0000780c */ /* 0x000fda0003f05270 */
[----:B------:R-:W-:Y:S05]  /*6a70*/  @P0 BRA `(.L_x_1151) ;  /* 0x0000000000440947 */ /* 0x000fea0003800000 */
[----:B------:R-:W-:-:S05]  /*6a80*/  HADD2.F32 R26, -RZ, R26.H0_H0 ;  /* 0x2000001aff1a7230 */ /* 0x000fca0000004100 */
[----:B------:R-:W-:-:S04]  /*6a90*/  FSETP.NEU.FTZ.AND P0, PT, R26, RZ, PT ;  /* 0x000000ff1a00720b */ /* 0x000fc80003f1d000 */
[----:B------:R-:W-:-:S05]  /*6aa0*/  SEL R5, RZ, 0x1, !P0 ;  /* 0x00000001ff057807 */ /* 0x000fca0004000000 */
[----:B------:R0:W-:Y:S01]  /*6ab0*/  STG.E.U8 desc[UR36][R2.64], R5 ;  /* 0x0000000502007986 */ /* 0x0001e2000c101124 */
[----:B------:R-:W-:Y:S05]  /*6ac0*/  BRA `(.L_x_1152) ;  /* 0x0000000400147947 */ /* 0x000fea0003800000 */
.L_x_1172:
[----:B------:R-:W-:Y:S01]  /*6ad0*/  HADD2.F32 R26, -RZ, R26.H0_H0 ;  /* 0x2000001aff1a7230 */ /* 0x000fe20000004100 */
[----:B------:R-:W-:-:S04]  /*6ae0*/  CS2R R6, SRZ ;  /* 0x0000000000067805 */ /* 0x000fc8000001ff00 */
[----:B------:R-:W-:-:S06]  /*6af0*/  FMUL.FTZ R4, R26, 1 ;  /* 0x3f8000001a047820 */ /* 0x000fcc0000410000 */
[----:B------:R-:W0:Y:S02]  /*6b00*/  F2F.F64.F32 R4, R4 ;  /* 0x0000000400047310 */ /* 0x000e240000201800 */
[----:B0-----:R0:W-:Y:S01]  /*6b10*/  STG.E.128 desc[UR36][R2.64], R4 ;  /* 0x0000000402007986 */ /* 0x0011e2000c101d24 */
[----:B------:R-:W-:Y:S05]  /*6b20*/  BRA `(.L_x_1152) ;  /* 0x0000000000fc7947 */ /* 0x000fea0003800000 */
.L_x_1171:
[----:B------:R-:W-:-:S13]  /*6b30*/  ISETP.NE.AND P0, PT, R0, 0xf, PT ;  /* 0x0000000f0000780c */ /* 0x000fda0003f05270 */
[----:B------:R-:W-:Y:S05]  /*6b40*/  @!P0 BRA `(.L_x_1173) ;  /* 0x0000000000e88947 */ /* 0x000fea0003800000 */
[----:B------:R-:W-:-:S13]  /*6b50*/  ISETP.NE.AND P0, PT, R0, 0x17, PT ;  /* 0x000000170000780c */ /* 0x000fda0003f05270 */
[----:B------:R-:W-:Y:S05]  /*6b60*/  @!P0 BRA `(.L_x_1174) ;  /* 0x0000000000908947 */ /* 0x000fea0003800000 */
[----:B------:R-:W-:-:S13]  /*6b70*/  ISETP.NE.AND P0, PT, R0, 0x18, PT ;  /* 0x000000180000780c */ /* 0x000fda0003f05270 */
[----:B------:R-:W-:Y:S05]  /*6b80*/  @!P0 BRA `(.L_x_1175) ;  /* 0x0000000000448947 */ /* 0x000fea0003800000 */
.L_x_1151:
        /* <DEDUP_REMOVED lines=16> */
.L_x_1176:
[----:B------:R-:W-:Y:S05]  /*6c90*/  BRA `(.L_x_1152) ;  /* 0x0000000000a07947 */ /* 0x000fea0003800000 */
.L_x_1175:
        /* <DEDUP_REMOVED lines=13> */
.L_x_1178:
[----:B------:R-:W-:Y:S05]  /*6d70*/  BSYNC.RECONVERGENT B0 ;  /* 0x0000000000007941 */ /* 0x000fea0003800200 */
.L_x_1177:
[----:B------:R-:W-:-:S05]  /*6d80*/  LOP3.LUT R5, R0, 0x80, R5, 0xf8, !PT ;  /* 0x0000008000057812 */ /* 0x000fca00078ef805 */
[----:B------:R0:W-:Y:S01]  /*6d90*/  STG.E.U8 desc[UR36][R2.64], R5 ;  /* 0x0000000502007986 */ /* 0x0001e2000c101124 */
[----:B------:R-:W-:Y:S05]  /*6da0*/  BRA `(.L_x_1152) ;  /* 0x00000000005c7947 */ /* 0x000fea0003800000 */
.L_x_1174:
        /* <DEDUP_REMOVED lines=12> */
.L_x_1180:
[----:B------:R-:W-:Y:S01]  /*6e70*/  IMAD.MOV.U32 R0, RZ, RZ, 0x7f ;  /* 0x0000007fff007424 */ /* 0x000fe200078e00ff */
[----:B------:R-:W-:-:S04]  /*6e80*/  ISETP.GT.U32.AND P0, PT, R4, 0x7f800000, PT ;  /* 0x7f8000000400780c */ /* 0x000fc80003f04070 */
[----:B------:R-:W-:-:S09]  /*6e90*/  SEL R0, R0, 0x7c, P0 ;  /* 0x0000007c00007807 */ /* 0x000fd20000000000 */
.L_x_1181:
[----:B------:R-:W-:Y:S05]  /*6ea0*/  BSYNC.RECONVERGENT B0 ;  /* 0x0000000000007941 */ /* 0x000fea0003800200 */
.L_x_1179:
[----:B------:R-:W-:-:S04]  /*6eb0*/  SHF.R.U32.HI R5, RZ, 0x18, R5 ;  /* 0x00000018ff057819 */ /* 0x000fc80000011605 */
[----:B------:R-:W-:-:S05]  /*6ec0*/  LOP3.LUT R5, R0, 0x80, R5, 0xf8, !PT ;  /* 0x0000008000057812 */ /* 0x000fca00078ef805 */
[----:B------:R0:W-:Y:S01]  /*6ed0*/  STG.E.U8 desc[UR36][R2.64], R5 ;  /* 0x0000000502007986 */ /* 0x0001e2000c101124 */
[----:B------:R-:W-:Y:S05]  /*6ee0*/  BRA `(.L_x_1152) ;  /* 0x00000000000c7947 */ /* 0x000fea0003800000 */
.L_x_1173:
[----:B------:R-:W-:-:S05]  /*6ef0*/  HADD2.F32 R0, -RZ, R26.H0_H0 ;  /* 0x2000001aff007230 */ /* 0x000fca0000004100 */
[----:B------:R-:W-:-:S05]  /*6f00*/  F2FP.BF16.F32.PACK_AB R0, RZ, R0 ;  /* 0x00000000ff00723e */ /* 0x000fca00000010ff */
[----:B------:R0:W-:Y:S02]  /*6f10*/  STG.E.U16 desc[UR36][R2.64], R0 ;  /* 0x0000000002007986 */ /* 0x0001e4000c101524 */
.L_x_1152:
[----:B------:R-:W-:-:S05]  /*6f20*/  VIADD R19, R19, 0x80 ;  /* 0x0000008013137836 */ /* 0x000fca0000000000 */
[----:B------:R-:W-:-:S13]  /*6f30*/  ISETP.GE.AND P0, PT, R19, R17, PT ;  /* 0x000000111300720c */ /* 0x000fda0003f06270 */
[----:B------:R-:W-:Y:S05]  /*6f40*/  @P0 BRA `(.L_x_1146) ;  /* 0x0000000c00d80947 */ /* 0x000fea0003800000 */
[----:B------:R-:W5:Y:S01]  /*6f50*/  LDCU UR4, c[0x0][0x3a8] ;  /* 0x00007500ff0477ac */ /* 0x000f620008000800 */
[----:B01234-:R-:W0:Y:S01]  /*6f60*/  LDC.64 R2, c[0x0][0x388] ;  /* 0x0000e200ff027b82 */ /* 0x01fe220000000a00 */
        /* <DEDUP_REMOVED lines=20> */
.L_x_1185:
[----:B------:R-:W-:-:S06]  /*70b0*/  HADD2.F32 R5, -RZ, R24.H0_H0 ;  /* 0x20000018ff057230 */ /* 0x000fcc0000004100 */
[----:B------:R-:W0:Y:S02]  /*70c0*/  F2I.S64.TRUNC R4, R5 ;  /* 0x0000000500047311 */ /* 0x000e24000020d900 */
[----:B0-----:R0:W-:Y:S01]  /*70d0*/  STG.E.U8 desc[UR36][R2.64], R4 ;  /* 0x0000000402007986 */ /* 0x0011e2000c101124 */
[----:B------:R-:W-:Y:S05]  /*70e0*/  BRA `(.L_x_1187) ;  /* 0x0000000c006c7947 */ /* 0x000fea0003800000 */
.L_x_1184:
        /* <DEDUP_REMOVED lines=10> */
.L_x_1189:
[----:B------:R-:W-:-:S04]  /*7190*/  HADD2.F32 R24, -RZ, R24.H0_H0 ;  /* 0x20000018ff187230 */ /* 0x000fc80000004100 */
[----:B------:R-:W0:Y:S02]  /*71a0*/  F2I.FTZ.TRUNC.NTZ R5, R24 ;  /* 0x0000001800057305 */ /* 0x000e24000021f100 */
[----:B0-----:R0:W-:Y:S01]  /*71b0*/  STG.E desc[UR36][R2.64], R5 ;  /* 0x0000000502007986 */ /* 0x0011e2000c101924 */
[----:B------:R-:W-:Y:S05]  /*71c0*/  BRA `(.L_x_1187) ;  /* 0x0000000c00347947 */ /* 0x000fea0003800000 */
.L_x_1188:
[----:B------:R-:W-:-:S04]  /*71d0*/  HADD2.F32 R24, -RZ, R24.H0_H0 ;  /* 0x20000018ff187230 */ /* 0x000fc80000004100 */
[----:B------:R-:W0:Y:S02]  /*71e0*/  F2I.FTZ.TRUNC.NTZ R5, R24 ;  /* 0x0000001800057305 */ /* 0x000e24000021f100 */
[----:B0-----:R0:W-:Y:S01]  /*71f0*/  STG.E.U16 desc[UR36][R2.64], R5 ;  /* 0x0000000502007986 */ /* 0x0011e2000c101524 */
[----:B------:R-:W-:Y:S05]  /*7200*/  BRA `(.L_x_1187) ;  /* 0x0000000c00247947 */ /* 0x000fea0003800000 */
.L_x_1183:
        /* <DEDUP_REMOVED lines=9> */
.L_x_1191:
[----:B------:R0:W-:Y:S01]  /*72a0*/  STG.E.U16 desc[UR36][R2.64], R24 ;  /* 0x0000001802007986 */ /* 0x0001e2000c101524 */
[----:B------:R-:W-:Y:S05]  /*72b0*/  BRA `(.L_x_1187) ;  /* 0x0000000800f87947 */ /* 0x000fea0003800000 */
.L_x_1190:
        /* <DEDUP_REMOVED lines=10> */
.L_x_1193:
[----:B------:R-:W-:-:S05]  /*7360*/  HADD2.F32 R0, -RZ, R24.H0_H0 ;  /* 0x20000018ff007230 */ /* 0x000fca0000004100 */
[----:B------:R-:W-:-:S04]  /*7370*/  F2FP.F16.F32.PACK_AB R0, RZ, R0 ;  /* 0x00000000ff00723e */ /* 0x000fc800000000ff */
[----:B------:R-:W-:-:S05]  /*7380*/  PRMT R0, R0, 0x5410, RZ ;  /* 0x0000541000007816 */ /* 0x000fca00000000ff */
[----:B------:R0:W-:Y:S01]  /*7390*/  STG.E desc[UR36][R2.64], R0 ;  /* 0x0000000002007986 */ /* 0x0001e2000c101924 */
[----:B------:R-:W-:Y:S05]  /*73a0*/  BRA `(.L_x_1187) ;  /* 0x0000000800bc7947 */ /* 0x000fea0003800000 */
.L_x_1192:
[----:B------:R-:W-:-:S05]  /*73b0*/  HADD2.F32 R4, -RZ, R24.H0_H0 ;  /* 0x20000018ff047230 */ /* 0x000fca0000004100 */
[----:B------:R-:W-:-:S06]  /*73c0*/  FMUL.FTZ R4, R4, 1 ;  /* 0x3f80000004047820 */ /* 0x000fcc0000410000 */
[----:B------:R-:W0:Y:S02]  /*73d0*/  F2F.F64.F32 R4, R4 ;  /* 0x0000000400047310 */ /* 0x000e240000201800 */
[----:B0-----:R0:W-:Y:S01]  /*73e0*/  STG.E.64 desc[UR36][R2.64], R4 ;  /* 0x0000000402007986 */ /* 0x0011e2000c101b24 */
[----:B------:R-:W-:Y:S05]  /*73f0*/  BRA `(.L_x_1187) ;  /* 0x0000000800a87947 */ /* 0x000fea0003800000 */
.L_x_1182:
        /* <DEDUP_REMOVED lines=14> */
.L_x_1197:
        /* <DEDUP_REMOVED lines=18> */
.L_x_1200:
[----:B------:R-:W-:-:S04]  /*7600*/  SHF.R.U32.HI R5, RZ, 0x18, R5 ;  /* 0x00000018ff057819 */ /* 0x000fc80000011605 */
[----:B------:R-:W-:-:S07]  /*7610*/  LOP3.LUT R0, R0, 0x80, R5, 0xf8, !PT ;  /* 0x0000008000007812 */ /* 0x000fce00078ef805 */
.L_x_1199:
[----:B------:R-:W-:Y:S05]  /*7620*/  BSYNC.RECONVERGENT B0 ;  /* 0x0000000000007941 */ /* 0x000fea0003800200 */
.L_x_1198:
[----:B------:R4:W-:Y:S01]  /*7630*/  STG.E.U8 desc[UR36][R2.64], R0 ;  /* 0x0000000002007986 */ /* 0x0009e2000c101124 */
[----:B------:R-:W-:Y:S05]  /*7640*/  BRA `(.L_x_1187) ;  /* 0x0000000800147947 */ /* 0x000fea0003800000 */
.L_x_1196:
        /* <DEDUP_REMOVED lines=18> */
.L_x_1203:
[----:B------:R-:W-:-:S04]  /*7770*/  SHF.R.U32.HI R5, RZ, 0x18, R5 ;  /* 0x00000018ff057819 */ /* 0x000fc80000011605 */
[----:B------:R-:W-:-:S07]  /*7780*/  LOP3.LUT R0, R0, 0x80, R5, 0xf8, !PT ;  /* 0x0000008000007812 */ /* 0x000fce00078ef805 */
.L_x_1202:
[----:B------:R-:W-:Y:S05]  /*7790*/  BSYNC.RECONVERGENT B0 ;  /* 0x0000000000007941 */ /* 0x000fea0003800200 */
.L_x_1201:
[----:B------:R3:W-:Y:S01]  /*77a0*/  STG.E.U8 desc[UR36][R2.64], R0 ;  /* 0x0000000002007986 */ /* 0x0007e2000c101124 */
[----:B------:R-:W-:Y:S05]  /*77b0*/  BRA `(.L_x_1187) ;  /* 0x0000000400b87947 */ /* 0x000fea0003800000 */
.L_x_1195:
        /* <DEDUP_REMOVED lines=22> */
.L_x_1205:
[----:B------:R-:W-:-:S06]  /*7920*/  HADD2.F32 R4, -RZ, R24.H0_H0 ;  /* 0x20000018ff047230 */ /* 0x000fcc0000004100 */
[----:B------:R-:W0:Y:S02]  /*7930*/  F2I.U64.TRUNC R4, R4 ;  /* 0x0000000400047311 */ /* 0x000e24000020d800 */
[----:B0-----:R0:W-:Y:S01]  /*7940*/  STG.E.64 desc[UR36][R2.64], R4 ;  /* 0x0000000402007986 */ /* 0x0011e2000c101b24 */
[----:B------:R-:W-:Y:S05]  /*7950*/  BRA `(.L_x_1187) ;  /* 0x0000000400507947 */ /* 0x000fea0003800000 */
.L_x_1204:
[----:B------:R-:W-:-:S04]  /*7960*/  HADD2.F32 R24, -RZ, R24.H0_H0 ;  /* 0x20000018ff187230 */ /* 0x000fc80000004100 */
[----:B------:R-:W0:Y:S02]  /*7970*/  F2I.FTZ.U32.TRUNC.NTZ R5, R24 ;  /* 0x0000001800057305 */ /* 0x000e24000021f000 */
[----:B0-----:R2:W-:Y:S01]  /*7980*/  STG.E desc[UR36][R2.64], R5 ;  /* 0x0000000502007986 */ /* 0x0015e2000c101924 */
[----:B------:R-:W-:Y:S05]  /*7990*/  BRA `(.L_x_1187) ;  /* 0x0000000400407947 */ /* 0x000fea0003800000 */
.L_x_1194:
        /* <DEDUP_REMOVED lines=11> */
.L_x_1207:
[----:B------:R-:W-:Y:S01]  /*7a50*/  HADD2.F32 R24, -RZ, R24.H0_H0 ;  /* 0x20000018ff187230 */ /* 0x000fe20000004100 */
[----:B------:R-:W-:-:S04]  /*7a60*/  CS2R R6, SRZ ;  /* 0x0000000000067805 */ /* 0x000fc8000001ff00 */
[----:B------:R-:W-:-:S06]  /*7a70*/  FMUL.FTZ R4, R24, 1 ;  /* 0x3f80000018047820 */ /* 0x000fcc0000410000 */
[----:B------:R-:W0:Y:S02]  /*7a80*/  F2F.F64.F32 R4, R4 ;  /* 0x0000000400047310 */ /* 0x000e240000201800 */
[----:B0-----:R0:W-:Y:S01]  /*7a90*/  STG.E.128 desc[UR36][R2.64], R4 ;  /* 0x0000000402007986 */ /* 0x0011e2000c101d24 */
[----:B------:R-:W-:Y:S05]  /*7aa0*/  BRA `(.L_x_1187) ;  /* 0x0000000000fc7947 */ /* 0x000fea0003800000 */
.L_x_1206:
[----:B------:R-:W-:-:S13]  /*7ab0*/  ISETP.NE.AND P0, PT, R0, 0xf, PT ;  /* 0x0000000f0000780c */ /* 0x000fda0003f05270 */
[----:B------:R-:W-:Y:S05]  /*7ac0*/  @!P0 BRA `(.L_x_1208) ;  /* 0x0000000000e88947 */ /* 0x000fea0003800000 */
[----:B------:R-:W-:-:S13]  /*7ad0*/  ISETP.NE.AND P0, PT, R0, 0x17, PT ;  /* 0x000000170000780c */ /* 0x000fda0003f05270 */
[----:B------:R-:W-:Y:S05]  /*7ae0*/  @!P0 BRA `(.L_x_1209) ;  /* 0x0000000000908947 */ /* 0x000fea0003800000 */
[----:B------:R-:W-:-:S13]  /*7af0*/  ISETP.NE.AND P0, PT, R0, 0x18, PT ;  /* 0x000000180000780c */ /* 0x000fda0003f05270 */
[----:B------:R-:W-:Y:S05]  /*7b00*/  @!P0 BRA `(.L_x_1210) ;  /* 0x0000000000448947 */ /* 0x000fea0003800000 */
.L_x_1186:
        /* <DEDUP_REMOVED lines=16> */
.L_x_1211:
[----:B------:R-:W-:Y:S05]  /*7c10*/  BRA `(.L_x_1187) ;  /* 0x0000000000a07947 */ /* 0x000fea0003800000 */
.L_x_1210:
        /* <DEDUP_REMOVED lines=13> */
.L_x_1213:
[----:B------:R-:W-:Y:S05]  /*7cf0*/  BSYNC.RECONVERGENT B0 ;  /* 0x0000000000007941 */ /* 0x000fea0003800200 */
.L_x_1212:
[----:B------:R-:W-:-:S05]  /*7d00*/  LOP3.LUT R5, R0, 0x80, R5, 0xf8, !PT ;  /* 0x0000008000057812 */ /* 0x000fca00078ef805 */
[----:B------:R0:W-:Y:S01]  /*7d10*/  STG.E.U8 desc[UR36][R2.64], R5 ;  /* 0x0000000502007986 */ /* 0x0001e2000c101124 */
[----:B------:R-:W-:Y:S05]  /*7d20*/  BRA `(.L_x_1187) ;  /* 0x00000000005c7947 */ /* 0x000fea0003800000 */
.L_x_1209:
        /* <DEDUP_REMOVED lines=12> */
.L_x_1215:
[----:B------:R-:W-:Y:S01]  /*7df0*/  IMAD.MOV.U32 R0, RZ, RZ, 0x7f ;  /* 0x0000007fff007424 */ /* 0x000fe200078e00ff */
[----:B------:R-:W-:-:S04]  /*7e00*/  ISETP.GT.U32.AND P0, PT, R4, 0x7f800000, PT ;  /* 0x7f8000000400780c */ /* 0x000fc80003f04070 */
[----:B------:R-:W-:-:S09]  /*7e10*/  SEL R0, R0, 0x7c, P0 ;  /* 0x0000007c00007807 */ /* 0x000fd20000000000 */
.L_x_1216:
[----:B------:R-:W-:Y:S05]  /*7e20*/  BSYNC.RECONVERGENT B0 ;  /* 0x0000000000007941 */ /* 0x000fea0003800200 */
.L_x_1214:
[----:B------:R-:W-:-:S04]  /*7e30*/  SHF.R.U32.HI R5, RZ, 0x18, R5 ;  /* 0x00000018ff057819 */ /* 0x000fc80000011605 */
[----:B------:R-:W-:-:S05]  /*7e40*/  LOP3.LUT R5, R0, 0x80, R5, 0xf8, !PT ;  /* 0x0000008000057812 */ /* 0x000fca00078ef805 */
[----:B------:R0:W-:Y:S01]  /*7e50*/  STG.E.U8 desc[UR36][R2.64], R5 ;  /* 0x0000000502007986 */ /* 0x0001e2000c101124 */
[----:B------:R-:W-:Y:S05]  /*7e60*/  BRA `(.L_x_1187) ;  /* 0x00000000000c7947 */ /* 0x000fea0003800000 */
.L_x_1208:
[----:B------:R-:W-:-:S05]  /*7e70*/  HADD2.F32 R0, -RZ, R24.H0_H0 ;  /* 0x20000018ff007230 */ /* 0x000fca0000004100 */
[----:B------:R-:W-:-:S05]  /*7e80*/  F2FP.BF16.F32.PACK_AB R0, RZ, R0 ;  /* 0x00000000ff00723e */ /* 0x000fca00000010ff */
[----:B------:R0:W-:Y:S02]  /*7e90*/  STG.E.U16 desc[UR36][R2.64], R0 ;  /* 0x0000000002007986 */ /* 0x0001e4000c101524 */
.L_x_1187:
[----:B------:R-:W-:-:S07]  /*7ea0*/  VIADD R19, R19, 0x80 ;  /* 0x0000008013137836 */ /* 0x000fce0000000000 */
.L_x_1146:
[----:B------:R-:W-:Y:S05]  /*7eb0*/  BSYNC.RECONVERGENT B6 ;  /* 0x0000000000067941 */ /* 0x000fea0003800200 */
.L_x_1145:
[----:B------:R-:W-:-:S13]  /*7ec0*/  ISETP.GE.AND P0, PT, R19, R17, PT ;  /* 0x000000111300720c */ /* 0x000fda0003f06270 */
[----:B------:R-:W-:Y:S05]  /*7ed0*/  @P0 EXIT ;  /* 0x000000000000094d */ /* 0x000fea0003800000 */
[----:B01234-:R-:W0:Y:S01]  /*7ee0*/  LDC.64 R2, c[0x0][0x388] ;  /* 0x0000e200ff027b82 */ /* 0x01fe220000000a00 */
[----:B------:R-:W1:Y:S01]  /*7ef0*/  LDCU UR4, c[0x0][0x3a8] ;  /* 0x00007500ff0477ac */ /* 0x000e620008000800 */
[----:B-----5:R-:W-:Y:S01]  /*7f00*/  PRMT R0, R16, 0x9910, RZ ;  /* 0x0000991010007816 */ /* 0x020fe200000000ff */
        /* <DEDUP_REMOVED lines=14> */
[----:B------:R-:W-:-:S06]  /*7ff0*/  HADD2.F32 R23, -RZ, R23.H0_H0 ;  /* 0x20000017ff177230 */ /* 0x000fcc0000004100 */
[----:B------:R-:W0:Y:S02]  /*8000*/  F2I.FTZ.TRUNC.NTZ R23, R23 ;  /* 0x0000001700177305 */ /* 0x000e24000021f100 */
[----:B0-----:R-:W-:Y:S01]  /*8010*/  STG.E.U8 desc[UR36][R2.64], R23 ;  /* 0x0000001702007986 */ /* 0x001fe2000c101124 */
[----:B------:R-:W-:Y:S05]  /*8020*/  EXIT ;  /* 0x000000000000794d */ /* 0x000fea0003800000 */
.L_x_1220:
[----:B------:R-:W-:-:S06]  /*8030*/  HADD2.F32 R5, -RZ, R23.H0_H0 ;  /* 0x20000017ff057230 */ /* 0x000fcc0000004100 */
[----:B------:R-:W0:Y:S02]  /*8040*/  F2I.S64.TRUNC R4, R5 ;  /* 0x0000000500047311 */ /* 0x000e24000020d900 */
[----:B0-----:R-:W-:Y:S01]  /*8050*/  STG.E.U8 desc[UR36][R2.64], R4 ;  /* 0x0000000402007986 */ /* 0x001fe2000c101124 */
[----:B------:R-:W-:Y:S05]  /*8060*/  EXIT ;  /* 0x000000000000794d */ /* 0x000fea0003800000 */
.L_x_1219:
        /* <DEDUP_REMOVED lines=8> */
[----:B0-----:R-:W-:Y:S01]  /*80f0*/  STG.E.64 desc[UR36][R2.64], R4 ;  /* 0x0000000402007986 */ /* 0x001fe2000c101b24 */
[----:B------:R-:W-:Y:S05]  /*8100*/  EXIT ;  /* 0x000000000000794d */ /* 0x000fea0003800000 */
.L_x_1223:
[----:B------:R-:W-:-:S06]  /*8110*/  HADD2.F32 R23, -RZ, R23.H0_H0 ;  /* 0x20000017ff177230 */ /* 0x000fcc0000004100 */
[----:B------:R-:W0:Y:S02]  /*8120*/  F2I.FTZ.TRUNC.NTZ R23, R23 ;  /* 0x0000001700177305 */ /* 0x000e24000021f100 */
[----:B0-----:R-:W-:Y:S01]  /*8130*/  STG.E desc[UR36][R2.64], R23 ;  /* 0x0000001702007986 */ /* 0x001fe2000c101924 */
[----:B------:R-:W-:Y:S05]  /*8140*/  EXIT ;  /* 0x000000000000794d */ /* 0x000fea0003800000 */
.L_x_1222:
[----:B------:R-:W-:-:S06]  /*8150*/  HADD2.F32 R23, -RZ, R23.H0_H0 ;  /* 0x20000017ff177230 */ /* 0x000fcc0000004100 */
[----:B------:R-:W0:Y:S02]  /*8160*/  F2I.FTZ.TRUNC.NTZ R23, R23 ;  /* 0x0000001700177305 */ /* 0x000e24000021f100 */
[----:B0-----:R-:W-:Y:S01]  /*8170*/  STG.E.U16 desc[UR36][R2.64], R23 ;  /* 0x0000001702007986 */ /* 0x001fe2000c101524 */
[----:B------:R-:W-:Y:S05]  /*8180*/  EXIT ;  /* 0x000000000000794d */ /* 0x000fea0003800000 */
.L_x_1218:
[----:B------:R-:W-:-:S13]  /*8190*/  ISETP.GT.AND P0, PT, R0, 0x6, PT ;  /* 0x000000060000780c */ /* 0x000fda0003f04270 */
[----:B------:R-:W-:Y:S05]  /*81a0*/  @P0 BRA `(.L_x_1224) ;  /* 0x0000000000240947 */ /* 0x000fea0003800000 */
[----:B------:R-:W-:-:S13]  /*81b0*/  ISETP.NE.AND P0, PT, R0, 0x5, PT ;  /* 0x000000050000780c */ /* 0x000fda0003f05270 */
[----:B------:R-:W-:Y:S05]  /*81c0*/  @!P0 BRA `(.L_x_1225) ;  /* 0x0000000000148947 */ /* 0x000fea0003800000 */
[----:B------:R-:W-:-:S13]  /*81d0*/  ISETP.NE.AND P0, PT, R0, 0x6, PT ;  /* 0x000000060000780c */ /* 0x000fda0003f05270 */
[----:B------:R-:W-:Y:S05]  /*81e0*/  @P0 BRA `(.L_x_1221) ;  /* 0x0000000800280947 */ /* 0x000fea0003800000 */
[----:B------:R-:W-:-:S05]  /*81f0*/  HADD2.F32 R23, -RZ, R23.H0_H0 ;  /* 0x20000017ff177230 */ /* 0x000fca0000004100 */
[----:B------:R-:W-:Y:S01]  /*8200*/  STG.E desc[UR36][R2.64], R23 ;  /* 0x0000001702007986 */ /* 0x000fe2000c101924 */
[----:B------:R-:W-:Y:S05]  /*8210*/  EXIT ;  /* 0x000000000000794d */ /* 0x000fea0003800000 */
.L_x_1225:
[----:B------:R-:W-:Y:S01]  /*8220*/  STG.E.U16 desc[UR36][R2.64], R23 ;  /* 0x0000001702007986 */ /* 0x000fe2000c101524 */
[----:B------:R-:W-:Y:S05]  /*8230*/  EXIT ;  /* 0x000000000000794d */ /* 0x000fea0003800000 */
.L_x_1224:
        /* <DEDUP_REMOVED lines=8> */
[----:B------:R-:W-:Y:S01]  /*82c0*/  STG.E.64 desc[UR36][R2.64], R4 ;  /* 0x0000000402007986 */ /* 0x000fe2000c101b24 */
[----:B------:R-:W-:Y:S05]  /*82d0*/  EXIT ;  /* 0x000000000000794d */ /* 0x000fea0003800000 */
.L_x_1227:
[----:B------:R-:W-:-:S05]  /*82e0*/  HADD2.F32 R0, -RZ, R23.H0_H0 ;  /* 0x20000017ff007230 */ /* 0x000fca0000004100 */
[----:B------:R-:W-:-:S04]  /*82f0*/  F2FP.F16.F32.PACK_AB R0, RZ, R0 ;  /* 0x00000000ff00723e */ /* 0x000fc800000000ff */
[----:B------:R-:W-:-:S05]  /*8300*/  PRMT R0, R0, 0x5410, RZ ;  /* 0x0000541000007816 */ /* 0x000fca00000000ff */
[----:B------:R-:W-:Y:S01]  /*8310*/  STG.E desc[UR36][R2.64], R0 ;  /* 0x0000000002007986 */ /* 0x000fe2000c101924 */
[----:B------:R-:W-:Y:S05]  /*8320*/  EXIT ;  /* 0x000000000000794d */ /* 0x000fea0003800000 */
.L_x_1226:
[----:B------:R-:W-:-:S05]  /*8330*/  HADD2.F32 R4, -RZ, R23.H0_H0 ;  /* 0x20000017ff047230 */ /* 0x000fca0000004100 */
[----:B------:R-:W-:-:S06]  /*8340*/  FMUL.FTZ R4, R4, 1 ;  /* 0x3f80000004047820 */ /* 0x000fcc0000410000 */
[----:B------:R-:W0:Y:S02]  /*8350*/  F2F.F64.F32 R4, R4 ;  /* 0x0000000400047310 */ /* 0x000e240000201800 */
[----:B0-----:R-:W-:Y:S01]  /*8360*/  STG.E.64 desc[UR36][R2.64], R4 ;  /* 0x0000000402007986 */ /* 0x001fe2000c101b24 */
[----:B------:R-:W-:Y:S05]  /*8370*/  EXIT ;  /* 0x000000000000794d */ /* 0x000fea0003800000 */
.L_x_1217:
        /* <DEDUP_REMOVED lines=12> */
[----:B0-----:R-:W-:Y:S01]  /*8440*/  STG.E.U16 desc[UR36][R2.64], R5 ;  /* 0x0000000502007986 */ /* 0x001fe2000c101524 */
[----:B------:R-:W-:Y:S05]  /*8450*/  EXIT ;  /* 0x000000000000794d */ /* 0x000fea0003800000 */
.L_x_1231:
        /* <DEDUP_REMOVED lines=18> */
.L_x_1234:
[----:B------:R-:W-:-:S04]  /*8580*/  SHF.R.U32.HI R5, RZ, 0x18, R5 ;  /* 0x00000018ff057819 */ /* 0x000fc80000011605 */
[----:B------:R-:W-:-:S07]  /*8590*/  LOP3.LUT R0, R0, 0x80, R5, 0xf8, !PT ;  /* 0x0000008000007812 */ /* 0x000fce00078ef805 */
.L_x_1233:
[----:B------:R-:W-:Y:S05]  /*85a0*/  BSYNC.RECONVERGENT B0 ;  /* 0x0000000000007941 */ /* 0x000fea0003800200 */
.L_x_1232:
[----:B------:R-:W-:Y:S01]  /*85b0*/  STG.E.U8 desc[UR36][R2.64], R0 ;  /* 0x0000000002007986 */ /* 0x000fe2000c101124 */
[----:B------:R-:W-:Y:S05]  /*85c0*/  EXIT ;  /* 0x000000000000794d */ /* 0x000fea0003800000 */
.L_x_1230:
        /* <DEDUP_REMOVED lines=18> */
.L_x_1237:
[----:B------:R-:W-:-:S04]  /*86f0*/  SHF.R.U32.HI R5, RZ, 0x18, R5 ;  /* 0x00000018ff057819 */ /* 0x000fc80000011605 */
[----:B------:R-:W-:-:S07]  /*8700*/  LOP3.LUT R0, R0, 0x80, R5, 0xf8, !PT ;  /* 0x0000008000007812 */ /* 0x000fce00078ef805 */
.L_x_1236:
[----:B------:R-:W-:Y:S05]  /*8710*/  BSYNC.RECONVERGENT B0 ;  /* 0x0000000000007941 */ /* 0x000fea0003800200 */
.L_x_1235:
[----:B------:R-:W-:Y:S01]  /*8720*/  STG.E.U8 desc[UR36][R2.64], R0 ;  /* 0x0000000002007986 */ /* 0x000fe2000c101124 */
[----:B------:R-:W-:Y:S05]  /*8730*/  EXIT ;  /* 0x000000000000794d */ /* 0x000fea0003800000 */
.L_x_1229:
[----:B------:R-:W-:-:S13]  /*8740*/  ISETP.NE.AND P0, PT, R0, 0x1c, PT ;  /* 0x0000001c0000780c */ /* 0x000fda0003f05270 */
[----:B------:R-:W-:Y:S05]  /*8750*/  @!P0 BRA `(.L_x_1238) ;  /* 0x0000000000608947 */ /* 0x000fea0003800000 */
[----:B------:R-:W-:-:S13]  /*8760*/  ISETP.NE.AND P0, PT, R0, 0x1d, PT ;  /* 0x0000001d0000780c */ /* 0x000fda0003f05270 */
[----:B------:R-:W-:Y:S05]  /*8770*/  @!P0 BRA `(.L_x_1239) ;  /* 0x0000000000488947 */ /* 0x000fea0003800000 */
[----:B------:R-:W-:-:S13]  /*8780*/  ISETP.NE.AND P0, PT, R0, 0x2c, PT ;  /* 0x0000002c0000780c */ /* 0x000fda0003f05270 */
[----:B------:R-:W-:Y:S05]  /*8790*/  @P0 BRA `(.L_x_1221) ;  /* 0x0000000000bc0947 */ /* 0x000fea0003800000 */
[----:B------:R-:W-:Y:S02]  /*87a0*/  HADD2.F32 R23, -RZ, R23.H0_H0 ;  /* 0x20000017ff177230 */ /* 0x000fe40000004100 */
        /* <DEDUP_REMOVED lines=15> */
.L_x_1239:
[----:B------:R-:W-:-:S06]  /*88a0*/  HADD2.F32 R4, -RZ, R23.H0_H0 ;  /* 0x20000017ff047230 */ /* 0x000fcc0000004100 */
[----:B------:R-:W0:Y:S02]  /*88b0*/  F2I.U64.TRUNC R4, R4 ;  /* 0x0000000400047311 */ /* 0x000e24000020d800 */
[----:B0-----:R-:W-:Y:S01]  /*88c0*/  STG.E.64 desc[UR36][R2.64], R4 ;  /* 0x0000000402007986 */ /* 0x001fe2000c101b24 */
[----:B------:R-:W-:Y:S05]  /*88d0*/  EXIT ;  /* 0x000000000000794d */ /* 0x000fea0003800000 */
.L_x_1238:
[----:B------:R-:W-:-:S06]  /*88e0*/  HADD2.F32 R23, -RZ, R23.H0_H0 ;  /* 0x20000017ff177230 */ /* 0x000fcc0000004100 */
[----:B------:R-:W0:Y:S02]  /*88f0*/  F2I.FTZ.U32.TRUNC.NTZ R23, R23 ;  /* 0x0000001700177305 */ /* 0x000e24000021f000 */
[----:B0-----:R-:W-:Y:S01]  /*8900*/  STG.E desc[UR36][R2.64], R23 ;  /* 0x0000001702007986 */ /* 0x001fe2000c101924 */
[----:B------:R-:W-:Y:S05]  /*8910*/  EXIT ;  /* 0x000000000000794d */ /* 0x000fea0003800000 */
.L_x_1228:
        /* <DEDUP_REMOVED lines=9> */
[----:B------:R-:W-:Y:S01]  /*89b0*/  STG.E.U8 desc[UR36][R2.64], R5 ;  /* 0x0000000502007986 */ /* 0x000fe2000c101124 */
[----:B------:R-:W-:Y:S05]  /*89c0*/  EXIT ;  /* 0x000000000000794d */ /* 0x000fea0003800000 */
.L_x_1241:
[----:B------:R-:W-:Y:S01]  /*89d0*/  HADD2.F32 R23, -RZ, R23.H0_H0 ;  /* 0x20000017ff177230 */ /* 0x000fe20000004100 */
[----:B------:R-:W-:-:S04]  /*89e0*/  CS2R R6, SRZ ;  /* 0x0000000000067805 */ /* 0x000fc8000001ff00 */
[----:B------:R-:W-:-:S06]  /*89f0*/  FMUL.FTZ R4, R23, 1 ;  /* 0x3f80000017047820 */ /* 0x000fcc0000410000 */
[----:B------:R-:W0:Y:S02]  /*8a00*/  F2F.F64.F32 R4, R4 ;  /* 0x0000000400047310 */ /* 0x000e240000201800 */
[----:B0-----:R-:W-:Y:S01]  /*8a10*/  STG.E.128 desc[UR36][R2.64], R4 ;  /* 0x0000000402007986 */ /* 0x001fe2000c101d24 */
[----:B------:R-:W-:Y:S05]  /*8a20*/  EXIT ;  /* 0x000000000000794d */ /* 0x000fea0003800000 */
.L_x_1240:
[----:B------:R-:W-:-:S13]  /*8a30*/  ISETP.NE.AND P0, PT, R0, 0xf, PT ;  /* 0x0000000f0000780c */ /* 0x000fda0003f05270 */
[----:B------:R-:W-:Y:S05]  /*8a40*/  @!P0 BRA `(.L_x_1242) ;  /* 0x0000000000e88947 */ /* 0x000fea0003800000 */
[----:B------:R-:W-:-:S13]  /*8a50*/  ISETP.NE.AND P0, PT, R0, 0x17, PT ;  /* 0x000000170000780c */ /* 0x000fda0003f05270 */
[----:B------:R-:W-:Y:S05]  /*8a60*/  @!P0 BRA `(.L_x_1243) ;  /* 0x0000000000908947 */ /* 0x000fea0003800000 */
[----:B------:R-:W-:-:S13]  /*8a70*/  ISETP.NE.AND P0, PT, R0, 0x18, PT ;  /* 0x000000180000780c */ /* 0x000fda0003f05270 */
[----:B------:R-:W-:Y:S05]  /*8a80*/  @!P0 BRA `(.L_x_1244) ;  /* 0x0000000000448947 */ /* 0x000fea0003800000 */
.L_x_1221:
[----:B------:R-:W-:Y:S01]  /*8a90*/  MOV R0, 0x0 ;  /* 0x0000000000007802 */ /* 0x000fe20000000f00 */
[----:B------:R-:W0:Y:S01]  /*8aa0*/  LDCU.64 UR4, c[0x4][0x158] ;  /* 0x01002b00ff0477ac */ /* 0x000e220008000a00 */
[----:B------:R-:W-:Y:S02]  /*8ab0*/  IMAD.MOV.U32 R8, RZ, RZ, 0x65 ;  /* 0x00000065ff087424 */ /* 0x000fe400078e00ff */
[----:B------:R1:W2:Y:S01]  /*8ac0*/  LDC.64 R2, c[0x4][R0] ;  /* 0x0100000000027b82 */ /* 0x0002a20000000a00 */
[----:B------:R-:W3:Y:S01]  /*8ad0*/  LDCU.64 UR6, c[0x4][0x160] ;  /* 0x01002c00ff0677ac */ /* 0x000ee20008000a00 */
[----:B------:R-:W-:Y:S02]  /*8ae0*/  IMAD.MOV.U32 R12, RZ, RZ, 0x1 ;  /* 0x00000001ff0c7424 */ /* 0x000fe400078e00ff */
[----:B------:R-:W-:Y:S01]  /*8af0*/  IMAD.MOV.U32 R13, RZ, RZ, RZ ;  /* 0x000000ffff0d7224 */ /* 0x000fe200078e00ff */
[----:B------:R-:W4:Y:S01]  /*8b00*/  LDCU.64 UR8, c[0x4][0x60] ;  /* 0x01000c00ff0877ac */ /* 0x000f220008000a00 */
[----:B0-----:R-:W-:-:S02]  /*8b10*/  IMAD.U32 R4, RZ, RZ, UR4 ;  /* 0x00000004ff047e24 */ /* 0x001fc4000f8e00ff */
[----:B------:R-:W-:Y:S02]  /*8b20*/  IMAD.U32 R5, RZ, RZ, UR5 ;  /* 0x00000005ff057e24 */ /* 0x000fe4000f8e00ff */
[----:B---3--:R-:W-:Y:S02]  /*8b30*/  IMAD.U32 R6, RZ, RZ, UR6 ;  /* 0x00000006ff067e24 */ /* 0x008fe4000f8e00ff */
[----:B------:R-:W-:Y:S02]  /*8b40*/  IMAD.U32 R7, RZ, RZ, UR7 ;  /* 0x00000007ff077e24 */ /* 0x000fe4000f8e00ff */
[----:B----4-:R-:W-:Y:S02]  /*8b50*/  IMAD.U32 R10, RZ, RZ, UR8 ;  /* 0x00000008ff0a7e24 */ /* 0x010fe4000f8e00ff */
[----:B-1----:R-:W-:-:S07]  /*8b60*/  IMAD.U32 R11, RZ, RZ, UR9 ;  /* 0x00000009ff0b7e24 */ /* 0x002fce000f8e00ff */
[----:B------:R-:W-:-:S07]  /*8b70*/  LEPC R20, `(.L_x_1245) ;  /* 0x000000001014794e */ /* 0x000fce0000000000 */
[----:B--2---:R-:W-:Y:S05]  /*8b80*/  CALL.ABS.NOINC R2 ;  /* 0x0000000002007343 */ /* 0x004fea0003c00000 */
.L_x_1245:
[----:B------:R-:W-:Y:S05]  /*8b90*/  EXIT ;  /* 0x000000000000794d */ /* 0x000fea0003800000 */
.L_x_1244:
        /* <DEDUP_REMOVED lines=13> */
.L_x_1247:
[----:B------:R-:W-:Y:S05]  /*8c70*/  BSYNC.RECONVERGENT B0 ;  /* 0x0000000000007941 */ /* 0x000fea0003800200 */
.L_x_1246:
[----:B------:R-:W-:-:S05]  /*8c80*/  LOP3.LUT R5, R0, 0x80, R5, 0xf8, !PT ;  /* 0x0000008000057812 */ /* 0x000fca00078ef805 */
[----:B------:R-:W-:Y:S01]  /*8c90*/  STG.E.U8 desc[UR36][R2.64], R5 ;  /* 0x0000000502007986 */ /* 0x000fe2000c101124 */
[----:B------:R-:W-:Y:S05]  /*8ca0*/  EXIT ;  /* 0x000000000000794d */ /* 0x000fea0003800000 */
.L_x_1243:
        /* <DEDUP_REMOVED lines=12> */
.L_x_1249:
[----:B------:R-:W-:Y:S01]  /*8d70*/  IMAD.MOV.U32 R0, RZ, RZ, 0x7f ;  /* 0x0000007fff007424 */ /* 0x000fe200078e00ff */
[----:B------:R-:W-:-:S04]  /*8d80*/  ISETP.GT.U32.AND P0, PT, R4, 0x7f800000, PT ;  /* 0x7f8000000400780c */ /* 0x000fc80003f04070 */
[----:B------:R-:W-:-:S09]  /*8d90*/  SEL R0, R0, 0x7c, P0 ;  /* 0x0000007c00007807 */ /* 0x000fd20000000000 */
.L_x_1250:
[----:B------:R-:W-:Y:S05]  /*8da0*/  BSYNC.RECONVERGENT B0 ;  /* 0x0000000000007941 */ /* 0x000fea0003800200 */
.L_x_1248:
[----:B------:R-:W-:-:S04]  /*8db0*/  SHF.R.U32.HI R5, RZ, 0x18, R5 ;  /* 0x00000018ff057819 */ /* 0x000fc80000011605 */
[----:B------:R-:W-:-:S05]  /*8dc0*/  LOP3.LUT R5, R0, 0x80, R5, 0xf8, !PT ;  /* 0x0000008000057812 */ /* 0x000fca00078ef805 */
[----:B------:R-:W-:Y:S01]  /*8dd0*/  STG.E.U8 desc[UR36][R2.64], R5 ;  /* 0x0000000502007986 */ /* 0x000fe2000c101124 */
[----:B------:R-:W-:Y:S05]  /*8de0*/  EXIT ;  /* 0x000000000000794d */ /* 0x000fea0003800000 */
.L_x_1242:
[----:B------:R-:W-:-:S05]  /*8df0*/  HADD2.F32 R0, -RZ, R23.H0_H0 ;  /* 0x20000017ff007230 */ /* 0x000fca0000004100 */
[----:B------:R-:W-:-:S05]  /*8e00*/  F2FP.BF16.F32.PACK_AB R0, RZ, R0 ;  /* 0x00000000ff00723e */ /* 0x000fca00000010ff */
[----:B------:R-:W-:Y:S01]  /*8e10*/  STG.E.U16 desc[UR36][R2.64], R0 ;  /* 0x0000000002007986 */ /* 0x000fe2000c101524 */
[----:B------:R-:W-:Y:S05]  /*8e20*/  EXIT ;  /* 0x000000000000794d */ /* 0x000fea0003800000 */
.L_x_1251:
        /* <DEDUP_REMOVED lines=13> */
.L_x_18551:


//--------------------- .text._ZN2at6native18elementwise_kernelILi128ELi4EZNS0_22gpu_kernel_impl_nocastIZZZNS0_17asinh_kernel_cudaERNS_18TensorIteratorBaseEENKUlvE0_clEvENKUlvE1_clEvEUlN3c104HalfEE_EEvS4_RKT_EUliE_EEviT1_ --------------------------
	.section	.text._ZN2at6native18elementwise_kernelILi128ELi4EZNS0_22gpu_kernel_impl_nocastIZZZNS0_17asinh_kernel_cudaERNS_18TensorIteratorBaseEENKUlvE0_clEvENKUlvE1_clEvEUlN3c104HalfEE_EEvS4_RKT_EUliE_EEviT1_,"ax",@progbits
	.align	128
        .global         _ZN2at6native18elementwise_kernelILi128ELi4EZNS0_22gpu_kernel_impl_nocastIZZZNS0_17asinh_kernel_cudaERNS_18TensorIteratorBaseEENKUlvE0_clEvENKUlvE1_clEvEUlN3c104HalfEE_EEvS4_RKT_EUliE_EEviT1_
        .type           _ZN2at6native18elementwise_kernelILi128ELi4EZNS0_22gpu_kernel_impl_nocastIZZZNS0_17asinh_kernel_cudaERNS_18TensorIteratorBaseEENKUlvE0_clEvENKUlvE1_clEvEUlN3c104HalfEE_EEvS4_RKT_EUliE_EEviT1_,@function
        .size           _ZN2at6native18elementwise_kernelILi128ELi4EZNS0_22gpu_kernel_impl_nocastIZZZNS0_17asinh_kernel_cudaERNS_18TensorIteratorBaseEENKUlvE0_clEvENKUlvE1_clEvEUlN3c104HalfEE_EEvS4_RKT_EUliE_EEviT1_,(.L_x_18552 - _ZN2at6native18elementwise_kernelILi128ELi4EZNS0_22gpu_kernel_impl_nocastIZZZNS0_17asinh_kernel_cudaERNS_18TensorIteratorBaseEENKUlvE0_clEvENKUlvE1_clEvEUlN3c104HalfEE_EEvS4_RKT_EUliE_EEviT1_)
        .other          _ZN2at6native18elementwise_kernelILi128ELi4EZNS0_22gpu_kernel_impl_nocastIZZZNS0_17asinh_kernel_cudaERNS_18TensorIteratorBaseEENKUlvE0_clEvENKUlvE1_clEvEUlN3c104HalfEE_EEvS4_RKT_EUliE_EEviT1_,@"STO_CUDA_ENTRY STV_DEFAULT"
_ZN2at6native18elementwise_kernelILi128ELi4EZNS0_22gpu_kernel_impl_nocastIZZZNS0_17asinh_kernel_cudaERNS_18TensorIteratorBaseEENKUlvE0_clEvENKUlvE1_clEvEUlN3c104HalfEE_EEvS4_RKT_EUliE_EEviT1_:
.text._ZN2at6native18elementwise_kernelILi128ELi4EZNS0_22gpu_kernel_impl_nocastIZZZNS0_17asinh_kernel_cudaERNS_18TensorIteratorBaseEENKUlvE0_clEvENKUlvE1_clEvEUlN3c104HalfEE_EEvS4_RKT_EUliE_EEviT1_:
        /* <DEDUP_REMOVED lines=17> */
[----:B------:R-:W-:Y:S01]  /*0110*/  IADD3 R3, PT, PT, R3, 0x80, RZ ;  /* 0x0000008003037810 */ /* 0x000fe20007ffe0ff */
[----:B--2---:R-:W-:-:S05]  /*0120*/  HADD2.F32 R0, -RZ, R0.H0_H0 ;  /* 0x20000000ff007230 */ /* 0x004fca0000004100 */
[C---:B------:R-:W-:Y:S01]  /*0130*/  FFMA.FTZ R2, R0.reuse, R0, 1 ;  /* 0x3f80000000027423 */ /* 0x040fe20000010000 */
[C---:B------:R-:W-:Y:S01]  /*0140*/  FSETP.GT.FTZ.AND P0, PT, |R0|.reuse, 8388608, PT ;  /* 0x4b0000000000780b */ /* 0x040fe20003f14200 */
[----:B------:R-:W-:Y:S02]  /*0150*/  FADD.FTZ R6, |R0|, -RZ ;  /* 0x800000ff00067221 */ /* 0x000fe40000010200 */
        /* <DEDUP_REMOVED lines=40> */
[----:B------:R-:W-:-:S05]  /*03e0*/  F2FP.F16.F32.PACK_AB R0, RZ, R0 ;  /* 0x00000000ff00723e */ /* 0x000fca00000000ff */
[----:B0-----:R0:W-:Y:S06]  /*03f0*/  STG.E.U16 desc[UR6][R4.64], R0 ;  /* 0x0000000004007986 */ /* 0x0011ec000c101506 */
[----:B------:R-:W-:Y:S05]  /*0400*/  @P0 BREAK.RELIABLE B1 ;  /* 0x0000000000010942 */ /* 0x000fea0003800100 */
[----:B------:R-:W-:Y:S05]  /*0410*/  @P0 BRA `(.L_x_1256) ;  /* 0x0000000400980947 */ /* 0x000fea0003800000 */
[----:B0-----:R-:W0:Y:S02]  /*0420*/  LDC.64 R4, c[0x0][0x588] ;  /* 0x00016200ff047b82 */ /* 0x001e240000000a00 */
        /* <DEDUP_REMOVED lines=46> */
[----:B------:R-:W-:-:S05]  /*0710*/  F2FP.F16.F32.PACK_AB R0, RZ, R0 ;  /* 0x00000000ff00723e */ /* 0x000fca00000000ff */
[----:B0-----:R0:W-:Y:S02]  /*0720*/  STG.E.U16 desc[UR6][R4.64], R0 ;  /* 0x0000000004007986 */ /* 0x0011e4000c101506 */
.L_x_1255:
[----:B------:R-:W-:-:S13]  /*0730*/  ISETP.GE.AND P0, PT, R3, UR4, PT ;  /* 0x0000000403007c0c */ /* 0x000fda000bf06270 */
[----:B------:R-:W-:Y:S05]  /*0740*/  @P0 BREAK.RELIABLE B1 ;  /* 0x0000000000010942 */ /* 0x000fea0003800100 */
[----:B------:R-:W-:Y:S05]  /*0750*/  @P0 BRA `(.L_x_1256) ;  /* 0x0000000000c80947 */ /* 0x000fea0003800000 */
[----:B------:R-:W-:Y:S05]  /*0760*/  BSYNC.RELIABLE B1 ;  /* 0x0000000000017941 */ /* 0x000fea0003800100 */
.L_x_1254:
        /* <DEDUP_REMOVED lines=49> */
.L_x_1256:
[----:B------:R-:W-:Y:S05]  /*0a80*/  BSYNC.RECONVERGENT B0 ;  /* 0x0000000000007941 */ /* 0x000fea0003800200 */
.L_x_1253:
[----:B------:R-:W-:Y:S05]  /*0a90*/  WARPSYNC.ALL ;  /* 0x0000000000007948 */ /* 0x000fea0003800000 */
[----:B------:R-:W-:-:S13]  /*0aa0*/  ISETP.GE.AND P0, PT, R3, UR4, PT ;  /* 0x0000000403007c0c */ /* 0x000fda000bf06270 */
[----:B------:R-:W-:Y:S05]  /*0ab0*/  @P0 EXIT ;  /* 0x000000000000094d */ /* 0x000fea0003800000 */
[----:B------:R-:W0:Y:S02]  /*0ac0*/  LDC.64 R2, c[0x0][0x588] ;  /* 0x00016200ff027b82 */ /* 0x000e240000000a00 */
[----:B01----:R-:W2:Y:S01]  /*0ad0*/  LDG.E.U16 R0, desc[UR6][R2.64] ;  /* 0x0000000602007981 */ /* 0x003ea2000c1e1500 */
[----:B------:R-:W-:Y:S01]  /*0ae0*/  HFMA2 R8, -RZ, RZ, 1.625, 0 ;  /* 0x3e800000ff087431 */ /* 0x000fe200000001ff */
[----:B------:R-:W-:Y:S01]  /*0af0*/  PLOP3.LUT P3, PT, PT, PT, PT, 0x8, 0x80 ;  /* 0x000000000080781c */ /* 0x000fe20003f6e170 */
[----:B--2---:R-:W-:-:S05]  /*0b00*/  HADD2.F32 R0, -RZ, R0.H0_H0 ;  /* 0x20000000ff007230 */ /* 0x004fca0000004100 */
[C---:B------:R-:W-:Y:S01]  /*0b10*/  FFMA.FTZ R4, R0.reuse, R0, 1 ;  /* 0x3f80000000047423 */ /* 0x040fe20000010000 */
[C---:B------:R-:W-:Y:S01]  /*0b20*/  FSETP.GT.FTZ.AND P0, PT, |R0|.reuse, 8388608, PT ;  /* 0x4b0000000000780b */ /* 0x040fe20003f14200 */
[----:B------:R-:W-:Y:S02]  /*0b30*/  FADD.FTZ R6, |R0|, -RZ ;  /* 0x800000ff00067221 */ /* 0x000fe40000010200 */
        /* <DEDUP_REMOVED lines=39> */
[----:B------:R-:W-:-:S05]  /*0db0*/  F2FP.F16.F32.PACK_AB R0, RZ, R0 ;  /* 0x00000000ff00723e */ /* 0x000fca00000000ff */
[----:B0-----:R-:W-:Y:S01]  /*0dc0*/  STG.E.U16 desc[UR6][R2.64], R0 ;  /* 0x0000000002007986 */ /* 0x001fe2000c101506 */
[----:B------:R-:W-:Y:S05]  /*0dd0*/  EXIT ;  /* 0x000000000000794d */ /* 0x000fea0003800000 */
.L_x_1252:
        /* <DEDUP_REMOVED lines=306> */
.L_x_1260:
[----:B------:R-:W0:Y:S02]  /*2100*/  LDCU.64 UR8, c[0x0][0x588] ;  /* 0x0000b100ff0877ac */ /* 0x000e240008000a00 */
[----:B0-----:R-:W-:-:S04]  /*2110*/  IADD3 R8, P0, PT, R4, UR8, RZ ;  /* 0x0000000804087c10 */ /* 0x001fc8000ff1e0ff */
[----:B------:R-:W-:Y:S01]  /*2120*/  IADD3.X R9, PT, PT, RZ, UR9, RZ, P0, !PT ;  /* 0x00000009ff097c10 */ /* 0x000fe200087fe4ff */
[----:B------:R-:W0:Y:S04]  /*2130*/  LDCU.64 UR8, c[0x0][0x580] ;  /* 0x0000b000ff0877ac */ /* 0x000e280008000a00 */
[----:B------:R1:W2:Y:S01]  /*2140*/  LDG.E.U16 R4, desc[UR6][R8.64] ;  /* 0x0000000608047981 */ /* 0x0002a2000c1e1500 */
[----:B------:R-:W-:Y:S02]  /*2150*/  IADD3 R3, PT, PT, R3, 0x80, RZ ;  /* 0x0000008003037810 */ /* 0x000fe40007ffe0ff */
[----:B-1----:R-:W-:Y:S01]  /*2160*/  MOV R9, 0x3e800000 ;  /* 0x3e80000000097802 */ /* 0x002fe20000000f00 */
[----:B--2---:R-:W-:-:S05]  /*2170*/  HADD2.F32 R4, -RZ, R4.H0_H0 ;  /* 0x20000004ff047230 */ /* 0x004fca0000004100 */
[C---:B------:R-:W-:Y:S01]  /*2180*/  FFMA.FTZ R7, R4.reuse, R4, 1 ;  /* 0x3f80000004077423 */ /* 0x040fe20000010004 */
[----:B------:R-:W-:-:S03]  /*2190*/  FSETP.GT.FTZ.AND P0, PT, |R4|, 8388608, PT ;  /* 0x4b0000000400780b */ /* 0x000fc60003f14200 */
        /* <DEDUP_REMOVED lines=38> */
[----:B------:R-:W-:Y:S02]  /*2400*/  F2FP.F16.F32.PACK_AB R6, RZ, R6 ;  /* 0x00000006ff06723e */ /* 0x000fe400000000ff */
        /* <DEDUP_REMOVED lines=303> */
.L_x_1262:
        /* <DEDUP_REMOVED lines=49> */
[----:B------:R-:W-:-:S05]  /*3a10*/  IADD3.X R5, PT, PT, RZ, UR9, RZ, P0, !PT ;  /* 0x00000009ff057c10 */ /* 0x000fca00087fe4ff */
[----:B------:R0:W-:Y:S04]  /*3a20*/  STG.E.U16 desc[UR6][R4.64], R6 ;  /* 0x0000000604007986 */ /* 0x0001e8000c101506 */
.L_x_1259:
[----:B------:R-:W-:-:S13]  /*3a30*/  ISETP.GE.AND P0, PT, R3, UR4, PT ;  /* 0x0000000403007c0c */ /* 0x000fda000bf06270 */
[----:B------:R-:W-:Y:S05]  /*3a40*/  @P0 BREAK.RELIABLE B1 ;  /* 0x0000000000010942 */ /* 0x000fea0003800100 */
[----:B------:R-:W-:Y:S05]  /*3a50*/  @P0 BRA `(.L_x_1261) ;  /* 0x0000001400780947 */ /* 0x000fea0003800000 */
[----:B------:R-:W-:Y:S05]  /*3a60*/  BSYNC.RELIABLE B1 ;  /* 0x0000000000017941 */ /* 0x000fea0003800100 */
.L_x_1258:
        /* <DEDUP_REMOVED lines=298> */
.L_x_1263:
        /* <DEDUP_REMOVED lines=51> */
.L_x_1261:
[----:B------:R-:W-:Y:S05]  /*5040*/  BSYNC.RECONVERGENT B0 ;  /* 0x0000000000007941 */ /* 0x000fea0003800200 */
.L_x_1257:
[----:B------:R-:W-:Y:S05]  /*5050*/  WARPSYNC.ALL ;  /* 0x0000000000007948 */ /* 0x000fea0003800000 */
[----:B------:R-:W-:-:S13]  /*5060*/  ISETP.GE.AND P0, PT, R3, UR4, PT ;  /* 0x0000000403007c0c */ /* 0x000fda000bf06270 */
[----:B------:R-:W-:Y:S05]  /*5070*/  @P0 EXIT ;  /* 0x000000000000094d */ /* 0x000fea0003800000 */
[----:B------:R-:W2:Y:S01]  /*5080*/  LDCU.64 UR4, c[0x0][0x390] ;  /* 0x00007200ff0477ac */ /* 0x000ea20008000a00 */
[----:B01----:R-:W-:Y:S01]  /*5090*/  HFMA2 R4, -RZ, RZ, 0, 0 ;  /* 0x00000000ff047431 */ /* 0x003fe200000001ff */
        /* <DEDUP_REMOVED lines=296> */
.L_x_1264:
[----:B------:R-:W0:Y:S02]  /*6320*/  LDCU.128 UR8, c[0x0][0x580] ;  /* 0x0000b000ff0877ac */ /* 0x000e240008000c00 */
[----:B0-----:R-:W-:-:S04]  /*6330*/  IADD3 R4, P0, PT, R2, UR10, RZ ;  /* 0x0000000a02047c10 */ /* 0x001fc8000ff1e0ff */
[----:B------:R-:W-:-:S05]  /*6340*/  IADD3.X R5, PT, PT, RZ, UR11, RZ, P0, !PT ;  /* 0x0000000bff057c10 */ /* 0x000fca00087fe4ff */
[----:B------:R0:W2:Y:S02]  /*6350*/  LDG.E.U16 R0, desc[UR6][R4.64] ;  /* 0x0000000604007981 */ /* 0x0000a4000c1e1500 */
[----:B0-----:R-:W-:Y:S01]  /*6360*/  MOV R5, 0x3e800000 ;  /* 0x3e80000000057802 */ /* 0x001fe20000000f00 */
        /* <DEDUP_REMOVED lines=41> */
[----:B------:R-:W-:Y:S02]  /*6600*/  F2FP.F16.F32.PACK_AB R0, RZ, R0 ;  /* 0x00000000ff00723e */ /* 0x000fe400000000ff */
[----:B------:R-:W-:-:S05]  /*6610*/  IADD3.X R3, PT, PT, RZ, UR9, RZ, P0, !PT ;  /* 0x00000009ff037c10 */ /* 0x000fca00087fe4ff */
[----:B------:R-:W-:Y:S01]  /*6620*/  STG.E.U16 desc[UR6][R2.64], R0 ;  /* 0x0000000002007986 */ /* 0x000fe2000c101506 */
[----:B------:R-:W-:Y:S05]  /*6630*/  EXIT ;  /* 0x000000000000794d */ /* 0x000fea0003800000 */
.L_x_1265:
        /* <DEDUP_REMOVED lines=12> */
.L_x_18552:


//--------------------- .text._ZN2at6native27unrolled_elementwise_kernelIZZZNS0_17asinh_kernel_cudaERNS_18TensorIteratorBaseEENKUlvE0_clEvENKUlvE1_clEvEUlN3c104HalfEE_St5arrayIPcLm2EELi4E23TrivialOffsetCalculatorILi1EjESD_NS0_6memory15LoadWithoutCastENSE_16StoreWithoutCastEEEviT_T0_T2_T3_T4_T5_ --------------------------
	.section	.text._ZN2at6native27unrolled_elementwise_kernelIZZZNS0_17asinh_kernel_cudaERNS_18TensorIteratorBaseEENKUlvE0_clEvENKUlvE1_clEvEUlN3c104HalfEE_St5arrayIPcLm2EELi4E23TrivialOffsetCalculatorILi1EjESD_NS0_6memory15LoadWithoutCastENSE_16StoreWithoutCastEEEviT_T0_T2_T3_T4_T5_,"ax",@progbits
	.align	128
        .global         _ZN2at6native27unrolled_elementwise_kernelIZZZNS0_17asinh_kernel_cudaERNS_18TensorIteratorBaseEENKUlvE0_clEvENKUlvE1_clEvEUlN3c104HalfEE_St5arrayIPcLm2EELi4E23TrivialOffsetCalculatorILi1EjESD_NS0_6memory15LoadWithoutCastENSE_16StoreWithoutCastEEEviT_T0_T2_T3_T4_T5_
        .type           _ZN2at6native27unrolled_elementwise_kernelIZZZNS0_17asinh_kernel_cudaERNS_18TensorIteratorBaseEENKUlvE0_clEvENKUlvE1_clEvEUlN3c104HalfEE_St5arrayIPcLm2EELi4E23TrivialOffsetCalculatorILi1EjESD_NS0_6memory15LoadWithoutCastENSE_16StoreWithoutCastEEEviT_T0_T2_T3_T4_T5_,@function
        .size           _ZN2at6native27unrolled_elementwise_kernelIZZZNS0_17asinh_kernel_cudaERNS_18TensorIteratorBaseEENKUlvE0_clEvENKUlvE1_clEvEUlN3c104HalfEE_St5arrayIPcLm2EELi4E23TrivialOffsetCalculatorILi1EjESD_NS0_6memory15LoadWithoutCastENSE_16StoreWithoutCastEEEviT_T0_T2_T3_T4_T5_,(.L_x_18553 - _ZN2at6native27unrolled_elementwise_kernelIZZZNS0_17asinh_kernel_cudaERNS_18TensorIteratorBaseEENKUlvE0_clEvENKUlvE1_clEvEUlN3c104HalfEE_St5arrayIPcLm2EELi4E23TrivialOffsetCalculatorILi1EjESD_NS0_6memory15LoadWithoutCastENSE_16StoreWithoutCastEEEviT_T0_T2_T3_T4_T5_)
        .other          _ZN2at6native27unrolled_elementwise_kernelIZZZNS0_17asinh_kernel_cudaERNS_18TensorIteratorBaseEENKUlvE0_clEvENKUlvE1_clEvEUlN3c104HalfEE_St5arrayIPcLm2EELi4E23TrivialOffsetCalculatorILi1EjESD_NS0_6memory15LoadWithoutCastENSE_16StoreWithoutCastEEEviT_T0_T2_T3_T4_T5_,@"STO_CUDA_ENTRY STV_DEFAULT"
_ZN2at6native27unrolled_elementwise_kernelIZZZNS0_17asinh_kernel_cudaERNS_18TensorIteratorBaseEENKUlvE0_clEvENKUlvE1_clEvEUlN3c104HalfEE_St5arrayIPcLm2EELi4E23TrivialOffsetCalculatorILi1EjESD_NS0_6memory15LoadWithoutCastENSE_16StoreWithoutCastEEEviT_T0_T2_T3_T4_T5_:
.text._ZN2at6native27unrolled_elementwise_kernelIZZZNS0_17asinh_kernel_cudaERNS_18TensorIteratorBaseEENKUlvE0_clEvENKUlvE1_clEvEUlN3c104HalfEE_St5arrayIPcLm2EELi4E23TrivialOffsetCalculatorILi1EjESD_NS0_6memory15LoadWithoutCastENSE_16StoreWithoutCastEEEviT_T0_T2_T3_T4_T5_:
        /* <DEDUP_REMOVED lines=38> */
[----:B------:R-:W-:Y:S02]  /*0260*/  ISETP.GE.AND P2, PT, R9, R4, PT ;  /* 0x000000040900720c */ /* 0x000fe40003f46270 */
[C---:B------:R-:W-:Y:S02]  /*0270*/  IADD3 R9, PT, PT, R5.reuse, 0x80, RZ ;  /* 0x0000008005097810 */ /* 0x040fe40007ffe0ff */
[----:B-1----:R-:W-:Y:S01]  /*0280*/  IADD3 R11, PT, PT, R5, 0x180, RZ ;  /* 0x00000180050b7810 */ /* 0x002fe20007ffe0ff */
[----:B--2---:R-:W-:Y:S08]  /*0290*/  @P0 BRA `(.L_x_1267) ;  /* 0x0000000000a80947 */ /* 0x004ff00003800000 */
[----:B-----5:R-:W-:Y:S02]  /*02a0*/  HADD2.F32 R10, -RZ, R18.H0_H0 ;  /* 0x20000012ff0a7230 */ /* 0x020fe40000004100 */
[----:B------:R-:W-:-:S03]  /*02b0*/  HFMA2 R17, -RZ, RZ, 1.625, 0 ;  /* 0x3e800000ff117431 */ /* 0x000fc600000001ff */
        /* <DEDUP_REMOVED lines=40> */
.L_x_1267:
[----:B------:R-:W-:Y:S05]  /*0540*/  BSYNC.RECONVERGENT B0 ;  /* 0x0000000000007941 */ /* 0x000fea0003800200 */
.L_x_1266:
[-C--:B------:R-:W-:Y:S01]  /*0550*/  ISETP.GE.AND P3, PT, R9, R4.reuse, PT ;  /* 0x000000040900720c */ /* 0x080fe20003f66270 */
[----:B------:R-:W-:Y:S01]  /*0560*/  BSSY.RECONVERGENT B0, `(.L_x_1268) ;  /* 0x000002f000007945 */ /* 0x000fe20003800200 */
[----:B------:R-:W-:Y:S02]  /*0570*/  ISETP.GE.AND P1, PT, R11, R4, PT ;  /* 0x000000040b00720c */ /* 0x000fe40003f26270 */
[----:B------:R-:W-:Y:S02]  /*0580*/  @!P0 LEA R11, R0, R5, 0x9 ;  /* 0x00000005000b8211 */ /* 0x000fe400078e48ff */
[----:B------:R-:W-:-:S07]  /*0590*/  @!P0 MOV R5, R9 ;  /* 0x0000000900058202 */ /* 0x000fce0000000f00 */
[----:B------:R-:W-:Y:S05]  /*05a0*/  @P3 BRA `(.L_x_1269) ;  /* 0x0000000000a83947 */ /* 0x000fea0003800000 */
[----:B-----5:R-:W-:Y:S02]  /*05b0*/  HADD2.F32 R8, -RZ, R8.H0_H0 ;  /* 0x20000008ff087230 */ /* 0x020fe40000004100 */
[----:B------:R-:W-:-:S03]  /*05c0*/  HFMA2 R16, -RZ, RZ, 1.625, 0 ;  /* 0x3e800000ff107431 */ /* 0x000fc600000001ff */
[C---:B------:R-:W-:Y:S01]  /*05d0*/  FFMA.FTZ R12, R8.reuse, R8, 1 ;  /* 0x3f800000080c7423 */ /* 0x040fe20000010008 */
[----:B------:R-:W-:-:S03]  /*05e0*/  FSETP.GT.FTZ.AND P3, PT, |R8|, 8388608, PT ;  /* 0x4b0000000800780b */ /* 0x000fc60003f74200 */
        /* <DEDUP_REMOVED lines=38> */
.L_x_1269:
[----:B------:R-:W-:Y:S05]  /*0850*/  BSYNC.RECONVERGENT B0 ;  /* 0x0000000000007941 */ /* 0x000fea0003800200 */
.L_x_1268:
[----:B------:R-:W-:Y:S01]  /*0860*/  BSSY.RECONVERGENT B0, `(.L_x_1270) ;  /* 0x000002e000007945 */ /* 0x000fe20003800200 */
[----:B------:R-:W-:Y:S01]  /*0870*/  ISETP.GE.AND P3, PT, R5, R4, PT ;  /* 0x000000040500720c */ /* 0x000fe20003f66270 */
[----:B0-----:R-:W-:Y:S02]  /*0880*/  @!P0 IMAD.WIDE.U32 R2, R11, 0x2, R2 ;  /* 0x000000020b028825 */ /* 0x001fe400078e0002 */
[----:B------:R-:W-:Y:S10]  /*0890*/  @P2 BRA `(.L_x_1271) ;  /* 0x0000000000a82947 */ /* 0x000ff40003800000 */
[----:B-----5:R-:W-:Y:S02]  /*08a0*/  HADD2.F32 R7, -RZ, R7.H0_H0 ;  /* 0x20000007ff077230 */ /* 0x020fe40000004100 */
[----:B------:R-:W-:-:S03]  /*08b0*/  HFMA2 R16, -RZ, RZ, 1.625, 0 ;  /* 0x3e800000ff107431 */ /* 0x000fc600000001ff */
        /* <DEDUP_REMOVED lines=40> */
.L_x_1271:
[----:B------:R-:W-:Y:S05]  /*0b40*/  BSYNC.RECONVERGENT B0 ;  /* 0x0000000000007941 */ /* 0x000fea0003800200 */
.L_x_1270:
[----:B------:R-:W-:Y:S04]  /*0b50*/  BSSY.RECONVERGENT B0, `(.L_x_1272) ;  /* 0x000002c000007945 */ /* 0x000fe80003800200 */
[----:B------:R-:W-:Y:S05]  /*0b60*/  @P1 BRA `(.L_x_1273) ;  /* 0x0000000000a81947 */ /* 0x000fea0003800000 */
        /* <DEDUP_REMOVED lines=42> */
.L_x_1273:
[----:B------:R-:W-:Y:S05]  /*0e10*/  BSYNC.RECONVERGENT B0 ;  /* 0x0000000000007941 */ /* 0x000fea0003800200 */
.L_x_1272:
        /* <DEDUP_REMOVED lines=14> */
.L_x_1275:
[----:B------:R-:W-:Y:S05]  /*0f00*/  BSYNC.RECONVERGENT B0 ;  /* 0x0000000000007941 */ /* 0x000fea0003800200 */
.L_x_1274:
[----:B------:R-:W-:-:S13]  /*0f10*/  ISETP.GE.AND P0, PT, R5, R4, PT ;  /* 0x000000040500720c */ /* 0x000fda0003f06270 */
[----:B------:R-:W-:Y:S05]  /*0f20*/  @P0 EXIT ;  /* 0x000000000000094d */ /* 0x000fea0003800000 */
[----:B01----:R-:W0:Y:S01]  /*0f30*/  LDC.64 R2, c[0x0][0x388] ;  /* 0x0000e200ff027b82 */ /* 0x003e220000000a00 */
[----:B------:R-:W-:-:S05]  /*0f40*/  LEA R5, R0, R5, 0x9 ;  /* 0x0000000500057211 */ /* 0x000fca00078e48ff */
[----:B0-----:R-:W-:-:S05]  /*0f50*/  IMAD.WIDE.U32 R2, R5, 0x2, R2 ;  /* 0x0000000205027825 */ /* 0x001fca00078e0002 */
[----:B-----5:R-:W-:Y:S01]  /*0f60*/  STG.E.U16 desc[UR4][R2.64], R6 ;  /* 0x0000000602007986 */ /* 0x020fe2000c101504 */
[----:B------:R-:W-:Y:S05]  /*0f70*/  EXIT ;  /* 0x000000000000794d */ /* 0x000fea0003800000 */
.L_x_1276:
        /* <DEDUP_REMOVED lines=16> */
.L_x_18553:


//--------------------- .text._ZN2at6native29vectorized_elementwise_kernelILi2EZZZNS0_17asinh_kernel_cudaERNS_18TensorIteratorBaseEENKUlvE0_clEvENKUlvE1_clEvEUlN3c104HalfEE_St5arrayIPcLm2EEEEviT0_T1_ --------------------------
	.section	.text._ZN2at6native29vectorized_elementwise_kernelILi2EZZZNS0_17asinh_kernel_cudaERNS_18TensorIteratorBaseEENKUlvE0_clEvENKUlvE1_clEvEUlN3c104HalfEE_St5arrayIPcLm2EEEEviT0_T1_,"ax",@progbits
	.align	128
        .global         _ZN2at6native29vectorized_elementwise_kernelILi2EZZZNS0_17asinh_kernel_cudaERNS_18TensorIteratorBaseEENKUlvE0_clEvENKUlvE1_clEvEUlN3c104HalfEE_St5arrayIPcLm2EEEEviT0_T1_
        .type           _ZN2at6native29vectorized_elementwise_kernelILi2EZZZNS0_17asinh_kernel_cudaERNS_18TensorIteratorBaseEENKUlvE0_clEvENKUlvE1_clEvEUlN3c104HalfEE_St5arrayIPcLm2EEEEviT0_T1_,@function
        .size           _ZN2at6native29vectorized_elementwise_kernelILi2EZZZNS0_17asinh_kernel_cudaERNS_18TensorIteratorBaseEENKUlvE0_clEvENKUlvE1_clEvEUlN3c104HalfEE_St5arrayIPcLm2EEEEviT0_T1_,(.L_x_18554 - _ZN2at6native29vectorized_elementwise_kernelILi2EZZZNS0_17asinh_kernel_cudaERNS_18TensorIteratorBaseEENKUlvE0_clEvENKUlvE1_clEvEUlN3c104HalfEE_St5arrayIPcLm2EEEEviT0_T1_)
        .other          _ZN2at6native29vectorized_elementwise_kernelILi2EZZZNS0_17asinh_kernel_cudaERNS_18TensorIteratorBaseEENKUlvE0_clEvENKUlvE1_clEvEUlN3c104HalfEE_St5arrayIPcLm2EEEEviT0_T1_,@"STO_CUDA_ENTRY STV_DEFAULT"
_ZN2at6native29vectorized_elementwise_kernelILi2EZZZNS0_17asinh_kernel_cudaERNS_18TensorIteratorBaseEENKUlvE0_clEvENKUlvE1_clEvEUlN3c104HalfEE_St5arrayIPcLm2EEEEviT0_T1_:
.text._ZN2at6native29vectorized_elementwise_kernelILi2EZZZNS0_17asinh_kernel_cudaERNS_18TensorIteratorBaseEENKUlvE0_clEvENKUlvE1_clEvEUlN3c104HalfEE_St5arrayIPcLm2EEEEviT0_T1_:
        /* <DEDUP_REMOVED lines=73> */
[----:B-----5:R-:W-:Y:S02]  /*0490*/  HADD2.F32 R4, -RZ, R23.H0_H0 ;  /* 0x20000017ff047230 */ /* 0x020fe40000004100 */
[----:B------:R-:W-:Y:S01]  /*04a0*/  HFMA2 R20, -RZ, RZ, 1.625, 0 ;  /* 0x3e800000ff147431 */ /* 0x000fe200000001ff */
[----:B------:R-:W-:Y:S02]  /*04b0*/  MOV R21, 0x3d39bf78 ;  /* 0x3d39bf7800157802 */ /* 0x000fe40000000f00 */
[C---:B------:R-:W-:Y:S01]  /*04c0*/  FFMA.FTZ R12, R4.reuse, R4, 1 ;  /* 0x3f800000040c7423 */ /* 0x040fe20000010004 */
[C---:B------:R-:W-:Y:S01]  /*04d0*/  FSETP.GT.FTZ.AND P1, PT, |R4|.reuse, 8388608, PT ;  /* 0x4b0000000400780b */ /* 0x040fe20003f34200 */
[----:B------:R-:W-:Y:S02]  /*04e0*/  FADD.FTZ R10, |R4|, -RZ ;  /* 0x800000ff040a7221 */ /* 0x000fe40000010200 */
        /* <DEDUP_REMOVED lines=36> */
.L_x_1279:
[----:B------:R-:W-:Y:S05]  /*0730*/  BSYNC.RECONVERGENT B0 ;  /* 0x0000000000007941 */ /* 0x000fea0003800200 */
.L_x_1278:
[-C--:B------:R-:W-:Y:S01]  /*0740*/  ISETP.GE.U32.AND P1, PT, R5, R8.reuse, PT ;  /* 0x000000080500720c */ /* 0x080fe20003f26070 */
[----:B------:R-:W-:Y:S01]  /*0750*/  BSSY.RECONVERGENT B0, `(.L_x_1280) ;  /* 0x000002e000007945 */ /* 0x000fe20003800200 */
[----:B------:R-:W-:Y:S02]  /*0760*/  ISETP.GE.U32.AND P3, PT, R11, R8, PT ;  /* 0x000000080b00720c */ /* 0x000fe40003f66070 */
[----:B------:R-:W-:-:S09]  /*0770*/  IADD3 R11, PT, PT, R9, 0x200, RZ ;  /* 0x00000200090b7810 */ /* 0x000fd20007ffe0ff */
[----:B------:R-:W-:Y:S05]  /*0780*/  @P1 BRA `(.L_x_1281) ;  /* 0x0000000000a81947 */ /* 0x000fea0003800000 */
[----:B-----5:R-:W-:Y:S01]  /*0790*/  HADD2.F32 R7, -RZ, R7.H0_H0 ;  /* 0x20000007ff077230 */ /* 0x020fe20000004100 */
[----:B------:R-:W-:-:S04]  /*07a0*/  MOV R21, 0x3d39bf78 ;  /* 0x3d39bf7800157802 */ /* 0x000fc80000000f00 */
[C---:B------:R-:W-:Y:S01]  /*07b0*/  FFMA.FTZ R12, R7.reuse, R7, 1 ;  /* 0x3f800000070c7423 */ /* 0x040fe20000010007 */
[C---:B------:R-:W-:Y:S01]  /*07c0*/  FSETP.GT.FTZ.AND P1, PT, |R7|.reuse, 8388608, PT ;  /* 0x4b0000000700780b */ /* 0x040fe20003f34200 */
[----:B------:R-:W-:Y:S02]  /*07d0*/  FADD.FTZ R10, |R7|, -RZ ;  /* 0x800000ff070a7221 */ /* 0x000fe40000010200 */
        /* <DEDUP_REMOVED lines=37> */
.L_x_1281:
[----:B------:R-:W-:Y:S05]  /*0a30*/  BSYNC.RECONVERGENT B0 ;  /* 0x0000000000007941 */ /* 0x000fea0003800200 */
.L_x_1280:
[----:B------:R-:W-:Y:S01]  /*0a40*/  BSSY.RECONVERGENT B0, `(.L_x_1282) ;  /* 0x000002e000007945 */ /* 0x000fe20003800200 */
[----:B------:R-:W-:Y:S02]  /*0a50*/  ISETP.GE.U32.AND P1, PT, R11, R8, PT ;  /* 0x000000080b00720c */ /* 0x000fe40003f26070 */
[----:B------:R-:W-:Y:S01]  /*0a60*/  IADD3 R11, PT, PT, R9, 0x280, RZ ;  /* 0x00000280090b7810 */ /* 0x000fe20007ffe0ff */
[----:B------:R-:W-:Y:S10]  /*0a70*/  @P2 BRA `(.L_x_1283) ;  /* 0x0000000000a82947 */ /* 0x000ff40003800000 */
        /* <DEDUP_REMOVED lines=42> */
.L_x_1283:
[----:B------:R-:W-:Y:S05]  /*0d20*/  BSYNC.RECONVERGENT B0 ;  /* 0x0000000000007941 */ /* 0x000fea0003800200 */
.L_x_1282:
        /* <DEDUP_REMOVED lines=46> */
.L_x_1285:
[----:B------:R-:W-:Y:S05]  /*1010*/  BSYNC.RECONVERGENT B0 ;  /* 0x0000000000007941 */ /* 0x000fea0003800200 */
.L_x_1284:
[----:B------:R-:W-:Y:S01]  /*1020*/  BSSY.RECONVERGENT B0, `(.L_x_1286) ;  /* 0x000002e000007945 */ /* 0x000fe20003800200 */
[----:B------:R-:W-:Y:S02]  /*1030*/  ISETP.GE.U32.AND P3, PT, R11, R8, PT ;  /* 0x000000080b00720c */ /* 0x000fe40003f66070 */
[----:B------:R-:W-:Y:S01]  /*1040*/  IADD3 R13, PT, PT, R9, 0x380, RZ ;  /* 0x00000380090d7810 */ /* 0x000fe20007ffe0ff */
[----:B------:R-:W-:Y:S10]  /*1050*/  @P1 BRA `(.L_x_1287) ;  /* 0x0000000000a81947 */ /* 0x000ff40003800000 */
        /* <DEDUP_REMOVED lines=42> */
.L_x_1287:
[----:B------:R-:W-:Y:S05]  /*1300*/  BSYNC.RECONVERGENT B0 ;  /* 0x0000000000007941 */ /* 0x000fea0003800200 */
.L_x_1286:
[----:B------:R-:W-:Y:S01]  /*1310*/  ISETP.GE.U32.AND P1, PT, R13, R8, PT ;  /* 0x000000080d00720c */ /* 0x000fe20003f26070 */
[----:B------:R-:W-:Y:S01]  /*1320*/  BSSY.RECONVERGENT B0, `(.L_x_1288) ;  /* 0x000002e000007945 */ /* 0x000fe20003800200 */
[----:B------:R-:W-:-:S05]  /*1330*/  @!P0 IADD3 R13, PT, PT, R0, R9, RZ ;  /* 0x00000009000d8210 */ /* 0x000fca0007ffe0ff */
[----:B0-----:R-:W-:Y:S01]  /*1340*/  @!P0 IMAD.WIDE.U32 R2, R13, 0x2, R2 ;  /* 0x000000020d028825 */ /* 0x001fe200078e0002 */
[----:B------:R-:W-:Y:S06]  /*1350*/  @P2 BRA `(.L_x_1289) ;  /* 0x0000000000a82947 */ /* 0x000fec0003800000 */
        /* <DEDUP_REMOVED lines=42> */
.L_x_1289:
[----:B------:R-:W-:Y:S05]  /*1600*/  BSYNC.RECONVERGENT B0 ;  /* 0x0000000000007941 */ /* 0x000fea0003800200 */
.L_x_1288:
        /* <DEDUP_REMOVED lines=44> */
.L_x_1291:
[----:B------:R-:W-:Y:S05]  /*18d0*/  BSYNC.RECONVERGENT B0 ;  /* 0x0000000000007941 */ /* 0x000fea0003800200 */
.L_x_1290:
[----:B------:R-:W-:Y:S04]  /*18e0*/  BSSY.RECONVERGENT B0, `(.L_x_1292) ;  /* 0x000002c000007945 */ /* 0x000fe80003800200 */
[----:B------:R-:W-:Y:S05]  /*18f0*/  @P1 BRA `(.L_x_1293) ;  /* 0x0000000000a81947 */ /* 0x000fea0003800000 */
[----:B-----5:R-:W-:Y:S02]  /*1900*/  HADD2.F32 R16, -RZ, R16.H0_H0 ;  /* 0x20000010ff107230 */ /* 0x020fe40000004100 */
[----:B------:R-:W-:-:S03]  /*1910*/  HFMA2 R20, -RZ, RZ, 1.625, 0 ;  /* 0x3e800000ff147431 */ /* 0x000fc600000001ff */
        /* <DEDUP_REMOVED lines=40> */
.L_x_1293:
[----:B------:R-:W-:Y:S05]  /*1ba0*/  BSYNC.RECONVERGENT B0 ;  /* 0x0000000000007941 */ /* 0x000fea0003800200 */
.L_x_1292:
        /* <DEDUP_REMOVED lines=18> */
.L_x_1296:
[----:B------:R-:W-:-:S13]  /*1cd0*/  ISETP.GE.U32.AND P0, PT, R9, R8, PT ;  /* 0x000000080900720c */ /* 0x000fda0003f06070 */
[----:B------:R-:W-:Y:S05]  /*1ce0*/  @P0 BRA `(.L_x_1298) ;  /* 0x0000000000300947 */ /* 0x000fea0003800000 */
[----:B0-----:R-:W0:Y:S01]  /*1cf0*/  LDC.64 R2, c[0x0][0x388] ;  /* 0x0000e200ff027b82 */ /* 0x001e220000000a00 */
[----:B------:R-:W-:Y:S02]  /*1d00*/  IADD3 R5, PT, PT, R0, R9, RZ ;  /* 0x0000000900057210 */ /* 0x000fe40007ffe0ff */
[----:B------:R-:W-:-:S03]  /*1d10*/  IADD3 R9, PT, PT, R9, 0x80, RZ ;  /* 0x0000008009097810 */ /* 0x000fc60007ffe0ff */
[----:B0-----:R-:W-:-:S05]  /*1d20*/  IMAD.WIDE.U32 R2, R5, 0x2, R2 ;  /* 0x0000000205027825 */ /* 0x001fca00078e0002 */
[----:B------:R1:W-:Y:S02]  /*1d30*/  STG.E.U16 desc[UR4][R2.64], R10 ;  /* 0x0000000a02007986 */ /* 0x0003e4000c101504 */
.L_x_1297:
[----:B------:R-:W-:-:S13]  /*1d40*/  ISETP.GE.U32.AND P0, PT, R9, R8, PT ;  /* 0x000000080900720c */ /* 0x000fda0003f06070 */
[----:B------:R-:W-:Y:S05]  /*1d50*/  @P0 BRA `(.L_x_1299) ;  /* 0x0000000000340947 */ /* 0x000fea0003800000 */
[----:B01----:R-:W0:Y:S01]  /*1d60*/  LDC.64 R2, c[0x0][0x388] ;  /* 0x0000e200ff027b82 */ /* 0x003e220000000a00 */
[----:B------:R-:W-:Y:S02]  /*1d70*/  IADD3 R5, PT, PT, R0, R9, RZ ;  /* 0x0000000900057210 */ /* 0x000fe40007ffe0ff */
[----:B------:R-:W-:-:S03]  /*1d80*/  IADD3 R9, PT, PT, R9, 0x80, RZ ;  /* 0x0000008009097810 */ /* 0x000fc60007ffe0ff */
[----:B0-----:R-:W-:-:S05]  /*1d90*/  IMAD.WIDE.U32 R2, R5, 0x2, R2 ;  /* 0x0000000205027825 */ /* 0x001fca00078e0002 */
[----:B------:R1:W-:Y:S02]  /*1da0*/  STG.E.U16 desc[UR4][R2.64], R11 ;  /* 0x0000000b02007986 */ /* 0x0003e4000c101504 */
.L_x_1298:
        /* <DEDUP_REMOVED lines=8> */
.L_x_1299:
[----:B------:R-:W-:Y:S05]  /*1e30*/  BSYNC.RELIABLE B1 ;  /* 0x0000000000017941 */ /* 0x000fea0003800100 */
.L_x_1295:
[----:B------:R-:W-:-:S13]  /*1e40*/  ISETP.GE.U32.AND P0, PT, R9, R8, PT ;  /* 0x000000080900720c */ /* 0x000fda0003f06070 */
[----:B012---:R-:W0:Y:S01]  /*1e50*/  @!P0 LDC.64 R2, c[0x0][0x388] ;  /* 0x0000e200ff028b82 */ /* 0x007e220000000a00 */
[----:B------:R-:W-:Y:S02]  /*1e60*/  @!P0 IADD3 R5, PT, PT, R0, R9, RZ ;  /* 0x0000000900058210 */ /* 0x000fe40007ffe0ff */
[----:B------:R-:W-:-:S03]  /*1e70*/  @!P0 IADD3 R9, PT, PT, R9, 0x80, RZ ;  /* 0x0000008009098810 */ /* 0x000fc60007ffe0ff */
[----:B0-----:R-:W-:-:S05]  /*1e80*/  @!P0 IMAD.WIDE.U32 R2, R5, 0x2, R2 ;  /* 0x0000000205028825 */ /* 0x001fca00078e0002 */
[----:B------:R2:W-:Y:S02]  /*1e90*/  @!P0 STG.E.U16 desc[UR4][R2.64], R13 ;  /* 0x0000000d02008986 */ /* 0x0005e4000c101504 */
.L_x_1300:
[----:B------:R-:W-:Y:S05]  /*1ea0*/  BSYNC.RECONVERGENT B0 ;  /* 0x0000000000007941 */ /* 0x000fea0003800200 */
.L_x_1294:
        /* <DEDUP_REMOVED lines=8> */
.L_x_1277:
        /* <DEDUP_REMOVED lines=8> */
[----:B------:R-:W-:Y:S01]  /*1fb0*/  PLOP3.LUT P6, PT, PT, PT, PT, 0x8, 0x80 ;  /* 0x000000000080781c */ /* 0x000fe20003fce170 */
[----:B--2---:R-:W-:-:S02]  /*1fc0*/  HADD2.F32 R9, -RZ, R10.H0_H0 ;  /* 0x2000000aff097230 */ /* 0x004fc40000004100 */
[----:B------:R-:W-:-:S03]  /*1fd0*/  HADD2.F32 R10, -RZ, R10.H1_H1 ;  /* 0x3000000aff0a7230 */ /* 0x000fc60000004100 */
[C---:B------:R-:W-:Y:S01]  /*1fe0*/  FFMA.FTZ R8, R9.reuse, R9, 1 ;  /* 0x3f80000009087423 */ /* 0x040fe20000010009 */
[C---:B------:R-:W-:Y:S01]  /*1ff0*/  FSETP.GT.FTZ.AND P0, PT, |R9|.reuse, 8388608, PT ;  /* 0x4b0000000900780b */ /* 0x040fe20003f14200 */
[C---:B------:R-:W-:Y:S01]  /*2000*/  FFMA.FTZ R13, R10.reuse, R10, 1 ;  /* 0x3f8000000a0d7423 */ /* 0x040fe2000001000a */
[----:B------:R-:W-:Y:S01]  /*2010*/  FSETP.GT.FTZ.AND P1, PT, |R10|, 8388608, PT ;  /* 0x4b0000000a00780b */ /* 0x000fe20003f34200 */
[----:B------:R-:W1:Y:S08]  /*2020*/  MUFU.RSQ R3, R8 ;  /* 0x0000000800037308 */ /* 0x000e700000001400 */
[----:B------:R-:W2:Y:S01]  /*2030*/  MUFU.RSQ R14, R13 ;  /* 0x0000000d000e7308 */ /* 0x000ea20000001400 */
[----:B-1----:R-:W-:Y:S01]  /*2040*/  FFMA.FTZ R12, R8, R3, 1 ;  /* 0x3f800000080c7423 */ /* 0x002fe20000010003 */
[----:B------:R-:W-:Y:S01]  /*2050*/  FADD.FTZ R3, |R9|, -RZ ;  /* 0x800000ff09037221 */ /* 0x000fe20000010200 */
[----:B---3--:R-:W-:-:S02]  /*2060*/  HADD2.F32 R8, -RZ, R7.H0_H0 ;  /* 0x20000007ff087230 */ /* 0x008fc40000004100 */
[----:B------:R-:W-:-:S03]  /*2070*/  HADD2.F32 R7, -RZ, R7.H1_H1 ;  /* 0x30000007ff077230 */ /* 0x000fc60000004100 */
[----:B------:R-:W1:Y:S01]  /*2080*/  MUFU.RCP R12, R12 ;  /* 0x0000000c000c7308 */ /* 0x000e620000001000 */
[----:B------:R-:W-:Y:S01]  /*2090*/  FSETP.GT.FTZ.AND P4, PT, |R8|, 8388608, PT ;  /* 0x4b0000000800780b */ /* 0x000fe20003f94200 */
[----:B--2---:R-:W-:Y:S01]  /*20a0*/  FFMA.FTZ R16, R13, R14, 1 ;  /* 0x3f8000000d107423 */ /* 0x004fe2000001000e */
[----:B------:R-:W-:Y:S01]  /*20b0*/  FADD.FTZ R14, |R10|, -RZ ;  /* 0x800000ff0a0e7221 */ /* 0x000fe20000010200 */
[----:B------:R-:W-:Y:S01]  /*20c0*/  FFMA.FTZ R13, R8, R8, 1 ;  /* 0x3f800000080d7423 */ /* 0x000fe20000010008 */
[C---:B------:R-:W-:Y:S01]  /*20d0*/  FFMA.FTZ R17, R7.reuse, R7, 1 ;  /* 0x3f80000007117423 */ /* 0x040fe20000010007 */
[----:B------:R-:W-:Y:S02]  /*20e0*/  FSETP.GT.FTZ.AND P3, PT, |R7|, 8388608, PT ;  /* 0x4b0000000700780b */ /* 0x000fe40003f74200 */
[----:B0-----:R-:W0:Y:S08]  /*20f0*/  MUFU.RCP R5, R16 ;  /* 0x0000001000057308 */ /* 0x001e300000001000 */
[----:B------:R-:W2:Y:S01]  /*2100*/  MUFU.RSQ R20, R13 ;  /* 0x0000000d00147308 */ /* 0x000ea20000001400 */
[----:B-1----:R-:W-:-:S04]  /*2110*/  FMUL.FTZ R4, |R9|, R12 ;  /* 0x0000000c09047220 */ /* 0x002fc80000410200 */
[----:B------:R-:W-:-:S03]  /*2120*/  @!P0 FFMA.FTZ R3, |R9|, R4, |R9| ;  /* 0x0000000409038223 */ /* 0x000fc60000010609 */
[----:B------:R-:W1:Y:S01]  /*2130*/  MUFU.RSQ R22, R17 ;  /* 0x0000001100167308 */ /* 0x000e620000001400 */
[C---:B------:R-:W-:Y:S01]  /*2140*/  FADD.FTZ.RZ R4, R3.reuse, 1 ;  /* 0x3f80000003047421 */ /* 0x040fe2000001c000 */
[----:B0-----:R-:W-:Y:S01]  /*2150*/  FMUL.FTZ R5, |R10|, R5 ;  /* 0x000000050a057220 */ /* 0x001fe20000410200 */
[----:B------:R-:W-:-:S03]  /*2160*/  ISETP.GE.U32.AND P5, PT, R3, 0x7f800000, PT ;  /* 0x7f8000000300780c */ /* 0x000fc60003fa6070 */
[----:B------:R-:W-:Y:S01]  /*2170*/  IADD3 R4, PT, PT, R4, -0x3f400000, RZ ;  /* 0xc0c0000004047810 */ /* 0x000fe20007ffe0ff */
[----:B------:R-:W-:Y:S01]  /*2180*/  @!P1 FFMA.FTZ R14, |R10|, R5, |R10| ;  /* 0x000000050a0e9223 */ /* 0x000fe2000001060a */
[----:B------:R-:W-:Y:S02]  /*2190*/  MOV R5, 0x3d39bf78 ;  /* 0x3d39bf7800057802 */ /* 0x000fe40000000f00 */
[----:B------:R-:W-:Y:S01]  /*21a0*/  LOP3.LUT R12, R4, 0xff800000, RZ, 0xc0, !PT ;  /* 0xff800000040c7812 */ /* 0x000fe200078ec0ff */
[----:B------:R-:W-:Y:S02]  /*21b0*/  HFMA2 R4, -RZ, RZ, 1.625, 0 ;  /* 0x3e800000ff047431 */ /* 0x000fe400000001ff */
[----:B------:R-:W-:Y:S01]  /*21c0*/  FADD.FTZ.RZ R16, R14, 1 ;  /* 0x3f8000000e107421 */ /* 0x000fe2000001c000 */
[----:B------:R-:W-:Y:S02]  /*21d0*/  IADD3 R15, PT, PT, -R12, 0x40800000, RZ ;  /* 0x408000000c0f7810 */ /* 0x000fe40007ffe1ff */
[----:B------:R-:W-:-:S02]  /*21e0*/  IADD3 R18, PT, PT, R3, -R12, RZ ;  /* 0x8000000c03127210 */ /* 0x000fc40007ffe0ff */
[----:B------:R-:W-:Y:S02]  /*21f0*/  @P5 ISETP.GT.AND P2, PT, R3, -0x40800000, PT ;  /* 0xbf8000000300580c */ /* 0x000fe40003f44270 */
[----:B------:R-:W-:Y:S01]  /*2200*/  I2FP.F32.S32 R12, R12 ;  /* 0x0000000c000c7245 */ /* 0x000fe20000201400 */
[----:B------:R-:W-:Y:S01]  /*2210*/  FFMA.FTZ R15, R15, R4, -1 ;  /* 0xbf8000000f0f7423 */ /* 0x000fe20000010004 */
[----:B------:R-:W-:Y:S02]  /*2220*/  @P5 PLOP3.LUT P6, PT, P2, PT, PT, 0x80, 0x8 ;  /* 0x000000000008581c */ /* 0x000fe400017cf070 */
[----:B------:R-:W-:Y:S01]  /*2230*/  ISETP.GE.U32.AND P2, PT, R14, 0x7f800000, PT ;  /* 0x7f8000000e00780c */ /* 0x000fe20003f46070 */
[----:B------:R-:W-:Y:S01]  /*2240*/  FADD.FTZ R18, R18, R15 ;  /* 0x0000000f12127221 */ /* 0x000fe20000010000 */
[----:B------:R-:W-:Y:S01]  /*2250*/  IADD3 R15, PT, PT, R16, -0x3f400000, RZ ;  /* 0xc0c00000100f7810 */ /* 0x000fe20007ffe0ff */
[----:B------:R-:W-:Y:S02]  /*2260*/  FMUL.FTZ R12, R12, 1.1920928955078125e-07 ;  /* 0x340000000c0c7820 */ /* 0x000fe40000410000 */
[----:B------:R-:W-:Y:S01]  /*2270*/  FFMA.FTZ R19, R18, -R5, 0.10546888411045074463 ;  /* 0x3dd8001212137423 */ /* 0x000fe20000010805 */
[----:B------:R-:W-:-:S03]  /*2280*/  LOP3.LUT R15, R15, 0xff800000, RZ, 0xc0, !PT ;  /* 0xff8000000f0f7812 */ /* 0x000fc600078ec0ff */
[----:B------:R-:W-:Y:S01]  /*2290*/  FFMA.FTZ R19, R18, R19, -0.13229703903198242188 ;  /* 0xbe0778e012137423 */ /* 0x000fe20000010013 */
[----:B------:R-:W-:Y:S02]  /*22a0*/  IADD3 R21, PT, PT, -R15, 0x40800000, RZ ;  /* 0x408000000f157810 */ /* 0x000fe40007ffe1ff */
[----:B------:R-:W-:Y:S01]  /*22b0*/  IADD3 R16, PT, PT, R14, -R15, RZ ;  /* 0x8000000f0e107210 */ /* 0x000fe20007ffe0ff */
[C---:B------:R-:W-:Y:S01]  /*22c0*/  FFMA.FTZ R19, R18.reuse, R19, 0.14491446316242218018 ;  /* 0x3e14647512137423 */ /* 0x040fe20000010013 */
[----:B------:R-:W-:Y:S01]  /*22d0*/  I2FP.F32.S32 R15, R15 ;  /* 0x0000000f000f7245 */ /* 0x000fe20000201400 */
[----:B------:R-:W-:Y:S01]  /*22e0*/  FFMA.FTZ R21, R21, R4, -1 ;  /* 0xbf80000015157423 */ /* 0x000fe20000010004 */
[----:B------:R-:W-:Y:S01]  /*22f0*/  @P2 MOV R25, 0x7f800000 ;  /* 0x7f80000000192802 */ /* 0x000fe20000000f00 */
[----:B------:R-:W-:Y:S02]  /*2300*/  FFMA.FTZ R19, R18, R19, -0.16641564667224884033 ;  /* 0xbe2a68dd12137423 */ /* 0x000fe40000010013 */
[----:B------:R-:W-:Y:S01]  /*2310*/  FADD.FTZ R16, R16, R21 ;  /* 0x0000001510107221 */ /* 0x000fe20000010000 */
[----:B--2---:R-:W-:Y:S01]  /*2320*/  FFMA.FTZ R21, R13, R20, 1 ;  /* 0x3f8000000d157423 */ /* 0x004fe20000010014 */
[----:B------:R-:W-:Y:S01]  /*2330*/  FFMA.FTZ R19, R18, R19, 0.19988867640495300293 ;  /* 0x3e4caf9e12137423 */ /* 0x000fe20000010013 */
[----:B-1----:R-:W-:Y:S01]  /*2340*/  FFMA.FTZ R20, R17, R22, 1 ;  /* 0x3f80000011147423 */ /* 0x002fe20000010016 */
[----:B------:R-:W-:Y:S01]  /*2350*/  FFMA.FTZ R13, R16, -R5, 0.10546888411045074463 ;  /* 0x3dd80012100d7423 */ /* 0x000fe20000010805 */
[----:B------:R-:W0:Y:S01]  /*2360*/  MUFU.RCP R17, R21 ;  /* 0x0000001500117308 */ /* 0x000e220000001000 */
[----:B------:R-:W-:Y:S01]  /*2370*/  FFMA.FTZ R19, R18, R19, -0.25000196695327758789 ;  /* 0xbe80004212137423 */ /* 0x000fe20000010013 */
[----:B------:R-:W-:Y:S01]  /*2380*/  FMUL.FTZ R15, R15, 1.1920928955078125e-07 ;  /* 0x340000000f0f7820 */ /* 0x000fe20000410000 */
[----:B------:R-:W-:-:S02]  /*2390*/  FFMA.FTZ R13, R16, R13, -0.13229703903198242188 ;  /* 0xbe0778e0100d7423 */ /* 0x000fc4000001000d */
[----:B------:R-:W-:Y:S02]  /*23a0*/  FFMA.FTZ R19, R18, R19, 0.33333510160446166992 ;  /* 0x3eaaaae612137423 */ /* 0x000fe40000010013 */
[----:B------:R-:W-:Y:S01]  /*23b0*/  FFMA.FTZ R13, R16, R13, 0.14491446316242218018 ;  /* 0x3e146475100d7423 */ /* 0x000fe2000001000d */
[----:B------:R-:W1:Y:S01]  /*23c0*/  MUFU.RCP R20, R20 ;  /* 0x0000001400147308 */ /* 0x000e620000001000 */
[----:B------:R-:W-:Y:S02]  /*23d0*/  FFMA.FTZ R19, R18, R19, -0.5 ;  /* 0xbf00000012137423 */ /* 0x000fe40000010013 */
[----:B------:R-:W-:Y:S02]  /*23e0*/  FFMA.FTZ R13, R16, R13, -0.16641564667224884033 ;  /* 0xbe2a68dd100d7423 */ /* 0x000fe4000001000d */
[----:B------:R-:W-:Y:S02]  /*23f0*/  FMUL.FTZ R19, R18, R19 ;  /* 0x0000001312137220 */ /* 0x000fe40000410000 */
[----:B------:R-:W-:-:S02]  /*2400*/  FFMA.FTZ R13, R16, R13, 0.19988867640495300293 ;  /* 0x3e4caf9e100d7423 */ /* 0x000fc4000001000d */
[----:B------:R-:W-:Y:S01]  /*2410*/  FFMA.FTZ R19, R18, R19, R18 ;  /* 0x0000001312137223 */ /* 0x000fe20000010012 */
[----:B------:R-:W-:Y:S01]  /*2420*/  @P5 MOV R18, 0x7f800000 ;  /* 0x7f80000000125802 */ /* 0x000fe20000000f00 */
[----:B------:R-:W-:Y:S01]  /*2430*/  FFMA.FTZ R13, R16, R13, -0.25000196695327758789 ;  /* 0xbe800042100d7423 */ /* 0x000fe2000001000d */
[----:B0-----:R-:W-:Y:S01]  /*2440*/  FMUL.FTZ R17, |R8|, R17 ;  /* 0x0000001108117220 */ /* 0x001fe20000410200 */
[----:B------:R-:W-:Y:S01]  /*2450*/  FFMA.FTZ R19, R12, 0.69314718246459960938, R19 ;  /* 0x3f3172180c137823 */ /* 0x000fe20000010013 */
[----:B------:R-:W-:Y:S01]  /*2460*/  FADD.FTZ R12, |R7|, -RZ ;  /* 0x800000ff070c7221 */ /* 0x000fe20000010200 */
[C---:B------:R-:W-:Y:S01]  /*2470*/  FFMA.FTZ R13, R16.reuse, R13, 0.33333510160446166992 ;  /* 0x3eaaaae6100d7423 */ /* 0x040fe2000001000d */
[C---:B------:R-:W-:Y:S01]  /*2480*/  @P6 FFMA.FTZ R19, R3.reuse, R18, +INF ;  /* 0x7f80000003136423 */ /* 0x040fe20000010012 */
[----:B------:R-:W-:Y:S01]  /*2490*/  @P5 FSETP.NEU.FTZ.AND P6, PT, R3, RZ, PT ;  /* 0x000000ff0300520b */ /* 0x000fe20003fdd000 */
[----:B-1----:R-:W-:Y:S01]  /*24a0*/  FMUL.FTZ R20, |R7|, R20 ;  /* 0x0000001407147220 */ /* 0x002fe20000410200 */
[----:B------:R-:W-:Y:S01]  /*24b0*/  FFMA.FTZ R21, R16, R13, -0.5 ;  /* 0xbf00000010157423 */ /* 0x000fe2000001000d */
[C---:B------:R-:W-:Y:S01]  /*24c0*/  FADD.FTZ R13, |R8|.reuse, -RZ ;  /* 0x800000ff080d7221 */ /* 0x040fe20000010200 */
[----:B------:R-:W-:Y:S01]  /*24d0*/  @!P4 FFMA.FTZ R13, |R8|, R17, |R8| ;  /* 0x00000011080dc223 */ /* 0x000fe20000010608 */
[----:B------:R-:W-:Y:S01]  /*24e0*/  @P5 FSEL R19, R19, -RZ, P6 ;  /* 0x800000ff13135208 */ /* 0x000fe20003000000 */
[----:B------:R-:W-:Y:S01]  /*24f0*/  @!P3 FFMA.FTZ R12, |R7|, R20, |R7| ;  /* 0x00000014070cb223 */ /* 0x000fe20000010607 */
[----:B------:R-:W-:Y:S01]  /*2500*/  @P2 ISETP.GT.AND P6, PT, R14, -0x40800000, PT ;  /* 0xbf8000000e00280c */ /* 0x000fe20003fc4270 */
[----:B------:R-:W-:Y:S01]  /*2510*/  FADD.FTZ.RZ R3, R13, 1 ;  /* 0x3f8000000d037421 */ /* 0x000fe2000001c000 */
[----:B------:R-:W-:Y:S01]  /*2520*/  PLOP3.LUT P5, PT, PT, PT, PT, 0x8, 0x80 ;  /* 0x000000000080781c */ /* 0x000fe20003fae170 */
[----:B------:R-:W-:Y:S01]  /*2530*/  FMUL.FTZ R21, R16, R21 ;  /* 0x0000001510157220 */ /* 0x000fe20000410000 */
[----:B------:R-:W-:Y:S01]  /*2540*/  @P2 PLOP3.LUT P5, PT, P6, PT, PT, 0x80, 0x8 ;  /* 0x000000000008281c */ /* 0x000fe200037af070 */
[----:B------:R-:W-:Y:S01]  /*2550*/  FADD.FTZ.RZ R17, R12, 1 ;  /* 0x3f8000000c117421 */ /* 0x000fe2000001c000 */
[----:B------:R-:W-:Y:S01]  /*2560*/  IADD3 R3, PT, PT, R3, -0x3f400000, RZ ;  /* 0xc0c0000003037810 */ /* 0x000fe20007ffe0ff */
[----:B------:R-:W-:Y:S01]  /*2570*/  FFMA.FTZ R16, R16, R21, R16 ;  /* 0x0000001510107223 */ /* 0x000fe20000010010 */
[----:B------:R-:W-:Y:S01]  /*2580*/  @P2 FSETP.NEU.FTZ.AND P6, PT, R14, RZ, PT ;  /* 0x000000ff0e00220b */ /* 0x000fe20003fdd000 */
[----:B------:R-:W-:Y:S01]  /*2590*/  @P0 FADD.FTZ R19, R19, 0.69314718246459960938 ;  /* 0x3f31721813130421 */ /* 0x000fe20000010000 */
[----:B------:R-:W-:-:S02]  /*25a0*/  LOP3.LUT R18, R3, 0xff800000, RZ, 0xc0, !PT ;  /* 0xff80000003127812 */ /* 0x000fc400078ec0ff */
[----:B------:R-:W-:Y:S01]  /*25b0*/  IADD3 R20, PT, PT, R17, -0x3f400000, RZ ;  /* 0xc0c0000011147810 */ /* 0x000fe20007ffe0ff */
[----:B------:R-:W-:Y:S01]  /*25c0*/  FFMA.FTZ R17, R15, 0.69314718246459960938, R16 ;  /* 0x3f3172180f117823 */ /* 0x000fe20000010010 */
[----:B------:R-:W-:Y:S02]  /*25d0*/  IADD3 R3, PT, PT, -R18, 0x40800000, RZ ;  /* 0x4080000012037810 */ /* 0x000fe40007ffe1ff */
[----:B------:R-:W-:Y:S01]  /*25e0*/  IADD3 R16, PT, PT, R13, -R18, RZ ;  /* 0x800000120d107210 */ /* 0x000fe20007ffe0ff */
[----:B------:R-:W-:Y:S01]  /*25f0*/  @P5 FFMA.FTZ R17, R14, R25, +INF ;  /* 0x7f8000000e115423 */ /* 0x000fe20000010019 */
[----:B------:R-:W-:Y:S01]  /*2600*/  LOP3.LUT R15, R20, 0xff800000, RZ, 0xc0, !PT ;  /* 0xff800000140f7812 */ /* 0x000fe200078ec0ff */
[----:B------:R-:W-:Y:S01]  /*2610*/  FFMA.FTZ R21, R3, R4, -1 ;  /* 0xbf80000003157423 */ /* 0x000fe20000010004 */
[--C-:B----4-:R-:W-:Y:S01]  /*2620*/  HADD2.F32 R3, -RZ, R11.reuse.H0_H0 ;  /* 0x2000000bff037230 */ /* 0x110fe20000004100 */
[----:B------:R-:W-:Y:S01]  /*2630*/  LOP3.LUT R22, R19, 0x80000000, R9, 0xb8, !PT ;  /* 0x8000000013167812 */ /* 0x000fe200078eb809 */
[----:B------:R-:W-:Y:S01]  /*2640*/  HADD2.F32 R11, -RZ, R11.H1_H1 ;  /* 0x3000000bff0b7230 */ /* 0x000fe20000004100 */
[----:B------:R-:W-:Y:S01]  /*2650*/  @P2 FSEL R17, R17, -RZ, P6 ;  /* 0x800000ff11112208 */ /* 0x000fe20003000000 */
[----:B------:R-:W-:Y:S01]  /*2660*/  FADD.FTZ R16, R16, R21 ;  /* 0x0000001510107221 */ /* 0x000fe20000010000 */
[----:B------:R-:W-:Y:S01]  /*2670*/  FFMA.FTZ R14, R3, R3, 1 ;  /* 0x3f800000030e7423 */ /* 0x000fe20000010003 */
[----:B------:R-:W-:-:S02]  /*2680*/  IADD3 R23, PT, PT, -R15, 0x40800000, RZ ;  /* 0x408000000f177810 */ /* 0x000fc40007ffe1ff */
[----:B------:R-:W-:Y:S01]  /*2690*/  MOV R25, R17 ;  /* 0x0000001100197202 */ /* 0x000fe20000000f00 */
[C---:B------:R-:W-:Y:S01]  /*26a0*/  FFMA.FTZ R21, R16.reuse, -R5, 0.10546888411045074463 ;  /* 0x3dd8001210157423 */ /* 0x040fe20000010805 */
[----:B------:R-:W0:Y:S01]  /*26b0*/  MUFU.RSQ R17, R14 ;  /* 0x0000000e00117308 */ /* 0x000e220000001400 */
[----:B------:R-:W-:Y:S01]  /*26c0*/  FSETP.NAN.FTZ.AND P2, PT, |R9|, |R9|, PT ;  /* 0x400000090900720b */ /* 0x000fe20003f58200 */
[----:B------:R-:W-:Y:S01]  /*26d0*/  FFMA.FTZ R23, R23, R4, -1 ;  /* 0xbf80000017177423 */ /* 0x000fe20000010004 */
[----:B------:R-:W-:Y:S01]  /*26e0*/  FFMA.FTZ R21, R16, R21, -0.13229703903198242188 ;  /* 0xbe0778e010157423 */ /* 0x000fe20000010015 */
[----:B------:R-:W-:Y:S01]  /*26f0*/  IADD3 R20, PT, PT, R12, -R15, RZ ;  /* 0x8000000f0c147210 */ /* 0x000fe20007ffe0ff */
[----:B------:R-:W-:Y:S01]  /*2700*/  @P1 FADD.FTZ R25, R25, 0.69314718246459960938 ;  /* 0x3f31721819191421 */ /* 0x000fe20000010000 */
[----:B------:R-:W-:Y:S01]  /*2710*/  FSEL R9, R22, R19, !P2 ;  /* 0x0000001316097208 */ /* 0x000fe20005000000 */
[----:B------:R-:W-:Y:S01]  /*2720*/  FFMA.FTZ R21, R16, R21, 0.14491446316242218018 ;  /* 0x3e14647510157423 */ /* 0x000fe20000010015 */
[----:B------:R-:W-:Y:S01]  /*2730*/  ISETP.GE.U32.AND P2, PT, R13, 0x7f800000, PT ;  /* 0x7f8000000d00780c */ /* 0x000fe20003f46070 */
[----:B------:R-:W-:Y:S01]  /*2740*/  FADD.FTZ R20, R20, R23 ;  /* 0x0000001714147221 */ /* 0x000fe20000010000 */
[----:B------:R-:W-:Y:S01]  /*2750*/  FSETP.NAN.FTZ.AND P0, PT, |R10|, |R10|, PT ;  /* 0x4000000a0a00720b */ /* 0x000fe20003f18200 */
[----:B------:R-:W-:Y:S01]  /*2760*/  FFMA.FTZ R21, R16, R21, -0.16641564667224884033 ;  /* 0xbe2a68dd10157423 */ /* 0x000fe20000010015 */
[----:B------:R-:W-:Y:S01]  /*2770*/  LOP3.LUT R10, R25, 0x80000000, R10, 0xb8, !PT ;  /* 0x80000000190a7812 */ /* 0x000fe200078eb80a */
[----:B------:R-:W-:Y:S01]  /*2780*/  FFMA.FTZ R23, R20, -R5, 0.10546888411045074463 ;  /* 0x3dd8001214177423 */ /* 0x000fe20000010805 */
[----:B------:R-:W-:Y:S01]  /*2790*/  FSETP.GT.FTZ.AND P1, PT, |R3|, 8388608, PT ;  /* 0x4b0000000300780b */ /* 0x000fe20003f34200 */
[----:B------:R-:W-:Y:S01]  /*27a0*/  FFMA.FTZ R21, R16, R21, 0.19988867640495300293 ;  /* 0x3e4caf9e10157423 */ /* 0x000fe20000010015 */
[----:B------:R-:W-:Y:S01]  /*27b0*/  FSEL R10, R10, R25, !P0 ;  /* 0x000000190a0a7208 */ /* 0x000fe20004000000 */
[----:B0-----:R-:W-:Y:S01]  /*27c0*/  FFMA.FTZ R24, R14, R17, 1 ;  /* 0x3f8000000e187423 */ /* 0x001fe20000010011 */
[----:B------:R-:W-:Y:S01]  /*27d0*/  FFMA.FTZ R17, R11, R11, 1 ;  /* 0x3f8000000b117423 */ /* 0x000fe2000001000b */
[----:B------:R-:W-:Y:S01]  /*27e0*/  FFMA.FTZ R23, R20, R23, -0.13229703903198242188 ;  /* 0xbe0778e014177423 */ /* 0x000fe20000010017 */
[----:B------:R-:W-:Y:S01]  /*27f0*/  FFMA.FTZ R21, R16, R21, -0.25000196695327758789 ;  /* 0xbe80004210157423 */ /* 0x000fe20000010015 */
[----:B------:R-:W-:Y:S01]  /*2800*/  @P2 ISETP.GT.AND P0, PT, R13, -0x40800000, PT ;  /* 0xbf8000000d00280c */ /* 0x000fe20003f04270 */
[----:B------:R-:W0:Y:S01]  /*2810*/  MUFU.RSQ R22, R17 ;  /* 0x0000001100167308 */ /* 0x000e220000001400 */
[----:B------:R-:W-:Y:S01]  /*2820*/  FFMA.FTZ R23, R20, R23, 0.14491446316242218018 ;  /* 0x3e14647514177423 */ /* 0x000fe20000010017 */
[----:B------:R-:W-:Y:S01]  /*2830*/  FFMA.FTZ R21, R16, R21, 0.33333510160446166992 ;  /* 0x3eaaaae610157423 */ /* 0x000fe20000010015 */
[----:B------:R-:W-:Y:S01]  /*2840*/  PLOP3.LUT P5, PT, PT, PT, PT, 0x8, 0x80 ;  /* 0x000000000080781c */ /* 0x000fe20003fae170 */
[----:B------:R-:W-:Y:S01]  /*2850*/  FADD.FTZ R14, |R3|, -RZ ;  /* 0x800000ff030e7221 */ /* 0x000fe20000010200 */
[----:B------:R-:W-:Y:S01]  /*2860*/  FFMA.FTZ R23, R20, R23, -0.16641564667224884033 ;  /* 0xbe2a68dd14177423 */ /* 0x000fe20000010017 */
[----:B------:R-:W-:Y:S01]  /*2870*/  FFMA.FTZ R21, R16, R21, -0.5 ;  /* 0xbf00000010157423 */ /* 0x000fe20000010015 */
[----:B------:R-:W-:Y:S01]  /*2880*/  @P2 PLOP3.LUT P5, PT, P0, PT, PT, 0x80, 0x8 ;  /* 0x000000000008281c */ /* 0x000fe200007af070 */
[----:B------:R-:W1:Y:S01]  /*2890*/  MUFU.RCP R24, R24 ;  /* 0x0000001800187308 */ /* 0x000e620000001000 */
[----:B------:R-:W-:Y:S01]  /*28a0*/  I2FP.F32.S32 R18, R18 ;  /* 0x0000001200127245 */ /* 0x000fe20000201400 */
[----:B------:R-:W-:Y:S01]  /*28b0*/  FFMA.FTZ R23, R20, R23, 0.19988867640495300293 ;  /* 0x3e4caf9e14177423 */ /* 0x000fe20000010017 */
[----:B------:R-:W-:Y:S01]  /*28c0*/  FMUL.FTZ R21, R16, R21 ;  /* 0x0000001510157220 */ /* 0x000fe20000410000 */
[----:B------:R-:W-:-:S02]  /*28d0*/  ISETP.GE.U32.AND P0, PT, R12, 0x7f800000, PT ;  /* 0x7f8000000c00780c */ /* 0x000fc40003f06070 */
[----:B------:R-:W-:Y:S01]  /*28e0*/  FFMA.FTZ R23, R20, R23, -0.25000196695327758789 ;  /* 0xbe80004214177423 */ /* 0x000fe20000010017 */
[----:B------:R-:W-:Y:S01]  /*28f0*/  FFMA.FTZ R21, R16, R21, R16 ;  /* 0x0000001510157223 */ /* 0x000fe20000010010 */
[----:B------:R-:W-:Y:S01]  /*2900*/  FMUL.FTZ R18, R18, 1.1920928955078125e-07 ;  /* 0x3400000012127820 */ /* 0x000fe20000410000 */
[----:B0-----:R-:W-:Y:S01]  /*2910*/  FFMA.FTZ R22, R17, R22, 1 ;  /* 0x3f80000011167423 */ /* 0x001fe20000010016 */
[----:B------:R-:W-:Y:S01]  /*2920*/  FFMA.FTZ R23, R20, R23, 0.33333510160446166992 ;  /* 0x3eaaaae614177423 */ /* 0x000fe20000010017 */
[----:B------:R-:W-:Y:S01]  /*2930*/  @P2 FSETP.NEU.FTZ.AND P6, PT, R13, RZ, PT ;  /* 0x000000ff0d00220b */ /* 0x000fe20003fdd000 */
[----:B------:R-:W-:Y:S01]  /*2940*/  FFMA.FTZ R18, R18, 0.69314718246459960938, R21 ;  /* 0x3f31721812127823 */ /* 0x000fe20000010015 */
[----:B------:R-:W-:Y:S01]  /*2950*/  I2FP.F32.S32 R15, R15 ;  /* 0x0000000f000f7245 */ /* 0x000fe20000201400 */
[----:B------:R-:W-:Y:S01]  /*2960*/  FFMA.FTZ R23, R20, R23, -0.5 ;  /* 0xbf00000014177423 */ /* 0x000fe20000010017 */
[----:B------:R-:W0:Y:S01]  /*2970*/  MUFU.RCP R22, R22 ;  /* 0x0000001600167308 */ /* 0x000e220000001000 */
[----:B------:R-:W-:Y:S01]  /*2980*/  F2FP.F16.F32.PACK_AB R9, R10, R9 ;  /* 0x000000090a09723e */ /* 0x000fe200000000ff */
[----:B-1----:R-:W-:Y:S01]  /*2990*/  FMUL.FTZ R24, |R3|, R24 ;  /* 0x0000001803187220 */ /* 0x002fe20000410200 */
[C---:B------:R-:W-:Y:S01]  /*29a0*/  FMUL.FTZ R23, R20.reuse, R23 ;  /* 0x0000001714177220 */ /* 0x040fe20000410000 */
[----:B------:R-:W-:Y:S01]  /*29b0*/  FMUL.FTZ R15, R15, 1.1920928955078125e-07 ;  /* 0x340000000f0f7820 */ /* 0x000fe20000410000 */
[----:B------:R-:W-:Y:S01]  /*29c0*/  @P0 MOV R25, 0x7f800000 ;  /* 0x7f80000000190802 */ /* 0x000fe20000000f00 */
[----:B------:R-:W-:Y:S01]  /*29d0*/  @!P1 FFMA.FTZ R14, |R3|, R24, |R3| ;  /* 0x00000018030e9223 */ /* 0x000fe20000010603 */
[----:B------:R-:W-:Y:S01]  /*29e0*/  @P2 MOV R24, 0x7f800000 ;  /* 0x7f80000000182802 */ /* 0x000fe20000000f00 */
[----:B------:R-:W-:Y:S01]  /*29f0*/  FFMA.FTZ R16, R20, R23, R20 ;  /* 0x0000001714107223 */ /* 0x000fe20000010014 */
[----:B------:R-:W-:Y:S01]  /*2a00*/  P2R R20, PR, RZ, 0x2 ;  /* 0x00000002ff147803 */ /* 0x000fe20000000000 */
[----:B------:R-:W-:-:S02]  /*2a10*/  FADD.FTZ.RZ R19, R14, 1 ;  /* 0x3f8000000e137421 */ /* 0x000fc4000001c000 */
[----:B------:R-:W-:Y:S01]  /*2a20*/  @P5 FFMA.FTZ R18, R13, R24, +INF ;  /* 0x7f8000000d125423 */ /* 0x000fe20000010018 */
[--C-:B-----5:R-:W-:Y:S01]  /*2a30*/  HADD2.F32 R13, -RZ, R6.reuse.H0_H0 ;  /* 0x20000006ff0d7230 */ /* 0x120fe20000004100 */
[----:B------:R-:W-:Y:S01]  /*2a40*/  PLOP3.LUT P5, PT, PT, PT, PT, 0x8, 0x80 ;  /* 0x000000000080781c */ /* 0x000fe20003fae170 */
[----:B------:R-:W-:Y:S01]  /*2a50*/  HADD2.F32 R6, -RZ, R6.H1_H1 ;  /* 0x30000006ff067230 */ /* 0x000fe20000004100 */
[----:B------:R-:W-:Y:S01]  /*2a60*/  IADD3 R17, PT, PT, R19, -0x3f400000, RZ ;  /* 0xc0c0000013117810 */ /* 0x000fe20007ffe0ff */
[----:B0-----:R-:W-:Y:S01]  /*2a70*/  FMUL.FTZ R22, |R11|, R22 ;  /* 0x000000160b167220 */ /* 0x001fe20000410200 */
[----:B------:R-:W-:Y:S01]  /*2a80*/  @P2 FSEL R18, R18, -RZ, P6 ;  /* 0x800000ff12122208 */ /* 0x000fe20003000000 */
[----:B------:R-:W-:Y:S01]  /*2a90*/  FFMA.FTZ R19, R13, R13, 1 ;  /* 0x3f8000000d137423 */ /* 0x000fe2000001000d */
[----:B------:R-:W-:Y:S02]  /*2aa0*/  LOP3.LUT R17, R17, 0xff800000, RZ, 0xc0, !PT ;  /* 0xff80000011117812 */ /* 0x000fe400078ec0ff */
[----:B------:R-:W-:Y:S01]  /*2ab0*/  @P0 ISETP.GT.AND P6, PT, R12, -0x40800000, PT ;  /* 0xbf8000000c00080c */ /* 0x000fe20003fc4270 */
[----:B------:R-:W0:Y:S01]  /*2ac0*/  MUFU.RSQ R24, R19 ;  /* 0x0000001300187308 */ /* 0x000e220000001400 */
[----:B------:R-:W-:-:S02]  /*2ad0*/  IADD3 R21, PT, PT, -R17, 0x40800000, RZ ;  /* 0x4080000011157810 */ /* 0x000fc40007ffe1ff */
[----:B------:R-:W-:Y:S02]  /*2ae0*/  @P0 PLOP3.LUT P5, PT, P6, PT, PT, 0x80, 0x8 ;  /* 0x000000000008081c */ /* 0x000fe400037af070 */
[-C--:B------:R-:W-:Y:S01]  /*2af0*/  IADD3 R23, PT, PT, R14, -R17.reuse, RZ ;  /* 0x800000110e177210 */ /* 0x080fe20007ffe0ff */
[----:B------:R-:W-:Y:S01]  /*2b00*/  FFMA.FTZ R26, R21, R4, -1 ;  /* 0xbf800000151a7423 */ /* 0x000fe20000010004 */
[----:B------:R-:W-:Y:S01]  /*2b10*/  FFMA.FTZ R21, R15, 0.69314718246459960938, R16 ;  /* 0x3f3172180f157823 */ /* 0x000fe20000010010 */
[C---:B------:R-:W-:Y:S01]  /*2b20*/  FSETP.GT.FTZ.AND P2, PT, |R11|.reuse, 8388608, PT ;  /* 0x4b0000000b00780b */ /* 0x040fe20003f54200 */
[----:B------:R-:W-:Y:S01]  /*2b30*/  FADD.FTZ R15, |R11|, -RZ ;  /* 0x800000ff0b0f7221 */ /* 0x000fe20000010200 */
[----:B------:R-:W-:Y:S01]  /*2b40*/  FADD.FTZ R16, R23, R26 ;  /* 0x0000001a17107221 */ /* 0x000fe20000010000 */
[----:B------:R-:W-:Y:S02]  /*2b50*/  @P0 FSETP.NEU.FTZ.AND P6, PT, R12, RZ, PT ;  /* 0x000000ff0c00020b */ /* 0x000fe40003fdd000 */
[----:B------:R-:W-:Y:S01]  /*2b60*/  I2FP.F32.S32 R17, R17 ;  /* 0x0000001100117245 */ /* 0x000fe20000201400 */
[----:B------:R-:W-:-:S02]  /*2b70*/  FFMA.FTZ R23, R16, -R5, 0.10546888411045074463 ;  /* 0x3dd8001210177423 */ /* 0x000fc40000010805 */
[----:B------:R-:W-:Y:S01]  /*2b80*/  @P5 FFMA.FTZ R21, R12, R25, +INF ;  /* 0x7f8000000c155423 */ /* 0x000fe20000010019 */
[----:B------:R-:W-:Y:S01]  /*2b90*/  FSETP.NAN.FTZ.AND P5, PT, |R8|, |R8|, PT ;  /* 0x400000080800720b */ /* 0x000fe20003fb8200 */
[C---:B------:R-:W-:Y:S01]  /*2ba0*/  FFMA.FTZ R25, R16.reuse, R23, -0.13229703903198242188 ;  /* 0xbe0778e010197423 */ /* 0x040fe20000010017 */
[----:B------:R-:W-:Y:S01]  /*2bb0*/  MOV R23, R18 ;  /* 0x0000001200177202 */ /* 0x000fe20000000f00 */
[----:B0-----:R-:W-:Y:S01]  /*2bc0*/  FFMA.FTZ R18, R19, R24, 1 ;  /* 0x3f80000013127423 */ /* 0x001fe20000010018 */
[----:B------:R-:W-:Y:S01]  /*2bd0*/  @!P2 FFMA.FTZ R15, |R11|, R22, |R11| ;  /* 0x000000160b0fa223 */ /* 0x000fe2000001060b */
[----:B------:R-:W-:Y:S01]  /*2be0*/  @P0 FSEL R21, R21, -RZ, P6 ;  /* 0x800000ff15150208 */ /* 0x000fe20003000000 */
[C---:B------:R-:W-:Y:S01]  /*2bf0*/  FFMA.FTZ R25, R16.reuse, R25, 0.14491446316242218018 ;  /* 0x3e14647510197423 */ /* 0x040fe20000010019 */
[----:B------:R-:W-:Y:S01]  /*2c00*/  @P4 FADD.FTZ R23, R23, 0.69314718246459960938 ;  /* 0x3f31721817174421 */ /* 0x000fe20000010000 */
[----:B------:R-:W-:Y:S01]  /*2c10*/  FADD.FTZ.RZ R12, R15, 1 ;  /* 0x3f8000000f0c7421 */ /* 0x000fe2000001c000 */
[----:B------:R-:W0:Y:S01]  /*2c20*/  MUFU.RCP R18, R18 ;  /* 0x0000001200127308 */ /* 0x000e220000001000 */
[----:B------:R-:W-:Y:S01]  /*2c30*/  @P3 FADD.FTZ R21, R21, 0.69314718246459960938 ;  /* 0x3f31721815153421 */ /* 0x000fe20000010000 */
[----:B------:R-:W-:Y:S01]  /*2c40*/  FSETP.GT.FTZ.AND P4, PT, |R13|, 8388608, PT ;  /* 0x4b0000000d00780b */ /* 0x000fe20003f94200 */
[----:B------:R-:W-:Y:S01]  /*2c50*/  FFMA.FTZ R25, R16, R25, -0.16641564667224884033 ;  /* 0xbe2a68dd10197423 */ /* 0x000fe20000010019 */
[----:B------:R-:W-:Y:S01]  /*2c60*/  IADD3 R12, PT, PT, R12, -0x3f400000, RZ ;  /* 0xc0c000000c0c7810 */ /* 0x000fe20007ffe0ff */
[----:B------:R-:W-:Y:S01]  /*2c70*/  FMUL.FTZ R17, R17, 1.1920928955078125e-07 ;  /* 0x3400000011117820 */ /* 0x000fe20000410000 */
[----:B------:R-:W-:Y:S01]  /*2c80*/  FSETP.NAN.FTZ.AND P0, PT, |R7|, |R7|, PT ;  /* 0x400000070700720b */ /* 0x000fe20003f18200 */
[----:B------:R-:W-:Y:S01]  /*2c90*/  FFMA.FTZ R25, R16, R25, 0.19988867640495300293 ;  /* 0x3e4caf9e10197423 */ /* 0x000fe20000010019 */
[----:B------:R-:W-:-:S02]  /*2ca0*/  LOP3.LUT R12, R12, 0xff800000, RZ, 0xc0, !PT ;  /* 0xff8000000c0c7812 */ /* 0x000fc400078ec0ff */
[----:B------:R-:W-:Y:S01]  /*2cb0*/  LOP3.LUT R22, R21, 0x80000000, R7, 0xb8, !PT ;  /* 0x8000000015167812 */ /* 0x000fe200078eb807 */
[----:B------:R-:W-:Y:S01]  /*2cc0*/  FFMA.FTZ R25, R16, R25, -0.25000196695327758789 ;  /* 0xbe80004210197423 */ /* 0x000fe20000010019 */
[----:B------:R-:W-:Y:S02]  /*2cd0*/  IADD3 R7, PT, PT, -R12, 0x40800000, RZ ;  /* 0x408000000c077810 */ /* 0x000fe40007ffe1ff */
[----:B------:R-:W-:Y:S01]  /*2ce0*/  FSEL R19, R22, R21, !P0 ;  /* 0x0000001516137208 */ /* 0x000fe20004000000 */
[C---:B------:R-:W-:Y:S01]  /*2cf0*/  FFMA.FTZ R25, R16.reuse, R25, 0.33333510160446166992 ;  /* 0x3eaaaae610197423 */ /* 0x040fe20000010019 */
[----:B------:R-:W-:Y:S01]  /*2d00*/  IADD3 R21, PT, PT, R15, -R12, RZ ;  /* 0x8000000c0f157210 */ /* 0x000fe20007ffe0ff */
[----:B0-----:R-:W-:Y:S01]  /*2d10*/  FMUL.FTZ R24, |R13|, R18 ;  /* 0x000000120d187220 */ /* 0x001fe20000410200 */
[----:B------:R-:W-:Y:S01]  /*2d20*/  FFMA.FTZ R22, R7, R4, -1 ;  /* 0xbf80000007167423 */ /* 0x000fe20000010004 */
[C---:B------:R-:W-:Y:S01]  /*2d30*/  FADD.FTZ R7, |R13|.reuse, -RZ ;  /* 0x800000ff0d077221 */ /* 0x040fe20000010200 */
[----:B------:R-:W-:Y:S01]  /*2d40*/  FFMA.FTZ R25, R16, R25, -0.5 ;  /* 0xbf00000010197423 */ /* 0x000fe20000010019 */
[----:B------:R-:W-:Y:S01]  /*2d50*/  @!P4 FFMA.FTZ R7, |R13|, R24, |R13| ;  /* 0x000000180d07c223 */ /* 0x000fe2000001060d */
[----:B------:R-:W-:Y:S01]  /*2d60*/  FADD.FTZ R18, R21, R22 ;  /* 0x0000001615127221 */ /* 0x000fe20000010000 */
[----:B------:R-:W-:Y:S01]  /*2d70*/  FFMA.FTZ R21, R6, R6, 1 ;  /* 0x3f80000006157423 */ /* 0x000fe20000010006 */
[----:B------:R-:W-:Y:S01]  /*2d80*/  FMUL.FTZ R25, R16, R25 ;  /* 0x0000001910197220 */ /* 0x000fe20000410000 */
[----:B------:R-:W-:Y:S01]  /*2d90*/  FADD.FTZ.RZ R22, R7, 1 ;  /* 0x3f80000007167421 */ /* 0x000fe2000001c000 */
[----:B------:R-:W-:Y:S01]  /*2da0*/  ISETP.GE.U32.AND P3, PT, R14, 0x7f800000, PT ;  /* 0x7f8000000e00780c */ /* 0x000fe20003f66070 */
[----:B------:R-:W0:Y:S01]  /*2db0*/  MUFU.RSQ R24, R21 ;  /* 0x0000001500187308 */ /* 0x000e220000001400 */
[----:B------:R-:W-:Y:S01]  /*2dc0*/  FFMA.FTZ R16, R16, R25, R16 ;  /* 0x0000001910107223 */ /* 0x000fe20000010010 */
[----:B------:R-:W-:-:S02]  /*2dd0*/  LOP3.LUT R8, R23, 0x80000000, R8, 0xb8, !PT ;  /* 0x8000000017087812 */ /* 0x000fc400078eb808 */
[----:B------:R-:W-:Y:S01]  /*2de0*/  IADD3 R22, PT, PT, R22, -0x3f400000, RZ ;  /* 0xc0c0000016167810 */ /* 0x000fe20007ffe0ff */
[----:B------:R-:W-:Y:S01]  /*2df0*/  FFMA.FTZ R16, R17, 0.69314718246459960938, R16 ;  /* 0x3f31721811107823 */ /* 0x000fe20000010010 */
[----:B------:R-:W-:Y:S01]  /*2e00*/  FSEL R8, R8, R23, !P5 ;  /* 0x0000001708087208 */ /* 0x000fe20006800000 */
[----:B------:R-:W-:Y:S01]  /*2e10*/  FFMA.FTZ R23, R18, -R5, 0.10546888411045074463 ;  /* 0x3dd8001212177423 */ /* 0x000fe20000010805 */
[----:B------:R-:W-:Y:S02]  /*2e20*/  LOP3.LUT R22, R22, 0xff800000, RZ, 0xc0, !PT ;  /* 0xff80000016167812 */ /* 0x000fe400078ec0ff */
[----:B------:R-:W-:Y:S01]  /*2e30*/  PLOP3.LUT P5, PT, PT, PT, PT, 0x8, 0x80 ;  /* 0x000000000080781c */ /* 0x000fe20003fae170 */
[----:B------:R-:W-:Y:S01]  /*2e40*/  FFMA.FTZ R23, R18, R23, -0.13229703903198242188 ;  /* 0xbe0778e012177423 */ /* 0x000fe20000010017 */
[----:B------:R-:W-:Y:S02]  /*2e50*/  IADD3 R25, PT, PT, -R22, 0x40800000, RZ ;  /* 0x4080000016197810 */ /* 0x000fe40007ffe1ff */
[----:B------:R-:W-:Y:S01]  /*2e60*/  IADD3 R17, PT, PT, R7, -R22, RZ ;  /* 0x8000001607117210 */ /* 0x000fe20007ffe0ff */
[----:B------:R-:W-:Y:S01]  /*2e70*/  FFMA.FTZ R23, R18, R23, 0.14491446316242218018 ;  /* 0x3e14647512177423 */ /* 0x000fe20000010017 */
[----:B------:R-:W-:Y:S01]  /*2e80*/  @P3 ISETP.GT.AND P0, PT, R14, -0x40800000, PT ;  /* 0xbf8000000e00380c */ /* 0x000fe20003f04270 */
[----:B------:R-:W-:Y:S01]  /*2e90*/  FFMA.FTZ R26, R25, R4, -1 ;  /* 0xbf800000191a7423 */ /* 0x000fe20000010004 */
[----:B0-----:R-:W-:Y:S01]  /*2ea0*/  FFMA.FTZ R21, R21, R24, 1 ;  /* 0x3f80000015157423 */ /* 0x001fe20000010018 */
[C---:B------:R-:W-:Y:S01]  /*2eb0*/  FFMA.FTZ R23, R18.reuse, R23, -0.16641564667224884033 ;  /* 0xbe2a68dd12177423 */ /* 0x040fe20000010017 */
[----:B------:R-:W-:Y:S01]  /*2ec0*/  @P3 PLOP3.LUT P5, PT, P0, PT, PT, 0x80, 0x8 ;  /* 0x000000000008381c */ /* 0x000fe200007af070 */
[----:B------:R-:W-:Y:S01]  /*2ed0*/  FADD.FTZ R24, R17, R26 ;  /* 0x0000001a11187221 */ /* 0x000fe20000010000 */
[C---:B------:R-:W-:Y:S01]  /*2ee0*/  ISETP.GE.U32.AND P0, PT, R15.reuse, 0x7f800000, PT ;  /* 0x7f8000000f00780c */ /* 0x040fe20003f06070 */
[----:B------:R-:W-:Y:S01]  /*2ef0*/  FFMA.FTZ R23, R18, R23, 0.19988867640495300293 ;  /* 0x3e4caf9e12177423 */ /* 0x000fe20000010017 */
[----:B------:R-:W-:Y:S01]  /*2f00*/  @P3 MOV R27, 0x7f800000 ;  /* 0x7f800000001b3802 */ /* 0x000fe20000000f00 */
[----:B------:R-:W-:Y:S01]  /*2f10*/  FFMA.FTZ R17, R24, -R5, 0.10546888411045074463 ;  /* 0x3dd8001218117423 */ /* 0x000fe20000010805 */
[----:B------:R-:W0:Y:S01]  /*2f20*/  MUFU.RCP R21, R21 ;  /* 0x0000001500157308 */ /* 0x000e220000001000 */
[----:B------:R-:W-:Y:S01]  /*2f30*/  FFMA.FTZ R23, R18, R23, -0.25000196695327758789 ;  /* 0xbe80004212177423 */ /* 0x000fe20000010017 */
[----:B------:R-:W-:Y:S01]  /*2f40*/  PLOP3.LUT P6, PT, PT, PT, PT, 0x8, 0x80 ;  /* 0x000000000080781c */ /* 0x000fe20003fce170 */
[----:B------:R-:W-:Y:S01]  /*2f50*/  FFMA.FTZ R17, R24, R17, -0.13229703903198242188 ;  /* 0xbe0778e018117423 */ /* 0x000fe20000010011 */
[----:B------:R-:W-:Y:S01]  /*2f60*/  I2FP.F32.S32 R12, R12 ;  /* 0x0000000c000c7245 */ /* 0x000fe20000201400 */
[----:B------:R-:W-:Y:S01]  /*2f70*/  FFMA.FTZ R23, R18, R23, 0.33333510160446166992 ;  /* 0x3eaaaae612177423 */ /* 0x000fe20000010017 */
[----:B------:R-:W-:Y:S01]  /*2f80*/  I2FP.F32.S32 R22, R22 ;  /* 0x0000001600167245 */ /* 0x000fe20000201400 */
[----:B------:R-:W-:Y:S01]  /*2f90*/  FFMA.FTZ R17, R24, R17, 0.14491446316242218018 ;  /* 0x3e14647518117423 */ /* 0x000fe20000010011 */
[----:B------:R-:W-:Y:S01]  /*2fa0*/  @P5 FFMA.FTZ R16, R14, R27, +INF ;  /* 0x7f8000000e105423 */ /* 0x000fe2000001001b */
[----:B------:R-:W-:Y:S01]  /*2fb0*/  @P0 ISETP.GT.AND P5, PT, R15, -0x40800000, PT ;  /* 0xbf8000000f00080c */ /* 0x000fe20003fa4270 */
[----:B------:R-:W-:Y:S01]  /*2fc0*/  FFMA.FTZ R23, R18, R23, -0.5 ;  /* 0xbf00000012177423 */ /* 0x000fe20000010017 */
[----:B------:R-:W-:Y:S01]  /*2fd0*/  FFMA.FTZ R17, R24, R17, -0.16641564667224884033 ;  /* 0xbe2a68dd18117423 */ /* 0x000fe20000010011 */
[----:B------:R-:W-:Y:S01]  /*2fe0*/  FMUL.FTZ R12, R12, 1.1920928955078125e-07 ;  /* 0x340000000c0c7820 */ /* 0x000fe20000410000 */
[----:B------:R-:W-:Y:S01]  /*2ff0*/  @P0 PLOP3.LUT P6, PT, P5, PT, PT, 0x80, 0x8 ;  /* 0x000000000008081c */ /* 0x000fe20002fcf070 */
[----:B------:R-:W-:Y:S01]  /*3000*/  FMUL.FTZ R23, R18, R23 ;  /* 0x0000001712177220 */ /* 0x000fe20000410000 */
[----:B------:R-:W-:Y:S01]  /*3010*/  FFMA.FTZ R17, R24, R17, 0.19988867640495300293 ;  /* 0x3e4caf9e18117423 */ /* 0x000fe20000010011 */
[----:B------:R-:W-:Y:S01]  /*3020*/  @P3 FSETP.NEU.FTZ.AND P5, PT, R14, RZ, PT ;  /* 0x000000ff0e00320b */ /* 0x000fe20003fbd000 */
[----:B0-----:R-:W-:Y:S01]  /*3030*/  FMUL.FTZ R21, |R6|, R21 ;  /* 0x0000001506157220 */ /* 0x001fe20000410200 */
[----:B------:R-:W-:Y:S01]  /*3040*/  FFMA.FTZ R23, R18, R23, R18 ;  /* 0x0000001712177223 */ /* 0x000fe20000010012 */
[----:B------:R-:W-:Y:S01]  /*3050*/  FFMA.FTZ R17, R24, R17, -0.25000196695327758789 ;  /* 0xbe80004218117423 */ /* 0x000fe20000010011 */
[----:B------:R-:W-:Y:S01]  /*3060*/  @P3 FSEL R16, R16, -RZ, P5 ;  /* 0x800000ff10103208 */ /* 0x000fe20002800000 */
[----:B------:R-:W-:Y:S01]  /*3070*/  FMUL.FTZ R22, R22, 1.1920928955078125e-07 ;  /* 0x3400000016167820 */ /* 0x000fe20000410000 */
[----:B------:R-:W-:Y:S01]  /*3080*/  FSETP.GT.FTZ.AND P3, PT, |R6|, 8388608, PT ;  /* 0x4b0000000600780b */ /* 0x000fe20003f74200 */
[----:B------:R-:W-:Y:S01]  /*3090*/  FFMA.FTZ R17, R24, R17, 0.33333510160446166992 ;  /* 0x3eaaaae618117423 */ /* 0x000fe20000010011 */
[----:B------:R-:W-:Y:S01]  /*30a0*/  ISETP.GE.U32.AND P5, PT, R7, 0x7f800000, PT ;  /* 0x7f8000000700780c */ /* 0x000fe20003fa6070 */
[----:B------:R-:W-:Y:S01]  /*30b0*/  FFMA.FTZ R12, R12, 0.69314718246459960938, R23 ;  /* 0x3f3172180c0c7823 */ /* 0x000fe20000010017 */
[----:B------:R-:W-:Y:S01]  /*30c0*/  @P0 MOV R14, 0x7f800000 ;  /* 0x7f800000000e0802 */ /* 0x000fe20000000f00 */
[----:B------:R-:W-:Y:S01]  /*30d0*/  FFMA.FTZ R17, R24, R17, -0.5 ;  /* 0xbf00000018117423 */ /* 0x000fe20000010011 */
[----:B------:R-:W-:-:S03]  /*30e0*/  F2FP.F16.F32.PACK_AB R19, R19, R8 ;  /* 0x000000081313723e */ /* 0x000fc600000000ff */
[----:B------:R-:W-:Y:S01]  /*30f0*/  FMUL.FTZ R17, R24, R17 ;  /* 0x0000001118117220 */ /* 0x000fe20000410000 */
[C---:B------:R-:W-:Y:S01]  /*3100*/  @P6 FFMA.FTZ R12, R15.reuse, R14, +INF ;  /* 0x7f8000000f0c6423 */ /* 0x040fe2000001000e */
[----:B------:R-:W-:Y:S01]  /*3110*/  @P0 FSETP.NEU.FTZ.AND P6, PT, R15, RZ, PT ;  /* 0x000000ff0f00020b */ /* 0x000fe20003fdd000 */
[----:B------:R-:W-:Y:S01]  /*3120*/  FADD.FTZ R14, |R6|, -RZ ;  /* 0x800000ff060e7221 */ /* 0x000fe20000010200 */
[----:B------:R-:W-:Y:S01]  /*3130*/  FFMA.FTZ R17, R24, R17, R24 ;  /* 0x0000001118117223 */ /* 0x000fe20000010018 */
[----:B------:R-:W-:Y:S01]  /*3140*/  @!P3 FFMA.FTZ R14, |R6|, R21, |R6| ;  /* 0x00000015060eb223 */ /* 0x000fe20000010606 */
[----:B------:R-:W-:Y:S02]  /*3150*/  @P0 FSEL R12, R12, -RZ, P6 ;  /* 0x800000ff0c0c0208 */ /* 0x000fe40003000000 */
[----:B------:R-:W-:Y:S01]  /*3160*/  @P5 ISETP.GT.AND P0, PT, R7, -0x40800000, PT ;  /* 0xbf8000000700580c */ /* 0x000fe20003f04270 */
[----:B------:R-:W-:Y:S01]  /*3170*/  FFMA.FTZ R15, R22, 0.69314718246459960938, R17 ;  /* 0x3f317218160f7823 */ /* 0x000fe20000010011 */
[----:B------:R-:W-:Y:S01]  /*3180*/  FADD.FTZ.RZ R17, R14, 1 ;  /* 0x3f8000000e117421 */ /* 0x000fe2000001c000 */
[----:B------:R-:W-:Y:S01]  /*3190*/  PLOP3.LUT P6, PT, PT, PT, PT, 0x8, 0x80 ;  /* 0x000000000080781c */ /* 0x000fe20003fce170 */
[----:B------:R-:W-:Y:S01]  /*31a0*/  @P2 FADD.FTZ R12, R12, 0.69314718246459960938 ;  /* 0x3f3172180c0c2421 */ /* 0x000fe20000010000 */
[----:B------:R-:W-:-:S02]  /*31b0*/  @P5 PLOP3.LUT P6, PT, P0, PT, PT, 0x80, 0x8 ;  /* 0x000000000008581c */ /* 0x000fc400007cf070 */
[----:B------:R-:W-:Y:S02]  /*31c0*/  IADD3 R17, PT, PT, R17, -0x3f400000, RZ ;  /* 0xc0c0000011117810 */ /* 0x000fe40007ffe0ff */
[----:B------:R-:W-:Y:S02]  /*31d0*/  @P5 MOV R18, 0x7f800000 ;  /* 0x7f80000000125802 */ /* 0x000fe40000000f00 */
[----:B------:R-:W-:Y:S02]  /*31e0*/  LOP3.LUT R17, R17, 0xff800000, RZ, 0xc0, !PT ;  /* 0xff80000011117812 */ /* 0x000fe400078ec0ff */
[----:B------:R-:W-:Y:S02]  /*31f0*/  ISETP.GE.U32.AND P0, PT, R14, 0x7f800000, PT ;  /* 0x7f8000000e00780c */ /* 0x000fe40003f06070 */
[----:B------:R-:W-:-:S03]  /*3200*/  IADD3 R21, PT, PT, -R17, 0x40800000, RZ ;  /* 0x4080000011157810 */ /* 0x000fc60007ffe1ff */
[----:B------:R-:W-:Y:S01]  /*3210*/  @P6 FFMA.FTZ R15, R7, R18, +INF ;  /* 0x7f800000070f6423 */ /* 0x000fe20000010012 */
[-C--:B------:R-:W-:Y:S01]  /*3220*/  IADD3 R18, PT, PT, R14, -R17.reuse, RZ ;  /* 0x800000110e127210 */ /* 0x080fe20007ffe0ff */
[----:B------:R-:W-:Y:S01]  /*3230*/  FFMA.FTZ R21, R21, R4, -1 ;  /* 0xbf80000015157423 */ /* 0x000fe20000010004 */
[----:B------:R-:W-:Y:S02]  /*3240*/  PLOP3.LUT P6, PT, PT, PT, PT, 0x8, 0x80 ;  /* 0x000000000080781c */ /* 0x000fe40003fce170 */
[----:B------:R-:W-:Y:S01]  /*3250*/  I2FP.F32.S32 R17, R17 ;  /* 0x0000001100117245 */ /* 0x000fe20000201400 */
[----:B------:R-:W-:Y:S02]  /*3260*/  FADD.FTZ R18, R18, R21 ;  /* 0x0000001512127221 */ /* 0x000fe40000010000 */
[----:B------:R-:W-:Y:S02]  /*3270*/  @P0 ISETP.GT.AND P1, PT, R14, -0x40800000, PT ;  /* 0xbf8000000e00080c */ /* 0x000fe40003f24270 */
[----:B------:R-:W-:Y:S01]  /*3280*/  FFMA.FTZ R5, R18, -R5, 0.10546888411045074463 ;  /* 0x3dd8001212057423 */ /* 0x000fe20000010805 */
[----:B------:R-:W-:Y:S01]  /*3290*/  FMUL.FTZ R17, R17, 1.1920928955078125e-07 ;  /* 0x3400000011117820 */ /* 0x000fe20000410000 */
[----:B------:R-:W-:-:S02]  /*32a0*/  @P0 PLOP3.LUT P6, PT, P1, PT, PT, 0x80, 0x8 ;  /* 0x000000000008081c */ /* 0x000fc40000fcf070 */
[----:B------:R-:W-:Y:S01]  /*32b0*/  FFMA.FTZ R5, R18, R5, -0.13229703903198242188 ;  /* 0xbe0778e012057423 */ /* 0x000fe20000010005 */
[----:B------:R-:W-:-:S03]  /*32c0*/  ISETP.NE.AND P1, PT, R20, RZ, PT ;  /* 0x000000ff1400720c */ /* 0x000fc60003f25270 */
[----:B------:R-:W-:-:S04]  /*32d0*/  FFMA.FTZ R5, R18, R5, 0.14491446316242218018 ;  /* 0x3e14647512057423 */ /* 0x000fc80000010005 */
[----:B------:R-:W-:-:S04]  /*32e0*/  FFMA.FTZ R5, R18, R5, -0.16641564667224884033 ;  /* 0xbe2a68dd12057423 */ /* 0x000fc80000010005 */
[----:B------:R-:W-:Y:S02]  /*32f0*/  FFMA.FTZ R5, R18, R5, 0.19988867640495300293 ;  /* 0x3e4caf9e12057423 */ /* 0x000fe40000010005 */
[----:B------:R-:W-:Y:S01]  /*3300*/  @P1 FADD.FTZ R16, R16, 0.69314718246459960938 ;  /* 0x3f31721810101421 */ /* 0x000fe20000010000 */
[----:B------:R-:W-:Y:S01]  /*3310*/  FSETP.NAN.FTZ.AND P1, PT, |R6|, |R6|, PT ;  /* 0x400000060600720b */ /* 0x000fe20003f38200 */
        /* <DEDUP_REMOVED lines=30> */
[----:B------:R-:W-:Y:S02]  /*3500*/  F2FP.F16.F32.PACK_AB R3, R12, R3 ;  /* 0x000000030c03723e */ /* 0x000fe400000000ff */
[----:B------:R-:W-:-:S03]  /*3510*/  F2FP.F16.F32.PACK_AB R7, R6, R7 ;  /* 0x000000070607723e */ /* 0x000fc600000000ff */
[----:B------:R-:W-:Y:S04]  /*3520*/  STG.E desc[UR4][R4.64+0x400], R3 ;  /* 0x0004000304007986 */ /* 0x000fe8000c101904 */
[----:B------:R-:W-:Y:S01]  /*3530*/  STG.E desc[UR4][R4.64+0x600], R7 ;  /* 0x0006000704007986 */ /* 0x000fe2000c101904 */
[----:B------:R-:W-:Y:S05]  /*3540*/  EXIT ;  /* 0x000000000000794d */ /* 0x000fea0003800000 */
.L_x_1301:
        /* <DEDUP_REMOVED lines=11> */
.L_x_18554:


//--------------------- .text._ZN2at6native29vectorized_elementwise_kernelILi4EZZZNS0_17asinh_kernel_cudaERNS_18TensorIteratorBaseEENKUlvE0_clEvENKUlvE1_clEvEUlN3c104HalfEE_St5arrayIPcLm2EEEEviT0_T1_ --------------------------
	.section	.text._ZN2at6native29vectorized_elementwise_kernelILi4EZZZNS0_17asinh_kernel_cudaERNS_18TensorIteratorBaseEENKUlvE0_clEvENKUlvE1_clEvEUlN3c104HalfEE_St5arrayIPcLm2EEEEviT0_T1_,"ax",@progbits
	.align	128
        .global         _ZN2at6native29vectorized_elementwise_kernelILi4EZZZNS0_17asinh_kernel_cudaERNS_18TensorIteratorBaseEENKUlvE0_clEvENKUlvE1_clEvEUlN3c104HalfEE_St5arrayIPcLm2EEEEviT0_T1_
        .type           _ZN2at6native29vectorized_elementwise_kernelILi4EZZZNS0_17asinh_kernel_cudaERNS_18TensorIteratorBaseEENKUlvE0_clEvENKUlvE1_clEvEUlN3c104HalfEE_St5arrayIPcLm2EEEEviT0_T1_,@function
        .size           _ZN2at6native29vectorized_elementwise_kernelILi4EZZZNS0_17asinh_kernel_cudaERNS_18TensorIteratorBaseEENKUlvE0_clEvENKUlvE1_clEvEUlN3c104HalfEE_St5arrayIPcLm2EEEEviT0_T1_,(.L_x_18555 - _ZN2at6native29vectorized_elementwise_kernelILi4EZZZNS0_17asinh_kernel_cudaERNS_18TensorIteratorBaseEENKUlvE0_clEvENKUlvE1_clEvEUlN3c104HalfEE_St5arrayIPcLm2EEEEviT0_T1_)
        .other          _ZN2at6native29vectorized_elementwise_kernelILi4EZZZNS0_17asinh_kernel_cudaERNS_18TensorIteratorBaseEENKUlvE0_clEvENKUlvE1_clEvEUlN3c104HalfEE_St5arrayIPcLm2EEEEviT0_T1_,@"STO_CUDA_ENTRY STV_DEFAULT"
_ZN2at6native29vectorized_elementwise_kernelILi4EZZZNS0_17asinh_kernel_cudaERNS_18TensorIteratorBaseEENKUlvE0_clEvENKUlvE1_clEvEUlN3c104HalfEE_St5arrayIPcLm2EEEEviT0_T1_:
.text._ZN2at6native29vectorized_elementwise_kernelILi4EZZZNS0_17asinh_kernel_cudaERNS_18TensorIteratorBaseEENKUlvE0_clEvENKUlvE1_clEvEUlN3c104HalfEE_St5arrayIPcLm2EEEEviT0_T1_:
        /* <DEDUP_REMOVED lines=115> */
.L_x_1304:
[----:B------:R-:W-:Y:S05]  /*0730*/  BSYNC.RECONVERGENT B0 ;  /* 0x0000000000007941 */ /* 0x000fea0003800200 */
.L_x_1303:
        /* <DEDUP_REMOVED lines=47> */
.L_x_1306:
[----:B------:R-:W-:Y:S05]  /*0a30*/  BSYNC.RECONVERGENT B0 ;  /* 0x0000000000007941 */ /* 0x000fea0003800200 */
.L_x_1305:
        /* <DEDUP_REMOVED lines=46> */
.L_x_1308:
[----:B------:R-:W-:Y:S05]  /*0d20*/  BSYNC.RECONVERGENT B0 ;  /* 0x0000000000007941 */ /* 0x000fea0003800200 */
.L_x_1307:
        /* <DEDUP_REMOVED lines=46> */
.L_x_1310:
[----:B------:R-:W-:Y:S05]  /*1010*/  BSYNC.RECONVERGENT B0 ;  /* 0x0000000000007941 */ /* 0x000fea0003800200 */
.L_x_1309:
        /* <DEDUP_REMOVED lines=46> */
.L_x_1312:
[----:B------:R-:W-:Y:S05]  /*1300*/  BSYNC.RECONVERGENT B0 ;  /* 0x0000000000007941 */ /* 0x000fea0003800200 */
.L_x_1311:
        /* <DEDUP_REMOVED lines=47> */
.L_x_1314:
[----:B------:R-:W-:Y:S05]  /*1600*/  BSYNC.RECONVERGENT B0 ;  /* 0x0000000000007941 */ /* 0x000fea0003800200 */
.L_x_1313:
        /* <DEDUP_REMOVED lines=44> */
.L_x_1316:
[----:B------:R-:W-:Y:S05]  /*18d0*/  BSYNC.RECONVERGENT B0 ;  /* 0x0000000000007941 */ /* 0x000fea0003800200 */
.L_x_1315:
        /* <DEDUP_REMOVED lines=44> */
.L_x_1318:
[----:B------:R-:W-:Y:S05]  /*1ba0*/  BSYNC.RECONVERGENT B0 ;  /* 0x0000000000007941 */ /* 0x000fea0003800200 */
.L_x_1317:
        /* <DEDUP_REMOVED lines=18> */
.L_x_1321:
[----:B------:R-:W-:-:S13]  /*1cd0*/  ISETP.GE.U32.AND P0, PT, R9, R8, PT ;  /* 0x000000080900720c */ /* 0x000fda0003f06070 */
[----:B------:R-:W-:Y:S05]  /*1ce0*/  @P0 BRA `(.L_x_1323) ;  /* 0x0000000000300947 */ /* 0x000fea0003800000 */
[----:B0-----:R-:W0:Y:S01]  /*1cf0*/  LDC.64 R2, c[0x0][0x388] ;  /* 0x0000e200ff027b82 */ /* 0x001e220000000a00 */
[----:B------:R-:W-:Y:S02]  /*1d00*/  IADD3 R5, PT, PT, R0, R9, RZ ;  /* 0x0000000900057210 */ /* 0x000fe40007ffe0ff */
[----:B------:R-:W-:-:S03]  /*1d10*/  IADD3 R9, PT, PT, R9, 0x80, RZ ;  /* 0x0000008009097810 */ /* 0x000fc60007ffe0ff */
[----:B0-----:R-:W-:-:S05]  /*1d20*/  IMAD.WIDE.U32 R2, R5, 0x2, R2 ;  /* 0x0000000205027825 */ /* 0x001fca00078e0002 */
[----:B------:R1:W-:Y:S02]  /*1d30*/  STG.E.U16 desc[UR4][R2.64], R10 ;  /* 0x0000000a02007986 */ /* 0x0003e4000c101504 */
.L_x_1322:
[----:B------:R-:W-:-:S13]  /*1d40*/  ISETP.GE.U32.AND P0, PT, R9, R8, PT ;  /* 0x000000080900720c */ /* 0x000fda0003f06070 */
[----:B------:R-:W-:Y:S05]  /*1d50*/  @P0 BRA `(.L_x_1324) ;  /* 0x0000000000340947 */ /* 0x000fea0003800000 */
[----:B01----:R-:W0:Y:S01]  /*1d60*/  LDC.64 R2, c[0x0][0x388] ;  /* 0x0000e200ff027b82 */ /* 0x003e220000000a00 */
[----:B------:R-:W-:Y:S02]  /*1d70*/  IADD3 R5, PT, PT, R0, R9, RZ ;  /* 0x0000000900057210 */ /* 0x000fe40007ffe0ff */
[----:B------:R-:W-:-:S03]  /*1d80*/  IADD3 R9, PT, PT, R9, 0x80, RZ ;  /* 0x0000008009097810 */ /* 0x000fc60007ffe0ff */
[----:B0-----:R-:W-:-:S05]  /*1d90*/  IMAD.WIDE.U32 R2, R5, 0x2, R2 ;  /* 0x0000000205027825 */ /* 0x001fca00078e0002 */
[----:B------:R1:W-:Y:S02]  /*1da0*/  STG.E.U16 desc[UR4][R2.64], R11 ;  /* 0x0000000b02007986 */ /* 0x0003e4000c101504 */
.L_x_1323:
        /* <DEDUP_REMOVED lines=8> */
.L_x_1324:
[----:B------:R-:W-:Y:S05]  /*1e30*/  BSYNC.RELIABLE B1 ;  /* 0x0000000000017941 */ /* 0x000fea0003800100 */
.L_x_1320:
[----:B------:R-:W-:-:S13]  /*1e40*/  ISETP.GE.U32.AND P0, PT, R9, R8, PT ;  /* 0x000000080900720c */ /* 0x000fda0003f06070 */
[----:B012---:R-:W0:Y:S01]  /*1e50*/  @!P0 LDC.64 R2, c[0x0][0x388] ;  /* 0x0000e200ff028b82 */ /* 0x007e220000000a00 */
[----:B------:R-:W-:Y:S02]  /*1e60*/  @!P0 IADD3 R5, PT, PT, R0, R9, RZ ;  /* 0x0000000900058210 */ /* 0x000fe40007ffe0ff */
[----:B------:R-:W-:-:S03]  /*1e70*/  @!P0 IADD3 R9, PT, PT, R9, 0x80, RZ ;  /* 0x0000008009098810 */ /* 0x000fc60007ffe0ff */
[----:B0-----:R-:W-:-:S05]  /*1e80*/  @!P0 IMAD.WIDE.U32 R2, R5, 0x2, R2 ;  /* 0x0000000205028825 */ /* 0x001fca00078e0002 */
[----:B------:R2:W-:Y:S02]  /*1e90*/  @!P0 STG.E.U16 desc[UR4][R2.64], R13 ;  /* 0x0000000d02008986 */ /* 0x0005e4000c101504 */
.L_x_1325:
[----:B------:R-:W-:Y:S05]  /*1ea0*/  BSYNC.RECONVERGENT B0 ;  /* 0x0000000000007941 */ /* 0x000fea0003800200 */
.L_x_1319:
        /* <DEDUP_REMOVED lines=8> */
.L_x_1302:
[----:B------:R-:W0:Y:S01]  /*1f30*/  S2R R7, SR_TID.X ;  /* 0x0000000000077919 */ /* 0x000e220000002100 */
[----:B------:R-:W1:Y:S02]  /*1f40*/  LDC.64 R2, c[0x0][0x390] ;  /* 0x0000e400ff027b82 */ /* 0x000e640000000a00 */
[----:B-1----:R-:W-:-:S04]  /*1f50*/  IMAD.WIDE.U32 R2, R0, 0x2, R2 ;  /* 0x0000000200027825 */ /* 0x002fc800078e0002 */
[----:B0-----:R-:W-:-:S05]  /*1f60*/  IMAD.WIDE.U32 R4, R7, 0x8, R2 ;  /* 0x0000000807047825 */ /* 0x001fca00078e0002 */
[----:B------:R-:W2:Y:S04]  /*1f70*/  LDG.E.64 R12, desc[UR4][R4.64] ;  /* 0x00000004040c7981 */ /* 0x000ea8000c1e1b00 */
[----:B------:R0:W3:Y:S01]  /*1f80*/  LDG.E.64 R2, desc[UR4][R4.64+0x400] ;  /* 0x0004000404027981 */ /* 0x0000e2000c1e1b00 */
[----:B------:R-:W-:Y:S01]  /*1f90*/  PLOP3.LUT P5, PT, PT, PT, PT, 0x8, 0x80 ;  /* 0x000000000080781c */ /* 0x000fe20003fae170 */
[--C-:B--2---:R-:W-:Y:S02]  /*1fa0*/  HADD2.F32 R9, -RZ, R12.reuse.H0_H0 ;  /* 0x2000000cff097230 */ /* 0x104fe40000004100 */
[----:B------:R-:W-:Y:S02]  /*1fb0*/  HADD2.F32 R12, -RZ, R12.H1_H1 ;  /* 0x3000000cff0c7230 */ /* 0x000fe40000004100 */
[----:B------:R-:W-:-:S02]  /*1fc0*/  HADD2.F32 R10, -RZ, R13.H0_H0 ;  /* 0x2000000dff0a7230 */ /* 0x000fc40000004100 */
[C---:B------:R-:W-:Y:S01]  /*1fd0*/  FFMA.FTZ R6, R9.reuse, R9, 1 ;  /* 0x3f80000009067423 */ /* 0x040fe20000010009 */
[C---:B------:R-:W-:Y:S01]  /*1fe0*/  FSETP.GT.FTZ.AND P1, PT, |R9|.reuse, 8388608, PT ;  /* 0x4b0000000900780b */ /* 0x040fe20003f34200 */
[----:B------:R-:W-:Y:S01]  /*1ff0*/  FFMA.FTZ R14, R12, R12, 1 ;  /* 0x3f8000000c0e7423 */ /* 0x000fe2000001000c */
[----:B------:R-:W-:Y:S01]  /*2000*/  FADD.FTZ R17, |R9|, -RZ ;  /* 0x800000ff09117221 */ /* 0x000fe20000010200 */
[----:B------:R-:W1:Y:S01]  /*2010*/  MUFU.RSQ R11, R6 ;  /* 0x00000006000b7308 */ /* 0x000e620000001400 */
[----:B------:R-:W-:Y:S01]  /*2020*/  FFMA.FTZ R19, R10, R10, 1 ;  /* 0x3f8000000a137423 */ /* 0x000fe2000001000a */
[----:B------:R-:W-:Y:S02]  /*2030*/  FSETP.GT.FTZ.AND P4, PT, |R12|, 8388608, PT ;  /* 0x4b0000000c00780b */ /* 0x000fe40003f94200 */
[----:B------:R-:W-:-:S04]  /*2040*/  FSETP.GT.FTZ.AND P3, PT, |R10|, 8388608, PT ;  /* 0x4b0000000a00780b */ /* 0x000fc80003f74200 */
[----:B------:R-:W2:Y:S08]  /*2050*/  MUFU.RSQ R15, R14 ;  /* 0x0000000e000f7308 */ /* 0x000eb00000001400 */
[----:B------:R-:W4:Y:S01]  /*2060*/  MUFU.RSQ R20, R19 ;  /* 0x0000001300147308 */ /* 0x000f220000001400 */
[----:B-1----:R-:W-:-:S07]  /*2070*/  FFMA.FTZ R11, R6, R11, 1 ;  /* 0x3f800000060b7423 */ /* 0x002fce000001000b */
[----:B------:R-:W1:Y:S01]  /*2080*/  MUFU.RCP R8, R11 ;  /* 0x0000000b00087308 */ /* 0x000e620000001000 */
[----:B--2---:R-:W-:Y:S01]  /*2090*/  FFMA.FTZ R15, R14, R15, 1 ;  /* 0x3f8000000e0f7423 */ /* 0x004fe2000001000f */
[----:B------:R-:W-:-:S06]  /*20a0*/  FADD.FTZ R14, |R12|, -RZ ;  /* 0x800000ff0c0e7221 */ /* 0x000fcc0000010200 */
[----:B------:R-:W2:Y:S01]  /*20b0*/  MUFU.RCP R15, R15 ;  /* 0x0000000f000f7308 */ /* 0x000ea20000001000 */
[----:B----4-:R-:W-:-:S07]  /*20c0*/  FFMA.FTZ R19, R19, R20, 1 ;  /* 0x3f80000013137423 */ /* 0x010fce0000010014 */
[----:B------:R-:W4:Y:S01]  /*20d0*/  MUFU.RCP R19, R19 ;  /* 0x0000001300137308 */ /* 0x000f220000001000 */
[----:B-1----:R-:W-:-:S04]  /*20e0*/  FMUL.FTZ R8, |R9|, R8 ;  /* 0x0000000809087220 */ /* 0x002fc80000410200 */
[----:B------:R-:W-:Y:S01]  /*20f0*/  @!P1 FFMA.FTZ R17, |R9|, R8, |R9| ;  /* 0x0000000809119223 */ /* 0x000fe20000010609 */
[----:B------:R-:W-:-:S03]  /*2100*/  HFMA2 R8, -RZ, RZ, 1.625, 0 ;  /* 0x3e800000ff087431 */ /* 0x000fc600000001ff */
[C---:B0-----:R-:W-:Y:S01]  /*2110*/  FADD.FTZ.RZ R4, R17.reuse, 1 ;  /* 0x3f80000011047421 */ /* 0x041fe2000001c000 */
[----:B--2---:R-:W-:Y:S01]  /*2120*/  FMUL.FTZ R15, |R12|, R15 ;  /* 0x0000000f0c0f7220 */ /* 0x004fe20000410200 */
[----:B------:R-:W-:-:S03]  /*2130*/  ISETP.GE.U32.AND P2, PT, R17, 0x7f800000, PT ;  /* 0x7f8000001100780c */ /* 0x000fc60003f46070 */
[----:B------:R-:W-:Y:S01]  /*2140*/  IADD3 R4, PT, PT, R4, -0x3f400000, RZ ;  /* 0xc0c0000004047810 */ /* 0x000fe20007ffe0ff */
[----:B------:R-:W-:Y:S01]  /*2150*/  @!P4 FFMA.FTZ R14, |R12|, R15, |R12| ;  /* 0x0000000f0c0ec223 */ /* 0x000fe2000001060c */
[----:B----4-:R-:W-:Y:S02]  /*2160*/  FMUL.FTZ R23, |R10|, R19 ;  /* 0x000000130a177220 */ /* 0x010fe40000410200 */
[----:B------:R-:W-:Y:S01]  /*2170*/  LOP3.LUT R6, R4, 0xff800000, RZ, 0xc0, !PT ;  /* 0xff80000004067812 */ /* 0x000fe200078ec0ff */
[----:B------:R-:W-:Y:S02]  /*2180*/  HADD2.F32 R4, -RZ, R13.H1_H1 ;  /* 0x3000000dff047230 */ /* 0x000fe40000004100 */
[----:B------:R-:W-:Y:S01]  /*2190*/  FADD.FTZ.RZ R15, R14, 1 ;  /* 0x3f8000000e0f7421 */ /* 0x000fe2000001c000 */
[----:B------:R-:W-:Y:S02]  /*21a0*/  IADD3 R5, PT, PT, -R6, 0x40800000, RZ ;  /* 0x4080000006057810 */ /* 0x000fe40007ffe1ff */
[----:B------:R-:W-:Y:S01]  /*21b0*/  IADD3 R16, PT, PT, R17, -R6, RZ ;  /* 0x8000000611107210 */ /* 0x000fe20007ffe0ff */
[----:B------:R-:W-:Y:S01]  /*21c0*/  FFMA.FTZ R11, R4, R4, 1 ;  /* 0x3f800000040b7423 */ /* 0x000fe20000010004 */
[----:B------:R-:W-:Y:S01]  /*21d0*/  IADD3 R15, PT, PT, R15, -0x3f400000, RZ ;  /* 0xc0c000000f0f7810 */ /* 0x000fe20007ffe0ff */
[----:B------:R-:W-:Y:S01]  /*21e0*/  FFMA.FTZ R13, R5, R8, -1 ;  /* 0xbf800000050d7423 */ /* 0x000fe20000010008 */
[----:B------:R-:W-:Y:S01]  /*21f0*/  MOV R5, 0x3d39bf78 ;  /* 0x3d39bf7800057802 */ /* 0x000fe20000000f00 */
[----:B------:R-:W0:Y:S01]  /*2200*/  MUFU.RSQ R18, R11 ;  /* 0x0000000b00127308 */ /* 0x000e220000001400 */
[----:B------:R-:W-:Y:S01]  /*2210*/  LOP3.LUT R15, R15, 0xff800000, RZ, 0xc0, !PT ;  /* 0xff8000000f0f7812 */ /* 0x000fe200078ec0ff */
[----:B------:R-:W-:Y:S01]  /*2220*/  FADD.FTZ R16, R16, R13 ;  /* 0x0000000d10107221 */ /* 0x000fe20000010000 */
[----:B------:R-:W-:-:S02]  /*2230*/  FSETP.GT.FTZ.AND P0, PT, |R4|, 8388608, PT ;  /* 0x4b0000000400780b */ /* 0x000fc40003f14200 */
[----:B------:R-:W-:Y:S01]  /*2240*/  IADD3 R21, PT, PT, -R15, 0x40800000, RZ ;  /* 0x408000000f157810 */ /* 0x000fe20007ffe1ff */
[----:B------:R-:W-:Y:S01]  /*2250*/  FFMA.FTZ R13, R16, -R5, 0.10546888411045074463 ;  /* 0x3dd80012100d7423 */ /* 0x000fe20000010805 */
[----:B------:R-:W-:Y:S02]  /*2260*/  IADD3 R20, PT, PT, R14, -R15, RZ ;  /* 0x8000000f0e147210 */ /* 0x000fe40007ffe0ff */
[----:B------:R-:W-:Y:S01]  /*2270*/  I2FP.F32.S32 R6, R6 ;  /* 0x0000000600067245 */ /* 0x000fe20000201400 */
[C---:B------:R-:W-:Y:S01]  /*2280*/  FFMA.FTZ R13, R16.reuse, R13, -0.13229703903198242188 ;  /* 0xbe0778e0100d7423 */ /* 0x040fe2000001000d */
[----:B------:R-:W-:Y:S01]  /*2290*/  FFMA.FTZ R21, R21, R8, -1 ;  /* 0xbf80000015157423 */ /* 0x000fe20000010008 */
[----:B------:R-:W-:Y:S02]  /*22a0*/  @P2 ISETP.GT.AND P6, PT, R17, -0x40800000, PT ;  /* 0xbf8000001100280c */ /* 0x000fe40003fc4270 */
[----:B------:R-:W-:Y:S01]  /*22b0*/  FFMA.FTZ R13, R16, R13, 0.14491446316242218018 ;  /* 0x3e146475100d7423 */ /* 0x000fe2000001000d */
[----:B------:R-:W-:Y:S01]  /*22c0*/  FADD.FTZ R20, R20, R21 ;  /* 0x0000001514147221 */ /* 0x000fe20000010000 */
[----:B------:R-:W-:Y:S01]  /*22d0*/  FMUL.FTZ R6, R6, 1.1920928955078125e-07 ;  /* 0x3400000006067820 */ /* 0x000fe20000410000 */
[----:B0-----:R-:W-:Y:S01]  /*22e0*/  FFMA.FTZ R22, R11, R18, 1 ;  /* 0x3f8000000b167423 */ /* 0x001fe20000010012 */
[----:B------:R-:W-:Y:S01]  /*22f0*/  FFMA.FTZ R13, R16, R13, -0.16641564667224884033 ;  /* 0xbe2a68dd100d7423 */ /* 0x000fe2000001000d */
[----:B------:R-:W-:Y:S01]  /*2300*/  FFMA.FTZ R19, R20, -R5, 0.10546888411045074463 ;  /* 0x3dd8001214137423 */ /* 0x000fe20000010805 */
[----:B------:R-:W-:Y:S01]  /*2310*/  @P2 PLOP3.LUT P5, PT, P6, PT, PT, 0x80, 0x8 ;  /* 0x000000000008281c */ /* 0x000fe200037af070 */
[----:B------:R0:W1:Y:S01]  /*2320*/  MUFU.RCP R21, R22 ;  /* 0x0000001600157308 */ /* 0x0000620000001000 */
[----:B------:R-:W-:Y:S01]  /*2330*/  FFMA.FTZ R13, R16, R13, 0.19988867640495300293 ;  /* 0x3e4caf9e100d7423 */ /* 0x000fe2000001000d */
[----:B------:R-:W-:-:S02]  /*2340*/  @P2 FSETP.NEU.FTZ.AND P6, PT, R17, RZ, PT ;  /* 0x000000ff1100220b */ /* 0x000fc40003fdd000 */
[----:B------:R-:W-:Y:S01]  /*2350*/  I2FP.F32.S32 R15, R15 ;  /* 0x0000000f000f7245 */ /* 0x000fe20000201400 */
[----:B------:R-:W-:-:S04]  /*2360*/  FFMA.FTZ R13, R16, R13, -0.25000196695327758789 ;  /* 0xbe800042100d7423 */ /* 0x000fc8000001000d */
[----:B------:R-:W-:Y:S01]  /*2370*/  FFMA.FTZ R11, R16, R13, 0.33333510160446166992 ;  /* 0x3eaaaae6100b7423 */ /* 0x000fe2000001000d */
[C---:B------:R-:W-:Y:S01]  /*2380*/  FADD.FTZ R13, |R10|.reuse, -RZ ;  /* 0x800000ff0a0d7221 */ /* 0x040fe20000010200 */
[----:B------:R-:W-:Y:S01]  /*2390*/  @!P3 FFMA.FTZ R13, |R10|, R23, |R10| ;  /* 0x000000170a0db223 */ /* 0x000fe2000001060a */
[----:B------:R-:W-:Y:S01]  /*23a0*/  FFMA.FTZ R23, R20, R19, -0.13229703903198242188 ;  /* 0xbe0778e014177423 */ /* 0x000fe20000010013 */
[----:B------:R-:W-:Y:S01]  /*23b0*/  FFMA.FTZ R11, R16, R11, -0.5 ;  /* 0xbf000000100b7423 */ /* 0x000fe2000001000b */
[----:B0-----:R-:W-:Y:S01]  /*23c0*/  @P2 MOV R22, 0x7f800000 ;  /* 0x7f80000000162802 */ /* 0x001fe20000000f00 */
[----:B------:R-:W-:Y:S01]  /*23d0*/  FADD.FTZ.RZ R18, R13, 1 ;  /* 0x3f8000000d127421 */ /* 0x000fe2000001c000 */
[----:B------:R-:W-:Y:S01]  /*23e0*/  FFMA.FTZ R23, R20, R23, 0.14491446316242218018 ;  /* 0x3e14647514177423 */ /* 0x000fe20000010017 */
[----:B------:R-:W-:Y:S01]  /*23f0*/  FMUL.FTZ R11, R16, R11 ;  /* 0x0000000b100b7220 */ /* 0x000fe20000410000 */
[----:B-1----:R-:W-:Y:S01]  /*2400*/  FMUL.FTZ R25, |R4|, R21 ;  /* 0x0000001504197220 */ /* 0x002fe20000410200 */
[----:B------:R-:W-:Y:S01]  /*2410*/  FMUL.FTZ R28, R15, 1.1920928955078125e-07 ;  /* 0x340000000f1c7820 */ /* 0x000fe20000410000 */
[----:B------:R-:W-:Y:S01]  /*2420*/  FFMA.FTZ R23, R20, R23, -0.16641564667224884033 ;  /* 0xbe2a68dd14177423 */ /* 0x000fe20000010017 */
[----:B------:R-:W-:Y:S01]  /*2430*/  FFMA.FTZ R19, R16, R11, R16 ;  /* 0x0000000b10137223 */ /* 0x000fe20000010010 */
[----:B------:R-:W-:Y:S01]  /*2440*/  IADD3 R16, PT, PT, R18, -0x3f400000, RZ ;  /* 0xc0c0000012107810 */ /* 0x000fe20007ffe0ff */
[----:B------:R-:W-:Y:S01]  /*2450*/  FADD.FTZ R11, |R4|, -RZ ;  /* 0x800000ff040b7221 */ /* 0x000fe20000010200 */
[----:B------:R-:W-:Y:S01]  /*2460*/  FFMA.FTZ R23, R20, R23, 0.19988867640495300293 ;  /* 0x3e4caf9e14177423 */ /* 0x000fe20000010017 */
[----:B------:R-:W-:Y:S01]  /*2470*/  @!P0 FFMA.FTZ R11, |R4|, R25, |R4| ;  /* 0x00000019040b8223 */ /* 0x000fe20000010604 */
[----:B------:R-:W-:Y:S01]  /*2480*/  LOP3.LUT R16, R16, 0xff800000, RZ, 0xc0, !PT ;  /* 0xff80000010107812 */ /* 0x000fe200078ec0ff */
[----:B------:R-:W-:Y:S01]  /*2490*/  FFMA.FTZ R26, R6, 0.69314718246459960938, R19 ;  /* 0x3f317218061a7823 */ /* 0x000fe20000010013 */
[----:B------:R-:W-:Y:S01]  /*24a0*/  FFMA.FTZ R23, R20, R23, -0.25000196695327758789 ;  /* 0xbe80004214177423 */ /* 0x000fe20000010017 */
[--C-:B---3--:R-:W-:Y:S01]  /*24b0*/  HADD2.F32 R6, -RZ, R2.reuse.H0_H0 ;  /* 0x20000002ff067230 */ /* 0x108fe20000004100 */
[----:B------:R-:W-:Y:S01]  /*24c0*/  IADD3 R21, PT, PT, -R16, 0x40800000, RZ ;  /* 0x4080000010157810 */ /* 0x000fe20007ffe1ff */
[----:B------:R-:W-:Y:S01]  /*24d0*/  @P5 FFMA.FTZ R26, R17, R22, +INF ;  /* 0x7f800000111a5423 */ /* 0x000fe20000010016 */
[----:B------:R-:W-:Y:S01]  /*24e0*/  FFMA.FTZ R23, R20, R23, 0.33333510160446166992 ;  /* 0x3eaaaae614177423 */ /* 0x000fe20000010017 */
[----:B------:R-:W-:Y:S01]  /*24f0*/  IADD3 R18, PT, PT, R13, -R16, RZ ;  /* 0x800000100d127210 */ /* 0x000fe20007ffe0ff */
[----:B------:R-:W-:Y:S01]  /*2500*/  FFMA.FTZ R17, R6, R6, 1 ;  /* 0x3f80000006117423 */ /* 0x000fe20000010006 */
[----:B------:R-:W-:Y:S01]  /*2510*/  FFMA.FTZ R21, R21, R8, -1 ;  /* 0xbf80000015157423 */ /* 0x000fe20000010008 */
[----:B------:R-:W-:Y:S01]  /*2520*/  FFMA.FTZ R23, R20, R23, -0.5 ;  /* 0xbf00000014177423 */ /* 0x000fe20000010017 */
[----:B------:R-:W-:Y:S01]  /*2530*/  @P2 FSEL R26, R26, -RZ, P6 ;  /* 0x800000ff1a1a2208 */ /* 0x000fe20003000000 */
[----:B------:R-:W0:Y:S01]  /*2540*/  MUFU.RSQ R24, R17 ;  /* 0x0000001100187308 */ /* 0x000e220000001400 */
[----:B------:R-:W-:Y:S01]  /*2550*/  FADD.FTZ R18, R18, R21 ;  /* 0x0000001512127221 */ /* 0x000fe20000010000 */
[----:B------:R-:W-:Y:S01]  /*2560*/  FMUL.FTZ R19, R20, R23 ;  /* 0x0000001714137220 */ /* 0x000fe20000410000 */
[----:B------:R-:W-:Y:S01]  /*2570*/  FADD.FTZ.RZ R21, R11, 1 ;  /* 0x3f8000000b157421 */ /* 0x000fe2000001c000 */
[----:B------:R-:W-:Y:S01]  /*2580*/  ISETP.GE.U32.AND P2, PT, R14, 0x7f800000, PT ;  /* 0x7f8000000e00780c */ /* 0x000fe20003f46070 */
[----:B------:R-:W-:Y:S01]  /*2590*/  @P1 FADD.FTZ R26, R26, 0.69314718246459960938 ;  /* 0x3f3172181a1a1421 */ /* 0x000fe20000010000 */
[----:B------:R-:W-:Y:S01]  /*25a0*/  FFMA.FTZ R19, R20, R19, R20 ;  /* 0x0000001314137223 */ /* 0x000fe20000010014 */
[----:B------:R-:W-:Y:S01]  /*25b0*/  FSETP.NAN.FTZ.AND P5, PT, |R9|, |R9|, PT ;  /* 0x400000090900720b */ /* 0x000fe20003fb8200 */
[----:B------:R-:W-:Y:S01]  /*25c0*/  HADD2.F32 R2, -RZ, R2.H1_H1 ;  /* 0x30000002ff027230 */ /* 0x000fe20000004100 */
[----:B------:R-:W-:Y:S01]  /*25d0*/  IADD3 R20, PT, PT, R21, -0x3f400000, RZ ;  /* 0xc0c0000015147810 */ /* 0x000fe20007ffe0ff */
[----:B------:R-:W-:Y:S01]  /*25e0*/  FFMA.FTZ R21, R18, -R5, 0.10546888411045074463 ;  /* 0x3dd8001212157423 */ /* 0x000fe20000010805 */
[----:B------:R-:W-:Y:S01]  /*25f0*/  LOP3.LUT R9, R26, 0x80000000, R9, 0xb8, !PT ;  /* 0x800000001a097812 */ /* 0x000fe200078eb809 */
[----:B------:R-:W-:Y:S01]  /*2600*/  FFMA.FTZ R15, R28, 0.69314718246459960938, R19 ;  /* 0x3f3172181c0f7823 */ /* 0x000fe20000010013 */
[----:B------:R-:W-:Y:S01]  /*2610*/  LOP3.LUT R20, R20, 0xff800000, RZ, 0xc0, !PT ;  /* 0xff80000014147812 */ /* 0x000fe200078ec0ff */
[----:B------:R-:W-:Y:S01]  /*2620*/  FFMA.FTZ R21, R18, R21, -0.13229703903198242188 ;  /* 0xbe0778e012157423 */ /* 0x000fe20000010015 */
[----:B------:R-:W-:-:S02]  /*2630*/  FSEL R9, R9, R26, !P5 ;  /* 0x0000001a09097208 */ /* 0x000fc40006800000 */
[----:B------:R-:W-:Y:S01]  /*2640*/  IADD3 R23, PT, PT, -R20, 0x40800000, RZ ;  /* 0x4080000014177810 */ /* 0x000fe20007ffe1ff */
[----:B------:R-:W-:Y:S01]  /*2650*/  FFMA.FTZ R21, R18, R21, 0.14491446316242218018 ;  /* 0x3e14647512157423 */ /* 0x000fe20000010015 */
[----:B------:R-:W-:Y:S01]  /*2660*/  IADD3 R22, PT, PT, R11, -R20, RZ ;  /* 0x800000140b167210 */ /* 0x000fe20007ffe0ff */
[----:B0-----:R-:W-:Y:S01]  /*2670*/  FFMA.FTZ R24, R17, R24, 1 ;  /* 0x3f80000011187423 */ /* 0x001fe20000010018 */
[----:B------:R-:W-:Y:S01]  /*2680*/  @P2 ISETP.GT.AND P5, PT, R14, -0x40800000, PT ;  /* 0xbf8000000e00280c */ /* 0x000fe20003fa4270 */
[----:B------:R-:W-:Y:S01]  /*2690*/  FFMA.FTZ R23, R23, R8, -1 ;  /* 0xbf80000017177423 */ /* 0x000fe20000010008 */
[----:B------:R-:W-:Y:S01]  /*26a0*/  FFMA.FTZ R21, R18, R21, -0.16641564667224884033 ;  /* 0xbe2a68dd12157423 */ /* 0x000fe20000010015 */
[----:B------:R-:W-:Y:S02]  /*26b0*/  PLOP3.LUT P1, PT, PT, PT, PT, 0x8, 0x80 ;  /* 0x000000000080781c */ /* 0x000fe40003f2e170 */
[----:B------:R-:W-:Y:S01]  /*26c0*/  FADD.FTZ R22, R22, R23 ;  /* 0x0000001716167221 */ /* 0x000fe20000010000 */
[----:B------:R-:W-:Y:S01]  /*26d0*/  FFMA.FTZ R21, R18, R21, 0.19988867640495300293 ;  /* 0x3e4caf9e12157423 */ /* 0x000fe20000010015 */
[----:B------:R-:W-:-:S02]  /*26e0*/  @P2 PLOP3.LUT P1, PT, P5, PT, PT, 0x80, 0x8 ;  /* 0x000000000008281c */ /* 0x000fc40002f2f070 */
[----:B------:R-:W-:Y:S01]  /*26f0*/  FFMA.FTZ R19, R22, -R5, 0.10546888411045074463 ;  /* 0x3dd8001216137423 */ /* 0x000fe20000010805 */
[----:B------:R-:W-:Y:S01]  /*2700*/  FFMA.FTZ R21, R18, R21, -0.25000196695327758789 ;  /* 0xbe80004212157423 */ /* 0x000fe20000010015 */
[----:B------:R-:W-:Y:S02]  /*2710*/  ISETP.GE.U32.AND P5, PT, R13, 0x7f800000, PT ;  /* 0x7f8000000d00780c */ /* 0x000fe40003fa6070 */
[----:B------:R-:W-:Y:S01]  /*2720*/  FFMA.FTZ R19, R22, R19, -0.13229703903198242188 ;  /* 0xbe0778e016137423 */ /* 0x000fe20000010013 */
[----:B------:R-:W-:Y:S01]  /*2730*/  FFMA.FTZ R21, R18, R21, 0.33333510160446166992 ;  /* 0x3eaaaae612157423 */ /* 0x000fe20000010015 */
[----:B------:R-:W-:Y:S02]  /*2740*/  @P2 MOV R25, 0x7f800000 ;  /* 0x7f80000000192802 */ /* 0x000fe40000000f00 */
[----:B------:R-:W-:Y:S01]  /*2750*/  FFMA.FTZ R19, R22, R19, 0.14491446316242218018 ;  /* 0x3e14647516137423 */ /* 0x000fe20000010013 */
[----:B------:R-:W-:Y:S01]  /*2760*/  FFMA.FTZ R21, R18, R21, -0.5 ;  /* 0xbf00000012157423 */ /* 0x000fe20000010015 */
[C---:B------:R-:W-:Y:S01]  /*2770*/  @P2 FSETP.NEU.FTZ.AND P6, PT, R14.reuse, RZ, PT ;  /* 0x000000ff0e00220b */ /* 0x040fe20003fdd000 */
[----:B------:R-:W-:Y:S01]  /*2780*/  @P1 FFMA.FTZ R15, R14, R25, +INF ;  /* 0x7f8000000e0f1423 */ /* 0x000fe20000010019 */
[----:B------:R-:W-:Y:S01]  /*2790*/  FFMA.FTZ R17, R22, R19, -0.16641564667224884033 ;  /* 0xbe2a68dd16117423 */ /* 0x000fe20000010013 */
[----:B------:R-:W-:Y:S01]  /*27a0*/  FMUL.FTZ R21, R18, R21 ;  /* 0x0000001512157220 */ /* 0x000fe20000410000 */
[----:B------:R0:W1:Y:S01]  /*27b0*/  MUFU.RCP R19, R24 ;  /* 0x0000001800137308 */ /* 0x0000620000001000 */
[----:B------:R-:W-:Y:S01]  /*27c0*/  FSETP.GT.FTZ.AND P1, PT, |R6|, 8388608, PT ;  /* 0x4b0000000600780b */ /* 0x000fe20003f34200 */
[----:B------:R-:W-:Y:S01]  /*27d0*/  FFMA.FTZ R23, R22, R17, 0.19988867640495300293 ;  /* 0x3e4caf9e16177423 */ /* 0x000fe20000010011 */
[----:B------:R-:W-:Y:S01]  /*27e0*/  FFMA.FTZ R17, R2, R2, 1 ;  /* 0x3f80000002117423 */ /* 0x000fe20000010002 */
[----:B------:R-:W-:Y:S01]  /*27f0*/  FFMA.FTZ R21, R18, R21, R18 ;  /* 0x0000001512157223 */ /* 0x000fe20000010012 */
[----:B------:R-:W-:Y:S01]  /*2800*/  @P2 FSEL R15, R15, -RZ, P6 ;  /* 0x800000ff0f0f2208 */ /* 0x000fe20003000000 */
[C---:B------:R-:W-:Y:S01]  /*2810*/  FFMA.FTZ R23, R22.reuse, R23, -0.25000196695327758789 ;  /* 0xbe80004216177423 */ /* 0x040fe20000010017 */
[----:B------:R-:W-:Y:S01]  /*2820*/  @P5 ISETP.GT.AND P2, PT, R13, -0x40800000, PT ;  /* 0xbf8000000d00580c */ /* 0x000fe20003f44270 */
[----:B------:R-:W2:Y:S01]  /*2830*/  MUFU.RSQ R18, R17 ;  /* 0x0000001100127308 */ /* 0x000ea20000001400 */
[----:B------:R-:W-:Y:S01]  /*2840*/  PLOP3.LUT P6, PT, PT, PT, PT, 0x8, 0x80 ;  /* 0x000000000080781c */ /* 0x000fe20003fce170 */
[----:B------:R-:W-:Y:S01]  /*2850*/  FFMA.FTZ R23, R22, R23, 0.33333510160446166992 ;  /* 0x3eaaaae616177423 */ /* 0x000fe20000010017 */
[----:B------:R-:W-:Y:S01]  /*2860*/  @P5 PLOP3.LUT P6, PT, P2, PT, PT, 0x80, 0x8 ;  /* 0x000000000008581c */ /* 0x000fe200017cf070 */
[----:B------:R-:W-:Y:S01]  /*2870*/  FADD.FTZ R14, |R6|, -RZ ;  /* 0x800000ff060e7221 */ /* 0x000fe20000010200 */
[----:B------:R-:W-:Y:S01]  /*2880*/  I2FP.F32.S32 R16, R16 ;  /* 0x0000001000107245 */ /* 0x000fe20000201400 */
[----:B------:R-:W-:Y:S01]  /*2890*/  FFMA.FTZ R23, R22, R23, -0.5 ;  /* 0xbf00000016177423 */ /* 0x000fe20000010017 */
[----:B0-----:R-:W-:Y:S01]  /*28a0*/  @P5 MOV R24, 0x7f800000 ;  /* 0x7f80000000185802 */ /* 0x001fe20000000f00 */
[----:B-1----:R-:W-:-:S02]  /*28b0*/  FMUL.FTZ R25, |R6|, R19 ;  /* 0x0000001306197220 */ /* 0x002fc40000410200 */
[----:B------:R-:W-:Y:S01]  /*28c0*/  FMUL.FTZ R16, R16, 1.1920928955078125e-07 ;  /* 0x3400000010107820 */ /* 0x000fe20000410000 */
[----:B------:R-:W-:Y:S01]  /*28d0*/  I2FP.F32.S32 R20, R20 ;  /* 0x0000001400147245 */ /* 0x000fe20000201400 */
[----:B------:R-:W-:Y:S01]  /*28e0*/  FMUL.FTZ R23, R22, R23 ;  /* 0x0000001716177220 */ /* 0x000fe20000410000 */
[----:B------:R-:W-:Y:S01]  /*28f0*/  @!P1 FFMA.FTZ R14, |R6|, R25, |R6| ;  /* 0x00000019060e9223 */ /* 0x000fe20000010606 */
[----:B------:R-:W-:Y:S01]  /*2900*/  FFMA.FTZ R21, R16, 0.69314718246459960938, R21 ;  /* 0x3f31721810157823 */ /* 0x000fe20000010015 */
[C---:B------:R-:W-:Y:S01]  /*2910*/  @P5 FSETP.NEU.FTZ.AND P2, PT, R13.reuse, RZ, PT ;  /* 0x000000ff0d00520b */ /* 0x040fe20003f5d000 */
[----:B------:R-:W-:Y:S01]  /*2920*/  @P6 FFMA.FTZ R21, R13, R24, +INF ;  /* 0x7f8000000d156423 */ /* 0x000fe20000010018 */
[----:B--2---:R-:W-:Y:S01]  /*2930*/  FFMA.FTZ R18, R17, R18, 1 ;  /* 0x3f80000011127423 */ /* 0x004fe20000010012 */
[----:B------:R-:W-:Y:S01]  /*2940*/  FADD.FTZ.RZ R17, R14, 1 ;  /* 0x3f8000000e117421 */ /* 0x000fe2000001c000 */
[----:B------:R-:W-:Y:S01]  /*2950*/  FFMA.FTZ R22, R22, R23, R22 ;  /* 0x0000001716167223 */ /* 0x000fe20000010016 */
[----:B------:R-:W-:Y:S01]  /*2960*/  FMUL.FTZ R19, R20, 1.1920928955078125e-07 ;  /* 0x3400000014137820 */ /* 0x000fe20000410000 */
[--C-:B------:R-:W-:Y:S01]  /*2970*/  HADD2.F32 R13, -RZ, R3.reuse.H0_H0 ;  /* 0x20000003ff0d7230 */ /* 0x100fe20000004100 */
[----:B------:R-:W-:Y:S01]  /*2980*/  MOV R25, R15 ;  /* 0x0000000f00197202 */ /* 0x000fe20000000f00 */
[----:B------:R-:W-:Y:S01]  /*2990*/  HADD2.F32 R3, -RZ, R3.H1_H1 ;  /* 0x30000003ff037230 */ /* 0x000fe20000004100 */
[----:B------:R-:W-:Y:S01]  /*29a0*/  IADD3 R17, PT, PT, R17, -0x3f400000, RZ ;  /* 0xc0c0000011117810 */ /* 0x000fe20007ffe0ff */
[----:B------:R-:W-:Y:S01]  /*29b0*/  FFMA.FTZ R16, R19, 0.69314718246459960938, R22 ;  /* 0x3f31721813107823 */ /* 0x000fe20000010016 */
[----:B------:R-:W-:Y:S01]  /*29c0*/  ISETP.GE.U32.AND P6, PT, R11, 0x7f800000, PT ;  /* 0x7f8000000b00780c */ /* 0x000fe20003fc6070 */
[----:B------:R-:W-:Y:S01]  /*29d0*/  FFMA.FTZ R22, R13, R13, 1 ;  /* 0x3f8000000d167423 */ /* 0x000fe2000001000d */
[----:B------:R-:W-:Y:S01]  /*29e0*/  LOP3.LUT R15, R17, 0xff800000, RZ, 0xc0, !PT ;  /* 0xff800000110f7812 */ /* 0x000fe200078ec0ff */
[----:B------:R-:W-:Y:S01]  /*29f0*/  @P4 FADD.FTZ R25, R25, 0.69314718246459960938 ;  /* 0x3f31721819194421 */ /* 0x000fe20000010000 */
[----:B------:R0:W1:Y:S01]  /*2a00*/  MUFU.RCP R19, R18 ;  /* 0x0000001200137308 */ /* 0x0000620000001000 */
[----:B------:R-:W-:-:S02]  /*2a10*/  @P5 FSEL R21, R21, -RZ, P2 ;  /* 0x800000ff15155208 */ /* 0x000fc40001000000 */
[----:B------:R-:W-:Y:S02]  /*2a20*/  IADD3 R17, PT, PT, -R15, 0x40800000, RZ ;  /* 0x408000000f117810 */ /* 0x000fe40007ffe1ff */
[----:B------:R-:W-:Y:S01]  /*2a30*/  FSETP.NAN.FTZ.AND P2, PT, |R12|, |R12|, PT ;  /* 0x4000000c0c00720b */ /* 0x000fe20003f58200 */
[----:B------:R-:W-:Y:S01]  /*2a40*/  @P3 FADD.FTZ R21, R21, 0.69314718246459960938 ;  /* 0x3f31721815153421 */ /* 0x000fe20000010000 */
[----:B------:R-:W-:Y:S01]  /*2a50*/  LOP3.LUT R12, R25, 0x80000000, R12, 0xb8, !PT ;  /* 0x80000000190c7812 */ /* 0x000fe200078eb80c */
[----:B------:R-:W2:Y:S01]  /*2a60*/  MUFU.RSQ R23, R22 ;  /* 0x0000001600177308 */ /* 0x000ea20000001400 */
[----:B0-----:R-:W-:Y:S01]  /*2a70*/  IADD3 R18, PT, PT, R14, -R15, RZ ;  /* 0x8000000f0e127210 */ /* 0x001fe20007ffe0ff */
[----:B------:R-:W-:Y:S01]  /*2a80*/  FFMA.FTZ R17, R17, R8, -1 ;  /* 0xbf80000011117423 */ /* 0x000fe20000010008 */
[C---:B------:R-:W-:Y:S02]  /*2a90*/  @P6 ISETP.GT.AND P4, PT, R11.reuse, -0x40800000, PT ;  /* 0xbf8000000b00680c */ /* 0x040fe40003f84270 */
[----:B------:R-:W-:Y:S01]  /*2aa0*/  FSEL R12, R12, R25, !P2 ;  /* 0x000000190c0c7208 */ /* 0x000fe20005000000 */
[----:B------:R-:W-:Y:S01]  /*2ab0*/  FADD.FTZ R18, R18, R17 ;  /* 0x0000001112127221 */ /* 0x000fe20000010000 */
[C---:B------:R-:W-:Y:S01]  /*2ac0*/  FSETP.GT.FTZ.AND P2, PT, |R2|.reuse, 8388608, PT ;  /* 0x4b0000000200780b */ /* 0x040fe20003f54200 */
[----:B------:R-:W-:Y:S01]  /*2ad0*/  FADD.FTZ R17, |R2|, -RZ ;  /* 0x800000ff02117221 */ /* 0x000fe20000010200 */
[----:B------:R-:W-:Y:S01]  /*2ae0*/  PLOP3.LUT P5, PT, PT, PT, PT, 0x8, 0x80 ;  /* 0x000000000080781c */ /* 0x000fe20003fae170 */
[----:B------:R-:W-:Y:S01]  /*2af0*/  FFMA.FTZ R25, R18, -R5, 0.10546888411045074463 ;  /* 0x3dd8001212197423 */ /* 0x000fe20000010805 */
[----:B------:R-:W-:Y:S01]  /*2b00*/  @P6 PLOP3.LUT P5, PT, P4, PT, PT, 0x80, 0x8 ;  /* 0x000000000008681c */ /* 0x000fe200027af070 */
[----:B-1----:R-:W-:Y:S01]  /*2b10*/  FMUL.FTZ R19, |R2|, R19 ;  /* 0x0000001302137220 */ /* 0x002fe20000410200 */
[----:B------:R-:W-:Y:S01]  /*2b20*/  @P6 MOV R24, 0x7f800000 ;  /* 0x7f80000000186802 */ /* 0x000fe20000000f00 */
[----:B------:R-:W-:Y:S01]  /*2b30*/  FFMA.FTZ R25, R18, R25, -0.13229703903198242188 ;  /* 0xbe0778e012197423 */ /* 0x000fe20000010019 */
[----:B------:R-:W-:Y:S01]  /*2b40*/  @P6 FSETP.NEU.FTZ.AND P4, PT, R11, RZ, PT ;  /* 0x000000ff0b00620b */ /* 0x000fe20003f9d000 */
[----:B--2---:R-:W-:-:S02]  /*2b50*/  FFMA.FTZ R22, R22, R23, 1 ;  /* 0x3f80000016167423 */ /* 0x004fc40000010017 */
[----:B------:R-:W-:Y:S01]  /*2b60*/  FFMA.FTZ R25, R18, R25, 0.14491446316242218018 ;  /* 0x3e14647512197423 */ /* 0x000fe20000010019 */
[----:B------:R-:W-:Y:S01]  /*2b70*/  FSETP.NAN.FTZ.AND P3, PT, |R10|, |R10|, PT ;  /* 0x4000000a0a00720b */ /* 0x000fe20003f78200 */
[----:B------:R-:W-:Y:S01]  /*2b80*/  @!P2 FFMA.FTZ R17, |R2|, R19, |R2| ;  /* 0x000000130211a223 */ /* 0x000fe20000010602 */
[----:B------:R-:W-:Y:S01]  /*2b90*/  LOP3.LUT R10, R21, 0x80000000, R10, 0xb8, !PT ;  /* 0x80000000150a7812 */ /* 0x000fe200078eb80a */
[C---:B------:R-:W-:Y:S01]  /*2ba0*/  FFMA.FTZ R25, R18.reuse, R25, -0.16641564667224884033 ;  /* 0xbe2a68dd12197423 */ /* 0x040fe20000010019 */
[----:B------:R-:W0:Y:S01]  /*2bb0*/  MUFU.RCP R22, R22 ;  /* 0x0000001600167308 */ /* 0x000e220000001000 */
[----:B------:R-:W-:Y:S01]  /*2bc0*/  @P5 FFMA.FTZ R16, R11, R24, +INF ;  /* 0x7f8000000b105423 */ /* 0x000fe20000010018 */
[----:B------:R-:W-:Y:S01]  /*2bd0*/  FADD.FTZ.RZ R11, R17, 1 ;  /* 0x3f800000110b7421 */ /* 0x000fe2000001c000 */
[----:B------:R-:W-:Y:S01]  /*2be0*/  FFMA.FTZ R25, R18, R25, 0.19988867640495300293 ;  /* 0x3e4caf9e12197423 */ /* 0x000fe20000010019 */
[----:B------:R-:W-:Y:S02]  /*2bf0*/  FSEL R10, R10, R21, !P3 ;  /* 0x000000150a0a7208 */ /* 0x000fe40005800000 */
[----:B------:R-:W-:Y:S01]  /*2c00*/  @P6 FSEL R16, R16, -RZ, P4 ;  /* 0x800000ff10106208 */ /* 0x000fe20002000000 */
[----:B------:R-:W-:Y:S01]  /*2c10*/  FFMA.FTZ R25, R18, R25, -0.25000196695327758789 ;  /* 0xbe80004212197423 */ /* 0x000fe20000010019 */
[----:B------:R-:W-:-:S02]  /*2c20*/  IADD3 R11, PT, PT, R11, -0x3f400000, RZ ;  /* 0xc0c000000b0b7810 */ /* 0x000fc40007ffe0ff */
[----:B------:R-:W-:Y:S01]  /*2c30*/  FSETP.GT.FTZ.AND P4, PT, |R13|, 8388608, PT ;  /* 0x4b0000000d00780b */ /* 0x000fe20003f94200 */
[C---:B------:R-:W-:Y:S01]  /*2c40*/  FFMA.FTZ R25, R18.reuse, R25, 0.33333510160446166992 ;  /* 0x3eaaaae612197423 */ /* 0x040fe20000010019 */
[----:B------:R-:W-:Y:S02]  /*2c50*/  MOV R19, R16 ;  /* 0x0000001000137202 */ /* 0x000fe40000000f00 */
[----:B------:R-:W-:Y:S01]  /*2c60*/  LOP3.LUT R16, R11, 0xff800000, RZ, 0xc0, !PT ;  /* 0xff8000000b107812 */ /* 0x000fe200078ec0ff */
[----:B------:R-:W-:Y:S01]  /*2c70*/  FFMA.FTZ R25, R18, R25, -0.5 ;  /* 0xbf00000012197423 */ /* 0x000fe20000010019 */
[----:B------:R-:W-:Y:S01]  /*2c80*/  FSETP.NAN.FTZ.AND P5, PT, |R4|, |R4|, PT ;  /* 0x400000040400720b */ /* 0x000fe20003fb8200 */
[----:B------:R-:W-:Y:S01]  /*2c90*/  @P0 FADD.FTZ R19, R19, 0.69314718246459960938 ;  /* 0x3f31721813130421 */ /* 0x000fe20000010000 */
[----:B------:R-:W-:Y:S01]  /*2ca0*/  IADD3 R23, PT, PT, -R16, 0x40800000, RZ ;  /* 0x4080000010177810 */ /* 0x000fe20007ffe1ff */
[----:B0-----:R-:W-:Y:S01]  /*2cb0*/  FMUL.FTZ R26, |R13|, R22 ;  /* 0x000000160d1a7220 */ /* 0x001fe20000410200 */
[----:B------:R-:W-:Y:S01]  /*2cc0*/  IADD3 R21, PT, PT, R17, -R16, RZ ;  /* 0x8000001011157210 */ /* 0x000fe20007ffe0ff */
[----:B------:R-:W-:Y:S01]  /*2cd0*/  FADD.FTZ R11, |R13|, -RZ ;  /* 0x800000ff0d0b7221 */ /* 0x000fe20000010200 */
[----:B------:R-:W-:Y:S01]  /*2ce0*/  LOP3.LUT R4, R19, 0x80000000, R4, 0xb8, !PT ;  /* 0x8000000013047812 */ /* 0x000fe200078eb804 */
[----:B------:R-:W-:Y:S01]  /*2cf0*/  FFMA.FTZ R24, R23, R8, -1 ;  /* 0xbf80000017187423 */ /* 0x000fe20000010008 */
[----:B------:R-:W-:Y:S01]  /*2d00*/  FMUL.FTZ R25, R18, R25 ;  /* 0x0000001912197220 */ /* 0x000fe20000410000 */
[----:B------:R-:W-:Y:S01]  /*2d10*/  @!P4 FFMA.FTZ R11, |R13|, R26, |R13| ;  /* 0x0000001a0d0bc223 */ /* 0x000fe2000001060d */
[----:B------:R-:W-:Y:S01]  /*2d20*/  ISETP.GE.U32.AND P3, PT, R14, 0x7f800000, PT ;  /* 0x7f8000000e00780c */ /* 0x000fe20003f66070 */
[----:B------:R-:W-:Y:S01]  /*2d30*/  FADD.FTZ R22, R21, R24 ;  /* 0x0000001815167221 */ /* 0x000fe20000010000 */
[----:B------:R-:W-:Y:S01]  /*2d40*/  FSEL R19, R4, R19, !P5 ;  /* 0x0000001304137208 */ /* 0x000fe20006800000 */
[----:B------:R-:W-:Y:S01]  /*2d50*/  FFMA.FTZ R4, R18, R25, R18 ;  /* 0x0000001912047223 */ /* 0x000fe20000010012 */
[----:B------:R-:W-:Y:S01]  /*2d60*/  FFMA.FTZ R21, R3, R3, 1 ;  /* 0x3f80000003157423 */ /* 0x000fe20000010003 */
[----:B------:R-:W-:Y:S01]  /*2d70*/  FADD.FTZ.RZ R18, R11, 1 ;  /* 0x3f8000000b127421 */ /* 0x000fe2000001c000 */
[C---:B------:R-:W-:Y:S01]  /*2d80*/  FFMA.FTZ R23, R22.reuse, -R5, 0.10546888411045074463 ;  /* 0x3dd8001216177423 */ /* 0x040fe20000010805 */
[----:B------:R-:W-:Y:S01]  /*2d90*/  I2FP.F32.S32 R15, R15 ;  /* 0x0000000f000f7245 */ /* 0x000fe20000201400 */
[----:B------:R-:W0:Y:S01]  /*2da0*/  MUFU.RSQ R24, R21 ;  /* 0x0000001500187308 */ /* 0x000e220000001400 */
[----:B------:R-:W-:Y:S01]  /*2db0*/  ISETP.GE.U32.AND P0, PT, R17, 0x7f800000, PT ;  /* 0x7f8000001100780c */ /* 0x000fe20003f06070 */
[----:B------:R-:W-:Y:S01]  /*2dc0*/  FFMA.FTZ R23, R22, R23, -0.13229703903198242188 ;  /* 0xbe0778e016177423 */ /* 0x000fe20000010017 */
[----:B------:R-:W-:Y:S01]  /*2dd0*/  IADD3 R18, PT, PT, R18, -0x3f400000, RZ ;  /* 0xc0c0000012127810 */ /* 0x000fe20007ffe0ff */
[----:B------:R-:W-:Y:S01]  /*2de0*/  FMUL.FTZ R15, R15, 1.1920928955078125e-07 ;  /* 0x340000000f0f7820 */ /* 0x000fe20000410000 */
[----:B------:R-:W-:Y:S01]  /*2df0*/  @P3 ISETP.GT.AND P5, PT, R14, -0x40800000, PT ;  /* 0xbf8000000e00380c */ /* 0x000fe20003fa4270 */
[----:B------:R-:W-:Y:S01]  /*2e00*/  FFMA.FTZ R23, R22, R23, 0.14491446316242218018 ;  /* 0x3e14647516177423 */ /* 0x000fe20000010017 */
[----:B------:R-:W-:Y:S01]  /*2e10*/  LOP3.LUT R18, R18, 0xff800000, RZ, 0xc0, !PT ;  /* 0xff80000012127812 */ /* 0x000fe200078ec0ff */
[----:B------:R-:W-:Y:S01]  /*2e20*/  FFMA.FTZ R4, R15, 0.69314718246459960938, R4 ;  /* 0x3f3172180f047823 */ /* 0x000fe20000010004 */
[----:B------:R-:W-:Y:S01]  /*2e30*/  PLOP3.LUT P6, PT, PT, PT, PT, 0x8, 0x80 ;  /* 0x000000000080781c */ /* 0x000fe20003fce170 */
[----:B------:R-:W-:Y:S01]  /*2e40*/  FFMA.FTZ R23, R22, R23, -0.16641564667224884033 ;  /* 0xbe2a68dd16177423 */ /* 0x000fe20000010017 */
[----:B------:R-:W-:-:S02]  /*2e50*/  IADD3 R25, PT, PT, -R18, 0x40800000, RZ ;  /* 0x4080000012197810 */ /* 0x000fc40007ffe1ff */
[----:B------:R-:W-:Y:S01]  /*2e60*/  @P3 PLOP3.LUT P6, PT, P5, PT, PT, 0x80, 0x8 ;  /* 0x000000000008381c */ /* 0x000fe20002fcf070 */
[C---:B------:R-:W-:Y:S01]  /*2e70*/  FFMA.FTZ R23, R22.reuse, R23, 0.19988867640495300293 ;  /* 0x3e4caf9e16177423 */ /* 0x040fe20000010017 */
[----:B------:R-:W-:Y:S01]  /*2e80*/  IADD3 R15, PT, PT, R11, -R18, RZ ;  /* 0x800000120b0f7210 */ /* 0x000fe20007ffe0ff */
[----:B------:R-:W-:Y:S01]  /*2e90*/  FFMA.FTZ R26, R25, R8, -1 ;  /* 0xbf800000191a7423 */ /* 0x000fe20000010008 */
[----:B0-----:R-:W-:Y:S01]  /*2ea0*/  FFMA.FTZ R21, R21, R24, 1 ;  /* 0x3f80000015157423 */ /* 0x001fe20000010018 */
[C---:B------:R-:W-:Y:S01]  /*2eb0*/  FFMA.FTZ R23, R22.reuse, R23, -0.25000196695327758789 ;  /* 0xbe80004216177423 */ /* 0x040fe20000010017 */
[----:B------:R-:W-:Y:S01]  /*2ec0*/  @P3 MOV R25, 0x7f800000 ;  /* 0x7f80000000193802 */ /* 0x000fe20000000f00 */
[----:B------:R-:W-:Y:S01]  /*2ed0*/  FADD.FTZ R24, R15, R26 ;  /* 0x0000001a0f187221 */ /* 0x000fe20000010000 */
[----:B------:R-:W-:Y:S01]  /*2ee0*/  @P0 ISETP.GT.AND P5, PT, R17, -0x40800000, PT ;  /* 0xbf8000001100080c */ /* 0x000fe20003fa4270 */
[----:B------:R-:W-:Y:S01]  /*2ef0*/  FFMA.FTZ R23, R22, R23, 0.33333510160446166992 ;  /* 0x3eaaaae616177423 */ /* 0x000fe20000010017 */
[----:B------:R-:W-:Y:S01]  /*2f00*/  I2FP.F32.S32 R16, R16 ;  /* 0x0000001000107245 */ /* 0x000fe20000201400 */
[----:B------:R-:W-:Y:S01]  /*2f10*/  FFMA.FTZ R15, R24, -R5, 0.10546888411045074463 ;  /* 0x3dd80012180f7423 */ /* 0x000fe20000010805 */
[----:B------:R-:W-:Y:S01]  /*2f20*/  I2FP.F32.S32 R18, R18 ;  /* 0x0000001200127245 */ /* 0x000fe20000201400 */
[----:B------:R-:W-:Y:S01]  /*2f30*/  @P6 FFMA.FTZ R4, R14, R25, +INF ;  /* 0x7f8000000e046423 */ /* 0x000fe20000010019 */
[----:B------:R-:W-:Y:S01]  /*2f40*/  PLOP3.LUT P6, PT, PT, PT, PT, 0x8, 0x80 ;  /* 0x000000000080781c */ /* 0x000fe20003fce170 */
[----:B------:R-:W-:Y:S01]  /*2f50*/  FFMA.FTZ R23, R22, R23, -0.5 ;  /* 0xbf00000016177423 */ /* 0x000fe20000010017 */
[----:B------:R-:W-:Y:S01]  /*2f60*/  @P0 PLOP3.LUT P6, PT, P5, PT, PT, 0x80, 0x8 ;  /* 0x000000000008081c */ /* 0x000fe20002fcf070 */
[----:B------:R-:W-:Y:S01]  /*2f70*/  FFMA.FTZ R15, R24, R15, -0.13229703903198242188 ;  /* 0xbe0778e0180f7423 */ /* 0x000fe2000001000f */
[----:B------:R-:W-:Y:S01]  /*2f80*/  @P3 FSETP.NEU.FTZ.AND P5, PT, R14, RZ, PT ;  /* 0x000000ff0e00320b */ /* 0x000fe20003fbd000 */
[----:B------:R-:W-:Y:S01]  /*2f90*/  FMUL.FTZ R23, R22, R23 ;  /* 0x0000001716177220 */ /* 0x000fe20000410000 */
[----:B------:R-:W0:Y:S01]  /*2fa0*/  MUFU.RCP R14, R21 ;  /* 0x00000015000e7308 */ /* 0x000e220000001000 */
[----:B------:R-:W-:Y:S01]  /*2fb0*/  FFMA.FTZ R15, R24, R15, 0.14491446316242218018 ;  /* 0x3e146475180f7423 */ /* 0x000fe2000001000f */
[----:B------:R-:W-:Y:S01]  /*2fc0*/  @P3 FSEL R4, R4, -RZ, P5 ;  /* 0x800000ff04043208 */ /* 0x000fe20002800000 */
[----:B------:R-:W-:Y:S01]  /*2fd0*/  FFMA.FTZ R23, R22, R23, R22 ;  /* 0x0000001716177223 */ /* 0x000fe20000010016 */
[----:B------:R-:W-:Y:S01]  /*2fe0*/  ISETP.GE.U32.AND P5, PT, R11, 0x7f800000, PT ;  /* 0x7f8000000b00780c */ /* 0x000fe20003fa6070 */
[----:B------:R-:W-:Y:S01]  /*2ff0*/  FFMA.FTZ R15, R24, R15, -0.16641564667224884033 ;  /* 0xbe2a68dd180f7423 */ /* 0x000fe2000001000f */
[----:B------:R-:W-:Y:S01]  /*3000*/  FMUL.FTZ R16, R16, 1.1920928955078125e-07 ;  /* 0x3400000010107820 */ /* 0x000fe20000410000 */
[----:B------:R-:W-:Y:S01]  /*3010*/  @P0 MOV R22, 0x7f800000 ;  /* 0x7f80000000160802 */ /* 0x000fe20000000f00 */
[----:B------:R-:W-:Y:S01]  /*3020*/  FMUL.FTZ R18, R18, 1.1920928955078125e-07 ;  /* 0x3400000012127820 */ /* 0x000fe20000410000 */
[----:B------:R-:W-:Y:S01]  /*3030*/  FSETP.GT.FTZ.AND P3, PT, |R3|, 8388608, PT ;  /* 0x4b0000000300780b */ /* 0x000fe20003f74200 */
[----:B------:R-:W-:Y:S01]  /*3040*/  FFMA.FTZ R15, R24, R15, 0.19988867640495300293 ;  /* 0x3e4caf9e180f7423 */ /* 0x000fe2000001000f */
[----:B------:R-:W-:Y:S01]  /*3050*/  FFMA.FTZ R16, R16, 0.69314718246459960938, R23 ;  /* 0x3f31721810107823 */ /* 0x000fe20000010017 */
[C---:B------:R-:W-:Y:S01]  /*3060*/  @P6 FFMA.FTZ R16, R17.reuse, R22, +INF ;  /* 0x7f80000011106423 */ /* 0x040fe20000010016 */
[----:B------:R-:W-:Y:S01]  /*3070*/  @P0 FSETP.NEU.FTZ.AND P6, PT, R17, RZ, PT ;  /* 0x000000ff1100020b */ /* 0x000fe20003fdd000 */
[----:B------:R-:W-:Y:S01]  /*3080*/  FFMA.FTZ R15, R24, R15, -0.25000196695327758789 ;  /* 0xbe800042180f7423 */ /* 0x000fe2000001000f */
[C---:B------:R-:W-:Y:S01]  /*3090*/  FADD.FTZ R17, |R3|.reuse, -RZ ;  /* 0x800000ff03117221 */ /* 0x040fe20000010200 */
[----:B------:R-:W-:Y:S01]  /*30a0*/  P2R R20, PR, RZ, 0x2 ;  /* 0x00000002ff147803 */ /* 0x000fe20000000000 */
[----:B0-----:R-:W-:Y:S01]  /*30b0*/  FMUL.FTZ R14, |R3|, R14 ;  /* 0x0000000e030e7220 */ /* 0x001fe20000410200 */
[----:B------:R-:W-:Y:S01]  /*30c0*/  @P0 FSEL R16, R16, -RZ, P6 ;  /* 0x800000ff10100208 */ /* 0x000fe20003000000 */
[----:B------:R-:W-:Y:S01]  /*30d0*/  FFMA.FTZ R15, R24, R15, 0.33333510160446166992 ;  /* 0x3eaaaae6180f7423 */ /* 0x000fe2000001000f */
[----:B------:R-:W-:-:S02]  /*30e0*/  @P5 ISETP.GT.AND P0, PT, R11, -0x40800000, PT ;  /* 0xbf8000000b00580c */ /* 0x000fc40003f04270 */
[----:B------:R-:W-:Y:S01]  /*30f0*/  @!P3 FFMA.FTZ R17, |R3|, R14, |R3| ;  /* 0x0000000e0311b223 */ /* 0x000fe20000010603 */
[----:B------:R-:W-:Y:S01]  /*3100*/  PLOP3.LUT P6, PT, PT, PT, PT, 0x8, 0x80 ;  /* 0x000000000080781c */ /* 0x000fe20003fce170 */
[----:B------:R-:W-:Y:S01]  /*3110*/  FFMA.FTZ R15, R24, R15, -0.5 ;  /* 0xbf000000180f7423 */ /* 0x000fe2000001000f */
[----:B------:R-:W-:Y:S01]  /*3120*/  @P5 PLOP3.LUT P6, PT, P0, PT, PT, 0x80, 0x8 ;  /* 0x000000000008581c */ /* 0x000fe200007cf070 */
[----:B------:R-:W-:Y:S01]  /*3130*/  @P2 FADD.FTZ R16, R16, 0.69314718246459960938 ;  /* 0x3f31721810102421 */ /* 0x000fe20000010000 */
[----:B------:R-:W-:Y:S01]  /*3140*/  ISETP.GE.U32.AND P0, PT, R17, 0x7f800000, PT ;  /* 0x7f8000001100780c */ /* 0x000fe20003f06070 */
[----:B------:R-:W-:Y:S01]  /*3150*/  FMUL.FTZ R15, R24, R15 ;  /* 0x0000000f180f7220 */ /* 0x000fe20000410000 */
[----:B------:R-:W-:Y:S02]  /*3160*/  @P5 MOV R14, 0x7f800000 ;  /* 0x7f800000000e5802 */ /* 0x000fe40000000f00 */
[----:B------:R-:W-:Y:S01]  /*3170*/  F2FP.F16.F32.PACK_AB R12, R12, R9 ;  /* 0x000000090c0c723e */ /* 0x000fe200000000ff */
[----:B------:R-:W-:-:S04]  /*3180*/  FFMA.FTZ R15, R24, R15, R24 ;  /* 0x0000000f180f7223 */ /* 0x000fc80000010018 */
[----:B------:R-:W-:Y:S02]  /*3190*/  FFMA.FTZ R18, R18, 0.69314718246459960938, R15 ;  /* 0x3f31721812127823 */ /* 0x000fe4000001000f */
[----:B------:R-:W-:Y:S01]  /*31a0*/  @P6 FFMA.FTZ R18, R11, R14, +INF ;  /* 0x7f8000000b126423 */ /* 0x000fe2000001000e */
[C---:B------:R-:W-:Y:S01]  /*31b0*/  FADD.FTZ.RZ R14, R17.reuse, 1 ;  /* 0x3f800000110e7421 */ /* 0x040fe2000001c000 */
[----:B------:R-:W-:Y:S02]  /*31c0*/  @P0 ISETP.GT.AND P1, PT, R17, -0x40800000, PT ;  /* 0xbf8000001100080c */ /* 0x000fe40003f24270 */
[----:B------:R-:W-:Y:S02]  /*31d0*/  PLOP3.LUT P6, PT, PT, PT, PT, 0x8, 0x80 ;  /* 0x000000000080781c */ /* 0x000fe40003fce170 */
[----:B------:R-:W-:Y:S02]  /*31e0*/  IADD3 R14, PT, PT, R14, -0x3f400000, RZ ;  /* 0xc0c000000e0e7810 */ /* 0x000fe40007ffe0ff */
[----:B------:R-:W-:-:S02]  /*31f0*/  @P0 PLOP3.LUT P6, PT, P1, PT, PT, 0x80, 0x8 ;  /* 0x000000000008081c */ /* 0x000fc40000fcf070 */
        /* <DEDUP_REMOVED lines=9> */
[----:B------:R-:W-:Y:S01]  /*3290*/  FMUL.FTZ R20, R20, 1.1920928955078125e-07 ;  /* 0x3400000014147820 */ /* 0x000fe20000410000 */
[----:B------:R-:W0:Y:S02]  /*32a0*/  LDC.64 R14, c[0x0][0x388] ;  /* 0x0000e200ff0e7b82 */ /* 0x000e240000000a00 */
[----:B------:R-:W-:-:S04]  /*32b0*/  FFMA.FTZ R5, R8, -R5, 0.10546888411045074463 ;  /* 0x3dd8001208057423 */ /* 0x000fc80000010805 */
[----:B------:R-:W-:-:S04]  /*32c0*/  FFMA.FTZ R5, R8, R5, -0.13229703903198242188 ;  /* 0xbe0778e008057423 */ /* 0x000fc80000010005 */
[----:B------:R-:W-:-:S04]  /*32d0*/  FFMA.FTZ R5, R8, R5, 0.14491446316242218018 ;  /* 0x3e14647508057423 */ /* 0x000fc80000010005 */
[----:B------:R-:W-:-:S04]  /*32e0*/  FFMA.FTZ R5, R8, R5, -0.16641564667224884033 ;  /* 0xbe2a68dd08057423 */ /* 0x000fc80000010005 */
[----:B------:R-:W-:-:S04]  /*32f0*/  FFMA.FTZ R5, R8, R5, 0.19988867640495300293 ;  /* 0x3e4caf9e08057423 */ /* 0x000fc80000010005 */
[----:B------:R-:W-:Y:S01]  /*3300*/  FFMA.FTZ R5, R8, R5, -0.25000196695327758789 ;  /* 0xbe80004208057423 */ /* 0x000fe20000010005 */
[----:B0-----:R-:W-:-:S04]  /*3310*/  IMAD.WIDE.U32 R14, R0, 0x2, R14 ;  /* 0x00000002000e7825 */ /* 0x001fc800078e000e */
[----:B------:R-:W-:-:S04]  /*3320*/  FFMA.FTZ R5, R8, R5, 0.33333510160446166992 ;  /* 0x3eaaaae608057423 */ /* 0x000fc80000010005 */
[----:B------:R-:W-:Y:S01]  /*3330*/  FFMA.FTZ R5, R8, R5, -0.5 ;  /* 0xbf00000008057423 */ /* 0x000fe20000010005 */
[----:B------:R-:W-:-:S04]  /*3340*/  IMAD.WIDE.U32 R14, R7, 0x8, R14 ;  /* 0x00000008070e7825 */ /* 0x000fc800078e000e */
        /* <DEDUP_REMOVED lines=22> */
[----:B------:R-:W-:Y:S02]  /*34b0*/  F2FP.F16.F32.PACK_AB R13, R19, R10 ;  /* 0x0000000a130d723e */ /* 0x000fe400000000ff */
[----:B------:R-:W-:Y:S02]  /*34c0*/  F2FP.F16.F32.PACK_AB R2, R11, R6 ;  /* 0x000000060b02723e */ /* 0x000fe400000000ff */
[----:B------:R-:W-:Y:S01]  /*34d0*/  F2FP.F16.F32.PACK_AB R3, R3, R18 ;  /* 0x000000120303723e */ /* 0x000fe200000000ff */
[----:B------:R-:W-:Y:S04]  /*34e0*/  STG.E.64 desc[UR4][R14.64], R12 ;  /* 0x0000000c0e007986 */ /* 0x000fe8000c101b04 */
[----:B------:R-:W-:Y:S01]  /*34f0*/  STG.E.64 desc[UR4][R14.64+0x400], R2 ;  /* 0x000400020e007986 */ /* 0x000fe2000c101b04 */
[----:B------:R-:W-:Y:S05]  /*3500*/  EXIT ;  /* 0x000000000000794d */ /* 0x000fea0003800000 */
.L_x_1326:
        /* <DEDUP_REMOVED lines=15> */
.L_x_18555:


//--------------------- .text._ZN2at6native29vectorized_elementwise_kernelILi8EZZZNS0_17asinh_kernel_cudaERNS_18TensorIteratorBaseEENKUlvE0_clEvENKUlvE1_clEvEUlN3c104HalfEE_St5arrayIPcLm2EEEEviT0_T1_ --------------------------
	.section	.text._ZN2at6native29vectorized_elementwise_kernelILi8EZZZNS0_17asinh_kernel_cudaERNS_18TensorIteratorBaseEENKUlvE0_clEvENKUlvE1_clEvEUlN3c104HalfEE_St5arrayIPcLm2EEEEviT0_T1_,"ax",@progbits
	.align	128
        .global         _ZN2at6native29vectorized_elementwise_kernelILi8EZZZNS0_17asinh_kernel_cudaERNS_18TensorIteratorBaseEENKUlvE0_clEvENKUlvE1_clEvEUlN3c104HalfEE_St5arrayIPcLm2EEEEviT0_T1_
        .type           _ZN2at6native29vectorized_elementwise_kernelILi8EZZZNS0_17asinh_kernel_cudaERNS_18TensorIteratorBaseEENKUlvE0_clEvENKUlvE1_clEvEUlN3c104HalfEE_St5arrayIPcLm2EEEEviT0_T1_,@function
        .size           _ZN2at6native29vectorized_elementwise_kernelILi8EZZZNS0_17asinh_kernel_cudaERNS_18TensorIteratorBaseEENKUlvE0_clEvENKUlvE1_clEvEUlN3c104HalfEE_St5arrayIPcLm2EEEEviT0_T1_,(.L_x_18556 - _ZN2at6native29vectorized_elementwise_kernelILi8EZZZNS0_17asinh_kernel_cudaERNS_18TensorIteratorBaseEENKUlvE0_clEvENKUlvE1_clEvEUlN3c104HalfEE_St5arrayIPcLm2EEEEviT0_T1_)
        .other          _ZN2at6native29vectorized_elementwise_kernelILi8EZZZNS0_17asinh_kernel_cudaERNS_18TensorIteratorBaseEENKUlvE0_clEvENKUlvE1_clEvEUlN3c104HalfEE_St5arrayIPcLm2EEEEviT0_T1_,@"STO_CUDA_ENTRY STV_DEFAULT"
_ZN2at6native29vectorized_elementwise_kernelILi8EZZZNS0_17asinh_kernel_cudaERNS_18TensorIteratorBaseEENKUlvE0_clEvENKUlvE1_clEvEUlN3c104HalfEE_St5arrayIPcLm2EEEEviT0_T1_:
.text._ZN2at6native29vectorized_elementwise_kernelILi8EZZZNS0_17asinh_kernel_cudaERNS_18TensorIteratorBaseEENKUlvE0_clEvENKUlvE1_clEvEUlN3c104HalfEE_St5arrayIPcLm2EEEEviT0_T1_:
        /* <DEDUP_REMOVED lines=115> */
.L_x_1329:
[----:B------:R-:W-:Y:S05]  /*0730*/  BSYNC.RECONVERGENT B0 ;  /* 0x0000000000007941 */ /* 0x000fea0003800200 */
.L_x_1328:
        /* <DEDUP_REMOVED lines=47> */
.L_x_1331:
[----:B------:R-:W-:Y:S05]  /*0a30*/  BSYNC.RECONVERGENT B0 ;  /* 0x0000000000007941 */ /* 0x000fea0003800200 */
.L_x_1330:
        /* <DEDUP_REMOVED lines=46> */
.L_x_1333:
[----:B------:R-:W-:Y:S05]  /*0d20*/  BSYNC.RECONVERGENT B0 ;  /* 0x0000000000007941 */ /* 0x000fea0003800200 */
.L_x_1332:
        /* <DEDUP_REMOVED lines=46> */
.L_x_1335:
[----:B------:R-:W-:Y:S05]  /*1010*/  BSYNC.RECONVERGENT B0 ;  /* 0x0000000000007941 */ /* 0x000fea0003800200 */
.L_x_1334:
        /* <DEDUP_REMOVED lines=46> */
.L_x_1337:
[----:B------:R-:W-:Y:S05]  /*1300*/  BSYNC.RECONVERGENT B0 ;  /* 0x0000000000007941 */ /* 0x000fea0003800200 */
.L_x_1336:
        /* <DEDUP_REMOVED lines=47> */
.L_x_1339:
[----:B------:R-:W-:Y:S05]  /*1600*/  BSYNC.RECONVERGENT B0 ;  /* 0x0000000000007941 */ /* 0x000fea0003800200 */
.L_x_1338:
        /* <DEDUP_REMOVED lines=44> */
.L_x_1341:
[----:B------:R-:W-:Y:S05]  /*18d0*/  BSYNC.RECONVERGENT B0 ;  /* 0x0000000000007941 */ /* 0x000fea0003800200 */
.L_x_1340:
        /* <DEDUP_REMOVED lines=44> */
.L_x_1343:
[----:B------:R-:W-:Y:S05]  /*1ba0*/  BSYNC.RECONVERGENT B0 ;  /* 0x0000000000007941 */ /* 0x000fea0003800200 */
.L_x_1342:
        /* <DEDUP_REMOVED lines=18> */
.L_x_1346:
[----:B------:R-:W-:-:S13]  /*1cd0*/  ISETP.GE.U32.AND P0, PT, R9, R8, PT ;  /* 0x000000080900720c */ /* 0x000fda0003f06070 */
[----:B------:R-:W-:Y:S05]  /*1ce0*/  @P0 BRA `(.L_x_1348) ;  /* 0x0000000000300947 */ /* 0x000fea0003800000 */
[----:B0-----:R-:W0:Y:S01]  /*1cf0*/  LDC.64 R2, c[0x0][0x388] ;  /* 0x0000e200ff027b82 */ /* 0x001e220000000a00 */
[----:B------:R-:W-:Y:S02]  /*1d00*/  IADD3 R5, PT, PT, R0, R9, RZ ;  /* 0x0000000900057210 */ /* 0x000fe40007ffe0ff */
[----:B------:R-:W-:-:S03]  /*1d10*/  IADD3 R9, PT, PT, R9, 0x80, RZ ;  /* 0x0000008009097810 */ /* 0x000fc60007ffe0ff */
[----:B0-----:R-:W-:-:S05]  /*1d20*/  IMAD.WIDE.U32 R2, R5, 0x2, R2 ;  /* 0x0000000205027825 */ /* 0x001fca00078e0002 */
[----:B------:R1:W-:Y:S02]  /*1d30*/  STG.E.U16 desc[UR4][R2.64], R10 ;  /* 0x0000000a02007986 */ /* 0x0003e4000c101504 */
.L_x_1347:
[----:B------:R-:W-:-:S13]  /*1d40*/  ISETP.GE.U32.AND P0, PT, R9, R8, PT ;  /* 0x000000080900720c */ /* 0x000fda0003f06070 */
[----:B------:R-:W-:Y:S05]  /*1d50*/  @P0 BRA `(.L_x_1349) ;  /* 0x0000000000340947 */ /* 0x000fea0003800000 */
[----:B01----:R-:W0:Y:S01]  /*1d60*/  LDC.64 R2, c[0x0][0x388] ;  /* 0x0000e200ff027b82 */ /* 0x003e220000000a00 */
[----:B------:R-:W-:Y:S02]  /*1d70*/  IADD3 R5, PT, PT, R0, R9, RZ ;  /* 0x0000000900057210 */ /* 0x000fe40007ffe0ff */
[----:B------:R-:W-:-:S03]  /*1d80*/  IADD3 R9, PT, PT, R9, 0x80, RZ ;  /* 0x0000008009097810 */ /* 0x000fc60007ffe0ff */
[----:B0-----:R-:W-:-:S05]  /*1d90*/  IMAD.WIDE.U32 R2, R5, 0x2, R2 ;  /* 0x0000000205027825 */ /* 0x001fca00078e0002 */
[----:B------:R1:W-:Y:S02]  /*1da0*/  STG.E.U16 desc[UR4][R2.64], R11 ;  /* 0x0000000b02007986 */ /* 0x0003e4000c101504 */
.L_x_1348:
        /* <DEDUP_REMOVED lines=8> */
.L_x_1349:
[----:B------:R-:W-:Y:S05]  /*1e30*/  BSYNC.RELIABLE B1 ;  /* 0x0000000000017941 */ /* 0x000fea0003800100 */
.L_x_1345:
[----:B------:R-:W-:-:S13]  /*1e40*/  ISETP.GE.U32.AND P0, PT, R9, R8, PT ;  /* 0x000000080900720c */ /* 0x000fda0003f06070 */
[----:B012---:R-:W0:Y:S01]  /*1e50*/  @!P0 LDC.64 R2, c[0x0][0x388] ;  /* 0x0000e200ff028b82 */ /* 0x007e220000000a00 */
[----:B------:R-:W-:Y:S02]  /*1e60*/  @!P0 IADD3 R5, PT, PT, R0, R9, RZ ;  /* 0x0000000900058210 */ /* 0x000fe40007ffe0ff */
[----:B------:R-:W-:-:S03]  /*1e70*/  @!P0 IADD3 R9, PT, PT, R9, 0x80, RZ ;  /* 0x0000008009098810 */ /* 0x000fc60007ffe0ff */
[----:B0-----:R-:W-:-:S05]  /*1e80*/  @!P0 IMAD.WIDE.U32 R2, R5, 0x2, R2 ;  /* 0x0000000205028825 */ /* 0x001fca00078e0002 */
[----:B------:R2:W-:Y:S02]  /*1e90*/  @!P0 STG.E.U16 desc[UR4][R2.64], R13 ;  /* 0x0000000d02008986 */ /* 0x0005e4000c101504 */
.L_x_1350:
[----:B------:R-:W-:Y:S05]  /*1ea0*/  BSYNC.RECONVERGENT B0 ;  /* 0x0000000000007941 */ /* 0x000fea0003800200 */
.L_x_1344:
        /* <DEDUP_REMOVED lines=8> */
.L_x_1327:
[----:B------:R-:W0:Y:S01]  /*1f30*/  S2R R2, SR_TID.X ;  /* 0x0000000000027919 */ /* 0x000e220000002100 */
[----:B------:R-:W1:Y:S02]  /*1f40*/  LDC.64 R4, c[0x0][0x390] ;  /* 0x0000e400ff047b82 */ /* 0x000e640000000a00 */
[----:B-1----:R-:W-:-:S04]  /*1f50*/  IMAD.WIDE.U32 R4, R0, 0x2, R4 ;  /* 0x0000000200047825 */ /* 0x002fc800078e0004 */
[----:B0-----:R-:W-:-:S06]  /*1f60*/  IMAD.WIDE.U32 R4, R2, 0x10, R4 ;  /* 0x0000001002047825 */ /* 0x001fcc00078e0004 */
[----:B------:R-:W2:Y:S01]  /*1f70*/  LDG.E.128 R4, desc[UR4][R4.64] ;  /* 0x0000000404047981 */ /* 0x000ea2000c1e1d00 */
[----:B------:R-:W-:Y:S01]  /*1f80*/  PLOP3.LUT P5, PT, PT, PT, PT, 0x8, 0x80 ;  /* 0x000000000080781c */ /* 0x000fe20003fae170 */
[--C-:B--2---:R-:W-:Y:S02]  /*1f90*/  HADD2.F32 R10, -RZ, R4.reuse.H0_H0 ;  /* 0x20000004ff0a7230 */ /* 0x104fe40000004100 */
[----:B------:R-:W-:-:S03]  /*1fa0*/  HADD2.F32 R9, -RZ, R4.H1_H1 ;  /* 0x30000004ff097230 */ /* 0x000fc60000004100 */
[C---:B------:R-:W-:Y:S01]  /*1fb0*/  FFMA.FTZ R8, R10.reuse, R10, 1 ;  /* 0x3f8000000a087423 */ /* 0x040fe2000001000a */
[C---:B------:R-:W-:Y:S01]  /*1fc0*/  FSETP.GT.FTZ.AND P3, PT, |R10|.reuse, 8388608, PT ;  /* 0x4b0000000a00780b */ /* 0x040fe20003f74200 */
[C---:B------:R-:W-:Y:S01]  /*1fd0*/  FFMA.FTZ R14, R9.reuse, R9, 1 ;  /* 0x3f800000090e7423 */ /* 0x040fe20000010009 */
[----:B------:R-:W-:Y:S01]  /*1fe0*/  FADD.FTZ R11, |R10|, -RZ ;  /* 0x800000ff0a0b7221 */ /* 0x000fe20000010200 */
[----:B------:R-:W0:Y:S01]  /*1ff0*/  MUFU.RSQ R3, R8 ;  /* 0x0000000800037308 */ /* 0x000e220000001400 */
[----:B------:R-:W-:-:S07]  /*2000*/  FSETP.GT.FTZ.AND P1, PT, |R9|, 8388608, PT ;  /* 0x4b0000000900780b */ /* 0x000fce0003f34200 */
[----:B------:R-:W1:Y:S01]  /*2010*/  MUFU.RSQ R15, R14 ;  /* 0x0000000e000f7308 */ /* 0x000e620000001400 */
[----:B0-----:R-:W-:Y:S01]  /*2020*/  FFMA.FTZ R12, R8, R3, 1 ;  /* 0x3f800000080c7423 */ /* 0x001fe20000010003 */
[--C-:B------:R-:W-:Y:S02]  /*2030*/  HADD2.F32 R3, -RZ, R5.reuse.H0_H0 ;  /* 0x20000005ff037230 */ /* 0x100fe40000004100 */
[----:B------:R-:W-:-:S04]  /*2040*/  HADD2.F32 R5, -RZ, R5.H1_H1 ;  /* 0x30000005ff057230 */ /* 0x000fc80000004100 */
[----:B------:R0:W2:Y:S01]  /*2050*/  MUFU.RCP R13, R12 ;  /* 0x0000000c000d7308 */ /* 0x0000a20000001000 */
[C---:B------:R-:W-:Y:S01]  /*2060*/  FFMA.FTZ R19, R3.reuse, R3, 1 ;  /* 0x3f80000003137423 */ /* 0x040fe20000010003 */
[----:B------:R-:W-:Y:S01]  /*2070*/  FSETP.GT.FTZ.AND P2, PT, |R3|, 8388608, PT ;  /* 0x4b0000000300780b */ /* 0x000fe20003f54200 */
[----:B-1----:R-:W-:Y:S01]  /*2080*/  FFMA.FTZ R17, R14, R15, 1 ;  /* 0x3f8000000e117423 */ /* 0x002fe2000001000f */
[----:B------:R-:W-:-:S04]  /*2090*/  FSETP.GT.FTZ.AND P6, PT, |R5|, 8388608, PT ;  /* 0x4b0000000500780b */ /* 0x000fc80003fd4200 */
[----:B------:R1:W3:Y:S01]  /*20a0*/  MUFU.RCP R18, R17 ;  /* 0x0000001100127308 */ /* 0x0002e20000001000 */
[----:B0-----:R-:W-:-:S07]  /*20b0*/  FADD.FTZ R12, |R9|, -RZ ;  /* 0x800000ff090c7221 */ /* 0x001fce0000010200 */
[----:B------:R-:W0:Y:S01]  /*20c0*/  MUFU.RSQ R20, R19 ;  /* 0x0000001300147308 */ /* 0x000e220000001400 */
[----:B--2---:R-:W-:Y:S01]  /*20d0*/  FMUL.FTZ R13, |R10|, R13 ;  /* 0x0000000d0a0d7220 */ /* 0x004fe20000410200 */
[----:B-1----:R-:W-:-:S03]  /*20e0*/  FFMA.FTZ R17, R5, R5, 1 ;  /* 0x3f80000005117423 */ /* 0x002fc60000010005 */
[----:B------:R-:W-:-:S04]  /*20f0*/  @!P3 FFMA.FTZ R11, |R10|, R13, |R10| ;  /* 0x0000000d0a0bb223 */ /* 0x000fc8000001060a */
[----:B------:R-:W-:Y:S01]  /*2100*/  FADD.FTZ.RZ R4, R11, 1 ;  /* 0x3f8000000b047421 */ /* 0x000fe2000001c000 */
[----:B---3--:R-:W-:Y:S01]  /*2110*/  FMUL.FTZ R18, |R9|, R18 ;  /* 0x0000001209127220 */ /* 0x008fe20000410200 */
[----:B------:R-:W-:-:S03]  /*2120*/  ISETP.GE.U32.AND P0, PT, R11, 0x7f800000, PT ;  /* 0x7f8000000b00780c */ /* 0x000fc60003f06070 */
[----:B------:R-:W-:Y:S01]  /*2130*/  IADD3 R4, PT, PT, R4, -0x3f400000, RZ ;  /* 0xc0c0000004047810 */ /* 0x000fe20007ffe0ff */
[----:B------:R-:W-:Y:S01]  /*2140*/  @!P1 FFMA.FTZ R12, |R9|, R18, |R9| ;  /* 0x00000012090c9223 */ /* 0x000fe20000010609 */
[----:B0-----:R-:W-:Y:S02]  /*2150*/  FFMA.FTZ R20, R19, R20, 1 ;  /* 0x3f80000013147423 */ /* 0x001fe40000010014 */
[----:B------:R-:W-:Y:S01]  /*2160*/  LOP3.LUT R16, R4, 0xff800000, RZ, 0xc0, !PT ;  /* 0xff80000004107812 */ /* 0x000fe200078ec0ff */
[----:B------:R-:W-:Y:S01]  /*2170*/  HFMA2 R4, -RZ, RZ, 1.625, 0 ;  /* 0x3e800000ff047431 */ /* 0x000fe200000001ff */
[----:B------:R-:W0:Y:S02]  /*2180*/  MUFU.RSQ R18, R17 ;  /* 0x0000001100127308 */ /* 0x000e240000001400 */
[----:B------:R-:W-:Y:S02]  /*2190*/  IADD3 R15, PT, PT, -R16, 0x40800000, RZ ;  /* 0x40800000100f7810 */ /* 0x000fe40007ffe1ff */
[----:B------:R-:W-:-:S02]  /*21a0*/  IADD3 R13, PT, PT, R11, -R16, RZ ;  /* 0x800000100b0d7210 */ /* 0x000fc40007ffe0ff */
[----:B------:R-:W-:Y:S02]  /*21b0*/  @P0 ISETP.GT.AND P4, PT, R11, -0x40800000, PT ;  /* 0xbf8000000b00080c */ /* 0x000fe40003f84270 */
[----:B------:R-:W1:Y:S01]  /*21c0*/  MUFU.RCP R22, R20 ;  /* 0x0000001400167308 */ /* 0x000e620000001000 */
[----:B------:R-:W-:Y:S01]  /*21d0*/  FFMA.FTZ R8, R15, R4, -1 ;  /* 0xbf8000000f087423 */ /* 0x000fe20000010004 */
[----:B------:R-:W-:Y:S01]  /*21e0*/  FADD.FTZ.RZ R15, R12, 1 ;  /* 0x3f8000000c0f7421 */ /* 0x000fe2000001c000 */
[----:B------:R-:W-:Y:S02]  /*21f0*/  @P0 PLOP3.LUT P5, PT, P4, PT, PT, 0x80, 0x8 ;  /* 0x000000000008081c */ /* 0x000fe400027af070 */
[----:B------:R-:W-:Y:S01]  /*2200*/  FADD.FTZ R13, R13, R8 ;  /* 0x000000080d0d7221 */ /* 0x000fe20000010000 */
[----:B------:R-:W-:Y:S02]  /*2210*/  MOV R8, 0x3d39bf78 ;  /* 0x3d39bf7800087802 */ /* 0x000fe40000000f00 */
[----:B------:R-:W-:Y:S01]  /*2220*/  IADD3 R15, PT, PT, R15, -0x3f400000, RZ ;  /* 0xc0c000000f0f7810 */ /* 0x000fe20007ffe0ff */
[----:B0-----:R-:W-:Y:S01]  /*2230*/  FFMA.FTZ R18, R17, R18, 1 ;  /* 0x3f80000011127423 */ /* 0x001fe20000010012 */
[----:B------:R-:W-:Y:S01]  /*2240*/  I2FP.F32.S32 R16, R16 ;  /* 0x0000001000107245 */ /* 0x000fe20000201400 */
[----:B------:R-:W-:Y:S01]  /*2250*/  FFMA.FTZ R14, R13, -R8, 0.10546888411045074463 ;  /* 0x3dd800120d0e7423 */ /* 0x000fe20000010808 */
[----:B------:R-:W-:-:S02]  /*2260*/  LOP3.LUT R15, R15, 0xff800000, RZ, 0xc0, !PT ;  /* 0xff8000000f0f7812 */ /* 0x000fc400078ec0ff */
[C---:B------:R-:W-:Y:S01]  /*2270*/  ISETP.GE.U32.AND P4, PT, R12.reuse, 0x7f800000, PT ;  /* 0x7f8000000c00780c */ /* 0x040fe20003f86070 */
[----:B------:R-:W-:Y:S01]  /*2280*/  FFMA.FTZ R14, R13, R14, -0.13229703903198242188 ;  /* 0xbe0778e00d0e7423 */ /* 0x000fe2000001000e */
[----:B------:R-:W-:Y:S01]  /*2290*/  IADD3 R21, PT, PT, -R15, 0x40800000, RZ ;  /* 0x408000000f157810 */ /* 0x000fe20007ffe1ff */
[----:B-1----:R-:W-:Y:S01]  /*22a0*/  FMUL.FTZ R24, |R3|, R22 ;  /* 0x0000001603187220 */ /* 0x002fe20000410200 */
[-C--:B------:R-:W-:Y:S01]  /*22b0*/  IADD3 R19, PT, PT, R12, -R15.reuse, RZ ;  /* 0x8000000f0c137210 */ /* 0x080fe20007ffe0ff */
[----:B------:R-:W-:Y:S01]  /*22c0*/  FFMA.FTZ R14, R13, R14, 0.14491446316242218018 ;  /* 0x3e1464750d0e7423 */ /* 0x000fe2000001000e */
[----:B------:R-:W0:Y:S01]  /*22d0*/  MUFU.RCP R18, R18 ;  /* 0x0000001200127308 */ /* 0x000e220000001000 */
[----:B------:R-:W-:Y:S01]  /*22e0*/  FFMA.FTZ R22, R21, R4, -1 ;  /* 0xbf80000015167423 */ /* 0x000fe20000010004 */
[----:B------:R-:W-:Y:S01]  /*22f0*/  FMUL.FTZ R16, R16, 1.1920928955078125e-07 ;  /* 0x3400000010107820 */ /* 0x000fe20000410000 */
[----:B------:R-:W-:Y:S01]  /*2300*/  FFMA.FTZ R14, R13, R14, -0.16641564667224884033 ;  /* 0xbe2a68dd0d0e7423 */ /* 0x000fe2000001000e */
[----:B------:R-:W-:Y:S01]  /*2310*/  I2FP.F32.S32 R15, R15 ;  /* 0x0000000f000f7245 */ /* 0x000fe20000201400 */
[----:B------:R-:W-:-:S02]  /*2320*/  FADD.FTZ R17, R19, R22 ;  /* 0x0000001613117221 */ /* 0x000fc40000010000 */
[----:B------:R-:W-:Y:S01]  /*2330*/  FFMA.FTZ R20, R13, R14, 0.19988867640495300293 ;  /* 0x3e4caf9e0d147423 */ /* 0x000fe2000001000e */
[----:B------:R-:W-:Y:S01]  /*2340*/  FADD.FTZ R14, |R3|, -RZ ;  /* 0x800000ff030e7221 */ /* 0x000fe20000010200 */
[----:B------:R-:W-:Y:S01]  /*2350*/  FFMA.FTZ R22, R17, -R8, 0.10546888411045074463 ;  /* 0x3dd8001211167423 */ /* 0x000fe20000010808 */
[----:B------:R-:W-:Y:S01]  /*2360*/  @!P2 FFMA.FTZ R14, |R3|, R24, |R3| ;  /* 0x00000018030ea223 */ /* 0x000fe20000010603 */
[----:B------:R-:W-:Y:S01]  /*2370*/  FFMA.FTZ R20, R13, R20, -0.25000196695327758789 ;  /* 0xbe8000420d147423 */ /* 0x000fe20000010014 */
[----:B------:R-:W-:Y:S01]  /*2380*/  FMUL.FTZ R15, R15, 1.1920928955078125e-07 ;  /* 0x340000000f0f7820 */ /* 0x000fe20000410000 */
[----:B------:R-:W-:Y:S01]  /*2390*/  FFMA.FTZ R22, R17, R22, -0.13229703903198242188 ;  /* 0xbe0778e011167423 */ /* 0x000fe20000010016 */
[----:B------:R-:W-:Y:S01]  /*23a0*/  FADD.FTZ.RZ R19, R14, 1 ;  /* 0x3f8000000e137421 */ /* 0x000fe2000001c000 */
[----:B------:R-:W-:Y:S02]  /*23b0*/  FFMA.FTZ R20, R13, R20, 0.33333510160446166992 ;  /* 0x3eaaaae60d147423 */ /* 0x000fe40000010014 */
[----:B------:R-:W-:-:S02]  /*23c0*/  FFMA.FTZ R22, R17, R22, 0.14491446316242218018 ;  /* 0x3e14647511167423 */ /* 0x000fc40000010016 */
[----:B------:R-:W-:Y:S01]  /*23d0*/  FFMA.FTZ R20, R13, R20, -0.5 ;  /* 0xbf0000000d147423 */ /* 0x000fe20000010014 */
[----:B------:R-:W-:Y:S01]  /*23e0*/  IADD3 R19, PT, PT, R19, -0x3f400000, RZ ;  /* 0xc0c0000013137810 */ /* 0x000fe20007ffe0ff */
[----:B------:R-:W-:Y:S02]  /*23f0*/  FFMA.FTZ R22, R17, R22, -0.16641564667224884033 ;  /* 0xbe2a68dd11167423 */ /* 0x000fe40000010016 */
[----:B------:R-:W-:Y:S01]  /*2400*/  FMUL.FTZ R20, R13, R20 ;  /* 0x000000140d147220 */ /* 0x000fe20000410000 */
[----:B------:R-:W-:Y:S01]  /*2410*/  LOP3.LUT R19, R19, 0xff800000, RZ, 0xc0, !PT ;  /* 0xff80000013137812 */ /* 0x000fe200078ec0ff */
[----:B------:R-:W-:Y:S02]  /*2420*/  FFMA.FTZ R22, R17, R22, 0.19988867640495300293 ;  /* 0x3e4caf9e11167423 */ /* 0x000fe40000010016 */
[----:B------:R-:W-:Y:S01]  /*2430*/  FFMA.FTZ R13, R13, R20, R13 ;  /* 0x000000140d0d7223 */ /* 0x000fe2000001000d */
[----:B------:R-:W-:Y:S01]  /*2440*/  @P0 MOV R20, 0x7f800000 ;  /* 0x7f80000000140802 */ /* 0x000fe20000000f00 */
[----:B------:R-:W-:Y:S01]  /*2450*/  FFMA.FTZ R22, R17, R22, -0.25000196695327758789 ;  /* 0xbe80004211167423 */ /* 0x000fe20000010016 */
[----:B------:R-:W-:Y:S01]  /*2460*/  IADD3 R23, PT, PT, -R19, 0x40800000, RZ ;  /* 0x4080000013177810 */ /* 0x000fe20007ffe1ff */
[----:B------:R-:W-:Y:S01]  /*2470*/  FFMA.FTZ R13, R16, 0.69314718246459960938, R13 ;  /* 0x3f317218100d7823 */ /* 0x000fe2000001000d */
[-C--:B------:R-:W-:Y:S01]  /*2480*/  IADD3 R21, PT, PT, R14, -R19.reuse, RZ ;  /* 0x800000130e157210 */ /* 0x080fe20007ffe0ff */
[----:B------:R-:W-:Y:S01]  /*2490*/  @P5 FFMA.FTZ R13, R11, R20, +INF ;  /* 0x7f8000000b0d5423 */ /* 0x000fe20000010014 */
[C---:B0-----:R-:W-:Y:S01]  /*24a0*/  FMUL.FTZ R20, |R5|.reuse, R18 ;  /* 0x0000001205147220 */ /* 0x041fe20000410200 */
[----:B------:R-:W-:Y:S01]  /*24b0*/  FADD.FTZ R16, |R5|, -RZ ;  /* 0x800000ff05107221 */ /* 0x000fe20000010200 */
[----:B------:R-:W-:Y:S01]  /*24c0*/  FFMA.FTZ R18, R23, R4, -1 ;  /* 0xbf80000017127423 */ /* 0x000fe20000010004 */
[----:B------:R-:W-:Y:S01]  /*24d0*/  FFMA.FTZ R22, R17, R22, 0.33333510160446166992 ;  /* 0x3eaaaae611167423 */ /* 0x000fe20000010016 */
[----:B------:R-:W-:Y:S01]  /*24e0*/  @!P6 FFMA.FTZ R16, |R5|, R20, |R5| ;  /* 0x000000140510e223 */ /* 0x000fe20000010605 */
[----:B------:R-:W-:Y:S01]  /*24f0*/  @P0 FSETP.NEU.FTZ.AND P5, PT, R11, RZ, PT ;  /* 0x000000ff0b00020b */ /* 0x000fe20003fbd000 */
[----:B------:R-:W-:Y:S01]  /*2500*/  FADD.FTZ R21, R21, R18 ;  /* 0x0000001215157221 */ /* 0x000fe20000010000 */
[----:B------:R-:W-:Y:S01]  /*2510*/  FFMA.FTZ R22, R17, R22, -0.5 ;  /* 0xbf00000011167423 */ /* 0x000fe20000010016 */
[----:B------:R-:W-:Y:S01]  /*2520*/  FADD.FTZ.RZ R11, R16, 1 ;  /* 0x3f800000100b7421 */ /* 0x000fe2000001c000 */
[----:B------:R-:W-:Y:S01]  /*2530*/  @P0 FSEL R13, R13, -RZ, P5 ;  /* 0x800000ff0d0d0208 */ /* 0x000fe20002800000 */
[----:B------:R-:W-:Y:S01]  /*2540*/  FFMA.FTZ R18, R21, -R8, 0.10546888411045074463 ;  /* 0x3dd8001215127423 */ /* 0x000fe20000010808 */
[----:B------:R-:W-:Y:S01]  /*2550*/  @P4 ISETP.GT.AND P0, PT, R12, -0x40800000, PT ;  /* 0xbf8000000c00480c */ /* 0x000fe20003f04270 */
[----:B------:R-:W-:Y:S01]  /*2560*/  FMUL.FTZ R22, R17, R22 ;  /* 0x0000001611167220 */ /* 0x000fe20000410000 */
[----:B------:R-:W-:Y:S01]  /*2570*/  IADD3 R11, PT, PT, R11, -0x3f400000, RZ ;  /* 0xc0c000000b0b7810 */ /* 0x000fe20007ffe0ff */
[----:B------:R-:W-:Y:S01]  /*2580*/  FFMA.FTZ R18, R21, R18, -0.13229703903198242188 ;  /* 0xbe0778e015127423 */ /* 0x000fe20000010012 */
[----:B------:R-:W-:Y:S01]  /*2590*/  PLOP3.LUT P5, PT, PT, PT, PT, 0x8, 0x80 ;  /* 0x000000000080781c */ /* 0x000fe20003fae170 */
[----:B------:R-:W-:Y:S01]  /*25a0*/  FFMA.FTZ R22, R17, R22, R17 ;  /* 0x0000001611167223 */ /* 0x000fe20000010011 */
[----:B------:R-:W-:Y:S01]  /*25b0*/  @P4 PLOP3.LUT P5, PT, P0, PT, PT, 0x80, 0x8 ;  /* 0x000000000008481c */ /* 0x000fe200007af070 */
[----:B------:R-:W-:Y:S01]  /*25c0*/  FFMA.FTZ R18, R21, R18, 0.14491446316242218018 ;  /* 0x3e14647515127423 */ /* 0x000fe20000010012 */
[----:B------:R-:W-:Y:S01]  /*25d0*/  LOP3.LUT R17, R11, 0xff800000, RZ, 0xc0, !PT ;  /* 0xff8000000b117812 */ /* 0x000fe200078ec0ff */
[----:B------:R-:W-:Y:S01]  /*25e0*/  FFMA.FTZ R15, R15, 0.69314718246459960938, R22 ;  /* 0x3f3172180f0f7823 */ /* 0x000fe20000010016 */
[----:B------:R-:W-:Y:S01]  /*25f0*/  @P4 MOV R23, 0x7f800000 ;  /* 0x7f80000000174802 */ /* 0x000fe20000000f00 */
[----:B------:R-:W-:Y:S01]  /*2600*/  FFMA.FTZ R18, R21, R18, -0.16641564667224884033 ;  /* 0xbe2a68dd15127423 */ /* 0x000fe20000010012 */
[----:B------:R-:W-:Y:S01]  /*2610*/  IADD3 R11, PT, PT, -R17, 0x40800000, RZ ;  /* 0x40800000110b7810 */ /* 0x000fe20007ffe1ff */
[----:B------:R-:W-:Y:S01]  /*2620*/  @P3 FADD.FTZ R13, R13, 0.69314718246459960938 ;  /* 0x3f3172180d0d3421 */ /* 0x000fe20000010000 */
[----:B------:R-:W-:Y:S01]  /*2630*/  ISETP.GE.U32.AND P0, PT, R14, 0x7f800000, PT ;  /* 0x7f8000000e00780c */ /* 0x000fe20003f06070 */
[----:B------:R-:W-:Y:S01]  /*2640*/  FFMA.FTZ R18, R21, R18, 0.19988867640495300293 ;  /* 0x3e4caf9e15127423 */ /* 0x000fe20000010012 */
[----:B------:R-:W-:Y:S01]  /*2650*/  I2FP.F32.S32 R19, R19 ;  /* 0x0000001300137245 */ /* 0x000fe20000201400 */
[----:B------:R-:W-:Y:S01]  /*2660*/  FFMA.FTZ R20, R11, R4, -1 ;  /* 0xbf8000000b147423 */ /* 0x000fe20000010004 */
[----:B------:R-:W-:-:S02]  /*2670*/  HADD2.F32 R11, -RZ, R6.H0_H0 ;  /* 0x20000006ff0b7230 */ /* 0x000fc40000004100 */
[----:B------:R-:W-:Y:S01]  /*2680*/  @P5 FFMA.FTZ R15, R12, R23, +INF ;  /* 0x7f8000000c0f5423 */ /* 0x000fe20000010017 */
[----:B------:R-:W-:Y:S01]  /*2690*/  IADD3 R23, PT, PT, R16, -R17, RZ ;  /* 0x8000001110177210 */ /* 0x000fe20007ffe0ff */
[----:B------:R-:W-:Y:S01]  /*26a0*/  FMUL.FTZ R19, R19, 1.1920928955078125e-07 ;  /* 0x3400000013137820 */ /* 0x000fe20000410000 */
[----:B------:R-:W-:Y:S01]  /*26b0*/  @P4 FSETP.NEU.FTZ.AND P5, PT, R12, RZ, PT ;  /* 0x000000ff0c00420b */ /* 0x000fe20003fbd000 */
[----:B------:R-:W-:Y:S01]  /*26c0*/  FFMA.FTZ R12, R21, R18, -0.25000196695327758789 ;  /* 0xbe800042150c7423 */ /* 0x000fe20000010012 */
[----:B------:R-:W-:Y:S01]  /*26d0*/  FFMA.FTZ R18, R11, R11, 1 ;  /* 0x3f8000000b127423 */ /* 0x000fe2000001000b */
[----:B------:R-:W-:Y:S01]  /*26e0*/  FADD.FTZ R23, R23, R20 ;  /* 0x0000001417177221 */ /* 0x000fe20000010000 */
[----:B------:R-:W-:Y:S01]  /*26f0*/  @P4 FSEL R15, R15, -RZ, P5 ;  /* 0x800000ff0f0f4208 */ /* 0x000fe20002800000 */
[----:B------:R-:W-:Y:S01]  /*2700*/  FFMA.FTZ R12, R21, R12, 0.33333510160446166992 ;  /* 0x3eaaaae6150c7423 */ /* 0x000fe2000001000c */
[----:B------:R-:W0:Y:S01]  /*2710*/  MUFU.RSQ R25, R18 ;  /* 0x0000001200197308 */ /* 0x000e220000001400 */
[----:B------:R-:W-:Y:S01]  /*2720*/  @P0 ISETP.GT.AND P4, PT, R14, -0x40800000, PT ;  /* 0xbf8000000e00080c */ /* 0x000fe20003f84270 */
[----:B------:R-:W-:Y:S01]  /*2730*/  FFMA.FTZ R20, R23, -R8, 0.10546888411045074463 ;  /* 0x3dd8001217147423 */ /* 0x000fe20000010808 */
[----:B------:R-:W-:Y:S01]  /*2740*/  PLOP3.LUT P5, PT, PT, PT, PT, 0x8, 0x80 ;  /* 0x000000000080781c */ /* 0x000fe20003fae170 */
[----:B------:R-:W-:Y:S01]  /*2750*/  FFMA.FTZ R12, R21, R12, -0.5 ;  /* 0xbf000000150c7423 */ /* 0x000fe2000001000c */
[----:B------:R-:W-:Y:S01]  /*2760*/  @P0 PLOP3.LUT P5, PT, P4, PT, PT, 0x80, 0x8 ;  /* 0x000000000008081c */ /* 0x000fe200027af070 */
[----:B------:R-:W-:Y:S01]  /*2770*/  FFMA.FTZ R20, R23, R20, -0.13229703903198242188 ;  /* 0xbe0778e017147423 */ /* 0x000fe20000010014 */
[----:B------:R-:W-:Y:S01]  /*2780*/  ISETP.GE.U32.AND P4, PT, R16, 0x7f800000, PT ;  /* 0x7f8000001000780c */ /* 0x000fe20003f86070 */
[----:B------:R-:W-:Y:S01]  /*2790*/  FMUL.FTZ R12, R21, R12 ;  /* 0x0000000c150c7220 */ /* 0x000fe20000410000 */
[----:B------:R-:W-:Y:S01]  /*27a0*/  I2FP.F32.S32 R17, R17 ;  /* 0x0000001100117245 */ /* 0x000fe20000201400 */
[----:B------:R-:W-:Y:S01]  /*27b0*/  FFMA.FTZ R20, R23, R20, 0.14491446316242218018 ;  /* 0x3e14647517147423 */ /* 0x000fe20000010014 */
[----:B------:R-:W-:-:S02]  /*27c0*/  HADD2.F32 R6, -RZ, R6.H1_H1 ;  /* 0x30000006ff067230 */ /* 0x000fc40000004100 */
[----:B------:R-:W-:Y:S01]  /*27d0*/  FFMA.FTZ R12, R21, R12, R21 ;  /* 0x0000000c150c7223 */ /* 0x000fe20000010015 */
[----:B------:R-:W-:Y:S01]  /*27e0*/  @P0 MOV R21, 0x7f800000 ;  /* 0x7f80000000150802 */ /* 0x000fe20000000f00 */
[----:B------:R-:W-:Y:S01]  /*27f0*/  FFMA.FTZ R20, R23, R20, -0.16641564667224884033 ;  /* 0xbe2a68dd17147423 */ /* 0x000fe20000010014 */
[----:B------:R-:W-:Y:S01]  /*2800*/  FMUL.FTZ R17, R17, 1.1920928955078125e-07 ;  /* 0x3400000011117820 */ /* 0x000fe20000410000 */
[----:B------:R-:W-:Y:S01]  /*2810*/  FFMA.FTZ R12, R19, 0.69314718246459960938, R12 ;  /* 0x3f317218130c7823 */ /* 0x000fe2000001000c */
[----:B0-----:R-:W-:Y:S01]  /*2820*/  FFMA.FTZ R25, R18, R25, 1 ;  /* 0x3f80000012197423 */ /* 0x001fe20000010019 */
[C---:B------:R-:W-:Y:S01]  /*2830*/  @P5 FFMA.FTZ R12, R14.reuse, R21, +INF ;  /* 0x7f8000000e0c5423 */ /* 0x040fe20000010015 */
[----:B------:R-:W-:Y:S01]  /*2840*/  FFMA.FTZ R20, R23, R20, 0.19988867640495300293 ;  /* 0x3e4caf9e17147423 */ /* 0x000fe20000010014 */
[----:B------:R-:W-:Y:S01]  /*2850*/  @P0 FSETP.NEU.FTZ.AND P5, PT, R14, RZ, PT ;  /* 0x000000ff0e00020b */ /* 0x000fe20003fbd000 */
[----:B------:R-:W-:Y:S01]  /*2860*/  FADD.FTZ R18, |R11|, -RZ ;  /* 0x800000ff0b127221 */ /* 0x000fe20000010200 */
[----:B------:R-:W0:Y:S01]  /*2870*/  MUFU.RCP R14, R25 ;  /* 0x00000019000e7308 */ /* 0x000e220000001000 */
[----:B------:R-:W-:Y:S01]  /*2880*/  FFMA.FTZ R20, R23, R20, -0.25000196695327758789 ;  /* 0xbe80004217147423 */ /* 0x000fe20000010014 */
[----:B------:R-:W-:-:S02]  /*2890*/  @P0 FSEL R12, R12, -RZ, P5 ;  /* 0x800000ff0c0c0208 */ /* 0x000fc40002800000 */
[----:B------:R-:W-:Y:S01]  /*28a0*/  @P4 ISETP.GT.AND P0, PT, R16, -0x40800000, PT ;  /* 0xbf8000001000480c */ /* 0x000fe20003f04270 */
[C---:B------:R-:W-:Y:S01]  /*28b0*/  FFMA.FTZ R20, R23.reuse, R20, 0.33333510160446166992 ;  /* 0x3eaaaae617147423 */ /* 0x040fe20000010014 */
[----:B------:R-:W-:Y:S01]  /*28c0*/  PLOP3.LUT P5, PT, PT, PT, PT, 0x8, 0x80 ;  /* 0x000000000080781c */ /* 0x000fe20003fae170 */
[----:B------:R-:W-:Y:S01]  /*28d0*/  @P2 FADD.FTZ R12, R12, 0.69314718246459960938 ;  /* 0x3f3172180c0c2421 */ /* 0x000fe20000010000 */
[----:B------:R-:W-:Y:S01]  /*28e0*/  @P4 PLOP3.LUT P5, PT, P0, PT, PT, 0x80, 0x8 ;  /* 0x000000000008481c */ /* 0x000fe200007af070 */
[----:B------:R-:W-:Y:S01]  /*28f0*/  FFMA.FTZ R20, R23, R20, -0.5 ;  /* 0xbf00000017147423 */ /* 0x000fe20000010014 */
[----:B------:R-:W-:Y:S02]  /*2900*/  FSETP.GT.FTZ.AND P0, PT, |R11|, 8388608, PT ;  /* 0x4b0000000b00780b */ /* 0x000fe40003f14200 */
[----:B------:R-:W-:Y:S01]  /*2910*/  @P4 MOV R19, 0x7f800000 ;  /* 0x7f80000000134802 */ /* 0x000fe20000000f00 */
[----:B------:R-:W-:Y:S01]  /*2920*/  FMUL.FTZ R20, R23, R20 ;  /* 0x0000001417147220 */ /* 0x000fe20000410000 */
[----:B------:R-:W-:-:S02]  /*2930*/  PLOP3.LUT P6, PT, PT, PT, PT, 0x8, 0x80 ;  /* 0x000000000080781c */ /* 0x000fc40003fce170 */
[----:B------:R-:W-:Y:S01]  /*2940*/  FSETP.NAN.FTZ.AND P3, PT, |R10|, |R10|, PT ;  /* 0x4000000a0a00720b */ /* 0x000fe20003f78200 */
[----:B0-----:R-:W-:Y:S01]  /*2950*/  FMUL.FTZ R22, |R11|, R14 ;  /* 0x0000000e0b167220 */ /* 0x001fe20000410200 */
[----:B------:R-:W-:Y:S01]  /*2960*/  FFMA.FTZ R20, R23, R20, R23 ;  /* 0x0000001417147223 */ /* 0x000fe20000010017 */
[----:B------:R-:W-:Y:S02]  /*2970*/  LOP3.LUT R10, R13, 0x80000000, R10, 0xb8, !PT ;  /* 0x800000000d0a7812 */ /* 0x000fe400078eb80a */
[----:B------:R-:W-:Y:S01]  /*2980*/  FSETP.NAN.FTZ.AND P2, PT, |R11|, |R11|, PT ;  /* 0x4000000b0b00720b */ /* 0x000fe20003f58200 */
[----:B------:R-:W-:Y:S01]  /*2990*/  FFMA.FTZ R14, R17, 0.69314718246459960938, R20 ;  /* 0x3f317218110e7823 */ /* 0x000fe20000010014 */
[----:B------:R-:W-:Y:S01]  /*29a0*/  @!P0 FFMA.FTZ R18, |R11|, R22, |R11| ;  /* 0x000000160b128223 */ /* 0x000fe2000001060b */
[C---:B------:R-:W-:Y:S01]  /*29b0*/  @P5 FFMA.FTZ R14, R16.reuse, R19, +INF ;  /* 0x7f800000100e5423 */ /* 0x040fe20000010013 */
[----:B------:R-:W-:Y:S01]  /*29c0*/  @P4 FSETP.NEU.FTZ.AND P5, PT, R16, RZ, PT ;  /* 0x000000ff1000420b */ /* 0x000fe20003fbd000 */
[----:B------:R-:W-:Y:S01]  /*29d0*/  FFMA.FTZ R20, R6, R6, 1 ;  /* 0x3f80000006147423 */ /* 0x000fe20000010006 */
[----:B------:R-:W-:Y:S01]  /*29e0*/  FADD.FTZ.RZ R16, R18, 1 ;  /* 0x3f80000012107421 */ /* 0x000fe2000001c000 */
[----:B------:R-:W-:-:S02]  /*29f0*/  FSEL R10, R10, R13, !P3 ;  /* 0x0000000d0a0a7208 */ /* 0x000fc40005800000 */
[----:B------:R-:W-:Y:S02]  /*2a00*/  @P4 FSEL R14, R14, -RZ, P5 ;  /* 0x800000ff0e0e4208 */ /* 0x000fe40002800000 */
[----:B------:R-:W-:Y:S02]  /*2a10*/  IADD3 R16, PT, PT, R16, -0x3f400000, RZ ;  /* 0xc0c0000010107810 */ /* 0x000fe40007ffe0ff */
[----:B------:R-:W-:Y:S02]  /*2a20*/  ISETP.GE.U32.AND P4, PT, R18, 0x7f800000, PT ;  /* 0x7f8000001200780c */ /* 0x000fe40003f86070 */
[----:B------:R-:W-:-:S04]  /*2a30*/  LOP3.LUT R17, R16, 0xff800000, RZ, 0xc0, !PT ;  /* 0xff80000010117812 */ /* 0x000fc800078ec0ff */
[----:B------:R-:W-:Y:S02]  /*2a40*/  IADD3 R21, PT, PT, -R17, 0x40800000, RZ ;  /* 0x4080000011157810 */ /* 0x000fe40007ffe1ff */
[CC--:B------:R-:W-:Y:S02]  /*2a50*/  IADD3 R19, PT, PT, R18.reuse, -R17.reuse, RZ ;  /* 0x8000001112137210 */ /* 0x0c0fe40007ffe0ff */
[----:B------:R-:W-:Y:S01]  /*2a60*/  I2FP.F32.S32 R17, R17 ;  /* 0x0000001100117245 */ /* 0x000fe20000201400 */
[----:B------:R-:W-:Y:S02]  /*2a70*/  FFMA.FTZ R16, R21, R4, -1 ;  /* 0xbf80000015107423 */ /* 0x000fe40000010004 */
[----:B------:R-:W0:Y:S01]  /*2a80*/  MUFU.RSQ R21, R20 ;  /* 0x0000001400157308 */ /* 0x000e220000001400 */
[----:B------:R-:W-:Y:S01]  /*2a90*/  @P4 ISETP.GT.AND P5, PT, R18, -0x40800000, PT ;  /* 0xbf8000001200480c */ /* 0x000fe20003fa4270 */
[----:B------:R-:W-:Y:S01]  /*2aa0*/  FADD.FTZ R19, R19, R16 ;  /* 0x0000001013137221 */ /* 0x000fe20000010000 */
[----:B------:R-:W-:-:S02]  /*2ab0*/  FMUL.FTZ R17, R17, 1.1920928955078125e-07 ;  /* 0x3400000011117820 */ /* 0x000fc40000410000 */
[----:B------:R-:W-:Y:S01]  /*2ac0*/  @P4 PLOP3.LUT P6, PT, P5, PT, PT, 0x80, 0x8 ;  /* 0x000000000008481c */ /* 0x000fe20002fcf070 */
[----:B------:R-:W-:Y:S01]  /*2ad0*/  FFMA.FTZ R16, R19, -R8, 0.10546888411045074463 ;  /* 0x3dd8001213107423 */ /* 0x000fe20000010808 */
[----:B------:R-:W-:-:S03]  /*2ae0*/  @P4 FSETP.NEU.FTZ.AND P5, PT, R18, RZ, PT ;  /* 0x000000ff1200420b */ /* 0x000fc60003fbd000 */
[----:B------:R-:W-:-:S04]  /*2af0*/  FFMA.FTZ R16, R19, R16, -0.13229703903198242188 ;  /* 0xbe0778e013107423 */ /* 0x000fc80000010010 */
[----:B------:R-:W-:Y:S01]  /*2b00*/  FFMA.FTZ R16, R19, R16, 0.14491446316242218018 ;  /* 0x3e14647513107423 */ /* 0x000fe20000010010 */
[----:B0-----:R-:W-:-:S03]  /*2b10*/  FFMA.FTZ R21, R20, R21, 1 ;  /* 0x3f80000014157423 */ /* 0x001fc60000010015 */
[----:B------:R-:W-:-:S04]  /*2b20*/  FFMA.FTZ R16, R19, R16, -0.16641564667224884033 ;  /* 0xbe2a68dd13107423 */ /* 0x000fc80000010010 */
[C---:B------:R-:W-:Y:S01]  /*2b30*/  FFMA.FTZ R16, R19.reuse, R16, 0.19988867640495300293 ;  /* 0x3e4caf9e13107423 */ /* 0x040fe20000010010 */
[----:B------:R-:W0:Y:S03]  /*2b40*/  MUFU.RCP R21, R21 ;  /* 0x0000001500157308 */ /* 0x000e260000001000 */
[----:B------:R-:W-:-:S04]  /*2b50*/  FFMA.FTZ R16, R19, R16, -0.25000196695327758789 ;  /* 0xbe80004213107423 */ /* 0x000fc80000010010 */
[----:B------:R-:W-:-:S04]  /*2b60*/  FFMA.FTZ R16, R19, R16, 0.33333510160446166992 ;  /* 0x3eaaaae613107423 */ /* 0x000fc80000010010 */
[----:B------:R-:W-:-:S04]  /*2b70*/  FFMA.FTZ R16, R19, R16, -0.5 ;  /* 0xbf00000013107423 */ /* 0x000fc80000010010 */
[----:B------:R-:W-:-:S04]  /*2b80*/  FMUL.FTZ R16, R19, R16 ;  /* 0x0000001013107220 */ /* 0x000fc80000410000 */
[----:B------:R-:W-:Y:S01]  /*2b90*/  FFMA.FTZ R16, R19, R16, R19 ;  /* 0x0000001013107223 */ /* 0x000fe20000010013 */
[----:B------:R-:W-:-:S03]  /*2ba0*/  @P4 MOV R19, 0x7f800000 ;  /* 0x7f80000000134802 */ /* 0x000fc60000000f00 */
[----:B------:R-:W-:Y:S01]  /*2bb0*/  FFMA.FTZ R17, R17, 0.69314718246459960938, R16 ;  /* 0x3f31721811117823 */ /* 0x000fe20000010010 */
[--C-:B------:R-:W-:Y:S02]  /*2bc0*/  HADD2.F32 R16, -RZ, R7.reuse.H0_H0 ;  /* 0x20000007ff107230 */ /* 0x100fe40000004100 */
[----:B------:R-:W-:Y:S01]  /*2bd0*/  @P6 FFMA.FTZ R17, R18, R19, +INF ;  /* 0x7f80000012116423 */ /* 0x000fe20000010013 */
[C---:B0-----:R-:W-:Y:S01]  /*2be0*/  FMUL.FTZ R19, |R6|.reuse, R21 ;  /* 0x0000001506137220 */ /* 0x041fe20000410200 */
[----:B------:R-:W-:Y:S01]  /*2bf0*/  FADD.FTZ R18, |R6|, -RZ ;  /* 0x800000ff06127221 */ /* 0x000fe20000010200 */
[----:B------:R-:W-:Y:S02]  /*2c00*/  HADD2.F32 R7, -RZ, R7.H1_H1 ;  /* 0x30000007ff077230 */ /* 0x000fe40000004100 */
[C---:B------:R-:W-:Y:S01]  /*2c10*/  FFMA.FTZ R22, R16.reuse, R16, 1 ;  /* 0x3f80000010167423 */ /* 0x040fe20000010010 */
[----:B------:R-:W-:Y:S01]  /*2c20*/  @P4 FSEL R17, R17, -RZ, P5 ;  /* 0x800000ff11114208 */ /* 0x000fe20002800000 */
[----:B------:R-:W-:Y:S01]  /*2c30*/  FADD.FTZ R13, |R16|, -RZ ;  /* 0x800000ff100d7221 */ /* 0x000fe20000010200 */
[----:B------:R-:W-:Y:S01]  /*2c40*/  FSETP.GT.FTZ.AND P4, PT, |R6|, 8388608, PT ;  /* 0x4b0000000600780b */ /* 0x000fe20003f94200 */
[----:B------:R-:W0:Y:S01]  /*2c50*/  MUFU.RSQ R25, R22 ;  /* 0x0000001600197308 */ /* 0x000e220000001400 */
[----:B------:R-:W-:Y:S01]  /*2c60*/  PLOP3.LUT P6, PT, PT, PT, PT, 0x8, 0x80 ;  /* 0x000000000080781c */ /* 0x000fe20003fce170 */
[----:B------:R-:W-:Y:S01]  /*2c70*/  @P0 FADD.FTZ R17, R17, 0.69314718246459960938 ;  /* 0x3f31721811110421 */ /* 0x000fe20000010000 */
[----:B------:R-:W-:-:S02]  /*2c80*/  FSETP.NAN.FTZ.AND P0, PT, |R3|, |R3|, PT ;  /* 0x400000030300720b */ /* 0x000fc40003f18200 */
[----:B------:R-:W-:Y:S02]  /*2c90*/  LOP3.LUT R3, R12, 0x80000000, R3, 0xb8, !PT ;  /* 0x800000000c037812 */ /* 0x000fe400078eb803 */
[----:B------:R-:W-:Y:S02]  /*2ca0*/  LOP3.LUT R11, R17, 0x80000000, R11, 0xb8, !PT ;  /* 0x80000000110b7812 */ /* 0x000fe400078eb80b */
[----:B------:R-:W-:Y:S02]  /*2cb0*/  FSEL R3, R3, R12, !P0 ;  /* 0x0000000c03037208 */ /* 0x000fe40004000000 */
[----:B------:R-:W-:Y:S01]  /*2cc0*/  FSEL R11, R11, R17, !P2 ;  /* 0x000000110b0b7208 */ /* 0x000fe20005000000 */
[----:B------:R-:W-:Y:S01]  /*2cd0*/  @!P4 FFMA.FTZ R18, |R6|, R19, |R6| ;  /* 0x000000130612c223 */ /* 0x000fe20000010606 */
[----:B------:R-:W-:-:S03]  /*2ce0*/  PLOP3.LUT P2, PT, PT, PT, PT, 0x8, 0x80 ;  /* 0x000000000080781c */ /* 0x000fc60003f4e170 */
[C---:B------:R-:W-:Y:S01]  /*2cf0*/  FADD.FTZ.RZ R19, R18.reuse, 1 ;  /* 0x3f80000012137421 */ /* 0x040fe2000001c000 */
[----:B------:R-:W-:Y:S01]  /*2d00*/  ISETP.GE.U32.AND P5, PT, R18, 0x7f800000, PT ;  /* 0x7f8000001200780c */ /* 0x000fe20003fa6070 */
[----:B0-----:R-:W-:-:S03]  /*2d10*/  FFMA.FTZ R25, R22, R25, 1 ;  /* 0x3f80000016197423 */ /* 0x001fc60000010019 */
[----:B------:R-:W-:-:S03]  /*2d20*/  IADD3 R19, PT, PT, R19, -0x3f400000, RZ ;  /* 0xc0c0000013137810 */ /* 0x000fc60007ffe0ff */
[----:B------:R-:W0:Y:S01]  /*2d30*/  MUFU.RCP R25, R25 ;  /* 0x0000001900197308 */ /* 0x000e220000001000 */
[----:B------:R-:W-:-:S04]  /*2d40*/  LOP3.LUT R19, R19, 0xff800000, RZ, 0xc0, !PT ;  /* 0xff80000013137812 */ /* 0x000fc800078ec0ff */
[----:B------:R-:W-:Y:S02]  /*2d50*/  IADD3 R23, PT, PT, -R19, 0x40800000, RZ ;  /* 0x4080000013177810 */ /* 0x000fe40007ffe1ff */
[CC--:B------:R-:W-:Y:S02]  /*2d60*/  IADD3 R21, PT, PT, R18.reuse, -R19.reuse, RZ ;  /* 0x8000001312157210 */ /* 0x0c0fe40007ffe0ff */
[----:B------:R-:W-:Y:S01]  /*2d70*/  @P5 ISETP.GT.AND P3, PT, R18, -0x40800000, PT ;  /* 0xbf8000001200580c */ /* 0x000fe20003f64270 */
[----:B------:R-:W-:Y:S01]  /*2d80*/  FFMA.FTZ R20, R23, R4, -1 ;  /* 0xbf80000017147423 */ /* 0x000fe20000010004 */
[----:B------:R-:W-:-:S03]  /*2d90*/  I2FP.F32.S32 R19, R19 ;  /* 0x0000001300137245 */ /* 0x000fc60000201400 */
[----:B------:R-:W-:Y:S01]  /*2da0*/  FADD.FTZ R21, R21, R20 ;  /* 0x0000001415157221 */ /* 0x000fe20000010000 */
[----:B------:R-:W-:Y:S01]  /*2db0*/  MOV R20, R15 ;  /* 0x0000000f00147202 */ /* 0x000fe20000000f00 */
[----:B------:R-:W-:Y:S01]  /*2dc0*/  FFMA.FTZ R15, R7, R7, 1 ;  /* 0x3f800000070f7423 */ /* 0x000fe20000010007 */
[----:B0-----:R-:W-:Y:S01]  /*2dd0*/  FMUL.FTZ R25, |R16|, R25 ;  /* 0x0000001910197220 */ /* 0x001fe20000410200 */
[----:B------:R-:W-:Y:S01]  /*2de0*/  FFMA.FTZ R22, R21, -R8, 0.10546888411045074463 ;  /* 0x3dd8001215167423 */ /* 0x000fe20000010808 */
[----:B------:R-:W-:Y:S01]  /*2df0*/  FMUL.FTZ R19, R19, 1.1920928955078125e-07 ;  /* 0x3400000013137820 */ /* 0x000fe20000410000 */
[----:B------:R-:W-:Y:S01]  /*2e00*/  @P1 FADD.FTZ R20, R20, 0.69314718246459960938 ;  /* 0x3f31721814141421 */ /* 0x000fe20000010000 */
[----:B------:R-:W-:Y:S01]  /*2e10*/  PLOP3.LUT P1, PT, PT, PT, PT, 0x8, 0x80 ;  /* 0x000000000080781c */ /* 0x000fe20003f2e170 */
[C---:B------:R-:W-:Y:S01]  /*2e20*/  FFMA.FTZ R22, R21.reuse, R22, -0.13229703903198242188 ;  /* 0xbe0778e015167423 */ /* 0x040fe20000010016 */
[----:B------:R-:W-:Y:S01]  /*2e30*/  @P5 PLOP3.LUT P1, PT, P3, PT, PT, 0x80, 0x8 ;  /* 0x000000000008581c */ /* 0x000fe20001f2f070 */
[----:B------:R-:W0:Y:S01]  /*2e40*/  MUFU.RSQ R24, R15 ;  /* 0x0000000f00187308 */ /* 0x000e220000001400 */
[----:B------:R-:W-:Y:S01]  /*2e50*/  FSETP.GT.FTZ.AND P3, PT, |R16|, 8388608, PT ;  /* 0x4b0000001000780b */ /* 0x000fe20003f74200 */
[----:B------:R-:W-:-:S04]  /*2e60*/  FFMA.FTZ R22, R21, R22, 0.14491446316242218018 ;  /* 0x3e14647515167423 */ /* 0x000fc80000010016 */
[----:B------:R-:W-:-:S04]  /*2e70*/  FFMA.FTZ R22, R21, R22, -0.16641564667224884033 ;  /* 0xbe2a68dd15167423 */ /* 0x000fc80000010016 */
[----:B------:R-:W-:-:S04]  /*2e80*/  FFMA.FTZ R22, R21, R22, 0.19988867640495300293 ;  /* 0x3e4caf9e15167423 */ /* 0x000fc80000010016 */
[----:B------:R-:W-:Y:S01]  /*2e90*/  FFMA.FTZ R22, R21, R22, -0.25000196695327758789 ;  /* 0xbe80004215167423 */ /* 0x000fe20000010016 */
[----:B------:R-:W-:Y:S01]  /*2ea0*/  @!P3 FFMA.FTZ R13, |R16|, R25, |R16| ;  /* 0x00000019100db223 */ /* 0x000fe20000010610 */
[----:B0-----:R-:W-:Y:S02]  /*2eb0*/  FFMA.FTZ R24, R15, R24, 1 ;  /* 0x3f8000000f187423 */ /* 0x001fe40000010018 */
[----:B------:R-:W-:Y:S01]  /*2ec0*/  FFMA.FTZ R22, R21, R22, 0.33333510160446166992 ;  /* 0x3eaaaae615167423 */ /* 0x000fe20000010016 */
[----:B------:R-:W-:-:S03]  /*2ed0*/  FADD.FTZ.RZ R23, R13, 1 ;  /* 0x3f8000000d177421 */ /* 0x000fc6000001c000 */
[----:B------:R-:W-:Y:S01]  /*2ee0*/  FFMA.FTZ R22, R21, R22, -0.5 ;  /* 0xbf00000015167423 */ /* 0x000fe20000010016 */
[----:B------:R-:W0:Y:S01]  /*2ef0*/  MUFU.RCP R24, R24 ;  /* 0x0000001800187308 */ /* 0x000e220000001000 */
[----:B------:R-:W-:Y:S02]  /*2f00*/  IADD3 R23, PT, PT, R23, -0x3f400000, RZ ;  /* 0xc0c0000017177810 */ /* 0x000fe40007ffe0ff */
[----:B------:R-:W-:Y:S02]  /*2f10*/  FMUL.FTZ R26, R21, R22 ;  /* 0x00000016151a7220 */ /* 0x000fe40000410000 */
[----:B------:R-:W-:Y:S02]  /*2f20*/  LOP3.LUT R22, R23, 0xff800000, RZ, 0xc0, !PT ;  /* 0xff80000017167812 */ /* 0x000fe400078ec0ff */
[----:B------:R-:W-:Y:S02]  /*2f30*/  FFMA.FTZ R26, R21, R26, R21 ;  /* 0x0000001a151a7223 */ /* 0x000fe40000010015 */
[----:B------:R-:W-:-:S02]  /*2f40*/  IADD3 R23, PT, PT, -R22, 0x40800000, RZ ;  /* 0x4080000016177810 */ /* 0x000fc40007ffe1ff */
[----:B------:R-:W-:Y:S01]  /*2f50*/  FFMA.FTZ R15, R19, 0.69314718246459960938, R26 ;  /* 0x3f317218130f7823 */ /* 0x000fe2000001001a */
[----:B------:R-:W-:Y:S02]  /*2f60*/  IADD3 R21, PT, PT, R13, -R22, RZ ;  /* 0x800000160d157210 */ /* 0x000fe40007ffe0ff */
[----:B------:R-:W-:Y:S01]  /*2f70*/  FFMA.FTZ R26, R23, R4, -1 ;  /* 0xbf800000171a7423 */ /* 0x000fe20000010004 */
[----:B------:R-:W-:Y:S01]  /*2f80*/  @P5 MOV R19, 0x7f800000 ;  /* 0x7f80000000135802 */ /* 0x000fe20000000f00 */
[----:B0-----:R-:W-:Y:S02]  /*2f90*/  FMUL.FTZ R24, |R7|, R24 ;  /* 0x0000001807187220 */ /* 0x001fe40000410200 */
[----:B------:R-:W-:Y:S01]  /*2fa0*/  FADD.FTZ R21, R21, R26 ;  /* 0x0000001a15157221 */ /* 0x000fe20000010000 */
[----:B------:R-:W-:Y:S01]  /*2fb0*/  I2FP.F32.S32 R22, R22 ;  /* 0x0000001600167245 */ /* 0x000fe20000201400 */
[C---:B------:R-:W-:Y:S01]  /*2fc0*/  @P1 FFMA.FTZ R15, R18.reuse, R19, +INF ;  /* 0x7f800000120f1423 */ /* 0x040fe20000010013 */
[----:B------:R-:W-:Y:S01]  /*2fd0*/  @P5 FSETP.NEU.FTZ.AND P1, PT, R18, RZ, PT ;  /* 0x000000ff1200520b */ /* 0x000fe20003f3d000 */
[----:B------:R-:W-:Y:S01]  /*2fe0*/  FFMA.FTZ R18, R21, -R8, 0.10546888411045074463 ;  /* 0x3dd8001215127423 */ /* 0x000fe20000010808 */
[----:B------:R-:W-:Y:S01]  /*2ff0*/  LOP3.LUT R19, R20, 0x80000000, R9, 0xb8, !PT ;  /* 0x8000000014137812 */ /* 0x000fe200078eb809 */
[----:B------:R-:W-:Y:S01]  /*3000*/  FMUL.FTZ R22, R22, 1.1920928955078125e-07 ;  /* 0x3400000016167820 */ /* 0x000fe20000410000 */
[----:B------:R-:W-:Y:S01]  /*3010*/  @P5 FSEL R15, R15, -RZ, P1 ;  /* 0x800000ff0f0f5208 */ /* 0x000fe20000800000 */
[----:B------:R-:W-:Y:S01]  /*3020*/  FFMA.FTZ R18, R21, R18, -0.13229703903198242188 ;  /* 0xbe0778e015127423 */ /* 0x000fe20000010012 */
[----:B------:R-:W-:-:S02]  /*3030*/  FSETP.GT.FTZ.AND P1, PT, |R7|, 8388608, PT ;  /* 0x4b0000000700780b */ /* 0x000fc40003f34200 */
[----:B------:R-:W-:Y:S01]  /*3040*/  FSETP.NAN.FTZ.AND P5, PT, |R9|, |R9|, PT ;  /* 0x400000090900720b */ /* 0x000fe20003fb8200 */
[----:B------:R-:W-:Y:S01]  /*3050*/  FFMA.FTZ R26, R21, R18, 0.14491446316242218018 ;  /* 0x3e146475151a7423 */ /* 0x000fe20000010012 */
[----:B------:R-:W-:Y:S01]  /*3060*/  FADD.FTZ R18, |R7|, -RZ ;  /* 0x800000ff07127221 */ /* 0x000fe20000010200 */
[----:B------:R-:W-:Y:S01]  /*3070*/  @P4 FADD.FTZ R15, R15, 0.69314718246459960938 ;  /* 0x3f3172180f0f4421 */ /* 0x000fe20000010000 */
[----:B------:R-:W-:Y:S01]  /*3080*/  FSEL R19, R19, R20, !P5 ;  /* 0x0000001413137208 */ /* 0x000fe20006800000 */
[----:B------:R-:W-:Y:S01]  /*3090*/  FFMA.FTZ R26, R21, R26, -0.16641564667224884033 ;  /* 0xbe2a68dd151a7423 */ /* 0x000fe2000001001a */
[----:B------:R-:W-:-:S03]  /*30a0*/  ISETP.GE.U32.AND P5, PT, R13, 0x7f800000, PT ;  /* 0x7f8000000d00780c */ /* 0x000fc60003fa6070 */
[----:B------:R-:W-:Y:S02]  /*30b0*/  FFMA.FTZ R26, R21, R26, 0.19988867640495300293 ;  /* 0x3e4caf9e151a7423 */ /* 0x000fe4000001001a */
[----:B------:R-:W-:Y:S02]  /*30c0*/  @!P1 FFMA.FTZ R18, |R7|, R24, |R7| ;  /* 0x0000001807129223 */ /* 0x000fe40000010607 */
[C---:B------:R-:W-:Y:S02]  /*30d0*/  FFMA.FTZ R26, R21.reuse, R26, -0.25000196695327758789 ;  /* 0xbe800042151a7423 */ /* 0x040fe4000001001a */
[----:B------:R-:W-:Y:S02]  /*30e0*/  FADD.FTZ.RZ R9, R18, 1 ;  /* 0x3f80000012097421 */ /* 0x000fe4000001c000 */
[----:B------:R-:W-:Y:S02]  /*30f0*/  FFMA.FTZ R26, R21, R26, 0.33333510160446166992 ;  /* 0x3eaaaae6151a7423 */ /* 0x000fe4000001001a */
[----:B------:R-:W-:-:S02]  /*3100*/  @P5 ISETP.GT.AND P0, PT, R13, -0x40800000, PT ;  /* 0xbf8000000d00580c */ /* 0x000fc40003f04270 */
[----:B------:R-:W-:Y:S01]  /*3110*/  FFMA.FTZ R26, R21, R26, -0.5 ;  /* 0xbf000000151a7423 */ /* 0x000fe2000001001a */
[----:B------:R-:W-:Y:S02]  /*3120*/  IADD3 R9, PT, PT, R9, -0x3f400000, RZ ;  /* 0xc0c0000009097810 */ /* 0x000fe40007ffe0ff */
[----:B------:R-:W-:Y:S01]  /*3130*/  @P5 PLOP3.LUT P2, PT, P0, PT, PT, 0x80, 0x8 ;  /* 0x000000000008581c */ /* 0x000fe2000074f070 */
[----:B------:R-:W-:Y:S01]  /*3140*/  FMUL.FTZ R26, R21, R26 ;  /* 0x0000001a151a7220 */ /* 0x000fe20000410000 */
[----:B------:R-:W-:Y:S02]  /*3150*/  LOP3.LUT R17, R9, 0xff800000, RZ, 0xc0, !PT ;  /* 0xff80000009117812 */ /* 0x000fe400078ec0ff */
[----:B------:R-:W-:Y:S01]  /*3160*/  ISETP.GE.U32.AND P0, PT, R18, 0x7f800000, PT ;  /* 0x7f8000001200780c */ /* 0x000fe20003f06070 */
[----:B------:R-:W-:Y:S01]  /*3170*/  FFMA.FTZ R21, R21, R26, R21 ;  /* 0x0000001a15157223 */ /* 0x000fe20000010015 */
[----:B------:R-:W-:Y:S02]  /*3180*/  IADD3 R9, PT, PT, -R17, 0x40800000, RZ ;  /* 0x4080000011097810 */ /* 0x000fe40007ffe1ff */
[----:B------:R-:W-:Y:S01]  /*3190*/  @P5 MOV R20, 0x7f800000 ;  /* 0x7f80000000145802 */ /* 0x000fe20000000f00 */
[----:B------:R-:W-:Y:S01]  /*31a0*/  FFMA.FTZ R12, R22, 0.69314718246459960938, R21 ;  /* 0x3f317218160c7823 */ /* 0x000fe20000010015 */
[-C--:B------:R-:W-:Y:S01]  /*31b0*/  IADD3 R21, PT, PT, R18, -R17.reuse, RZ ;  /* 0x8000001112157210 */ /* 0x080fe20007ffe0ff */
[----:B------:R-:W-:Y:S01]  /*31c0*/  FFMA.FTZ R4, R9, R4, -1 ;  /* 0xbf80000009047423 */ /* 0x000fe20000010004 */
[----:B------:R-:W-:Y:S01]  /*31d0*/  I2FP.F32.S32 R17, R17 ;  /* 0x0000001100117245 */ /* 0x000fe20000201400 */
[----:B------:R-:W-:-:S02]  /*31e0*/  @P2 FFMA.FTZ R12, R13, R20, +INF ;  /* 0x7f8000000d0c2423 */ /* 0x000fc40000010014 */
[----:B------:R-:W-:Y:S02]  /*31f0*/  FADD.FTZ R21, R21, R4 ;  /* 0x0000000415157221 */ /* 0x000fe40000010000 */
[----:B------:R-:W-:Y:S01]  /*3200*/  @P0 ISETP.GT.AND P2, PT, R18, -0x40800000, PT ;  /* 0xbf8000001200080c */ /* 0x000fe20003f44270 */
[----:B------:R-:W-:Y:S01]  /*3210*/  FMUL.FTZ R17, R17, 1.1920928955078125e-07 ;  /* 0x3400000011117820 */ /* 0x000fe20000410000 */
[C---:B------:R-:W-:Y:S02]  /*3220*/  FFMA.FTZ R8, R21.reuse, -R8, 0.10546888411045074463 ;  /* 0x3dd8001215087423 */ /* 0x040fe40000010808 */
[----:B------:R-:W-:Y:S02]  /*3230*/  @P0 PLOP3.LUT P6, PT, P2, PT, PT, 0x80, 0x8 ;  /* 0x000000000008081c */ /* 0x000fe400017cf070 */
[----:B------:R-:W-:Y:S01]  /*3240*/  FFMA.FTZ R8, R21, R8, -0.13229703903198242188 ;  /* 0xbe0778e015087423 */ /* 0x000fe20000010008 */
[----:B------:R-:W-:-:S03]  /*3250*/  @P5 FSETP.NEU.FTZ.AND P2, PT, R13, RZ, PT ;  /* 0x000000ff0d00520b */ /* 0x000fc60003f5d000 */
[C---:B------:R-:W-:Y:S01]  /*3260*/  FFMA.FTZ R8, R21.reuse, R8, 0.14491446316242218018 ;  /* 0x3e14647515087423 */ /* 0x040fe20000010008 */
[----:B------:R-:W-:Y:S02]  /*3270*/  @P5 FSEL R12, R12, -RZ, P2 ;  /* 0x800000ff0c0c5208 */ /* 0x000fe40001000000 */
[----:B------:R-:W-:Y:S01]  /*3280*/  @P0 FSETP.NEU.FTZ.AND P2, PT, R18, RZ, PT ;  /* 0x000000ff1200020b */ /* 0x000fe20003f5d000 */
[C---:B------:R-:W-:Y:S01]  /*3290*/  FFMA.FTZ R8, R21.reuse, R8, -0.16641564667224884033 ;  /* 0xbe2a68dd15087423 */ /* 0x040fe20000010008 */
[----:B------:R-:W-:Y:S01]  /*32a0*/  FSETP.NAN.FTZ.AND P5, PT, |R16|, |R16|, PT ;  /* 0x400000101000720b */ /* 0x000fe20003fb8200 */
[----:B------:R-:W-:Y:S02]  /*32b0*/  @P3 FADD.FTZ R12, R12, 0.69314718246459960938 ;  /* 0x3f3172180c0c3421 */ /* 0x000fe40000010000 */
[----:B------:R-:W-:-:S03]  /*32c0*/  FFMA.FTZ R8, R21, R8, 0.19988867640495300293 ;  /* 0x3e4caf9e15087423 */ /* 0x000fc60000010008 */
[----:B------:R-:W-:Y:S01]  /*32d0*/  LOP3.LUT R16, R12, 0x80000000, R16, 0xb8, !PT ;  /* 0x800000000c107812 */ /* 0x000fe200078eb810 */
[----:B------:R-:W-:-:S03]  /*32e0*/  FFMA.FTZ R8, R21, R8, -0.25000196695327758789 ;  /* 0xbe80004215087423 */ /* 0x000fc60000010008 */
[----:B------:R-:W-:Y:S01]  /*32f0*/  FSEL R16, R16, R12, !P5 ;  /* 0x0000000c10107208 */ /* 0x000fe20006800000 */
        /* <DEDUP_REMOVED lines=8> */
[----:B------:R-:W-:-:S04]  /*3380*/  FSETP.GT.FTZ.AND P6, PT, |R5|, 8388608, PT ;  /* 0x4b0000000500780b */ /* 0x000fc80003fd4200 */
[----:B------:R-:W-:Y:S02]  /*3390*/  @P0 FSEL R4, R4, -RZ, P2 ;  /* 0x800000ff04040208 */ /* 0x000fe40001000000 */
[----:B------:R-:W-:Y:S02]  /*33a0*/  FSETP.NAN.FTZ.AND P0, PT, |R5|, |R5|, PT ;  /* 0x400000050500720b */ /* 0x000fe40003f18200 */
[----:B------:R-:W-:Y:S01]  /*33b0*/  FSETP.NAN.FTZ.AND P2, PT, |R6|, |R6|, PT ;  /* 0x400000060600720b */ /* 0x000fe20003f58200 */
[----:B------:R-:W-:Y:S01]  /*33c0*/  @P1 FADD.FTZ R4, R4, 0.69314718246459960938 ;  /* 0x3f31721804041421 */ /* 0x000fe20000010000 */
[----:B------:R-:W-:Y:S01]  /*33d0*/  FSETP.NAN.FTZ.AND P1, PT, |R7|, |R7|, PT ;  /* 0x400000070700720b */ /* 0x000fe20003f38200 */
[----:B0-----:R-:W-:Y:S01]  /*33e0*/  IMAD.WIDE.U32 R8, R0, 0x2, R8 ;  /* 0x0000000200087825 */ /* 0x001fe200078e0008 */
[----:B------:R-:W-:-:S03]  /*33f0*/  LOP3.LUT R6, R15, 0x80000000, R6, 0xb8, !PT ;  /* 0x800000000f067812 */ /* 0x000fc600078eb806 */
[----:B------:R-:W-:Y:S01]  /*3400*/  @P6 FADD.FTZ R14, R14, 0.69314718246459960938 ;  /* 0x3f3172180e0e6421 */ /* 0x000fe20000010000 */
[----:B------:R-:W-:Y:S02]  /*3410*/  LOP3.LUT R7, R4, 0x80000000, R7, 0xb8, !PT ;  /* 0x8000000004077812 */ /* 0x000fe400078eb807 */
[----:B------:R-:W-:Y:S01]  /*3420*/  FSEL R6, R6, R15, !P2 ;  /* 0x0000000f06067208 */ /* 0x000fe20005000000 */
[----:B------:R-:W-:Y:S01]  /*3430*/  IMAD.WIDE.U32 R8, R2, 0x10, R8 ;  /* 0x0000001002087825 */ /* 0x000fe200078e0008 */
[----:B------:R-:W-:Y:S02]  /*3440*/  LOP3.LUT R5, R14, 0x80000000, R5, 0xb8, !PT ;  /* 0x800000000e057812 */ /* 0x000fe400078eb805 */
[----:B------:R-:W-:Y:S02]  /*3450*/  FSEL R7, R7, R4, !P1 ;  /* 0x0000000407077208 */ /* 0x000fe40004800000 */
[----:B------:R-:W-:Y:S02]  /*3460*/  FSEL R14, R5, R14, !P0 ;  /* 0x0000000e050e7208 */ /* 0x000fe40004000000 */
[----:B------:R-:W-:-:S02]  /*3470*/  F2FP.F16.F32.PACK_AB R7, R7, R16 ;  /* 0x000000100707723e */ /* 0x000fc400000000ff */
[----:B------:R-:W-:Y:S02]  /*3480*/  F2FP.F16.F32.PACK_AB R6, R6, R11 ;  /* 0x0000000b0606723e */ /* 0x000fe400000000ff */
[----:B------:R-:W-:Y:S02]  /*3490*/  F2FP.F16.F32.PACK_AB R5, R14, R3 ;  /* 0x000000030e05723e */ /* 0x000fe400000000ff */
[----:B------:R-:W-:-:S05]  /*34a0*/  F2FP.F16.F32.PACK_AB R4, R19, R10 ;  /* 0x0000000a1304723e */ /* 0x000fca00000000ff */
[----:B------:R-:W-:Y:S01]  /*34b0*/  STG.E.128 desc[UR4][R8.64], R4 ;  /* 0x0000000408007986 */ /* 0x000fe2000c101d04 */
[----:B------:R-:W-:Y:S05]  /*34c0*/  EXIT ;  /* 0x000000000000794d */ /* 0x000fea0003800000 */
.L_x_1351:
        /* <DEDUP_REMOVED lines=11> */
.L_x_18556:


//--------------------- .text._ZN2at6native18elementwise_kernelILi128ELi4EZNS0_15gpu_kernel_implIZZZNS0_17asinh_kernel_cudaERNS_18TensorIteratorBaseEENKUlvE0_clEvENKUlvE0_clEvEUlfE_EEvS4_RKT_EUliE_EEviT1_ --------------------------
	.section	.text._ZN2at6native18elementwise_kernelILi128ELi4EZNS0_15gpu_kernel_implIZZZNS0_17asinh_kernel_cudaERNS_18TensorIteratorBaseEENKUlvE0_clEvENKUlvE0_clEvEUlfE_EEvS4_RKT_EUliE_EEviT1_,"ax",@progbits
	.align	128
        .global         _ZN2at6native18elementwise_kernelILi128ELi4EZNS0_15gpu_kernel_implIZZZNS0_17asinh_kernel_cudaERNS_18TensorIteratorBaseEENKUlvE0_clEvENKUlvE0_clEvEUlfE_EEvS4_RKT_EUliE_EEviT1_
        .type           _ZN2at6native18elementwise_kernelILi128ELi4EZNS0_15gpu_kernel_implIZZZNS0_17asinh_kernel_cudaERNS_18TensorIteratorBaseEENKUlvE0_clEvENKUlvE0_clEvEUlfE_EEvS4_RKT_EUliE_EEviT1_,@function
        .size           _ZN2at6native18elementwise_kernelILi128ELi4EZNS0_15gpu_kernel_implIZZZNS0_17asinh_kernel_cudaERNS_18TensorIteratorBaseEENKUlvE0_clEvENKUlvE0_clEvEUlfE_EEvS4_RKT_EUliE_EEviT1_,(.L_x_18557 - _ZN2at6native18elementwise_kernelILi128ELi4EZNS0_15gpu_kernel_implIZZZNS0_17asinh_kernel_cudaERNS_18TensorIteratorBaseEENKUlvE0_clEvENKUlvE0_clEvEUlfE_EEvS4_RKT_EUliE_EEviT1_)
        .other          _ZN2at6native18elementwise_kernelILi128ELi4EZNS0_15gpu_kernel_implIZZZNS0_17asinh_kernel_cudaERNS_18TensorIteratorBaseEENKUlvE0_clEvENKUlvE0_clEvEUlfE_EEvS4_RKT_EUliE_EEviT1_,@"STO_CUDA_ENTRY STV_DEFAULT"
_ZN2at6native18elementwise_kernelILi128ELi4EZNS0_15gpu_kernel_implIZZZNS0_17asinh_kernel_cudaERNS_18TensorIteratorBaseEENKUlvE0_clEvENKUlvE0_clEvEUlfE_EEvS4_RKT_EUliE_EEviT1_:
.text._ZN2at6native18elementwise_kernelILi128ELi4EZNS0_15gpu_kernel_implIZZZNS0_17asinh_kernel_cudaERNS_18TensorIteratorBaseEENKUlvE0_clEvENKUlvE0_clEvEUlfE_EEvS4_RKT_EUliE_EEviT1_:
        /* <DEDUP_REMOVED lines=319> */
.L_x_1354:
[----:B------:R-:W0:Y:S01]  /*13f0*/  LDCU.64 UR6, c[0x0][0x588] ;  /* 0x0000b100ff0677ac */ /* 0x000e220008000a00 */
[----:B------:R-:W-:Y:S01]  /*1400*/  BSSY.RECONVERGENT B6, `(.L_x_1355) ;  /* 0x00000dd000067945 */ /* 0x000fe20003800200 */
        /* <DEDUP_REMOVED lines=14> */
[----:B--2---:R-:W0:Y:S01]  /*14f0*/  I2F.S16 R0, R0 ;  /* 0x0000000000007306 */ /* 0x004e220000101400 */
[----:B------:R-:W-:Y:S05]  /*1500*/  BRA `(.L_x_1361) ;  /* 0x0000000c00307947 */ /* 0x000fea0003800000 */
.L_x_1359:
[----:B------:R-:W2:Y:S02]  /*1510*/  LDG.E.U8 R0, desc[UR36][R2.64] ;  /* 0x0000002402007981 */ /* 0x000ea4000c1e1100 */
[----:B--2---:R-:W-:Y:S01]  /*1520*/  I2FP.F32.U32 R0, R0 ;  /* 0x0000000000007245 */ /* 0x004fe20000201000 */
[----:B------:R-:W-:Y:S06]  /*1530*/  BRA `(.L_x_1361) ;  /* 0x0000000c00247947 */ /* 0x000fec0003800000 */
.L_x_1358:
[----:B------:R-:W-:-:S09]  /*1540*/  UISETP.NE.AND UP0, UPT, UR4, 0x2, UPT ;  /* 0x000000020400788c */ /* 0x000fd2000bf05270 */
[----:B------:R-:W-:Y:S05]  /*1550*/  BRA.U !UP0, `(.L_x_1362) ;  /* 0x0000000108287547 */ /* 0x000fea000b800000 */
[----:B------:R-:W-:-:S09]  /*1560*/  UISETP.NE.AND UP0, UPT, UR4, 0x3, UPT ;  /* 0x000000030400788c */ /* 0x000fd2000bf05270 */
[----:B------:R-:W-:Y:S05]  /*1570*/  BRA.U !UP0, `(.L_x_1363) ;  /* 0x0000000108147547 */ /* 0x000fea000b800000 */
[----:B------:R-:W-:-:S09]  /*1580*/  UISETP.NE.AND UP0, UPT, UR4, 0x4, UPT ;  /* 0x000000040400788c */ /* 0x000fd2000bf05270 */
[----:B------:R-:W-:Y:S05]  /*1590*/  BRA.U UP0, `(.L_x_1360) ;  /* 0x0000000900907547 */ /* 0x000fea000b800000 */
[----:B------:R-:W2:Y:S02]  /*15a0*/  LDG.E.64 R2, desc[UR36][R2.64] ;  /* 0x0000002402027981 */ /* 0x000ea4000c1e1b00 */
[----:B--2---:R4:W0:Y:S01]  /*15b0*/  I2F.S64 R0, R2 ;  /* 0x0000000200007312 */ /* 0x0048220000301400 */
[----:B------:R-:W-:Y:S05]  /*15c0*/  BRA `(.L_x_1361) ;  /* 0x0000000c00007947 */ /* 0x000fea0003800000 */
.L_x_1363:
[----:B------:R-:W2:Y:S02]  /*15d0*/  LDG.E R0, desc[UR36][R2.64] ;  /* 0x0000002402007981 */ /* 0x000ea4000c1e1900 */
[----:B--2---:R-:W-:Y:S01]  /*15e0*/  I2FP.F32.S32 R0, R0 ;  /* 0x0000000000007245 */ /* 0x004fe20000201400 */
[----:B------:R-:W-:Y:S06]  /*15f0*/  BRA `(.L_x_1361) ;  /* 0x0000000800f47947 */ /* 0x000fec0003800000 */
.L_x_1362:
[----:B------:R-:W2:Y:S02]  /*1600*/  LDG.E.U16 R0, desc[UR36][R2.64] ;  /* 0x0000002402007981 */ /* 0x000ea4000c1e1500 */
[----:B--2---:R-:W0:Y:S01]  /*1610*/  I2F.S16 R0, R0 ;  /* 0x0000000000007306 */ /* 0x004e220000101400 */
[----:B------:R-:W-:Y:S05]  /*1620*/  BRA `(.L_x_1361) ;  /* 0x0000000800e87947 */ /* 0x000fea0003800000 */
.L_x_1357:
[----:B------:R-:W-:-:S09]  /*1630*/  UISETP.GT.AND UP0, UPT, UR4, 0x6, UPT ;  /* 0x000000060400788c */ /* 0x000fd2000bf04270 */
[----:B------:R-:W-:Y:S05]  /*1640*/  BRA.U UP0, `(.L_x_1364) ;  /* 0x0000000100247547 */ /* 0x000fea000b800000 */
[----:B------:R-:W-:-:S09]  /*1650*/  UISETP.NE.AND UP0, UPT, UR4, 0x5, UPT ;  /* 0x000000050400788c */ /* 0x000fd2000bf05270 */
[----:B------:R-:W-:Y:S05]  /*1660*/  BRA.U !UP0, `(.L_x_1365) ;  /* 0x0000000108107547 */ /* 0x000fea000b800000 */
[----:B------:R-:W-:-:S09]  /*1670*/  UISETP.NE.AND UP0, UPT, UR4, 0x6, UPT ;  /* 0x000000060400788c */ /* 0x000fd2000bf05270 */
[----:B------:R-:W-:Y:S05]  /*1680*/  BRA.U UP0, `(.L_x_1360) ;  /* 0x0000000900547547 */ /* 0x000fea000b800000 */
[----:B------:R2:W5:Y:S01]  /*1690*/  LDG.E R0, desc[UR36][R2.64] ;  /* 0x0000002402007981 */ /* 0x000562000c1e1900 */
[----:B------:R-:W-:Y:S05]  /*16a0*/  BRA `(.L_x_1361) ;  /* 0x0000000800c87947 */ /* 0x000fea0003800000 */
.L_x_1365:
[----:B------:R-:W2:Y:S02]  /*16b0*/  LDG.E.U16 R0, desc[UR36][R2.64] ;  /* 0x0000002402007981 */ /* 0x000ea4000c1e1500 */
[----:B--2---:R-:W-:Y:S01]  /*16c0*/  HADD2.F32 R0, -RZ, R0.H0_H0 ;  /* 0x20000000ff007230 */ /* 0x004fe20000004100 */
[----:B------:R-:W-:Y:S06]  /*16d0*/  BRA `(.L_x_1361) ;  /* 0x0000000800bc7947 */ /* 0x000fec0003800000 */
.L_x_1364:
[----:B------:R-:W-:-:S09]  /*16e0*/  UISETP.NE.AND UP0, UPT, UR4, 0x7, UPT ;  /* 0x000000070400788c */ /* 0x000fd2000bf05270 */
[----:B------:R-:W-:Y:S05]  /*16f0*/  BRA.U !UP0, `(.L_x_1366) ;  /* 0x0000000108247547 */ /* 0x000fea000b800000 */
[----:B------:R-:W-:-:S09]  /*1700*/  UISETP.NE.AND UP0, UPT, UR4, 0x8, UPT ;  /* 0x000000080400788c */ /* 0x000fd2000bf05270 */
[----:B------:R-:W-:Y:S05]  /*1710*/  BRA.U !UP0, `(.L_x_1367) ;  /* 0x0000000108107547 */ /* 0x000fea000b800000 */
[----:B------:R-:W-:-:S09]  /*1720*/  UISETP.NE.AND UP0, UPT, UR4, 0x9, UPT ;  /* 0x000000090400788c */ /* 0x000fd2000bf05270 */
[----:B------:R-:W-:Y:S05]  /*1730*/  BRA.U UP0, `(.L_x_1360) ;  /* 0x0000000900287547 */ /* 0x000fea000b800000 */
[----:B------:R3:W5:Y:S01]  /*1740*/  LDG.E R0, desc[UR36][R2.64] ;  /* 0x0000002402007981 */ /* 0x000762000c1e1900 */
[----:B------:R-:W-:Y:S05]  /*1750*/  BRA `(.L_x_1361) ;  /* 0x00000008009c7947 */ /* 0x000fea0003800000 */
.L_x_1367:
[----:B------:R-:W2:Y:S02]  /*1760*/  LDG.E.U16 R0, desc[UR36][R2.64] ;  /* 0x0000002402007981 */ /* 0x000ea4000c1e1500 */
[----:B--2---:R-:W-:Y:S01]  /*1770*/  HADD2.F32 R0, -RZ, R0.H0_H0 ;  /* 0x20000000ff007230 */ /* 0x004fe20000004100 */
[----:B------:R-:W-:Y:S06]  /*1780*/  BRA `(.L_x_1361) ;  /* 0x0000000800907947 */ /* 0x000fec0003800000 */
.L_x_1366:
[----:B------:R-:W2:Y:S01]  /*1790*/  LDG.E.64 R2, desc[UR36][R2.64] ;  /* 0x0000002402027981 */ /* 0x000ea2000c1e1b00 */
[----:B------:R-:W-:Y:S01]  /*17a0*/  UMOV UR4, 0xf0000000 ;  /* 0xf000000000047882 */ /* 0x000fe20000000000 */
[----:B------:R-:W-:Y:S01]  /*17b0*/  UMOV UR5, 0x380fffff ;  /* 0x380fffff00057882 */ /* 0x000fe20000000000 */
[----:B--2---:R-:W0:Y:S01]  /*17c0*/  F2F.F32.F64 R0, R2 ;  /* 0x0000000200007310 */ /* 0x004e220000301000 */
[----:B------:R-:W-:-:S14]  /*17d0*/  DSETP.GEU.AND P0, PT, |R2|, UR4, PT ;  /* 0x0000000402007e2a */ /* 0x000fdc000bf0e200 */
[----:B0-----:R-:W-:Y:S01]  /*17e0*/  @!P0 FMUL R0, R0, 1.175494350822287508e-38 ;  /* 0x0080000000008820 */ /* 0x001fe20000400000 */
[----:B------:R-:W-:Y:S06]  /*17f0*/  BRA `(.L_x_1361) ;  /* 0x0000000800747947 */ /* 0x000fec0003800000 */
.L_x_1356:
        /* <DEDUP_REMOVED lines=10> */
[----:B------:R-:W-:Y:S01]  /*18a0*/  FSEL R0, RZ, 1, !P0 ;  /* 0x3f800000ff007808 */ /* 0x000fe20004000000 */
[----:B------:R-:W-:Y:S08]  /*18b0*/  BRA `(.L_x_1361) ;  /* 0x0000000800447947 */ /* 0x000ff00003800000 */
.L_x_1370:
[----:B------:R-:W2:Y:S01]  /*18c0*/  LDG.E.64 R2, desc[UR36][R2.64] ;  /* 0x0000002402027981 */ /* 0x000ea2000c1e1b00 */
[----:B------:R-:W-:Y:S01]  /*18d0*/  UMOV UR4, 0xf0000000 ;  /* 0xf000000000047882 */ /* 0x000fe20000000000 */
[----:B------:R-:W-:Y:S01]  /*18e0*/  UMOV UR5, 0x380fffff ;  /* 0x380fffff00057882 */ /* 0x000fe20000000000 */
[----:B--2---:R-:W0:Y:S01]  /*18f0*/  F2F.F32.F64 R0, R2 ;  /* 0x0000000200007310 */ /* 0x004e220000301000 */
[----:B------:R-:W-:-:S14]  /*1900*/  DSETP.GEU.AND P0, PT, |R2|, UR4, PT ;  /* 0x0000000402007e2a */ /* 0x000fdc000bf0e200 */
[----:B0-----:R-:W-:Y:S01]  /*1910*/  @!P0 FMUL R0, R0, 1.175494350822287508e-38 ;  /* 0x0080000000008820 */ /* 0x001fe20000400000 */
[----:B------:R-:W-:Y:S06]  /*1920*/  BRA `(.L_x_1361) ;  /* 0x0000000800287947 */ /* 0x000fec0003800000 */
.L_x_1369:
        /* <DEDUP_REMOVED lines=23> */
[----:B------:R-:W-:Y:S01]  /*1aa0*/  LOP3.LUT R0, R5, 0x80000000, R0, 0xf8, !PT ;  /* 0x8000000005007812 */ /* 0x000fe200078ef800 */
[----:B------:R-:W-:Y:S06]  /*1ab0*/  BRA `(.L_x_1361) ;  /* 0x0000000400c47947 */ /* 0x000fec0003800000 */
.L_x_1372:
        /* <DEDUP_REMOVED lines=10> */
[----:B------:R-:W-:Y:S01]  /*1b60*/  LOP3.LUT R0, R0, 0x80000000, R5, 0xf8, !PT ;  /* 0x8000000000007812 */ /* 0x000fe200078ef805 */
[----:B------:R-:W-:Y:S06]  /*1b70*/  BRA `(.L_x_1361) ;  /* 0x0000000400947947 */ /* 0x000fec0003800000 */
.L_x_1371:
[----:B------:R-:W2:Y:S02]  /*1b80*/  LDG.E.U16 R0, desc[UR36][R2.64] ;  /* 0x0000002402007981 */ /* 0x000ea4000c1e1500 */
[----:B--2---:R-:W-:Y:S01]  /*1b90*/  SHF.L.U32 R0, R0, 0x10, RZ ;  /* 0x0000001000007819 */ /* 0x004fe200000006ff */
[----:B------:R-:W-:Y:S06]  /*1ba0*/  BRA `(.L_x_1361) ;  /* 0x0000000400887947 */ /* 0x000fec0003800000 */
.L_x_1368:
        /* <DEDUP_REMOVED lines=9> */
[----:B--2---:R-:W-:Y:S01]  /*1c40*/  I2FP.F32.U32 R0, R0 ;  /* 0x0000000000007245 */ /* 0x004fe20000201000 */
[----:B------:R-:W-:Y:S06]  /*1c50*/  BRA `(.L_x_1361) ;  /* 0x00000004005c7947 */ /* 0x000fec0003800000 */
.L_x_1375:
[----:B------:R-:W2:Y:S01]  /*1c60*/  LDG.E.U8 R3, desc[UR36][R2.64] ;  /* 0x0000002402037981 */ /* 0x000ea2000c1e1100 */
        /* <DEDUP_REMOVED lines=19> */
.L_x_1377:
[----:B------:R-:W-:Y:S05]  /*1da0*/  BSYNC.RECONVERGENT B0 ;  /* 0x0000000000007941 */ /* 0x000fea0003800200 */
.L_x_1376:
[----:B------:R-:W-:Y:S01]  /*1db0*/  IMAD.SHL.U32 R0, R0, 0x100000, RZ ;  /* 0x0010000000007824 */ /* 0x000fe200078e00ff */
[----:B------:R-:W-:-:S04]  /*1dc0*/  LEA R2, R2, 0x3b800000, 0x17 ;  /* 0x3b80000002027811 */ /* 0x000fc800078eb8ff */
[----:B------:R-:W-:Y:S01]  /*1dd0*/  LOP3.LUT R0, R2, R0, R7, 0xfe, !PT ;  /* 0x0000000002007212 */ /* 0x000fe200078efe07 */
[----:B------:R-:W-:Y:S06]  /*1de0*/  BRA `(.L_x_1361) ;  /* 0x0000000000f87947 */ /* 0x000fec0003800000 */
.L_x_1374:
[----:B------:R-:W2:Y:S01]  /*1df0*/  LDG.E.U8 R3, desc[UR36][R2.64] ;  /* 0x0000002402037981 */ /* 0x000ea2000c1e1100 */
        /* <DEDUP_REMOVED lines=19> */
.L_x_1379:
[----:B------:R-:W-:Y:S05]  /*1f30*/  BSYNC.RECONVERGENT B0 ;  /* 0x0000000000007941 */ /* 0x000fea0003800200 */
.L_x_1378:
[----:B------:R-:W-:Y:S01]  /*1f40*/  IMAD.SHL.U32 R0, R0, 0x200000, RZ ;  /* 0x0020000000007824 */ /* 0x000fe200078e00ff */
[----:B------:R-:W-:-:S04]  /*1f50*/  LEA R2, R2, 0x37800000, 0x17 ;  /* 0x3780000002027811 */ /* 0x000fc800078eb8ff */
[----:B------:R-:W-:Y:S01]  /*1f60*/  LOP3.LUT R0, R2, R0, R7, 0xfe, !PT ;  /* 0x0000000002007212 */ /* 0x000fe200078efe07 */
[----:B------:R-:W-:Y:S06]  /*1f70*/  BRA `(.L_x_1361) ;  /* 0x0000000000947947 */ /* 0x000fec0003800000 */
.L_x_1373:
[----:B------:R-:W-:-:S09]  /*1f80*/  UISETP.NE.AND UP0, UPT, UR4, 0x1c, UPT ;  /* 0x0000001c0400788c */ /* 0x000fd2000bf05270 */
[----:B------:R-:W-:Y:S05]  /*1f90*/  BRA.U !UP0, `(.L_x_1380) ;  /* 0x0000000108847547 */ /* 0x000fea000b800000 */
[----:B------:R-:W-:-:S09]  /*1fa0*/  UISETP.NE.AND UP0, UPT, UR4, 0x1d, UPT ;  /* 0x0000001d0400788c */ /* 0x000fd2000bf05270 */
[----:B------:R-:W-:Y:S05]  /*1fb0*/  BRA.U !UP0, `(.L_x_1381) ;  /* 0x0000000108707547 */ /* 0x000fea000b800000 */
[----:B------:R-:W-:-:S09]  /*1fc0*/  UISETP.NE.AND UP0, UPT, UR4, 0x2c, UPT ;  /* 0x0000002c0400788c */ /* 0x000fd2000bf05270 */
[----:B------:R-:W-:Y:S05]  /*1fd0*/  BRA.U !UP0, `(.L_x_1382) ;  /* 0x0000000108487547 */ /* 0x000fea000b800000 */
.L_x_1360:
        /* <DEDUP_REMOVED lines=16> */
.L_x_1383:
[----:B------:R-:W-:Y:S01]  /*20e0*/  IMAD.MOV.U32 R0, RZ, RZ, RZ ;  /* 0x000000ffff007224 */ /* 0x000fe200078e00ff */
[----:B------:R-:W-:Y:S06]  /*20f0*/  BRA `(.L_x_1361) ;  /* 0x0000000000347947 */ /* 0x000fec0003800000 */
.L_x_1382:
[----:B------:R-:W2:Y:S01]  /*2100*/  LDG.E.U8 R2, desc[UR36][R2.64] ;  /* 0x0000002402027981 */ /* 0x000ea2000c1e1100 */
[----:B------:R-:W-:Y:S02]  /*2110*/  MOV R0, 0x400000 ;  /* 0x0040000000007802 */ /* 0x000fe40000000f00 */
[----:B--2---:R-:W-:-:S13]  /*2120*/  ISETP.NE.AND P0, PT, R2, RZ, PT ;  /* 0x000000ff0200720c */ /* 0x004fda0003f05270 */
[----:B------:R-:W-:Y:S05]  /*2130*/  @!P0 BRA `(.L_x_1361) ;  /* 0x0000000000248947 */ /* 0x000fea0003800000 */
[----:B------:R-:W-:-:S13]  /*2140*/  ISETP.NE.AND P0, PT, R2, 0xff, PT ;  /* 0x000000ff0200780c */ /* 0x000fda0003f05270 */
[----:B------:R-:W-:Y:S02]  /*2150*/  @!P0 IMAD.MOV.U32 R0, RZ, RZ, 0x7f800001 ;  /* 0x7f800001ff008424 */ /* 0x000fe400078e00ff */
[----:B------:R-:W-:Y:S01]  /*2160*/  @P0 IMAD.SHL.U32 R0, R2, 0x800000, RZ ;  /* 0x0080000002000824 */ /* 0x000fe200078e00ff */
[----:B------:R-:W-:Y:S06]  /*2170*/  BRA `(.L_x_1361) ;  /* 0x0000000000147947 */ /* 0x000fec0003800000 */
.L_x_1381:
[----:B------:R-:W2:Y:S02]  /*2180*/  LDG.E.64 R2, desc[UR36][R2.64] ;  /* 0x0000002402027981 */ /* 0x000ea4000c1e1b00 */
[----:B--2---:R0:W1:Y:S01]  /*2190*/  I2F.U64 R0, R2 ;  /* 0x0000000200007312 */ /* 0x0040620000301000 */
[----:B------:R-:W-:Y:S05]  /*21a0*/  BRA `(.L_x_1361) ;  /* 0x0000000000087947 */ /* 0x000fea0003800000 */
.L_x_1380:
[----:B------:R-:W2:Y:S02]  /*21b0*/  LDG.E R0, desc[UR36][R2.64] ;  /* 0x0000002402007981 */ /* 0x000ea4000c1e1900 */
[----:B--2---:R-:W-:-:S07]  /*21c0*/  I2FP.F32.U32 R0, R0 ;  /* 0x0000000000007245 */ /* 0x004fce0000201000 */
.L_x_1361:
[----:B------:R-:W-:Y:S05]  /*21d0*/  BSYNC.RECONVERGENT B6 ;  /* 0x0000000000067941 */ /* 0x000fea0003800200 */
.L_x_1355:
[C---:B012345:R-:W-:Y:S01]  /*21e0*/  FFMA.FTZ R2, R0.reuse, R0, 1 ;  /* 0x3f80000000027423 */ /* 0x07ffe20000010000 */
[C---:B------:R-:W-:Y:S01]  /*21f0*/  FSETP.GT.FTZ.AND P0, PT, |R0|.reuse, 8388608, PT ;  /* 0x4b0000000000780b */ /* 0x040fe20003f14200 */
[----:B------:R-:W-:Y:S01]  /*2200*/  FADD.FTZ R7, |R0|, -RZ ;  /* 0x800000ff00077221 */ /* 0x000fe20000010200 */
[----:B------:R-:W-:Y:S01]  /*2210*/  IMAD.MOV.U32 R6, RZ, RZ, 0x3e800000 ;  /* 0x3e800000ff067424 */ /* 0x000fe200078e00ff */
[----:B------:R-:W0:Y:S01]  /*2220*/  MUFU.RSQ R3, R2 ;  /* 0x0000000200037308 */ /* 0x000e220000001400 */
[----:B------:R-:W1:Y:S01]  /*2230*/  LDCU.64 UR6, c[0x0][0x580] ;  /* 0x0000b000ff0677ac */ /* 0x000e620008000a00 */
[----:B------:R-:W-:-:S04]  /*2240*/  UPRMT UR4, UR42, 0x9910, URZ ;  /* 0x000099102a047896 */ /* 0x000fc800080000ff */
[----:B------:R-:W-:Y:S01]  /*2250*/  UISETP.GT.AND UP0, UPT, UR4, 0x9, UPT ;  /* 0x000000090400788c */ /* 0x000fe2000bf04270 */
[----:B0-----:R-:W-:-:S06]  /*2260*/  FFMA.FTZ R3, R2, R3, 1 ;  /* 0x3f80000002037423 */ /* 0x001fcc0000010003 */
[----:B------:R-:W0:Y:S02]  /*2270*/  MUFU.RCP R3, R3 ;  /* 0x0000000300037308 */ /* 0x000e240000001000 */
[----:B0-----:R-:W-:Y:S01]  /*2280*/  FMUL.FTZ R5, R3, |R0| ;  /* 0x4000000003057220 */ /* 0x001fe20000410000 */
[----:B------:R-:W-:-:S03]  /*2290*/  HFMA2 R3, -RZ, RZ, 1.3056640625, -1.8671875 ;  /* 0x3d39bf78ff037431 */ /* 0x000fc600000001ff */
[----:B------:R-:W-:-:S04]  /*22a0*/  @!P0 FFMA.FTZ R7, R5, |R0|, |R0| ;  /* 0x4000000005078223 */ /* 0x000fc80000010400 */
        /* <DEDUP_REMOVED lines=26> */
[----:B-1----:R-:W-:-:S03]  /*2450*/  IADD3 R2, P1, PT, R16, UR6, RZ ;  /* 0x0000000610027c10 */ /* 0x002fc6000ff3e0ff */
[----:B------:R-:W-:Y:S01]  /*2460*/  IMAD.MOV.U32 R5, RZ, RZ, R3 ;  /* 0x000000ffff057224 */ /* 0x000fe200078e0003 */
[----:B------:R-:W-:-:S03]  /*2470*/  IADD3.X R3, PT, PT, RZ, UR7, RZ, P1, !PT ;  /* 0x00000007ff037c10 */ /* 0x000fc60008ffe4ff */
[----:B------:R-:W-:Y:S01]  /*2480*/  @P0 FADD.FTZ R5, R5, 0.69314718246459960938 ;  /* 0x3f31721805050421 */ /* 0x000fe20000010000 */
[----:B------:R-:W-:-:S04]  /*2490*/  FSETP.NAN.FTZ.AND P0, PT, |R0|, |R0|, PT ;  /* 0x400000000000720b */ /* 0x000fc80003f18200 */
[----:B------:R-:W-:-:S04]  /*24a0*/  LOP3.LUT R4, R5, 0x80000000, R0, 0xb8, !PT ;  /* 0x8000000005047812 */ /* 0x000fc800078eb800 */
[----:B------:R-:W-:Y:S01]  /*24b0*/  FSEL R4, R4, R5, !P0 ;  /* 0x0000000504047208 */ /* 0x000fe20004000000 */
        /* <DEDUP_REMOVED lines=9> */
[----:B------:R-:W0:Y:S02]  /*2550*/  F2I.FTZ.TRUNC.NTZ R5, R4 ;  /* 0x0000000400057305 */ /* 0x000e24000021f100 */
[----:B0-----:R0:W-:Y:S01]  /*2560*/  STG.E.U8 desc[UR36][R2.64], R5 ;  /* 0x0000000502007986 */ /* 0x0011e2000c101124 */
[----:B------:R-:W-:Y:S05]  /*2570*/  BRA `(.L_x_1389) ;  /* 0x0000000c003c7947 */ /* 0x000fea0003800000 */
.L_x_1387:
[----:B------:R-:W0:Y:S02]  /*2580*/  F2I.S64.TRUNC R4, R4 ;  /* 0x0000000400047311 */ /* 0x000e24000020d900 */
[----:B0-----:R-:W-:-:S05]  /*2590*/  IMAD.MOV.U32 R7, RZ, RZ, R4 ;  /* 0x000000ffff077224 */ /* 0x001fca00078e0004 */
[----:B------:R0:W-:Y:S01]  /*25a0*/  STG.E.U8 desc[UR36][R2.64], R7 ;  /* 0x0000000702007986 */ /* 0x0001e2000c101124 */
[----:B------:R-:W-:Y:S05]  /*25b0*/  BRA `(.L_x_1389) ;  /* 0x0000000c002c7947 */ /* 0x000fea0003800000 */
.L_x_1386:
[----:B------:R-:W-:-:S09]  /*25c0*/  UISETP.NE.AND UP0, UPT, UR4, 0x2, UPT ;  /* 0x000000020400788c */ /* 0x000fd2000bf05270 */
[----:B------:R-:W-:Y:S05]  /*25d0*/  BRA.U !UP0, `(.L_x_1390) ;  /* 0x0000000108287547 */ /* 0x000fea000b800000 */
[----:B------:R-:W-:-:S09]  /*25e0*/  UISETP.NE.AND UP0, UPT, UR4, 0x3, UPT ;  /* 0x000000030400788c */ /* 0x000fd2000bf05270 */
[----:B------:R-:W-:Y:S05]  /*25f0*/  BRA.U !UP0, `(.L_x_1391) ;  /* 0x0000000108147547 */ /* 0x000fea000b800000 */
[----:B------:R-:W-:-:S09]  /*2600*/  UISETP.NE.AND UP0, UPT, UR4, 0x4, UPT ;  /* 0x000000040400788c */ /* 0x000fd2000bf05270 */
[----:B------:R-:W-:Y:S05]  /*2610*/  BRA.U UP0, `(.L_x_1388) ;  /* 0x0000000900807547 */ /* 0x000fea000b800000 */
[----:B------:R-:W0:Y:S02]  /*2620*/  F2I.S64.TRUNC R4, R4 ;  /* 0x0000000400047311 */ /* 0x000e24000020d900 */
[----:B0-----:R0:W-:Y:S01]  /*2630*/  STG.E.64 desc[UR36][R2.64], R4 ;  /* 0x0000000402007986 */ /* 0x0011e2000c101b24 */
[----:B------:R-:W-:Y:S05]  /*2640*/  BRA `(.L_x_1389) ;  /* 0x0000000c00087947 */ /* 0x000fea0003800000 */
.L_x_1391:
[----:B------:R-:W0:Y:S02]  /*2650*/  F2I.FTZ.TRUNC.NTZ R5, R4 ;  /* 0x0000000400057305 */ /* 0x000e24000021f100 */
[----:B0-----:R0:W-:Y:S01]  /*2660*/  STG.E desc[UR36][R2.64], R5 ;  /* 0x0000000502007986 */ /* 0x0011e2000c101924 */
[----:B------:R-:W-:Y:S05]  /*2670*/  BRA `(.L_x_1389) ;  /* 0x0000000800fc7947 */ /* 0x000fea0003800000 */
.L_x_1390:
[----:B------:R-:W0:Y:S02]  /*2680*/  F2I.FTZ.TRUNC.NTZ R5, R4 ;  /* 0x0000000400057305 */ /* 0x000e24000021f100 */
[----:B0-----:R0:W-:Y:S01]  /*2690*/  STG.E.U16 desc[UR36][R2.64], R5 ;  /* 0x0000000502007986 */ /* 0x0011e2000c101524 */
[----:B------:R-:W-:Y:S05]  /*26a0*/  BRA `(.L_x_1389) ;  /* 0x0000000800f07947 */ /* 0x000fea0003800000 */
.L_x_1385:
[----:B------:R-:W-:-:S09]  /*26b0*/  UISETP.GT.AND UP0, UPT, UR4, 0x6, UPT ;  /* 0x000000060400788c */ /* 0x000fd2000bf04270 */
[----:B------:R-:W-:Y:S05]  /*26c0*/  BRA.U UP0, `(.L_x_1392) ;  /* 0x0000000100247547 */ /* 0x000fea000b800000 */
[----:B------:R-:W-:-:S09]  /*26d0*/  UISETP.NE.AND UP0, UPT, UR4, 0x5, UPT ;  /* 0x000000050400788c */ /* 0x000fd2000bf05270 */
[----:B------:R-:W-:Y:S05]  /*26e0*/  BRA.U !UP0, `(.L_x_1393) ;  /* 0x0000000108107547 */ /* 0x000fea000b800000 */
[----:B------:R-:W-:-:S09]  /*26f0*/  UISETP.NE.AND UP0, UPT, UR4, 0x6, UPT ;  /* 0x000000060400788c */ /* 0x000fd2000bf05270 */
[----:B------:R-:W-:Y:S05]  /*2700*/  BRA.U UP0, `(.L_x_1388) ;  /* 0x0000000900447547 */ /* 0x000fea000b800000 */
[----:B------:R0:W-:Y:S01]  /*2710*/  STG.E desc[UR36][R2.64], R4 ;  /* 0x0000000402007986 */ /* 0x0001e2000c101924 */
[----:B------:R-:W-:Y:S05]  /*2720*/  BRA `(.L_x_1389) ;  /* 0x0000000800d07947 */ /* 0x000fea0003800000 */
.L_x_1393:
[----:B------:R-:W-:-:S05]  /*2730*/  F2FP.F16.F32.PACK_AB R4, RZ, R4 ;  /* 0x00000004ff04723e */ /* 0x000fca00000000ff */
[----:B------:R0:W-:Y:S01]  /*2740*/  STG.E.U16 desc[UR36][R2.64], R4 ;  /* 0x0000000402007986 */ /* 0x0001e2000c101524 */
[----:B------:R-:W-:Y:S05]  /*2750*/  BRA `(.L_x_1389) ;  /* 0x0000000800c47947 */ /* 0x000fea0003800000 */
.L_x_1392:
[----:B------:R-:W-:-:S09]  /*2760*/  UISETP.NE.AND UP0, UPT, UR4, 0x7, UPT ;  /* 0x000000070400788c */ /* 0x000fd2000bf05270 */
[----:B------:R-:W-:Y:S05]  /*2770*/  BRA.U !UP0, `(.L_x_1394) ;  /* 0x00000001082c7547 */ /* 0x000fea000b800000 */
[----:B------:R-:W-:-:S09]  /*2780*/  UISETP.NE.AND UP0, UPT, UR4, 0x8, UPT ;  /* 0x000000080400788c */ /* 0x000fd2000bf05270 */
[----:B------:R-:W-:Y:S05]  /*2790*/  BRA.U !UP0, `(.L_x_1395) ;  /* 0x0000000108147547 */ /* 0x000fea000b800000 */
[----:B------:R-:W-:-:S09]  /*27a0*/  UISETP.NE.AND UP0, UPT, UR4, 0x9, UPT ;  /* 0x000000090400788c */ /* 0x000fd2000bf05270 */
[----:B------:R-:W-:Y:S05]  /*27b0*/  BRA.U UP0, `(.L_x_1388) ;  /* 0x0000000900187547 */ /* 0x000fea000b800000 */
[----:B------:R-:W-:-:S05]  /*27c0*/  IMAD.MOV.U32 R5, RZ, RZ, RZ ;  /* 0x000000ffff057224 */ /* 0x000fca00078e00ff */
[----:B------:R0:W-:Y:S01]  /*27d0*/  STG.E.64 desc[UR36][R2.64], R4 ;  /* 0x0000000402007986 */ /* 0x0001e2000c101b24 */
[----:B------:R-:W-:Y:S05]  /*27e0*/  BRA `(.L_x_1389) ;  /* 0x0000000800a07947 */ /* 0x000fea0003800000 */
.L_x_1395:
[----:B------:R-:W-:-:S04]  /*27f0*/  F2FP.F16.F32.PACK_AB R5, RZ, R4 ;  /* 0x00000004ff05723e */ /* 0x000fc800000000ff */
[----:B------:R-:W-:-:S05]  /*2800*/  PRMT R5, R5, 0x5410, RZ ;  /* 0x0000541005057816 */ /* 0x000fca00000000ff */
[----:B------:R0:W-:Y:S01]  /*2810*/  STG.E desc[UR36][R2.64], R5 ;  /* 0x0000000502007986 */ /* 0x0001e2000c101924 */
[----:B------:R-:W-:Y:S05]  /*2820*/  BRA `(.L_x_1389) ;  /* 0x0000000800907947 */ /* 0x000fea0003800000 */
.L_x_1394:
[----:B------:R-:W-:-:S06]  /*2830*/  FMUL.FTZ R4, R4, 1 ;  /* 0x3f80000004047820 */ /* 0x000fcc0000410000 */
[----:B------:R-:W0:Y:S02]  /*2840*/  F2F.F64.F32 R4, R4 ;  /* 0x0000000400047310 */ /* 0x000e240000201800 */
[----:B0-----:R0:W-:Y:S01]  /*2850*/  STG.E.64 desc[UR36][R2.64], R4 ;  /* 0x0000000402007986 */ /* 0x0011e2000c101b24 */
[----:B------:R-:W-:Y:S05]  /*2860*/  BRA `(.L_x_1389) ;  /* 0x0000000800807947 */ /* 0x000fea0003800000 */
.L_x_1384:
        /* <DEDUP_REMOVED lines=8> */
[----:B------:R-:W-:-:S04]  /*28f0*/  FSETP.NEU.FTZ.AND P0, PT, R4, RZ, PT ;  /* 0x000000ff0400720b */ /* 0x000fc80003f1d000 */
[----:B------:R-:W-:-:S05]  /*2900*/  SEL R5, RZ, 0x1, !P0 ;  /* 0x00000001ff057807 */ /* 0x000fca0004000000 */
[----:B------:R0:W-:Y:S01]  /*2910*/  STG.E.U8 desc[UR36][R2.64], R5 ;  /* 0x0000000502007986 */ /* 0x0001e2000c101124 */
[----:B------:R-:W-:Y:S05]  /*2920*/  BRA `(.L_x_1389) ;  /* 0x0000000800507947 */ /* 0x000fea0003800000 */
.L_x_1398:
[----:B------:R-:W-:Y:S01]  /*2930*/  FMUL.FTZ R4, R4, 1 ;  /* 0x3f80000004047820 */ /* 0x000fe20000410000 */
[----:B------:R-:W-:-:S05]  /*2940*/  CS2R R6, SRZ ;  /* 0x0000000000067805 */ /* 0x000fca000001ff00 */
[----:B------:R-:W0:Y:S02]  /*2950*/  F2F.F64.F32 R4, R4 ;  /* 0x0000000400047310 */ /* 0x000e240000201800 */
[----:B0-----:R0:W-:Y:S01]  /*2960*/  STG.E.128 desc[UR36][R2.64], R4 ;  /* 0x0000000402007986 */ /* 0x0011e2000c101d24 */
[----:B------:R-:W-:Y:S05]  /*2970*/  BRA `(.L_x_1389) ;  /* 0x00000008003c7947 */ /* 0x000fea0003800000 */
.L_x_1397:
[----:B------:R-:W-:-:S09]  /*2980*/  UISETP.NE.AND UP0, UPT, UR4, 0xf, UPT ;  /* 0x0000000f0400788c */ /* 0x000fd2000bf05270 */
[----:B------:R-:W-:Y:S05]  /*2990*/  BRA.U !UP0, `(.L_x_1399) ;  /* 0x0000000108987547 */ /* 0x000fea000b800000 */
[----:B------:R-:W-:-:S09]  /*29a0*/  UISETP.NE.AND UP0, UPT, UR4, 0x17, UPT ;  /* 0x000000170400788c */ /* 0x000fd2000bf05270 */
[----:B------:R-:W-:Y:S05]  /*29b0*/  BRA.U !UP0, `(.L_x_1400) ;  /* 0x0000000108487547 */ /* 0x000fea000b800000 */
[----:B------:R-:W-:-:S09]  /*29c0*/  UISETP.NE.AND UP0, UPT, UR4, 0x18, UPT ;  /* 0x000000180400788c */ /* 0x000fd2000bf05270 */
[----:B------:R-:W-:Y:S05]  /*29d0*/  BRA.U UP0, `(.L_x_1388) ;  /* 0x0000000500907547 */ /* 0x000fea000b800000 */
[----:B------:R-:W-:Y:S01]  /*29e0*/  LOP3.LUT R6, R4, 0x7fffffff, RZ, 0xc0, !PT ;  /* 0x7fffffff04067812 */ /* 0x000fe200078ec0ff */
[----:B------:R-:W-:Y:S01]  /*29f0*/  BSSY.RECONVERGENT B0, `(.L_x_1401) ;  /* 0x000000b000007945 */ /* 0x000fe20003800200 */
[----:B------:R-:W-:Y:S02]  /*2a00*/  SHF.R.U32.HI R7, RZ, 0x18, R4 ;  /* 0x00000018ff077819 */ /* 0x000fe40000011604 */
[----:B------:R-:W-:Y:S02]  /*2a10*/  ISETP.GT.U32.AND P0, PT, R6, 0x43efffff, PT ;  /* 0x43efffff0600780c */ /* 0x000fe40003f04070 */
[----:B------:R-:W-:-:S11]  /*2a20*/  MOV R0, 0x7f ;  /* 0x0000007f00007802 */ /* 0x000fd60000000f00 */
[----:B------:R-:W-:Y:S05]  /*2a30*/  @P0 BRA `(.L_x_1402) ;  /* 0x0000000000180947 */ /* 0x000fea0003800000 */
[----:B------:R-:W-:-:S13]  /*2a40*/  ISETP.GT.U32.AND P0, PT, R6, 0x3c7fffff, PT ;  /* 0x3c7fffff0600780c */ /* 0x000fda0003f04070 */
[----:B------:R-:W-:-:S04]  /*2a50*/  @P0 SHF.R.U32.HI R0, RZ, 0x14, R4 ;  /* 0x00000014ff000819 */ /* 0x000fc80000011604 */
[----:B------:R-:W-:Y:S01]  /*2a60*/  @P0 LOP3.LUT R5, R0, 0x1, RZ, 0xc0, !PT ;  /* 0x0000000100050812 */ /* 0x000fe200078ec0ff */
[----:B------:R-:W-:-:S03]  /*2a70*/  @!P0 FADD.FTZ R0, R6, 16384 ;  /* 0x4680000006008421 */ /* 0x000fc60000010000 */
[----:B------:R-:W-:-:S04]  /*2a80*/  @P0 IADD3 R5, PT, PT, R4, 0x407ffff, R5 ;  /* 0x0407ffff04050810 */ /* 0x000fc80007ffe005 */
[----:B------:R-:W-:-:S07]  /*2a90*/  @P0 SHF.R.U32.HI R0, RZ, 0x14, R5 ;  /* 0x00000014ff000819 */ /* 0x000fce0000011605 */
.L_x_1402:
[----:B------:R-:W-:Y:S05]  /*2aa0*/  BSYNC.RECONVERGENT B0 ;  /* 0x0000000000007941 */ /* 0x000fea0003800200 */
.L_x_1401:
[----:B------:R-:W-:-:S05]  /*2ab0*/  LOP3.LUT R7, R0, 0x80, R7, 0xf8, !PT ;  /* 0x0000008000077812 */ /* 0x000fca00078ef807 */
[----:B------:R0:W-:Y:S01]  /*2ac0*/  STG.E.U8 desc[UR36][R2.64], R7 ;  /* 0x0000000702007986 */ /* 0x0001e2000c101124 */
[----:B------:R-:W-:Y:S05]  /*2ad0*/  BRA `(.L_x_1389) ;  /* 0x0000000400e47947 */ /* 0x000fea0003800000 */
.L_x_1400:
[----:B------:R-:W-:Y:S01]  /*2ae0*/  LOP3.LUT R6, R4, 0x7fffffff, RZ, 0xc0, !PT ;  /* 0x7fffffff04067812 */ /* 0x000fe200078ec0ff */
[----:B------:R-:W-:Y:S01]  /*2af0*/  BSSY.RECONVERGENT B0, `(.L_x_1403) ;  /* 0x000000d000007945 */ /* 0x000fe20003800200 */
        /* <DEDUP_REMOVED lines=12> */
.L_x_1404:
[----:B------:R-:W-:Y:S05]  /*2bc0*/  BSYNC.RECONVERGENT B0 ;  /* 0x0000000000007941 */ /* 0x000fea0003800200 */
.L_x_1403:
[----:B------:R-:W-:-:S05]  /*2bd0*/  LOP3.LUT R5, R0, 0x80, R7, 0xf8, !PT ;  /* 0x0000008000057812 */ /* 0x000fca00078ef807 */
[----:B------:R0:W-:Y:S01]  /*2be0*/  STG.E.U8 desc[UR36][R2.64], R5 ;  /* 0x0000000502007986 */ /* 0x0001e2000c101124 */
[----:B------:R-:W-:Y:S05]  /*2bf0*/  BRA `(.L_x_1389) ;  /* 0x00000004009c7947 */ /* 0x000fea0003800000 */
.L_x_1399:
[----:B------:R-:W-:-:S05]  /*2c00*/  F2FP.BF16.F32.PACK_AB R4, RZ, R4 ;  /* 0x00000004ff04723e */ /* 0x000fca00000010ff */
[----:B------:R0:W-:Y:S01]  /*2c10*/  STG.E.U16 desc[UR36][R2.64], R4 ;  /* 0x0000000402007986 */ /* 0x0001e2000c101524 */
[----:B------:R-:W-:Y:S05]  /*2c20*/  BRA `(.L_x_1389) ;  /* 0x0000000400907947 */ /* 0x000fea0003800000 */
.L_x_1396:
        /* <DEDUP_REMOVED lines=8> */
[----:B------:R-:W0:Y:S02]  /*2cb0*/  F2I.FTZ.U32.TRUNC.NTZ R5, R4 ;  /* 0x0000000400057305 */ /* 0x000e24000021f000 */
[----:B0-----:R0:W-:Y:S01]  /*2cc0*/  STG.E.U16 desc[UR36][R2.64], R5 ;  /* 0x0000000502007986 */ /* 0x0011e2000c101524 */
[----:B------:R-:W-:Y:S05]  /*2cd0*/  BRA `(.L_x_1389) ;  /* 0x0000000400647947 */ /* 0x000fea0003800000 */
.L_x_1407:
[----:B------:R-:W-:Y:S01]  /*2ce0*/  LOP3.LUT R5, R4, 0x7fffffff, RZ, 0xc0, !PT ;  /* 0x7fffffff04057812 */ /* 0x000fe200078ec0ff */
[----:B------:R-:W-:Y:S01]  /*2cf0*/  BSSY.RECONVERGENT B0, `(.L_x_1408) ;  /* 0x0000013000007945 */ /* 0x000fe20003800200 */
[----:B------:R-:W-:Y:S02]  /*2d00*/  IMAD.MOV.U32 R0, RZ, RZ, 0x80 ;  /* 0x00000080ff007424 */ /* 0x000fe400078e00ff */
        /* <DEDUP_REMOVED lines=9> */
.L_x_1410:
[----:B------:R-:W-:-:S04]  /*2da0*/  SHF.R.U32.HI R0, RZ, 0x14, R4 ;  /* 0x00000014ff007819 */ /* 0x000fc80000011604 */
[----:B------:R-:W-:-:S04]  /*2db0*/  LOP3.LUT R5, R0, 0x1, RZ, 0xc0, !PT ;  /* 0x0000000100057812 */ /* 0x000fc800078ec0ff */
[----:B------:R-:W-:-:S04]  /*2dc0*/  IADD3 R0, PT, PT, R4, 0x487ffff, R5 ;  /* 0x0487ffff04007810 */ /* 0x000fc80007ffe005 */
[----:B------:R-:W-:-:S04]  /*2dd0*/  SHF.R.U32.HI R0, RZ, 0x14, R0 ;  /* 0x00000014ff007819 */ /* 0x000fc80000011600 */
[----:B------:R-:W-:-:S07]  /*2de0*/  LOP3.LUT R5, R0, 0xff, RZ, 0xc0, !PT ;  /* 0x000000ff00057812 */ /* 0x000fce00078ec0ff */
.L_x_1411:
[----:B------:R-:W-:-:S04]  /*2df0*/  SHF.R.U32.HI R4, RZ, 0x18, R4 ;  /* 0x00000018ff047819 */ /* 0x000fc80000011604 */
[----:B------:R-:W-:-:S04]  /*2e00*/  LOP3.LUT R5, R5, 0x80, R4, 0xf8, !PT ;  /* 0x0000008005057812 */ /* 0x000fc800078ef804 */
[----:B------:R-:W-:-:S07]  /*2e10*/  PRMT R0, R5, 0x7610, R0 ;  /* 0x0000761005007816 */ /* 0x000fce0000000000 */
.L_x_1409:
[----:B------:R-:W-:Y:S05]  /*2e20*/  BSYNC.RECONVERGENT B0 ;  /* 0x0000000000007941 */ /* 0x000fea0003800200 */
.L_x_1408:
[----:B------:R4:W-:Y:S01]  /*2e30*/  STG.E.U8 desc[UR36][R2.64], R0 ;  /* 0x0000000002007986 */ /* 0x0009e2000c101124 */
[----:B------:R-:W-:Y:S05]  /*2e40*/  BRA `(.L_x_1389) ;  /* 0x0000000400087947 */ /* 0x000fea0003800000 */
.L_x_1406:
[----:B------:R-:W-:Y:S01]  /*2e50*/  LOP3.LUT R5, R4, 0x7fffffff, RZ, 0xc0, !PT ;  /* 0x7fffffff04057812 */ /* 0x000fe200078ec0ff */
[----:B------:R-:W-:Y:S01]  /*2e60*/  BSSY.RECONVERGENT B0, `(.L_x_1412) ;  /* 0x0000013000007945 */ /* 0x000fe20003800200 */
[----:B------:R-:W-:Y:S02]  /*2e70*/  HFMA2 R0, -RZ, RZ, 0, 7.62939453125e-06 ;  /* 0x00000080ff007431 */ /* 0x000fe400000001ff */
        /* <DEDUP_REMOVED lines=9> */
.L_x_1414:
[----:B------:R-:W-:-:S04]  /*2f10*/  SHF.R.U32.HI R0, RZ, 0x15, R4 ;  /* 0x00000015ff007819 */ /* 0x000fc80000011604 */
[----:B------:R-:W-:-:S04]  /*2f20*/  LOP3.LUT R5, R0, 0x1, RZ, 0xc0, !PT ;  /* 0x0000000100057812 */ /* 0x000fc800078ec0ff */
[----:B------:R-:W-:-:S04]  /*2f30*/  IADD3 R0, PT, PT, R4, 0x88fffff, R5 ;  /* 0x088fffff04007810 */ /* 0x000fc80007ffe005 */
[----:B------:R-:W-:-:S04]  /*2f40*/  SHF.R.U32.HI R0, RZ, 0x15, R0 ;  /* 0x00000015ff007819 */ /* 0x000fc80000011600 */
[----:B------:R-:W-:-:S07]  /*2f50*/  LOP3.LUT R5, R0, 0xff, RZ, 0xc0, !PT ;  /* 0x000000ff00057812 */ /* 0x000fce00078ec0ff */
.L_x_1415:
[----:B------:R-:W-:-:S04]  /*2f60*/  SHF.R.U32.HI R4, RZ, 0x18, R4 ;  /* 0x00000018ff047819 */ /* 0x000fc80000011604 */
[----:B------:R-:W-:-:S04]  /*2f70*/  LOP3.LUT R5, R5, 0x80, R4, 0xf8, !PT ;  /* 0x0000008005057812 */ /* 0x000fc800078ef804 */
[----:B------:R-:W-:-:S07]  /*2f80*/  PRMT R0, R5, 0x7610, R0 ;  /* 0x0000761005007816 */ /* 0x000fce0000000000 */
.L_x_1413:
[----:B------:R-:W-:Y:S05]  /*2f90*/  BSYNC.RECONVERGENT B0 ;  /* 0x0000000000007941 */ /* 0x000fea0003800200 */
.L_x_1412:
[----:B------:R3:W-:Y:S01]  /*2fa0*/  STG.E.U8 desc[UR36][R2.64], R0 ;  /* 0x0000000002007986 */ /* 0x0007e2000c101124 */
[----:B------:R-:W-:Y:S05]  /*2fb0*/  BRA `(.L_x_1389) ;  /* 0x0000000000ac7947 */ /* 0x000fea0003800000 */
.L_x_1405:
[----:B------:R-:W-:-:S09]  /*2fc0*/  UISETP.NE.AND UP0, UPT, UR4, 0x1c, UPT ;  /* 0x0000001c0400788c */ /* 0x000fd2000bf05270 */
[----:B------:R-:W-:Y:S05]  /*2fd0*/  BRA.U !UP0, `(.L_x_1416) ;  /* 0x00000001089c7547 */ /* 0x000fea000b800000 */
[----:B------:R-:W-:-:S09]  /*2fe0*/  UISETP.NE.AND UP0, UPT, UR4, 0x1d, UPT ;  /* 0x0000001d0400788c */ /* 0x000fd2000bf05270 */
[----:B------:R-:W-:Y:S05]  /*2ff0*/  BRA.U !UP0, `(.L_x_1417) ;  /* 0x0000000108887547 */ /* 0x000fea000b800000 */
[----:B------:R-:W-:-:S09]  /*3000*/  UISETP.NE.AND UP0, UPT, UR4, 0x2c, UPT ;  /* 0x0000002c0400788c */ /* 0x000fd2000bf05270 */
[----:B------:R-:W-:Y:S05]  /*3010*/  BRA.U !UP0, `(.L_x_1418) ;  /* 0x0000000108447547 */ /* 0x000fea000b800000 */
.L_x_1388:
        /* <DEDUP_REMOVED lines=16> */
.L_x_1419:
[----:B------:R-:W-:Y:S05]  /*3120*/  BRA `(.L_x_1389) ;  /* 0x0000000000507947 */ /* 0x000fea0003800000 */
.L_x_1418:
        /* <DEDUP_REMOVED lines=15> */
.L_x_1417:
[----:B------:R-:W0:Y:S02]  /*3220*/  F2I.U64.TRUNC R4, R4 ;  /* 0x0000000400047311 */ /* 0x000e24000020d800 */
[----:B0-----:R1:W-:Y:S01]  /*3230*/  STG.E.64 desc[UR36][R2.64], R4 ;  /* 0x0000000402007986 */ /* 0x0013e2000c101b24 */
[----:B------:R-:W-:Y:S05]  /*3240*/  BRA `(.L_x_1389) ;  /* 0x0000000000087947 */ /* 0x000fea0003800000 */
.L_x_1416:
[----:B------:R-:W0:Y:S02]  /*3250*/  F2I.FTZ.U32.TRUNC.NTZ R5, R4 ;  /* 0x0000000400057305 */ /* 0x000e24000021f000 */
[----:B0-----:R0:W-:Y:S02]  /*3260*/  STG.E desc[UR36][R2.64], R5 ;  /* 0x0000000502007986 */ /* 0x0011e4000c101924 */
.L_x_1389:
[----:B------:R-:W-:-:S07]  /*3270*/  VIADD R17, R17, 0x80 ;  /* 0x0000008011117836 */ /* 0x000fce0000000000 */
.L_x_1353:
[----:B------:R-:W-:Y:S05]  /*3280*/  BSYNC.RECONVERGENT B7 ;  /* 0x0000000000077941 */ /* 0x000fea0003800200 */
.L_x_1352:
[----:B------:R-:W5:Y:S01]  /*3290*/  LDCU UR4, c[0x0][0x380] ;  /* 0x00007000ff0477ac */ /* 0x000f620008000800 */
[----:B------:R-:W-:Y:S01]  /*32a0*/  BSSY.RECONVERGENT B7, `(.L_x_1420) ;  /* 0x000031a000077945 */ /* 0x000fe20003800200 */
[----:B-----5:R-:W-:-:S13]  /*32b0*/  ISETP.GE.AND P0, PT, R17, UR4, PT ;  /* 0x0000000411007c0c */ /* 0x020fda000bf06270 */
[----:B------:R-:W-:Y:S05]  /*32c0*/  @P0 BRA `(.L_x_1421) ;  /* 0x00000030005c0947 */ /* 0x000fea0003800000 */
[----:B------:R-:W5:Y:S01]  /*32d0*/  LDCU UR4, c[0x0][0x388] ;  /* 0x00007100ff0477ac */ /* 0x000f620008000800 */
[----:B---34-:R-:W-:Y:S02]  /*32e0*/  HFMA2 R0, -RZ, RZ, 0, 0 ;  /* 0x00000000ff007431 */ /* 0x018fe400000001ff */
[----:B------:R-:W-:Y:S01]  /*32f0*/  IMAD.MOV.U32 R16, RZ, RZ, RZ ;  /* 0x000000ffff107224 */ /* 0x000fe200078e00ff */
[----:B-----5:R-:W-:-:S09]  /*3300*/  UISETP.NE.AND UP0, UPT, UR4, URZ, UPT ;  /* 0x000000ff0400728c */ /* 0x020fd2000bf05270 */
[----:B------:R-:W-:Y:S05]  /*3310*/  BRA.U !UP0, `(.L_x_1422) ;  /* 0x0000001108a87547 */ /* 0x000fea000b800000 */
[----:B------:R-:W0:Y:S01]  /*3320*/  LDCU.64 UR4, c[0x0][0x390] ;  /* 0x00007200ff0477ac */ /* 0x000e220008000a00 */
[----:B------:R-:W-:Y:S01]  /*3330*/  IMAD.MOV.U32 R16, RZ, RZ, RZ ;  /* 0x000000ffff107224 */ /* 0x000fe200078e00ff */
[----:B------:R-:W3:Y:S01]  /*3340*/  LDCU UR6, c[0x0][0x38c] ;  /* 0x00007180ff0677ac */ /* 0x000ee20008000800 */
[----:B------:R-:W4:Y:S01]  /*3350*/  LDCU.64 UR8, c[0x0][0x4b8] ;  /* 0x00009700ff0877ac */ /* 0x000f220008000a00 */
[----:B------:R-:W-:Y:S01]  /*3360*/  UISETP.NE.AND UP0, UPT, UR40, URZ, UPT ;  /* 0x000000ff2800728c */ /* 0x000fe2000bf05270 */
[----:B012---:R-:W-:-:S05]  /*3370*/  IMAD.HI.U32 R2, R17, UR4, R16 ;  /* 0x0000000411027c27 */ /* 0x007fca000f8e0010 */
[----:B------:R-:W-:-:S04]  /*3380*/  SHF.R.U32.HI R3, RZ, UR5, R2 ;  /* 0x00000005ff037c19 */ /* 0x000fc80008011602 */
[----:B------:R-:W-:-:S05]  /*3390*/  IADD3 R0, PT, PT, -R3, RZ, RZ ;  /* 0x000000ff03007210 */ /* 0x000fca0007ffe1ff */
[----:B---3--:R-:W-:-:S04]  /*33a0*/  IMAD R0, R0, UR6, R17 ;  /* 0x0000000600007c24 */ /* 0x008fc8000f8e0211 */
[C---:B----4-:R-:W-:Y:S02]  /*33b0*/  IMAD R16, R0.reuse, UR8, RZ ;  /* 0x0000000800107c24 */ /* 0x050fe4000f8e02ff */
        /* <DEDUP_REMOVED lines=288> */
.L_x_1422:
[----:B------:R-:W0:Y:S01]  /*45c0*/  LDCU.64 UR6, c[0x0][0x588] ;  /* 0x0000b100ff0677ac */ /* 0x000e220008000a00 */
[----:B------:R-:W-:Y:S01]  /*45d0*/  BSSY.RECONVERGENT B6, `(.L_x_1423) ;  /* 0x00000dd000067945 */ /* 0x000fe20003800200 */
[----:B------:R-:W-:-:S04]  /*45e0*/  UPRMT UR4, UR41, 0x9910, URZ ;  /* 0x0000991029047896 */ /* 0x000fc800080000ff */
[----:B------:R-:W-:Y:S01]  /*45f0*/  UISETP.GT.AND UP0, UPT, UR4, 0x9, UPT ;  /* 0x000000090400788c */ /* 0x000fe2000bf04270 */
[----:B012---:R-:W-:-:S05]  /*4600*/  IADD3 R2, P0, PT, R0, UR6, RZ ;  /* 0x0000000600027c10 */ /* 0x007fca000ff1e0ff */
        /* <DEDUP_REMOVED lines=13> */
.L_x_1427:
[----:B------:R-:W2:Y:S02]  /*46e0*/  LDG.E.U8 R0, desc[UR36][R2.64] ;  /* 0x0000002402007981 */ /* 0x000ea4000c1e1100 */
[----:B--2---:R-:W-:Y:S01]  /*46f0*/  I2FP.F32.U32 R0, R0 ;  /* 0x0000000000007245 */ /* 0x004fe20000201000 */
[----:B------:R-:W-:Y:S06]  /*4700*/  BRA `(.L_x_1429) ;  /* 0x0000000c00247947 */ /* 0x000fec0003800000 */
.L_x_1426:
        /* <DEDUP_REMOVED lines=9> */
.L_x_1431:
[----:B------:R-:W2:Y:S02]  /*47a0*/  LDG.E R0, desc[UR36][R2.64] ;  /* 0x0000002402007981 */ /* 0x000ea4000c1e1900 */
[----:B--2---:R-:W-:Y:S01]  /*47b0*/  I2FP.F32.S32 R0, R0 ;  /* 0x0000000000007245 */ /* 0x004fe20000201400 */
[----:B------:R-:W-:Y:S06]  /*47c0*/  BRA `(.L_x_1429) ;  /* 0x0000000800f47947 */ /* 0x000fec0003800000 */
.L_x_1430:
[----:B------:R-:W2:Y:S02]  /*47d0*/  LDG.E.U16 R0, desc[UR36][R2.64] ;  /* 0x0000002402007981 */ /* 0x000ea4000c1e1500 */
[----:B--2---:R-:W0:Y:S01]  /*47e0*/  I2F.S16 R0, R0 ;  /* 0x0000000000007306 */ /* 0x004e220000101400 */
[----:B------:R-:W-:Y:S05]  /*47f0*/  BRA `(.L_x_1429) ;  /* 0x0000000800e87947 */ /* 0x000fea0003800000 */
.L_x_1425:
        /* <DEDUP_REMOVED lines=8> */
.L_x_1433:
[----:B------:R-:W2:Y:S02]  /*4880*/  LDG.E.U16 R0, desc[UR36][R2.64] ;  /* 0x0000002402007981 */ /* 0x000ea4000c1e1500 */
[----:B--2---:R-:W-:Y:S01]  /*4890*/  HADD2.F32 R0, -RZ, R0.H0_H0 ;  /* 0x20000000ff007230 */ /* 0x004fe20000004100 */
[----:B------:R-:W-:Y:S06]  /*48a0*/  BRA `(.L_x_1429) ;  /* 0x0000000800bc7947 */ /* 0x000fec0003800000 */
.L_x_1432:
        /* <DEDUP_REMOVED lines=8> */
.L_x_1435:
[----:B------:R-:W2:Y:S02]  /*4930*/  LDG.E.U16 R0, desc[UR36][R2.64] ;  /* 0x0000002402007981 */ /* 0x000ea4000c1e1500 */
[----:B--2---:R-:W-:Y:S01]  /*4940*/  HADD2.F32 R0, -RZ, R0.H0_H0 ;  /* 0x20000000ff007230 */ /* 0x004fe20000004100 */
[----:B------:R-:W-:Y:S06]  /*4950*/  BRA `(.L_x_1429) ;  /* 0x0000000800907947 */ /* 0x000fec0003800000 */
.L_x_1434:
[----:B------:R-:W2:Y:S01]  /*4960*/  LDG.E.64 R2, desc[UR36][R2.64] ;  /* 0x0000002402027981 */ /* 0x000ea2000c1e1b00 */
[----:B------:R-:W-:Y:S01]  /*4970*/  UMOV UR4, 0xf0000000 ;  /* 0xf000000000047882 */ /* 0x000fe20000000000 */
[----:B------:R-:W-:Y:S01]  /*4980*/  UMOV UR5, 0x380fffff ;  /* 0x380fffff00057882 */ /* 0x000fe20000000000 */
[----:B--2---:R-:W0:Y:S01]  /*4990*/  F2F.F32.F64 R0, R2 ;  /* 0x0000000200007310 */ /* 0x004e220000301000 */
[----:B------:R-:W-:-:S14]  /*49a0*/  DSETP.GEU.AND P0, PT, |R2|, UR4, PT ;  /* 0x0000000402007e2a */ /* 0x000fdc000bf0e200 */
[----:B0-----:R-:W-:Y:S01]  /*49b0*/  @!P0 FMUL R0, R0, 1.175494350822287508e-38 ;  /* 0x0080000000008820 */ /* 0x001fe20000400000 */
[----:B------:R-:W-:Y:S06]  /*49c0*/  BRA `(.L_x_1429) ;  /* 0x0000000800747947 */ /* 0x000fec0003800000 */
.L_x_1424:
        /* <DEDUP_REMOVED lines=12> */
.L_x_1438:
[----:B------:R-:W2:Y:S01]  /*4a90*/  LDG.E.64 R2, desc[UR36][R2.64] ;  /* 0x0000002402027981 */ /* 0x000ea2000c1e1b00 */
[----:B------:R-:W-:Y:S01]  /*4aa0*/  UMOV UR4, 0xf0000000 ;  /* 0xf000000000047882 */ /* 0x000fe20000000000 */
[----:B------:R-:W-:Y:S01]  /*4ab0*/  UMOV UR5, 0x380fffff ;  /* 0x380fffff00057882 */ /* 0x000fe20000000000 */
[----:B--2---:R-:W0:Y:S01]  /*4ac0*/  F2F.F32.F64 R0, R2 ;  /* 0x0000000200007310 */ /* 0x004e220000301000 */
[----:B------:R-:W-:-:S14]  /*4ad0*/  DSETP.GEU.AND P0, PT, |R2|, UR4, PT ;  /* 0x0000000402007e2a */ /* 0x000fdc000bf0e200 */
[----:B0-----:R-:W-:Y:S01]  /*4ae0*/  @!P0 FMUL R0, R0, 1.175494350822287508e-38 ;  /* 0x0080000000008820 */ /* 0x001fe20000400000 */
[----:B------:R-:W-:Y:S06]  /*4af0*/  BRA `(.L_x_1429) ;  /* 0x0000000800287947 */ /* 0x000fec0003800000 */
.L_x_1437:
        /* <DEDUP_REMOVED lines=23> */
[----:B------:R-:W-:Y:S01]  /*4c70*/  LOP3.LUT R0, R5, 0x80000000, R0, 0xf8, !PT ;  /* 0x8000000005007812 */ /* 0x000fe200078ef800 */
[----:B------:R-:W-:Y:S06]  /*4c80*/  BRA `(.L_x_1429) ;  /* 0x0000000400c47947 */ /* 0x000fec0003800000 */
.L_x_1440:
        /* <DEDUP_REMOVED lines=10> */
[----:B------:R-:W-:Y:S01]  /*4d30*/  LOP3.LUT R0, R0, 0x80000000, R5, 0xf8, !PT ;  /* 0x8000000000007812 */ /* 0x000fe200078ef805 */
[----:B------:R-:W-:Y:S06]  /*4d40*/  BRA `(.L_x_1429) ;  /* 0x0000000400947947 */ /* 0x000fec0003800000 */
.L_x_1439:
[----:B------:R-:W2:Y:S02]  /*4d50*/  LDG.E.U16 R0, desc[UR36][R2.64] ;  /* 0x0000002402007981 */ /* 0x000ea4000c1e1500 */
[----:B--2---:R-:W-:Y:S01]  /*4d60*/  IMAD.U32 R0, R0, 0x10000, RZ ;  /* 0x0001000000007824 */ /* 0x004fe200078e00ff */
[----:B------:R-:W-:Y:S06]  /*4d70*/  BRA `(.L_x_1429) ;  /* 0x0000000400887947 */ /* 0x000fec0003800000 */
.L_x_1436:
        /* <DEDUP_REMOVED lines=11> */
.L_x_1443:
[----:B------:R-:W2:Y:S01]  /*4e30*/  LDG.E.U8 R3, desc[UR36][R2.64] ;  /* 0x0000002402037981 */ /* 0x000ea2000c1e1100 */
        /* <DEDUP_REMOVED lines=19> */
.L_x_1445:
[----:B------:R-:W-:Y:S05]  /*4f70*/  BSYNC.RECONVERGENT B0 ;  /* 0x0000000000007941 */ /* 0x000fea0003800200 */
.L_x_1444:
[----:B------:R-:W-:Y:S01]  /*4f80*/  IMAD.SHL.U32 R0, R0, 0x100000, RZ ;  /* 0x0010000000007824 */ /* 0x000fe200078e00ff */
[----:B------:R-:W-:-:S04]  /*4f90*/  LEA R2, R2, 0x3b800000, 0x17 ;  /* 0x3b80000002027811 */ /* 0x000fc800078eb8ff */
[----:B------:R-:W-:Y:S01]  /*4fa0*/  LOP3.LUT R0, R2, R0, R7, 0xfe, !PT ;  /* 0x0000000002007212 */ /* 0x000fe200078efe07 */
[----:B------:R-:W-:Y:S06]  /*4fb0*/  BRA `(.L_x_1429) ;  /* 0x0000000000f87947 */ /* 0x000fec0003800000 */
.L_x_1442:
[----:B------:R-:W2:Y:S01]  /*4fc0*/  LDG.E.U8 R3, desc[UR36][R2.64] ;  /* 0x0000002402037981 */ /* 0x000ea2000c1e1100 */
        /* <DEDUP_REMOVED lines=19> */
.L_x_1447:
[----:B------:R-:W-:Y:S05]  /*5100*/  BSYNC.RECONVERGENT B0 ;  /* 0x0000000000007941 */ /* 0x000fea0003800200 */
.L_x_1446:
[----:B------:R-:W-:Y:S02]  /*5110*/  SHF.L.U32 R0, R0, 0x15, RZ ;  /* 0x0000001500007819 */ /* 0x000fe400000006ff */
[----:B------:R-:W-:-:S04]  /*5120*/  LEA R2, R2, 0x37800000, 0x17 ;  /* 0x3780000002027811 */ /* 0x000fc800078eb8ff */
[----:B------:R-:W-:Y:S01]  /*5130*/  LOP3.LUT R0, R2, R0, R7, 0xfe, !PT ;  /* 0x0000000002007212 */ /* 0x000fe200078efe07 */
[----:B------:R-:W-:Y:S06]  /*5140*/  BRA `(.L_x_1429) ;  /* 0x0000000000947947 */ /* 0x000fec0003800000 */
.L_x_1441:
        /* <DEDUP_REMOVED lines=8> */
[----:B--2---:R-:W-:-:S13]  /*51d0*/  ISETP.NE.AND P0, PT, R2, RZ, PT ;  /* 0x000000ff0200720c */ /* 0x004fda0003f05270 */
[----:B------:R-:W-:Y:S05]  /*51e0*/  @!P0 BRA `(.L_x_1429) ;  /* 0x00000000006c8947 */ /* 0x000fea0003800000 */
[----:B------:R-:W-:-:S13]  /*51f0*/  ISETP.NE.AND P0, PT, R2, 0xff, PT ;  /* 0x000000ff0200780c */ /* 0x000fda0003f05270 */
[----:B------:R-:W-:Y:S01]  /*5200*/  @!P0 IMAD.MOV.U32 R0, RZ, RZ, 0x7f800001 ;  /* 0x7f800001ff008424 */ /* 0x000fe200078e00ff */
[----:B------:R-:W-:Y:S01]  /*5210*/  @P0 SHF.L.U32 R0, R2, 0x17, RZ ;  /* 0x0000001702000819 */ /* 0x000fe200000006ff */
[----:B------:R-:W-:Y:S06]  /*5220*/  BRA `(.L_x_1429) ;  /* 0x00000000005c7947 */ /* 0x000fec0003800000 */
.L_x_1428:
        /* <DEDUP_REMOVED lines=16> */
.L_x_1450:
[----:B------:R-:W-:Y:S01]  /*5330*/  IMAD.MOV.U32 R0, RZ, RZ, RZ ;  /* 0x000000ffff007224 */ /* 0x000fe200078e00ff */
[----:B------:R-:W-:Y:S06]  /*5340*/  BRA `(.L_x_1429) ;  /* 0x0000000000147947 */ /* 0x000fec0003800000 */
.L_x_1449:
[----:B------:R-:W2:Y:S02]  /*5350*/  LDG.E.64 R2, desc[UR36][R2.64] ;  /* 0x0000002402027981 */ /* 0x000ea4000c1e1b00 */
[----:B--2---:R0:W1:Y:S01]  /*5360*/  I2F.U64 R0, R2 ;  /* 0x0000000200007312 */ /* 0x0040620000301000 */
[----:B------:R-:W-:Y:S05]  /*5370*/  BRA `(.L_x_1429) ;  /* 0x0000000000087947 */ /* 0x000fea0003800000 */
.L_x_1448:
[----:B------:R-:W2:Y:S02]  /*5380*/  LDG.E R0, desc[UR36][R2.64] ;  /* 0x0000002402007981 */ /* 0x000ea4000c1e1900 */
[----:B--2---:R-:W-:-:S07]  /*5390*/  I2FP.F32.U32 R0, R0 ;  /* 0x0000000000007245 */ /* 0x004fce0000201000 */
.L_x_1429:
[----:B------:R-:W-:Y:S05]  /*53a0*/  BSYNC.RECONVERGENT B6 ;  /* 0x0000000000067941 */ /* 0x000fea0003800200 */
.L_x_1423:
[C---:B012345:R-:W-:Y:S01]  /*53b0*/  FFMA.FTZ R2, R0.reuse, R0, 1 ;  /* 0x3f80000000027423 */ /* 0x07ffe20000010000 */
[C---:B------:R-:W-:Y:S01]  /*53c0*/  FSETP.GT.FTZ.AND P0, PT, |R0|.reuse, 8388608, PT ;  /* 0x4b0000000000780b */ /* 0x040fe20003f14200 */
[----:B------:R-:W-:Y:S01]  /*53d0*/  FADD.FTZ R7, |R0|, -RZ ;  /* 0x800000ff00077221 */ /* 0x000fe20000010200 */
[----:B------:R-:W-:Y:S01]  /*53e0*/  MOV R6, 0x3e800000 ;  /* 0x3e80000000067802 */ /* 0x000fe20000000f00 */
[----:B------:R-:W0:Y:S01]  /*53f0*/  MUFU.RSQ R3, R2 ;  /* 0x0000000200037308 */ /* 0x000e220000001400 */
[----:B------:R-:W1:Y:S01]  /*5400*/  LDCU.64 UR6, c[0x0][0x580] ;  /* 0x0000b000ff0677ac */ /* 0x000e620008000a00 */
[----:B------:R-:W-:-:S04]  /*5410*/  UPRMT UR4, UR42, 0x9910, URZ ;  /* 0x000099102a047896 */ /* 0x000fc800080000ff */
[----:B------:R-:W-:Y:S01]  /*5420*/  UISETP.GT.AND UP0, UPT, UR4, 0x9, UPT ;  /* 0x000000090400788c */ /* 0x000fe2000bf04270 */
[----:B0-----:R-:W-:-:S06]  /*5430*/  FFMA.FTZ R3, R2, R3, 1 ;  /* 0x3f80000002037423 */ /* 0x001fcc0000010003 */
[----:B------:R-:W0:Y:S02]  /*5440*/  MUFU.RCP R3, R3 ;  /* 0x0000000300037308 */ /* 0x000e240000001000 */
[----:B0-----:R-:W-:Y:S01]  /*5450*/  FMUL.FTZ R5, R3, |R0| ;  /* 0x4000000003057220 */ /* 0x001fe20000410000 */
[----:B------:R-:W-:-:S03]  /*5460*/  IMAD.MOV.U32 R3, RZ, RZ, 0x3d39bf78 ;  /* 0x3d39bf78ff037424 */ /* 0x000fc600078e00ff */
[----:B------:R-:W-:-:S04]  /*5470*/  @!P0 FFMA.FTZ R7, R5, |R0|, |R0| ;  /* 0x4000000005078223 */ /* 0x000fc80000010400 */
        /* <DEDUP_REMOVED lines=26> */
[----:B-1----:R-:W-:-:S03]  /*5620*/  IADD3 R2, P1, PT, R16, UR6, RZ ;  /* 0x0000000610027c10 */ /* 0x002fc6000ff3e0ff */
[----:B------:R-:W-:Y:S02]  /*5630*/  IMAD.MOV.U32 R5, RZ, RZ, R3 ;  /* 0x000000ffff057224 */ /* 0x000fe400078e0003 */
[----:B------:R-:W-:Y:S02]  /*5640*/  IMAD.X R3, RZ, RZ, UR7, P1 ;  /* 0x00000007ff037e24 */ /* 0x000fe400088e06ff */
        /* <DEDUP_REMOVED lines=16> */
.L_x_1454:
[----:B------:R-:W0:Y:S02]  /*5750*/  F2I.S64.TRUNC R4, R4 ;  /* 0x0000000400047311 */ /* 0x000e24000020d900 */
[----:B0-----:R-:W-:-:S05]  /*5760*/  MOV R7, R4 ;  /* 0x0000000400077202 */ /* 0x001fca0000000f00 */
[----:B------:R3:W-:Y:S01]  /*5770*/  STG.E.U8 desc[UR36][R2.64], R7 ;  /* 0x0000000702007986 */ /* 0x0007e2000c101124 */
[----:B------:R-:W-:Y:S05]  /*5780*/  BRA `(.L_x_1456) ;  /* 0x0000000c00287947 */ /* 0x000fea0003800000 */
.L_x_1453:
        /* <DEDUP_REMOVED lines=9> */
.L_x_1458:
[----:B------:R-:W0:Y:S02]  /*5820*/  F2I.FTZ.TRUNC.NTZ R5, R4 ;  /* 0x0000000400057305 */ /* 0x000e24000021f100 */
[----:B0-----:R2:W-:Y:S01]  /*5830*/  STG.E desc[UR36][R2.64], R5 ;  /* 0x0000000502007986 */ /* 0x0015e2000c101924 */
[----:B------:R-:W-:Y:S05]  /*5840*/  BRA `(.L_x_1456) ;  /* 0x0000000800f87947 */ /* 0x000fea0003800000 */
.L_x_1457:
[----:B------:R-:W0:Y:S02]  /*5850*/  F2I.FTZ.TRUNC.NTZ R5, R4 ;  /* 0x0000000400057305 */ /* 0x000e24000021f100 */
[----:B0-----:R0:W-:Y:S01]  /*5860*/  STG.E.U16 desc[UR36][R2.64], R5 ;  /* 0x0000000502007986 */ /* 0x0011e2000c101524 */
[----:B------:R-:W-:Y:S05]  /*5870*/  BRA `(.L_x_1456) ;  /* 0x0000000800ec7947 */ /* 0x000fea0003800000 */
.L_x_1452:
        /* <DEDUP_REMOVED lines=8> */
.L_x_1460:
[----:B------:R-:W-:-:S05]  /*5900*/  F2FP.F16.F32.PACK_AB R4, RZ, R4 ;  /* 0x00000004ff04723e */ /* 0x000fca00000000ff */
[----:B------:R0:W-:Y:S01]  /*5910*/  STG.E.U16 desc[UR36][R2.64], R4 ;  /* 0x0000000402007986 */ /* 0x0001e2000c101524 */
[----:B------:R-:W-:Y:S05]  /*5920*/  BRA `(.L_x_1456) ;  /* 0x0000000800c07947 */ /* 0x000fea0003800000 */
.L_x_1459:
        /* <DEDUP_REMOVED lines=9> */
.L_x_1462:
[----:B------:R-:W-:-:S04]  /*59c0*/  F2FP.F16.F32.PACK_AB R5, RZ, R4 ;  /* 0x00000004ff05723e */ /* 0x000fc800000000ff */
[----:B------:R-:W-:-:S05]  /*59d0*/  PRMT R5, R5, 0x5410, RZ ;  /* 0x0000541005057816 */ /* 0x000fca00000000ff */
[----:B------:R0:W-:Y:S01]  /*59e0*/  STG.E desc[UR36][R2.64], R5 ;  /* 0x0000000502007986 */ /* 0x0001e2000c101924 */
[----:B------:R-:W-:Y:S05]  /*59f0*/  BRA `(.L_x_1456) ;  /* 0x00000008008c7947 */ /* 0x000fea0003800000 */
.L_x_1461:
[----:B------:R-:W-:-:S06]  /*5a00*/  FMUL.FTZ R4, R4, 1 ;  /* 0x3f80000004047820 */ /* 0x000fcc0000410000 */
[----:B------:R-:W0:Y:S02]  /*5a10*/  F2F.F64.F32 R4, R4 ;  /* 0x0000000400047310 */ /* 0x000e240000201800 */
[----:B0-----:R0:W-:Y:S01]  /*5a20*/  STG.E.64 desc[UR36][R2.64], R4 ;  /* 0x0000000402007986 */ /* 0x0011e2000c101b24 */
[----:B------:R-:W-:Y:S05]  /*5a30*/  BRA `(.L_x_1456) ;  /* 0x00000008007c7947 */ /* 0x000fea0003800000 */
.L_x_1451:
        /* <DEDUP_REMOVED lines=13> */
.L_x_1466:
[----:B------:R-:W-:Y:S01]  /*5b10*/  LOP3.LUT R6, R4, 0x7fffffff, RZ, 0xc0, !PT ;  /* 0x7fffffff04067812 */ /* 0x000fe200078ec0ff */
[----:B------:R-:W-:Y:S01]  /*5b20*/  BSSY.RECONVERGENT B0, `(.L_x_1467) ;  /* 0x0000012000007945 */ /* 0x000fe20003800200 */
[----:B------:R-:W-:Y:S02]  /*5b30*/  IMAD.MOV.U32 R0, RZ, RZ, 0x80 ;  /* 0x00000080ff007424 */ /* 0x000fe400078e00ff */
        /* <DEDUP_REMOVED lines=13> */
.L_x_1469:
[----:B------:R-:W-:-:S04]  /*5c10*/  SHF.R.U32.HI R4, RZ, 0x18, R4 ;  /* 0x00000018ff047819 */ /* 0x000fc80000011604 */
[----:B------:R-:W-:-:S04]  /*5c20*/  LOP3.LUT R4, R5, 0x80, R4, 0xf8, !PT ;  /* 0x0000008005047812 */ /* 0x000fc800078ef804 */
[----:B------:R-:W-:-:S07]  /*5c30*/  PRMT R0, R4, 0x7610, R0 ;  /* 0x0000761004007816 */ /* 0x000fce0000000000 */
.L_x_1468:
[----:B------:R-:W-:Y:S05]  /*5c40*/  BSYNC.RECONVERGENT B0 ;  /* 0x0000000000007941 */ /* 0x000fea0003800200 */
.L_x_1467:
[----:B------:R0:W-:Y:S01]  /*5c50*/  STG.E.U8 desc[UR36][R2.64], R0 ;  /* 0x0000000002007986 */ /* 0x0001e2000c101124 */
[----:B------:R-:W-:Y:S05]  /*5c60*/  BRA `(.L_x_1456) ;  /* 0x0000000400f07947 */ /* 0x000fea0003800000 */
.L_x_1465:
[----:B------:R-:W-:Y:S01]  /*5c70*/  LOP3.LUT R6, R4, 0x7fffffff, RZ, 0xc0, !PT ;  /* 0x7fffffff04067812 */ /* 0x000fe200078ec0ff */
[----:B------:R-:W-:Y:S01]  /*5c80*/  BSSY.RECONVERGENT B0, `(.L_x_1470) ;  /* 0x0000012000007945 */ /* 0x000fe20003800200 */
[----:B------:R-:W-:Y:S02]  /*5c90*/  HFMA2 R0, -RZ, RZ, 0, 7.62939453125e-06 ;  /* 0x00000080ff007431 */ /* 0x000fe400000001ff */
        /* <DEDUP_REMOVED lines=13> */
.L_x_1472:
[----:B------:R-:W-:-:S04]  /*5d70*/  SHF.R.U32.HI R4, RZ, 0x18, R4 ;  /* 0x00000018ff047819 */ /* 0x000fc80000011604 */
[----:B------:R-:W-:-:S04]  /*5d80*/  LOP3.LUT R5, R5, 0x80, R4, 0xf8, !PT ;  /* 0x0000008005057812 */ /* 0x000fc800078ef804 */
[----:B------:R-:W-:-:S07]  /*5d90*/  PRMT R0, R5, 0x7610, R0 ;  /* 0x0000761005007816 */ /* 0x000fce0000000000 */
.L_x_1471:
[----:B------:R-:W-:Y:S05]  /*5da0*/  BSYNC.RECONVERGENT B0 ;  /* 0x0000000000007941 */ /* 0x000fea0003800200 */
.L_x_1470:
[----:B------:R0:W-:Y:S01]  /*5db0*/  STG.E.U8 desc[UR36][R2.64], R0 ;  /* 0x0000000002007986 */ /* 0x0001e2000c101124 */
[----:B------:R-:W-:Y:S05]  /*5dc0*/  BRA `(.L_x_1456) ;  /* 0x0000000400987947 */ /* 0x000fea0003800000 */
.L_x_1464:
[----:B------:R-:W-:-:S09]  /*5dd0*/  UISETP.NE.AND UP0, UPT, UR4, 0x1c, UPT ;  /* 0x0000001c0400788c */ /* 0x000fd2000bf05270 */
[----:B------:R-:W-:Y:S05]  /*5de0*/  BRA.U !UP0, `(.L_x_1473) ;  /* 0x0000000108587547 */ /* 0x000fea000b800000 */
[----:B------:R-:W-:-:S09]  /*5df0*/  UISETP.NE.AND UP0, UPT, UR4, 0x1d, UPT ;  /* 0x0000001d0400788c */ /* 0x000fd2000bf05270 */
[----:B------:R-:W-:Y:S05]  /*5e00*/  BRA.U !UP0, `(.L_x_1474) ;  /* 0x0000000108447547 */ /* 0x000fea000b800000 */
[----:B------:R-:W-:-:S09]  /*5e10*/  UISETP.NE.AND UP0, UPT, UR4, 0x2c, UPT ;  /* 0x0000002c0400788c */ /* 0x000fd2000bf05270 */
[----:B------:R-:W-:Y:S05]  /*5e20*/  BRA.U UP0, `(.L_x_1455) ;  /* 0x0000000100a87547 */ /* 0x000fea000b800000 */
[----:B------:R-:W-:-:S04]  /*5e30*/  SHF.R.U32.HI R6, RZ, 0x17, R4 ;  /* 0x00000017ff067819 */ /* 0x000fc80000011604 */
[----:B------:R-:W-:-:S04]  /*5e40*/  LOP3.LUT R5, R6, 0xff, RZ, 0xc0, !PT ;  /* 0x000000ff06057812 */ /* 0x000fc800078ec0ff */
[----:B------:R-:W-:-:S13]  /*5e50*/  ISETP.NE.AND P1, PT, R5, 0xff, PT ;  /* 0x000000ff0500780c */ /* 0x000fda0003f25270 */
[--C-:B------:R-:W-:Y:S02]  /*5e60*/  @P1 SHF.R.U32.HI R0, RZ, 0x16, R4.reuse ;  /* 0x00000016ff001819 */ /* 0x100fe40000011604 */
[----:B------:R-:W-:Y:S01]  /*5e70*/  @P1 LOP3.LUT P0, RZ, R5, 0x3fffff, R4, 0xf8, !PT ;  /* 0x003fffff05ff1812 */ /* 0x000fe2000780f804 */
[----:B------:R-:W-:Y:S01]  /*5e80*/  IMAD.MOV.U32 R5, RZ, RZ, 0xff ;  /* 0x000000ffff057424 */ /* 0x000fe200078e00ff */
[----:B------:R-:W-:-:S04]  /*5e90*/  @P1 LOP3.LUT R0, R0, 0x1, RZ, 0xc0, !PT ;  /* 0x0000000100001812 */ /* 0x000fc800078ec0ff */
[----:B------:R-:W-:Y:S02]  /*5ea0*/  @P1 ISETP.EQ.U32.AND P2, PT, R0, 0x1, P0 ;  /* 0x000000010000180c */ /* 0x000fe40000742070 */
[----:B------:R-:W-:Y:S02]  /*5eb0*/  PLOP3.LUT P0, PT, PT, PT, PT, 0x80, 0x8 ;  /* 0x000000000008781c */ /* 0x000fe40003f0f070 */
[----:B------:R-:W-:Y:S02]  /*5ec0*/  @P1 PLOP3.LUT P0, PT, P2, PT, PT, 0x80, 0x8 ;  /* 0x000000000008181c */ /* 0x000fe4000170f070 */
[----:B------:R-:W-:-:S11]  /*5ed0*/  @P1 IADD3 R0, PT, PT, R6, 0x1, RZ ;  /* 0x0000000106001810 */ /* 0x000fd60007ffe0ff */
[----:B------:R-:W-:-:S05]  /*5ee0*/  @!P0 IMAD.MOV R0, RZ, RZ, R6 ;  /* 0x000000ffff008224 */ /* 0x000fca00078e0206 */
[----:B------:R-:W-:-:S05]  /*5ef0*/  @P1 MOV R5, R0 ;  /* 0x0000000000051202 */ /* 0x000fca0000000f00 */
[----:B------:R0:W-:Y:S01]  /*5f00*/  STG.E.U8 desc[UR36][R2.64], R5 ;  /* 0x0000000502007986 */ /* 0x0001e2000c101124 */
[----:B------:R-:W-:Y:S05]  /*5f10*/  BRA `(.L_x_1456) ;  /* 0x0000000400447947 */ /* 0x000fea0003800000 */
.L_x_1474:
[----:B------:R-:W0:Y:S02]  /*5f20*/  F2I.U64.TRUNC R4, R4 ;  /* 0x0000000400047311 */ /* 0x000e24000020d800 */
[----:B0-----:R0:W-:Y:S01]  /*5f30*/  STG.E.64 desc[UR36][R2.64], R4 ;  /* 0x0000000402007986 */ /* 0x0011e2000c101b24 */
[----:B------:R-:W-:Y:S05]  /*5f40*/  BRA `(.L_x_1456) ;  /* 0x0000000400387947 */ /* 0x000fea0003800000 */
.L_x_1473:
[----:B------:R-:W0:Y:S02]  /*5f50*/  F2I.FTZ.U32.TRUNC.NTZ R5, R4 ;  /* 0x0000000400057305 */ /* 0x000e24000021f000 */
[----:B0-----:R0:W-:Y:S01]  /*5f60*/  STG.E desc[UR36][R2.64], R5 ;  /* 0x0000000502007986 */ /* 0x0011e2000c101924 */
[----:B------:R-:W-:Y:S05]  /*5f70*/  BRA `(.L_x_1456) ;  /* 0x00000004002c7947 */ /* 0x000fea0003800000 */
.L_x_1463:
        /* <DEDUP_REMOVED lines=10> */
.L_x_1476:
[----:B------:R-:W-:Y:S01]  /*6020*/  FMUL.FTZ R4, R4, 1 ;  /* 0x3f80000004047820 */ /* 0x000fe20000410000 */
[----:B------:R-:W-:-:S05]  /*6030*/  CS2R R6, SRZ ;  /* 0x0000000000067805 */ /* 0x000fca000001ff00 */
[----:B------:R-:W0:Y:S02]  /*6040*/  F2F.F64.F32 R4, R4 ;  /* 0x0000000400047310 */ /* 0x000e240000201800 */
[----:B0-----:R0:W-:Y:S01]  /*6050*/  STG.E.128 desc[UR36][R2.64], R4 ;  /* 0x0000000402007986 */ /* 0x0011e2000c101d24 */
[----:B------:R-:W-:Y:S05]  /*6060*/  BRA `(.L_x_1456) ;  /* 0x0000000000f07947 */ /* 0x000fea0003800000 */
.L_x_1475:
[----:B------:R-:W-:-:S09]  /*6070*/  UISETP.NE.AND UP0, UPT, UR4, 0xf, UPT ;  /* 0x0000000f0400788c */ /* 0x000fd2000bf05270 */
[----:B------:R-:W-:Y:S05]  /*6080*/  BRA.U !UP0, `(.L_x_1477) ;  /* 0x0000000108e07547 */ /* 0x000fea000b800000 */
[----:B------:R-:W-:-:S09]  /*6090*/  UISETP.NE.AND UP0, UPT, UR4, 0x17, UPT ;  /* 0x000000170400788c */ /* 0x000fd2000bf05270 */
[----:B------:R-:W-:Y:S05]  /*60a0*/  BRA.U !UP0, `(.L_x_1478) ;  /* 0x00000001088c7547 */ /* 0x000fea000b800000 */
[----:B------:R-:W-:-:S09]  /*60b0*/  UISETP.NE.AND UP0, UPT, UR4, 0x18, UPT ;  /* 0x000000180400788c */ /* 0x000fd2000bf05270 */
[----:B------:R-:W-:Y:S05]  /*60c0*/  BRA.U !UP0, `(.L_x_1479) ;  /* 0x0000000108447547 */ /* 0x000fea000b800000 */
.L_x_1455:
        /* <DEDUP_REMOVED lines=16> */
.L_x_1480:
[----:B------:R-:W-:Y:S05]  /*61d0*/  BRA `(.L_x_1456) ;  /* 0x0000000000947947 */ /* 0x000fea0003800000 */
.L_x_1479:
[----:B------:R-:W-:Y:S01]  /*61e0*/  LOP3.LUT R6, R4, 0x7fffffff, RZ, 0xc0, !PT ;  /* 0x7fffffff04067812 */ /* 0x000fe200078ec0ff */
[----:B------:R-:W-:Y:S01]  /*61f0*/  BSSY.RECONVERGENT B0, `(.L_x_1481) ;  /* 0x000000b000007945 */ /* 0x000fe20003800200 */
[----:B------:R-:W-:Y:S02]  /*6200*/  SHF.R.U32.HI R7, RZ, 0x18, R4 ;  /* 0x00000018ff077819 */ /* 0x000fe40000011604 */
[----:B------:R-:W-:Y:S02]  /*6210*/  ISETP.GT.U32.AND P0, PT, R6, 0x43efffff, PT ;  /* 0x43efffff0600780c */ /* 0x000fe40003f04070 */
[----:B------:R-:W-:-:S11]  /*6220*/  MOV R0, 0x7f ;  /* 0x0000007f00007802 */ /* 0x000fd60000000f00 */
[----:B------:R-:W-:Y:S05]  /*6230*/  @P0 BRA `(.L_x_1482) ;  /* 0x0000000000180947 */ /* 0x000fea0003800000 */
[----:B------:R-:W-:-:S13]  /*6240*/  ISETP.GE.U32.AND P0, PT, R6, 0x3c800000, PT ;  /* 0x3c8000000600780c */ /* 0x000fda0003f06070 */
[----:B------:R-:W-:-:S04]  /*6250*/  @P0 SHF.R.U32.HI R0, RZ, 0x14, R4 ;  /* 0x00000014ff000819 */ /* 0x000fc80000011604 */
[----:B------:R-:W-:-:S04]  /*6260*/  @P0 LOP3.LUT R5, R0, 0x1, RZ, 0xc0, !PT ;  /* 0x0000000100050812 */ /* 0x000fc800078ec0ff */
[----:B------:R-:W-:-:S04]  /*6270*/  @P0 IADD3 R0, PT, PT, R4, 0x407ffff, R5 ;  /* 0x0407ffff04000810 */ /* 0x000fc80007ffe005 */
[----:B------:R-:W-:Y:S01]  /*6280*/  @P0 SHF.R.U32.HI R0, RZ, 0x14, R0 ;  /* 0x00000014ff000819 */ /* 0x000fe20000011600 */
[----:B------:R-:W-:-:S07]  /*6290*/  @!P0 FADD.FTZ R0, R6, 16384 ;  /* 0x4680000006008421 */ /* 0x000fce0000010000 */
.L_x_1482:
[----:B------:R-:W-:Y:S05]  /*62a0*/  BSYNC.RECONVERGENT B0 ;  /* 0x0000000000007941 */ /* 0x000fea0003800200 */
.L_x_1481:
[----:B------:R-:W-:-:S05]  /*62b0*/  LOP3.LUT R5, R0, 0x80, R7, 0xf8, !PT ;  /* 0x0000008000057812 */ /* 0x000fca00078ef807 */
[----:B------:R0:W-:Y:S01]  /*62c0*/  STG.E.U8 desc[UR36][R2.64], R5 ;  /* 0x0000000502007986 */ /* 0x0001e2000c101124 */
[----:B------:R-:W-:Y:S05]  /*62d0*/  BRA `(.L_x_1456) ;  /* 0x0000000000547947 */ /* 0x000fea0003800000 */
.L_x_1478:
[----:B------:R-:W-:Y:S01]  /*62e0*/  LOP3.LUT R6, R4, 0x7fffffff, RZ, 0xc0, !PT ;  /* 0x7fffffff04067812 */ /* 0x000fe200078ec0ff */
[----:B------:R-:W-:Y:S03]  /*62f0*/  BSSY.RECONVERGENT B0, `(.L_x_1483) ;  /* 0x000000d000007945 */ /* 0x000fe60003800200 */
        /* <DEDUP_REMOVED lines=9> */
.L_x_1484:
[----:B------:R-:W-:Y:S01]  /*6390*/  IMAD.MOV.U32 R0, RZ, RZ, 0x7f ;  /* 0x0000007fff007424 */ /* 0x000fe200078e00ff */
[----:B------:R-:W-:-:S04]  /*63a0*/  ISETP.GT.U32.AND P0, PT, R6, 0x7f800000, PT ;  /* 0x7f8000000600780c */ /* 0x000fc80003f04070 */
[----:B------:R-:W-:-:S09]  /*63b0*/  SEL R0, R0, 0x7c, P0 ;  /* 0x0000007c00007807 */ /* 0x000fd20000000000 */
.L_x_1485:
[----:B------:R-:W-:Y:S05]  /*63c0*/  BSYNC.RECONVERGENT B0 ;  /* 0x0000000000007941 */ /* 0x000fea0003800200 */
.L_x_1483:
[----:B------:R-:W-:-:S04]  /*63d0*/  SHF.R.U32.HI R5, RZ, 0x18, R4 ;  /* 0x00000018ff057819 */ /* 0x000fc80000011604 */
[----:B------:R-:W-:-:S05]  /*63e0*/  LOP3.LUT R5, R0, 0x80, R5, 0xf8, !PT ;  /* 0x0000008000057812 */ /* 0x000fca00078ef805 */
[----:B------:R0:W-:Y:S01]  /*63f0*/  STG.E.U8 desc[UR36][R2.64], R5 ;  /* 0x0000000502007986 */ /* 0x0001e2000c101124 */
[----:B------:R-:W-:Y:S05]  /*6400*/  BRA `(.L_x_1456) ;  /* 0x0000000000087947 */ /* 0x000fea0003800000 */
.L_x_1477:
[----:B------:R-:W-:-:S05]  /*6410*/  F2FP.BF16.F32.PACK_AB R4, RZ, R4 ;  /* 0x00000004ff04723e */ /* 0x000fca00000010ff */
[----:B------:R0:W-:Y:S02]  /*6420*/  STG.E.U16 desc[UR36][R2.64], R4 ;  /* 0x0000000402007986 */ /* 0x0001e4000c101524 */
.L_x_1456:
[----:B------:R-:W-:-:S07]  /*6430*/  IADD3 R17, PT, PT, R17, 0x80, RZ ;  /* 0x0000008011117810 */ /* 0x000fce0007ffe0ff */
.L_x_1421:
[----:B------:R-:W-:Y:S05]  /*6440*/  BSYNC.RECONVERGENT B7 ;  /* 0x0000000000077941 */ /* 0x000fea0003800200 */
.L_x_1420:
[----:B------:R-:W5:Y:S01]  /*6450*/  LDCU UR4, c[0x0][0x380] ;  /* 0x00007000ff0477ac */ /* 0x000f620008000800 */
[----:B------:R-:W-:Y:S01]  /*6460*/  BSSY.RECONVERGENT B7, `(.L_x_1486) ;  /* 0x000031a000077945 */ /* 0x000fe20003800200 */
[----:B-----5:R-:W-:-:S13]  /*6470*/  ISETP.GE.AND P0, PT, R17, UR4, PT ;  /* 0x0000000411007c0c */ /* 0x020fda000bf06270 */
[----:B------:R-:W-:Y:S05]  /*6480*/  @P0 BRA `(.L_x_1487) ;  /* 0x00000030005c0947 */ /* 0x000fea0003800000 */
[----:B------:R-:W5:Y:S01]  /*6490*/  LDCU UR4, c[0x0][0x388] ;  /* 0x00007100ff0477ac */ /* 0x000f620008000800 */
[----:B------:R-:W-:Y:S02]  /*64a0*/  HFMA2 R16, -RZ, RZ, 0, 0 ;  /* 0x00000000ff107431 */ /* 0x000fe400000001ff */
[----:B0--34-:R-:W-:Y:S01]  /*64b0*/  IMAD.MOV.U32 R0, RZ, RZ, RZ ;  /* 0x000000ffff007224 */ /* 0x019fe200078e00ff */
[----:B-----5:R-:W-:-:S09]  /*64c0*/  UISETP.NE.AND UP0, UPT, UR4, URZ, UPT ;  /* 0x000000ff0400728c */ /* 0x020fd2000bf05270 */
[----:B------:R-:W-:Y:S05]  /*64d0*/  BRA.U !UP0, `(.L_x_1488) ;  /* 0x0000001108a87547 */ /* 0x000fea000b800000 */
[----:B------:R-:W1:Y:S01]  /*64e0*/  LDCU.64 UR4, c[0x0][0x390] ;  /* 0x00007200ff0477ac */ /* 0x000e620008000a00 */
[----:B------:R-:W-:Y:S01]  /*64f0*/  IMAD.MOV.U32 R16, RZ, RZ, RZ ;  /* 0x000000ffff107224 */ /* 0x000fe200078e00ff */
[----:B------:R-:W0:Y:S01]  /*6500*/  LDCU UR6, c[0x0][0x38c] ;  /* 0x00007180ff0677ac */ /* 0x000e220008000800 */
[----:B------:R-:W3:Y:S01]  /*6510*/  LDCU.64 UR8, c[0x0][0x4b8] ;  /* 0x00009700ff0877ac */ /* 0x000ee20008000a00 */
[----:B------:R-:W-:Y:S01]  /*6520*/  UISETP.NE.AND UP0, UPT, UR40, URZ, UPT ;  /* 0x000000ff2800728c */ /* 0x000fe2000bf05270 */
[----:B-12---:R-:W-:-:S05]  /*6530*/  IMAD.HI.U32 R2, R17, UR4, R16 ;  /* 0x0000000411027c27 */ /* 0x006fca000f8e0010 */
[----:B------:R-:W-:-:S04]  /*6540*/  SHF.R.U32.HI R3, RZ, UR5, R2 ;  /* 0x00000005ff037c19 */ /* 0x000fc80008011602 */
[----:B------:R-:W-:-:S05]  /*6550*/  IADD3 R0, PT, PT, -R3, RZ, RZ ;  /* 0x000000ff03007210 */ /* 0x000fca0007ffe1ff */
[----:B0-----:R-:W-:-:S04]  /*6560*/  IMAD R0, R0, UR6, R17 ;  /* 0x0000000600007c24 */ /* 0x001fc8000f8e0211 */
[C---:B---3--:R-:W-:Y:S02]  /*6570*/  IMAD R16, R0.reuse, UR8, RZ ;  /* 0x0000000800107c24 */ /* 0x048fe4000f8e02ff */
        /* <DEDUP_REMOVED lines=288> */
.L_x_1488:
[----:B------:R-:W1:Y:S01]  /*7780*/  LDCU.64 UR6, c[0x0][0x588] ;  /* 0x0000b100ff0677ac */ /* 0x000e620008000a00 */
[----:B------:R-:W-:Y:S01]  /*7790*/  BSSY.RECONVERGENT B6, `(.L_x_1489) ;  /* 0x00000dd000067945 */ /* 0x000fe20003800200 */
[----:B------:R-:W-:-:S04]  /*77a0*/  UPRMT UR4, UR41, 0x9910, URZ ;  /* 0x0000991029047896 */ /* 0x000fc800080000ff */
[----:B------:R-:W-:Y:S01]  /*77b0*/  UISETP.GT.AND UP0, UPT, UR4, 0x9, UPT ;  /* 0x000000090400788c */ /* 0x000fe2000bf04270 */
[----:B-12---:R-:W-:-:S05]  /*77c0*/  IADD3 R2, P0, PT, R0, UR6, RZ ;  /* 0x0000000600027c10 */ /* 0x006fca000ff1e0ff */
        /* <DEDUP_REMOVED lines=13> */
.L_x_1493:
[----:B------:R-:W2:Y:S02]  /*78a0*/  LDG.E.U8 R0, desc[UR36][R2.64] ;  /* 0x0000002402007981 */ /* 0x000ea4000c1e1100 */
[----:B--2---:R-:W-:Y:S01]  /*78b0*/  I2FP.F32.U32 R0, R0 ;  /* 0x0000000000007245 */ /* 0x004fe20000201000 */
[----:B------:R-:W-:Y:S06]  /*78c0*/  BRA `(.L_x_1495) ;  /* 0x0000000c00247947 */ /* 0x000fec0003800000 */
.L_x_1492:
[----:B------:R-:W-:-:S09]  /*78d0*/  UISETP.NE.AND UP0, UPT, UR4, 0x2, UPT ;  /* 0x000000020400788c */ /* 0x000fd2000bf05270 */
[----:B------:R-:W-:Y:S05]  /*78e0*/  BRA.U !UP0, `(.L_x_1496) ;  /* 0x0000000108287547 */ /* 0x000fea000b800000 */
[----:B------:R-:W-:-:S09]  /*78f0*/  UISETP.NE.AND UP0, UPT, UR4, 0x3, UPT ;  /* 0x000000030400788c */ /* 0x000fd2000bf05270 */
[----:B------:R-:W-:Y:S05]  /*7900*/  BRA.U !UP0, `(.L_x_1497) ;  /* 0x0000000108147547 */ /* 0x000fea000b800000 */
[----:B------:R-:W-:-:S09]  /*7910*/  UISETP.NE.AND UP0, UPT, UR4, 0x4, UPT ;  /* 0x000000040400788c */ /* 0x000fd2000bf05270 */
[----:B------:R-:W-:Y:S05]  /*7920*/  BRA.U UP0, `(.L_x_1494) ;  /* 0x0000000900b07547 */ /* 0x000fea000b800000 */
[----:B------:R-:W2:Y:S02]  /*7930*/  LDG.E.64 R2, desc[UR36][R2.64] ;  /* 0x0000002402027981 */ /* 0x000ea4000c1e1b00 */
[----:B--2---:R2:W3:Y:S01]  /*7940*/  I2F.S64 R0, R2 ;  /* 0x0000000200007312 */ /* 0x0044e20000301400 */
[----:B------:R-:W-:Y:S05]  /*7950*/  BRA `(.L_x_1495) ;  /* 0x0000000c00007947 */ /* 0x000fea0003800000 */
.L_x_1497:
[----:B------:R-:W2:Y:S02]  /*7960*/  LDG.E R0, desc[UR36][R2.64] ;  /* 0x0000002402007981 */ /* 0x000ea4000c1e1900 */
[----:B--2---:R-:W-:Y:S01]  /*7970*/  I2FP.F32.S32 R0, R0 ;  /* 0x0000000000007245 */ /* 0x004fe20000201400 */
[----:B------:R-:W-:Y:S06]  /*7980*/  BRA `(.L_x_1495) ;  /* 0x0000000800f47947 */ /* 0x000fec0003800000 */
.L_x_1496:
[----:B------:R-:W2:Y:S02]  /*7990*/  LDG.E.U16 R0, desc[UR36][R2.64] ;  /* 0x0000002402007981 */ /* 0x000ea4000c1e1500 */
[----:B--2---:R-:W1:Y:S01]  /*79a0*/  I2F.S16 R0, R0 ;  /* 0x0000000000007306 */ /* 0x004e620000101400 */
[----:B------:R-:W-:Y:S05]  /*79b0*/  BRA `(.L_x_1495) ;  /* 0x0000000800e87947 */ /* 0x000fea0003800000 */
.L_x_1491:
        /* <DEDUP_REMOVED lines=8> */
.L_x_1499:
[----:B------:R-:W2:Y:S02]  /*7a40*/  LDG.E.U16 R0, desc[UR36][R2.64] ;  /* 0x0000002402007981 */ /* 0x000ea4000c1e1500 */
[----:B--2---:R-:W-:Y:S01]  /*7a50*/  HADD2.F32 R0, -RZ, R0.H0_H0 ;  /* 0x20000000ff007230 */ /* 0x004fe20000004100 */
[----:B------:R-:W-:Y:S06]  /*7a60*/  BRA `(.L_x_1495) ;  /* 0x0000000800bc7947 */ /* 0x000fec0003800000 */
.L_x_1498:
        /* <DEDUP_REMOVED lines=8> */
.L_x_1501:
[----:B------:R-:W2:Y:S02]  /*7af0*/  LDG.E.U16 R0, desc[UR36][R2.64] ;  /* 0x0000002402007981 */ /* 0x000ea4000c1e1500 */
[----:B--2---:R-:W-:Y:S01]  /*7b00*/  HADD2.F32 R0, -RZ, R0.H0_H0 ;  /* 0x20000000ff007230 */ /* 0x004fe20000004100 */
[----:B------:R-:W-:Y:S06]  /*7b10*/  BRA `(.L_x_1495) ;  /* 0x0000000800907947 */ /* 0x000fec0003800000 */
.L_x_1500:
[----:B------:R-:W2:Y:S01]  /*7b20*/  LDG.E.64 R2, desc[UR36][R2.64] ;  /* 0x0000002402027981 */ /* 0x000ea2000c1e1b00 */
[----:B------:R-:W-:Y:S01]  /*7b30*/  UMOV UR4, 0xf0000000 ;  /* 0xf000000000047882 */ /* 0x000fe20000000000 */
[----:B------:R-:W-:Y:S01]  /*7b40*/  UMOV UR5, 0x380fffff ;  /* 0x380fffff00057882 */ /* 0x000fe20000000000 */
[----:B--2---:R-:W0:Y:S01]  /*7b50*/  F2F.F32.F64 R0, R2 ;  /* 0x0000000200007310 */ /* 0x004e220000301000 */
[----:B------:R-:W-:-:S14]  /*7b60*/  DSETP.GEU.AND P0, PT, |R2|, UR4, PT ;  /* 0x0000000402007e2a */ /* 0x000fdc000bf0e200 */
[----:B0-----:R-:W-:Y:S01]  /*7b70*/  @!P0 FMUL R0, R0, 1.175494350822287508e-38 ;  /* 0x0080000000008820 */ /* 0x001fe20000400000 */
[----:B------:R-:W-:Y:S06]  /*7b80*/  BRA `(.L_x_1495) ;  /* 0x0000000800747947 */ /* 0x000fec0003800000 */
.L_x_1490:
        /* <DEDUP_REMOVED lines=12> */
.L_x_1504:
[----:B------:R-:W2:Y:S01]  /*7c50*/  LDG.E.64 R2, desc[UR36][R2.64] ;  /* 0x0000002402027981 */ /* 0x000ea2000c1e1b00 */
[----:B------:R-:W-:Y:S01]  /*7c60*/  UMOV UR4, 0xf0000000 ;  /* 0xf000000000047882 */ /* 0x000fe20000000000 */
[----:B------:R-:W-:Y:S01]  /*7c70*/  UMOV UR5, 0x380fffff ;  /* 0x380fffff00057882 */ /* 0x000fe20000000000 */
[----:B--2---:R-:W0:Y:S01]  /*7c80*/  F2F.F32.F64 R0, R2 ;  /* 0x0000000200007310 */ /* 0x004e220000301000 */
[----:B------:R-:W-:-:S14]  /*7c90*/  DSETP.GEU.AND P0, PT, |R2|, UR4, PT ;  /* 0x0000000402007e2a */ /* 0x000fdc000bf0e200 */
[----:B0-----:R-:W-:Y:S01]  /*7ca0*/  @!P0 FMUL R0, R0, 1.175494350822287508e-38 ;  /* 0x0080000000008820 */ /* 0x001fe20000400000 */
[----:B------:R-:W-:Y:S06]  /*7cb0*/  BRA `(.L_x_1495) ;  /* 0x0000000800287947 */ /* 0x000fec0003800000 */
.L_x_1503:
        /* <DEDUP_REMOVED lines=25> */
.L_x_1506:
        /* <DEDUP_REMOVED lines=12> */
.L_x_1505:
[----:B------:R-:W2:Y:S02]  /*7f10*/  LDG.E.U16 R0, desc[UR36][R2.64] ;  /* 0x0000002402007981 */ /* 0x000ea4000c1e1500 */
[----:B--2---:R-:W-:Y:S01]  /*7f20*/  IMAD.U32 R0, R0, 0x10000, RZ ;  /* 0x0001000000007824 */ /* 0x004fe200078e00ff */
[----:B------:R-:W-:Y:S06]  /*7f30*/  BRA `(.L_x_1495) ;  /* 0x0000000400887947 */ /* 0x000fec0003800000 */
.L_x_1502:
        /* <DEDUP_REMOVED lines=11> */
.L_x_1509:
        /* <DEDUP_REMOVED lines=20> */
.L_x_1511:
[----:B------:R-:W-:Y:S05]  /*8130*/  BSYNC.RECONVERGENT B0 ;  /* 0x0000000000007941 */ /* 0x000fea0003800200 */
.L_x_1510:
[----:B------:R-:W-:Y:S02]  /*8140*/  SHF.L.U32 R0, R0, 0x14, RZ ;  /* 0x0000001400007819 */ /* 0x000fe400000006ff */
[----:B------:R-:W-:-:S04]  /*8150*/  LEA R2, R2, 0x3b800000, 0x17 ;  /* 0x3b80000002027811 */ /* 0x000fc800078eb8ff */
[----:B------:R-:W-:Y:S01]  /*8160*/  LOP3.LUT R0, R2, R0, R7, 0xfe, !PT ;  /* 0x0000000002007212 */ /* 0x000fe200078efe07 */
[----:B------:R-:W-:Y:S06]  /*8170*/  BRA `(.L_x_1495) ;  /* 0x0000000000f87947 */ /* 0x000fec0003800000 */
.L_x_1508:
        /* <DEDUP_REMOVED lines=20> */
.L_x_1513:
[----:B------:R-:W-:Y:S05]  /*82c0*/  BSYNC.RECONVERGENT B0 ;  /* 0x0000000000007941 */ /* 0x000fea0003800200 */
.L_x_1512:
[----:B------:R-:W-:Y:S01]  /*82d0*/  IMAD.SHL.U32 R0, R0, 0x200000, RZ ;  /* 0x0020000000007824 */ /* 0x000fe200078e00ff */
[----:B------:R-:W-:-:S04]  /*82e0*/  LEA R2, R2, 0x37800000, 0x17 ;  /* 0x3780000002027811 */ /* 0x000fc800078eb8ff */
[----:B------:R-:W-:Y:S01]  /*82f0*/  LOP3.LUT R0, R2, R0, R7, 0xfe, !PT ;  /* 0x0000000002007212 */ /* 0x000fe200078efe07 */
[----:B------:R-:W-:Y:S06]  /*8300*/  BRA `(.L_x_1495) ;  /* 0x0000000000947947 */ /* 0x000fec0003800000 */
.L_x_1507:
[----:B------:R-:W-:-:S09]  /*8310*/  UISETP.NE.AND UP0, UPT, UR4, 0x1c, UPT ;  /* 0x0000001c0400788c */ /* 0x000fd2000bf05270 */
[----:B------:R-:W-:Y:S05]  /*8320*/  BRA.U !UP0, `(.L_x_1514) ;  /* 0x0000000108847547 */ /* 0x000fea000b800000 */
[----:B------:R-:W-:-:S09]  /*8330*/  UISETP.NE.AND UP0, UPT, UR4, 0x1d, UPT ;  /* 0x0000001d0400788c */ /* 0x000fd2000bf05270 */
[----:B------:R-:W-:Y:S05]  /*8340*/  BRA.U !UP0, `(.L_x_1515) ;  /* 0x0000000108707547 */ /* 0x000fea000b800000 */
[----:B------:R-:W-:-:S09]  /*8350*/  UISETP.NE.AND UP0, UPT, UR4, 0x2c, UPT ;  /* 0x0000002c0400788c */ /* 0x000fd2000bf05270 */
[----:B------:R-:W-:Y:S05]  /*8360*/  BRA.U UP0, `(.L_x_1494) ;  /* 0x0000000100207547 */ /* 0x000fea000b800000 */
[----:B------:R-:W2:Y:S01]  /*8370*/  LDG.E.U8 R2, desc[UR36][R2.64] ;  /* 0x0000002402027981 */ /* 0x000ea2000c1e1100 */
[----:B------:R-:W-:Y:S01]  /*8380*/  HFMA2 R0, -RZ, RZ, 3.814697265625e-06, 0 ;  /* 0x00400000ff007431 */ /* 0x000fe200000001ff */
[----:B--2---:R-:W-:-:S13]  /*8390*/  ISETP.NE.AND P0, PT, R2, RZ, PT ;  /* 0x000000ff0200720c */ /* 0x004fda0003f05270 */
[----:B------:R-:W-:Y:S05]  /*83a0*/  @!P0 BRA `(.L_x_1495) ;  /* 0x00000000006c8947 */ /* 0x000fea0003800000 */
[----:B------:R-:W-:-:S13]  /*83b0*/  ISETP.NE.AND P0, PT, R2, 0xff, PT ;  /* 0x000000ff0200780c */ /* 0x000fda0003f05270 */
[----:B------:R-:W-:Y:S01]  /*83c0*/  @!P0 IMAD.MOV.U32 R0, RZ, RZ, 0x7f800001 ;  /* 0x7f800001ff008424 */ /* 0x000fe200078e00ff */
[----:B------:R-:W-:Y:S01]  /*83d0*/  @P0 SHF.L.U32 R0, R2, 0x17, RZ ;  /* 0x0000001702000819 */ /* 0x000fe200000006ff */
[----:B------:R-:W-:Y:S06]  /*83e0*/  BRA `(.L_x_1495) ;  /* 0x00000000005c7947 */ /* 0x000fec0003800000 */
.L_x_1494:
        /* <DEDUP_REMOVED lines=10> */
[----:B-1----:R-:W-:Y:S01]  /*8490*/  IMAD.U32 R6, RZ, RZ, UR6 ;  /* 0x00000006ff067e24 */ /* 0x002fe2000f8e00ff */
[----:B------:R-:W-:Y:S01]  /*84a0*/  MOV R7, UR7 ;  /* 0x0000000700077c02 */ /* 0x000fe20008000f00 */
[----:B---3--:R-:W-:Y:S01]  /*84b0*/  IMAD.U32 R10, RZ, RZ, UR8 ;  /* 0x00000008ff0a7e24 */ /* 0x008fe2000f8e00ff */
[----:B------:R-:W-:-:S07]  /*84c0*/  MOV R11, UR9 ;  /* 0x00000009000b7c02 */ /* 0x000fce0008000f00 */
[----:B------:R-:W-:-:S07]  /*84d0*/  LEPC R20, `(.L_x_1516) ;  /* 0x000000001014794e */ /* 0x000fce0000000000 */
[----:B--2---:R-:W-:Y:S05]  /*84e0*/  CALL.ABS.NOINC R2 ;  /* 0x0000000002007343 */ /* 0x004fea0003c00000 */
.L_x_1516:
[----:B------:R-:W-:Y:S01]  /*84f0*/  MOV R0, RZ ;  /* 0x000000ff00007202 */ /* 0x000fe20000000f00 */
[----:B------:R-:W-:Y:S06]  /*8500*/  BRA `(.L_x_1495) ;  /* 0x0000000000147947 */ /* 0x000fec0003800000 */
.L_x_1515:
[----:B------:R-:W2:Y:S02]  /*8510*/  LDG.E.64 R2, desc[UR36][R2.64] ;  /* 0x0000002402027981 */ /* 0x000ea4000c1e1b00 */
[----:B--2---:R0:W1:Y:S01]  /*8520*/  I2F.U64 R0, R2 ;  /* 0x0000000200007312 */ /* 0x0040620000301000 */
[----:B------:R-:W-:Y:S05]  /*8530*/  BRA `(.L_x_1495) ;  /* 0x0000000000087947 */ /* 0x000fea0003800000 */
.L_x_1514:
[----:B------:R-:W2:Y:S02]  /*8540*/  LDG.E R0, desc[UR36][R2.64] ;  /* 0x0000002402007981 */ /* 0x000ea4000c1e1900 */
[----:B--2---:R-:W-:-:S07]  /*8550*/  I2FP.F32.U32 R0, R0 ;  /* 0x0000000000007245 */ /* 0x004fce0000201000 */
.L_x_1495:
[----:B------:R-:W-:Y:S05]  /*8560*/  BSYNC.RECONVERGENT B6 ;  /* 0x0000000000067941 */ /* 0x000fea0003800200 */
.L_x_1489:
[C---:B012345:R-:W-:Y:S01]  /*8570*/  FFMA.FTZ R2, R0.reuse, R0, 1 ;  /* 0x3f80000000027423 */ /* 0x07ffe20000010000 */
[C---:B------:R-:W-:Y:S01]  /*8580*/  FSETP.GT.FTZ.AND P0, PT, |R0|.reuse, 8388608, PT ;  /* 0x4b0000000000780b */ /* 0x040fe20003f14200 */
[----:B------:R-:W-:Y:S01]  /*8590*/  FADD.FTZ R7, |R0|, -RZ ;  /* 0x800000ff00077221 */ /* 0x000fe20000010200 */
[----:B------:R-:W-:Y:S01]  /*85a0*/  HFMA2 R6, -RZ, RZ, 1.625, 0 ;  /* 0x3e800000ff067431 */ /* 0x000fe200000001ff */
[----:B------:R-:W0:Y:S01]  /*85b0*/  MUFU.RSQ R3, R2 ;  /* 0x0000000200037308 */ /* 0x000e220000001400 */
[----:B------:R-:W1:Y:S01]  /*85c0*/  LDCU.64 UR6, c[0x0][0x580] ;  /* 0x0000b000ff0677ac */ /* 0x000e620008000a00 */
[----:B------:R-:W-:-:S04]  /*85d0*/  UPRMT UR4, UR42, 0x9910, URZ ;  /* 0x000099102a047896 */ /* 0x000fc800080000ff */
[----:B------:R-:W-:Y:S01]  /*85e0*/  UISETP.GT.AND UP0, UPT, UR4, 0x9, UPT ;  /* 0x000000090400788c */ /* 0x000fe2000bf04270 */
[----:B0-----:R-:W-:-:S06]  /*85f0*/  FFMA.FTZ R3, R2, R3, 1 ;  /* 0x3f80000002037423 */ /* 0x001fcc0000010003 */
[----:B------:R-:W0:Y:S02]  /*8600*/  MUFU.RCP R3, R3 ;  /* 0x0000000300037308 */ /* 0x000e240000001000 */
[----:B0-----:R-:W-:Y:S01]  /*8610*/  FMUL.FTZ R5, R3, |R0| ;  /* 0x4000000003057220 */ /* 0x001fe20000410000 */
[----:B------:R-:W-:-:S03]  /*8620*/  MOV R3, 0x3d39bf78 ;  /* 0x3d39bf7800037802 */ /* 0x000fc60000000f00 */
        /* <DEDUP_REMOVED lines=27> */
[----:B-1----:R-:W-:Y:S02]  /*87e0*/  IADD3 R2, P1, PT, R16, UR6, RZ ;  /* 0x0000000610027c10 */ /* 0x002fe4000ff3e0ff */
[----:B------:R-:W-:-:S03]  /*87f0*/  MOV R5, R3 ;  /* 0x0000000300057202 */ /* 0x000fc60000000f00 */
        /* <DEDUP_REMOVED lines=17> */
.L_x_1520:
[----:B------:R-:W0:Y:S02]  /*8910*/  F2I.S64.TRUNC R4, R4 ;  /* 0x0000000400047311 */ /* 0x000e24000020d900 */
[----:B0-----:R-:W-:-:S05]  /*8920*/  MOV R7, R4 ;  /* 0x0000000400077202 */ /* 0x001fca0000000f00 */
[----:B------:R0:W-:Y:S01]  /*8930*/  STG.E.U8 desc[UR36][R2.64], R7 ;  /* 0x0000000702007986 */ /* 0x0001e2000c101124 */
[----:B------:R-:W-:Y:S05]  /*8940*/  BRA `(.L_x_1522) ;  /* 0x0000000c00287947 */ /* 0x000fea0003800000 */
.L_x_1519:
        /* <DEDUP_REMOVED lines=9> */
.L_x_1524:
[----:B------:R-:W0:Y:S02]  /*89e0*/  F2I.FTZ.TRUNC.NTZ R5, R4 ;  /* 0x0000000400057305 */ /* 0x000e24000021f100 */
[----:B0-----:R0:W-:Y:S01]  /*89f0*/  STG.E desc[UR36][R2.64], R5 ;  /* 0x0000000502007986 */ /* 0x0011e2000c101924 */
[----:B------:R-:W-:Y:S05]  /*8a00*/  BRA `(.L_x_1522) ;  /* 0x0000000800f87947 */ /* 0x000fea0003800000 */
.L_x_1523:
[----:B------:R-:W0:Y:S02]  /*8a10*/  F2I.FTZ.TRUNC.NTZ R5, R4 ;  /* 0x0000000400057305 */ /* 0x000e24000021f100 */
[----:B0-----:R0:W-:Y:S01]  /*8a20*/  STG.E.U16 desc[UR36][R2.64], R5 ;  /* 0x0000000502007986 */ /* 0x0011e2000c101524 */
[----:B------:R-:W-:Y:S05]  /*8a30*/  BRA `(.L_x_1522) ;  /* 0x0000000800ec7947 */ /* 0x000fea0003800000 */
.L_x_1518:
        /* <DEDUP_REMOVED lines=8> */
.L_x_1526:
[----:B------:R-:W-:-:S05]  /*8ac0*/  F2FP.F16.F32.PACK_AB R4, RZ, R4 ;  /* 0x00000004ff04723e */ /* 0x000fca00000000ff */
[----:B------:R0:W-:Y:S01]  /*8ad0*/  STG.E.U16 desc[UR36][R2.64], R4 ;  /* 0x0000000402007986 */ /* 0x0001e2000c101524 */
[----:B------:R-:W-:Y:S05]  /*8ae0*/  BRA `(.L_x_1522) ;  /* 0x0000000800c07947 */ /* 0x000fea0003800000 */
.L_x_1525:
        /* <DEDUP_REMOVED lines=9> */
.L_x_1528:
[----:B------:R-:W-:-:S04]  /*8b80*/  F2FP.F16.F32.PACK_AB R5, RZ, R4 ;  /* 0x00000004ff05723e */ /* 0x000fc800000000ff */
[----:B------:R-:W-:-:S05]  /*8b90*/  PRMT R5, R5, 0x5410, RZ ;  /* 0x0000541005057816 */ /* 0x000fca00000000ff */
[----:B------:R0:W-:Y:S01]  /*8ba0*/  STG.E desc[UR36][R2.64], R5 ;  /* 0x0000000502007986 */ /* 0x0001e2000c101924 */
[----:B------:R-:W-:Y:S05]  /*8bb0*/  BRA `(.L_x_1522) ;  /* 0x00000008008c7947 */ /* 0x000fea0003800000 */
.L_x_1527:
[----:B------:R-:W-:-:S06]  /*8bc0*/  FMUL.FTZ R4, R4, 1 ;  /* 0x3f80000004047820 */ /* 0x000fcc0000410000 */
[----:B------:R-:W0:Y:S02]  /*8bd0*/  F2F.F64.F32 R4, R4 ;  /* 0x0000000400047310 */ /* 0x000e240000201800 */
[----:B0-----:R0:W-:Y:S01]  /*8be0*/  STG.E.64 desc[UR36][R2.64], R4 ;  /* 0x0000000402007986 */ /* 0x0011e2000c101b24 */
[----:B------:R-:W-:Y:S05]  /*8bf0*/  BRA `(.L_x_1522) ;  /* 0x00000008007c7947 */ /* 0x000fea0003800000 */
.L_x_1517:
        /* <DEDUP_REMOVED lines=13> */
.L_x_1532:
        /* <DEDUP_REMOVED lines=16> */
.L_x_1535:
[----:B------:R-:W-:-:S04]  /*8dd0*/  SHF.R.U32.HI R4, RZ, 0x18, R4 ;  /* 0x00000018ff047819 */ /* 0x000fc80000011604 */
[----:B------:R-:W-:-:S04]  /*8de0*/  LOP3.LUT R4, R5, 0x80, R4, 0xf8, !PT ;  /* 0x0000008005047812 */ /* 0x000fc800078ef804 */
[----:B------:R-:W-:-:S07]  /*8df0*/  PRMT R0, R4, 0x7610, R0 ;  /* 0x0000761004007816 */ /* 0x000fce0000000000 */
.L_x_1534:
[----:B------:R-:W-:Y:S05]  /*8e00*/  BSYNC.RECONVERGENT B0 ;  /* 0x0000000000007941 */ /* 0x000fea0003800200 */
.L_x_1533:
[----:B------:R0:W-:Y:S01]  /*8e10*/  STG.E.U8 desc[UR36][R2.64], R0 ;  /* 0x0000000002007986 */ /* 0x0001e2000c101124 */
[----:B------:R-:W-:Y:S05]  /*8e20*/  BRA `(.L_x_1522) ;  /* 0x0000000400f07947 */ /* 0x000fea0003800000 */
.L_x_1531:
        /* <DEDUP_REMOVED lines=16> */
.L_x_1538:
[----:B------:R-:W-:-:S04]  /*8f30*/  SHF.R.U32.HI R4, RZ, 0x18, R4 ;  /* 0x00000018ff047819 */ /* 0x000fc80000011604 */
[----:B------:R-:W-:-:S04]  /*8f40*/  LOP3.LUT R5, R5, 0x80, R4, 0xf8, !PT ;  /* 0x0000008005057812 */ /* 0x000fc800078ef804 */
[----:B------:R-:W-:-:S07]  /*8f50*/  PRMT R0, R5, 0x7610, R0 ;  /* 0x0000761005007816 */ /* 0x000fce0000000000 */
.L_x_1537:
[----:B------:R-:W-:Y:S05]  /*8f60*/  BSYNC.RECONVERGENT B0 ;  /* 0x0000000000007941 */ /* 0x000fea0003800200 */
.L_x_1536:
[----:B------:R0:W-:Y:S01]  /*8f70*/  STG.E.U8 desc[UR36][R2.64], R0 ;  /* 0x0000000002007986 */ /* 0x0001e2000c101124 */
[----:B------:R-:W-:Y:S05]  /*8f80*/  BRA `(.L_x_1522) ;  /* 0x0000000400987947 */ /* 0x000fea0003800000 */
.L_x_1530:
        /* <DEDUP_REMOVED lines=21> */
.L_x_1540:
[----:B------:R-:W0:Y:S02]  /*90e0*/  F2I.U64.TRUNC R4, R4 ;  /* 0x0000000400047311 */ /* 0x000e24000020d800 */
[----:B0-----:R0:W-:Y:S01]  /*90f0*/  STG.E.64 desc[UR36][R2.64], R4 ;  /* 0x0000000402007986 */ /* 0x0011e2000c101b24 */
[----:B------:R-:W-:Y:S05]  /*9100*/  BRA `(.L_x_1522) ;  /* 0x0000000400387947 */ /* 0x000fea0003800000 */
.L_x_1539:
[----:B------:R-:W0:Y:S02]  /*9110*/  F2I.FTZ.U32.TRUNC.NTZ R5, R4 ;  /* 0x0000000400057305 */ /* 0x000e24000021f000 */
[----:B0-----:R0:W-:Y:S01]  /*9120*/  STG.E desc[UR36][R2.64], R5 ;  /* 0x0000000502007986 */ /* 0x0011e2000c101924 */
[----:B------:R-:W-:Y:S05]  /*9130*/  BRA `(.L_x_1522) ;  /* 0x00000004002c7947 */ /* 0x000fea0003800000 */
.L_x_1529:
        /* <DEDUP_REMOVED lines=10> */
.L_x_1542:
[----:B------:R-:W-:Y:S01]  /*91e0*/  FMUL.FTZ R4, R4, 1 ;  /* 0x3f80000004047820 */ /* 0x000fe20000410000 */
[----:B------:R-:W-:-:S05]  /*91f0*/  CS2R R6, SRZ ;  /* 0x0000000000067805 */ /* 0x000fca000001ff00 */
[----:B------:R-:W0:Y:S02]  /*9200*/  F2F.F64.F32 R4, R4 ;  /* 0x0000000400047310 */ /* 0x000e240000201800 */
[----:B0-----:R4:W-:Y:S01]  /*9210*/  STG.E.128 desc[UR36][R2.64], R4 ;  /* 0x0000000402007986 */ /* 0x0019e2000c101d24 */
[----:B------:R-:W-:Y:S05]  /*9220*/  BRA `(.L_x_1522) ;  /* 0x0000000000f07947 */ /* 0x000fea0003800000 */
.L_x_1541:
[----:B------:R-:W-:-:S09]  /*9230*/  UISETP.NE.AND UP0, UPT, UR4, 0xf, UPT ;  /* 0x0000000f0400788c */ /* 0x000fd2000bf05270 */
[----:B------:R-:W-:Y:S05]  /*9240*/  BRA.U !UP0, `(.L_x_1543) ;  /* 0x0000000108e07547 */ /* 0x000fea000b800000 */
[----:B------:R-:W-:-:S09]  /*9250*/  UISETP.NE.AND UP0, UPT, UR4, 0x17, UPT ;  /* 0x000000170400788c */ /* 0x000fd2000bf05270 */
[----:B------:R-:W-:Y:S05]  /*9260*/  BRA.U !UP0, `(.L_x_1544) ;  /* 0x00000001088c7547 */ /* 0x000fea000b800000 */
[----:B------:R-:W-:-:S09]  /*9270*/  UISETP.NE.AND UP0, UPT, UR4, 0x18, UPT ;  /* 0x000000180400788c */ /* 0x000fd2000bf05270 */
[----:B------:R-:W-:Y:S05]  /*9280*/  BRA.U !UP0, `(.L_x_1545) ;  /* 0x0000000108447547 */ /* 0x000fea000b800000 */
.L_x_1521:
        /* <DEDUP_REMOVED lines=16> */
.L_x_1546:
[----:B------:R-:W-:Y:S05]  /*9390*/  BRA `(.L_x_1522) ;  /* 0x0000000000947947 */ /* 0x000fea0003800000 */
.L_x_1545:
[----:B------:R-:W-:Y:S01]  /*93a0*/  LOP3.LUT R6, R4, 0x7fffffff, RZ, 0xc0, !PT ;  /* 0x7fffffff04067812 */ /* 0x000fe200078ec0ff */
[----:B------:R-:W-:Y:S01]  /*93b0*/  BSSY.RECONVERGENT B0, `(.L_x_1547) ;  /* 0x000000b000007945 */ /* 0x000fe20003800200 */
[----:B------:R-:W-:Y:S01]  /*93c0*/  SHF.R.U32.HI R7, RZ, 0x18, R4 ;  /* 0x00000018ff077819 */ /* 0x000fe20000011604 */
[----:B------:R-:W-:Y:S01]  /*93d0*/  IMAD.MOV.U32 R0, RZ, RZ, 0x7f ;  /* 0x0000007fff007424 */ /* 0x000fe200078e00ff */
        /* <DEDUP_REMOVED lines=8> */
.L_x_1548:
[----:B------:R-:W-:Y:S05]  /*9460*/  BSYNC.RECONVERGENT B0 ;  /* 0x0000000000007941 */ /* 0x000fea0003800200 */
.L_x_1547:
[----:B------:R-:W-:-:S05]  /*9470*/  LOP3.LUT R5, R0, 0x80, R7, 0xf8, !PT ;  /* 0x0000008000057812 */ /* 0x000fca00078ef807 */
[----:B------:R2:W-:Y:S01]  /*9480*/  STG.E.U8 desc[UR36][R2.64], R5 ;  /* 0x0000000502007986 */ /* 0x0005e2000c101124 */
[----:B------:R-:W-:Y:S05]  /*9490*/  BRA `(.L_x_1522) ;  /* 0x0000000000547947 */ /* 0x000fea0003800000 */
.L_x_1544:
        /* <DEDUP_REMOVED lines=11> */
.L_x_1550:
[----:B------:R-:W-:Y:S01]  /*9550*/  HFMA2 R0, -RZ, RZ, 0, 7.569789886474609375e-06 ;  /* 0x0000007fff007431 */ /* 0x000fe200000001ff */
[----:B------:R-:W-:-:S04]  /*9560*/  ISETP.GT.U32.AND P0, PT, R6, 0x7f800000, PT ;  /* 0x7f8000000600780c */ /* 0x000fc80003f04070 */
[----:B------:R-:W-:-:S09]  /*9570*/  SEL R0, R0, 0x7c, P0 ;  /* 0x0000007c00007807 */ /* 0x000fd20000000000 */
.L_x_1551:
[----:B------:R-:W-:Y:S05]  /*9580*/  BSYNC.RECONVERGENT B0 ;  /* 0x0000000000007941 */ /* 0x000fea0003800200 */
.L_x_1549:
[----:B------:R-:W-:-:S04]  /*9590*/  SHF.R.U32.HI R5, RZ, 0x18, R4 ;  /* 0x00000018ff057819 */ /* 0x000fc80000011604 */
[----:B------:R-:W-:-:S05]  /*95a0*/  LOP3.LUT R5, R0, 0x80, R5, 0xf8, !PT ;  /* 0x0000008000057812 */ /* 0x000fca00078ef805 */
[----:B------:R1:W-:Y:S01]  /*95b0*/  STG.E.U8 desc[UR36][R2.64], R5 ;  /* 0x0000000502007986 */ /* 0x0003e2000c101124 */
[----:B------:R-:W-:Y:S05]  /*95c0*/  BRA `(.L_x_1522) ;  /* 0x0000000000087947 */ /* 0x000fea0003800000 */
.L_x_1543:
[----:B------:R-:W-:-:S05]  /*95d0*/  F2FP.BF16.F32.PACK_AB R4, RZ, R4 ;  /* 0x00000004ff04723e */ /* 0x000fca00000010ff */
[----:B------:R0:W-:Y:S02]  /*95e0*/  STG.E.U16 desc[UR36][R2.64], R4 ;  /* 0x0000000402007986 */ /* 0x0001e4000c101524 */
.L_x_1522:
[----:B------:R-:W-:-:S07]  /*95f0*/  VIADD R17, R17, 0x80 ;  /* 0x0000008011117836 */ /* 0x000fce0000000000 */
.L_x_1487:
[----:B------:R-:W-:Y:S05]  /*9600*/  BSYNC.RECONVERGENT B7 ;  /* 0x0000000000077941 */ /* 0x000fea0003800200 */
.L_x_1486:
[----:B------:R-:W5:Y:S02]  /*9610*/  LDCU UR4, c[0x0][0x380] ;  /* 0x00007000ff0477ac */ /* 0x000f640008000800 */
[----:B-----5:R-:W-:-:S13]  /*9620*/  ISETP.GE.AND P0, PT, R17, UR4, PT ;  /* 0x0000000411007c0c */ /* 0x020fda000bf06270 */
[----:B------:R-:W-:Y:S05]  /*9630*/  @P0 EXIT ;  /* 0x000000000000094d */ /* 0x000fea0003800000 */
[----:B------:R-:W5:Y:S01]  /*9640*/  LDCU UR4, c[0x0][0x388] ;  /* 0x00007100ff0477ac */ /* 0x000f620008000800 */
[----:B0--34-:R-:W-:Y:S01]  /*9650*/  MOV R0, RZ ;  /* 0x000000ff00007202 */ /* 0x019fe20000000f00 */
[----:B------:R-:W-:Y:S01]  /*9660*/  IMAD.MOV.U32 R16, RZ, RZ, RZ ;  /* 0x000000ffff107224 */ /* 0x000fe200078e00ff */
[----:B-----5:R-:W-:-:S09]  /*9670*/  UISETP.NE.AND UP0, UPT, UR4, URZ, UPT ;  /* 0x000000ff0400728c */ /* 0x020fd2000bf05270 */
[----:B------:R-:W-:Y:S05]  /*9680*/  BRA.U !UP0, `(.L_x_1552) ;  /* 0x0000001108a87547 */ /* 0x000fea000b800000 */
[----:B------:R-:W1:Y:S01]  /*9690*/  LDCU.64 UR4, c[0x0][0x390] ;  /* 0x00007200ff0477ac */ /* 0x000e620008000a00 */
[----:B------:R-:W-:Y:S01]  /*96a0*/  HFMA2 R16, -RZ, RZ, 0, 0 ;  /* 0x00000000ff107431 */ /* 0x000fe200000001ff */
[----:B------:R-:W0:Y:S01]  /*96b0*/  LDCU UR6, c[0x0][0x38c] ;  /* 0x00007180ff0677ac */ /* 0x000e220008000800 */
[----:B------:R-:W3:Y:S01]  /*96c0*/  LDCU.64 UR8, c[0x0][0x4b8] ;  /* 0x00009700ff0877ac */ /* 0x000ee20008000a00 */
[----:B------:R-:W-:Y:S02]  /*96d0*/  UISETP.NE.AND UP0, UPT, UR40, URZ, UPT ;  /* 0x000000ff2800728c */ /* 0x000fe4000bf05270 */
[----:B-12---:R-:W-:-:S05]  /*96e0*/  IMAD.HI.U32 R2, R17, UR4, R16 ;  /* 0x0000000411027c27 */ /* 0x006fca000f8e0010 */
[----:B------:R-:W-:-:S05]  /*96f0*/  SHF.R.U32.HI R3, RZ, UR5, R2 ;  /* 0x00000005ff037c19 */ /* 0x000fca0008011602 */
[----:B------:R-:W-:-:S04]  /*9700*/  IMAD.MOV R0, RZ, RZ, -R3 ;  /* 0x000000ffff007224 */ /* 0x000fc800078e0a03 */
[----:B0-----:R-:W-:-:S04]  /*9710*/  IMAD R0, R0, UR6, R17 ;  /* 0x0000000600007c24 */ /* 0x001fc8000f8e0211 */
[C---:B---3--:R-:W-:Y:S02]  /*9720*/  IMAD R16, R0.reuse, UR8, RZ ;  /* 0x0000000800107c24 */ /* 0x048fe4000f8e02ff */
        /* <DEDUP_REMOVED lines=288> */
.L_x_1552:
[----:B------:R-:W1:Y:S01]  /*a930*/  LDCU.128 UR8, c[0x0][0x580] ;  /* 0x0000b000ff0877ac */ /* 0x000e620008000c00 */
[----:B------:R-:W-:Y:S01]  /*a940*/  BSSY.RECONVERGENT B6, `(.L_x_1553) ;  /* 0x00000df000067945 */ /* 0x000fe20003800200 */
[----:B------:R-:W-:-:S04]  /*a950*/  UPRMT UR4, UR41, 0x9910, URZ ;  /* 0x0000991029047896 */ /* 0x000fc800080000ff */
[----:B------:R-:W-:Y:S01]  /*a960*/  UISETP.GT.AND UP0, UPT, UR4, 0x9, UPT ;  /* 0x000000090400788c */ /* 0x000fe2000bf04270 */
[----:B-12---:R-:W-:Y:S02]  /*a970*/  IADD3 R2, P1, PT, R0, UR10, RZ ;  /* 0x0000000a00027c10 */ /* 0x006fe4000ff3e0ff */
        /* <DEDUP_REMOVED lines=13> */
[----:B--2---:R-:W4:Y:S01]  /*aa50*/  I2F.S16 R0, R0 ;  /* 0x0000000000007306 */ /* 0x004f220000101400 */
[----:B------:R-:W-:Y:S05]  /*aa60*/  BRA `(.L_x_1559) ;  /* 0x0000000c00307947 */ /* 0x000fea0003800000 */
.L_x_1557:
[----:B------:R-:W2:Y:S02]  /*aa70*/  LDG.E.U8 R0, desc[UR36][R2.64] ;  /* 0x0000002402007981 */ /* 0x000ea4000c1e1100 */
[----:B--2---:R-:W-:Y:S01]  /*aa80*/  I2FP.F32.U32 R0, R0 ;  /* 0x0000000000007245 */ /* 0x004fe20000201000 */
[----:B------:R-:W-:Y:S06]  /*aa90*/  BRA `(.L_x_1559) ;  /* 0x0000000c00247947 */ /* 0x000fec0003800000 */
.L_x_1556:
[----:B------:R-:W-:-:S09]  /*aaa0*/  UISETP.NE.AND UP0, UPT, UR4, 0x2, UPT ;  /* 0x000000020400788c */ /* 0x000fd2000bf05270 */
[----:B------:R-:W-:Y:S05]  /*aab0*/  BRA.U !UP0, `(.L_x_1560) ;  /* 0x0000000108287547 */ /* 0x000fea000b800000 */
[----:B------:R-:W-:-:S09]  /*aac0*/  UISETP.NE.AND UP0, UPT, UR4, 0x3, UPT ;  /* 0x000000030400788c */ /* 0x000fd2000bf05270 */
[----:B------:R-:W-:Y:S05]  /*aad0*/  BRA.U !UP0, `(.L_x_1561) ;  /* 0x0000000108147547 */ /* 0x000fea000b800000 */
[----:B------:R-:W-:-:S09]  /*aae0*/  UISETP.NE.AND UP0, UPT, UR4, 0x4, UPT ;  /* 0x000000040400788c */ /* 0x000fd2000bf05270 */
[----:B------:R-:W-:Y:S05]  /*aaf0*/  BRA.U UP0, `(.L_x_1558) ;  /* 0x0000000900b07547 */ /* 0x000fea000b800000 */
[----:B------:R-:W2:Y:S02]  /*ab00*/  LDG.E.64 R2, desc[UR36][R2.64] ;  /* 0x0000002402027981 */ /* 0x000ea4000c1e1b00 */
[----:B--2---:R0:W1:Y:S01]  /*ab10*/  I2F.S64 R0, R2 ;  /* 0x0000000200007312 */ /* 0x0040620000301400 */
[----:B------:R-:W-:Y:S05]  /*ab20*/  BRA `(.L_x_1559) ;  /* 0x0000000c00007947 */ /* 0x000fea0003800000 */
.L_x_1561:
[----:B------:R-:W2:Y:S02]  /*ab30*/  LDG.E R0, desc[UR36][R2.64] ;  /* 0x0000002402007981 */ /* 0x000ea4000c1e1900 */
[----:B--2---:R-:W-:Y:S01]  /*ab40*/  I2FP.F32.S32 R0, R0 ;  /* 0x0000000000007245 */ /* 0x004fe20000201400 */
[----:B------:R-:W-:Y:S06]  /*ab50*/  BRA `(.L_x_1559) ;  /* 0x0000000800f47947 */ /* 0x000fec0003800000 */
.L_x_1560:
[----:B------:R-:W2:Y:S02]  /*ab60*/  LDG.E.U16 R0, desc[UR36][R2.64] ;  /* 0x0000002402007981 */ /* 0x000ea4000c1e1500 */
[----:B--2---:R-:W0:Y:S01]  /*ab70*/  I2F.S16 R0, R0 ;  /* 0x0000000000007306 */ /* 0x004e220000101400 */
[----:B------:R-:W-:Y:S05]  /*ab80*/  BRA `(.L_x_1559) ;  /* 0x0000000800e87947 */ /* 0x000fea0003800000 */
.L_x_1555:
        /* <DEDUP_REMOVED lines=8> */
.L_x_1563:
[----:B------:R-:W2:Y:S02]  /*ac10*/  LDG.E.U16 R0, desc[UR36][R2.64] ;  /* 0x0000002402007981 */ /* 0x000ea4000c1e1500 */
[----:B--2---:R-:W-:Y:S01]  /*ac20*/  HADD2.F32 R0, -RZ, R0.H0_H0 ;  /* 0x20000000ff007230 */ /* 0x004fe20000004100 */
[----:B------:R-:W-:Y:S06]  /*ac30*/  BRA `(.L_x_1559) ;  /* 0x0000000800bc7947 */ /* 0x000fec0003800000 */
.L_x_1562:
        /* <DEDUP_REMOVED lines=8> */
.L_x_1565:
[----:B------:R-:W2:Y:S02]  /*acc0*/  LDG.E.U16 R0, desc[UR36][R2.64] ;  /* 0x0000002402007981 */ /* 0x000ea4000c1e1500 */
[----:B--2---:R-:W-:Y:S01]  /*acd0*/  HADD2.F32 R0, -RZ, R0.H0_H0 ;  /* 0x20000000ff007230 */ /* 0x004fe20000004100 */
[----:B------:R-:W-:Y:S06]  /*ace0*/  BRA `(.L_x_1559) ;  /* 0x0000000800907947 */ /* 0x000fec0003800000 */
.L_x_1564:
[----:B------:R-:W2:Y:S01]  /*acf0*/  LDG.E.64 R2, desc[UR36][R2.64] ;  /* 0x0000002402027981 */ /* 0x000ea2000c1e1b00 */
[----:B------:R-:W-:Y:S01]  /*ad00*/  UMOV UR4, 0xf0000000 ;  /* 0xf000000000047882 */ /* 0x000fe20000000000 */
[----:B------:R-:W-:Y:S01]  /*ad10*/  UMOV UR5, 0x380fffff ;  /* 0x380fffff00057882 */ /* 0x000fe20000000000 */
[----:B--2---:R-:W0:Y:S01]  /*ad20*/  F2F.F32.F64 R0, R2 ;  /* 0x0000000200007310 */ /* 0x004e220000301000 */
[----:B------:R-:W-:-:S14]  /*ad30*/  DSETP.GEU.AND P0, PT, |R2|, UR4, PT ;  /* 0x0000000402007e2a */ /* 0x000fdc000bf0e200 */
[----:B0-----:R-:W-:Y:S01]  /*ad40*/  @!P0 FMUL R0, R0, 1.175494350822287508e-38 ;  /* 0x0080000000008820 */ /* 0x001fe20000400000 */
[----:B------:R-:W-:Y:S06]  /*ad50*/  BRA `(.L_x_1559) ;  /* 0x0000000800747947 */ /* 0x000fec0003800000 */
.L_x_1554:
        /* <DEDUP_REMOVED lines=12> */
.L_x_1568:
[----:B------:R-:W2:Y:S01]  /*ae20*/  LDG.E.64 R2, desc[UR36][R2.64] ;  /* 0x0000002402027981 */ /* 0x000ea2000c1e1b00 */
[----:B------:R-:W-:Y:S01]  /*ae30*/  UMOV UR4, 0xf0000000 ;  /* 0xf000000000047882 */ /* 0x000fe20000000000 */
[----:B------:R-:W-:Y:S01]  /*ae40*/  UMOV UR5, 0x380fffff ;  /* 0x380fffff00057882 */ /* 0x000fe20000000000 */
[----:B--2---:R-:W0:Y:S01]  /*ae50*/  F2F.F32.F64 R0, R2 ;  /* 0x0000000200007310 */ /* 0x004e220000301000 */
[----:B------:R-:W-:-:S14]  /*ae60*/  DSETP.GEU.AND P0, PT, |R2|, UR4, PT ;  /* 0x0000000402007e2a */ /* 0x000fdc000bf0e200 */
[----:B0-----:R-:W-:Y:S01]  /*ae70*/  @!P0 FMUL R0, R0, 1.175494350822287508e-38 ;  /* 0x0080000000008820 */ /* 0x001fe20000400000 */
[----:B------:R-:W-:Y:S06]  /*ae80*/  BRA `(.L_x_1559) ;  /* 0x0000000800287947 */ /* 0x000fec0003800000 */
.L_x_1567:
        /* <DEDUP_REMOVED lines=25> */
.L_x_1570:
        /* <DEDUP_REMOVED lines=12> */
.L_x_1569:
[----:B------:R-:W2:Y:S02]  /*b0e0*/  LDG.E.U16 R0, desc[UR36][R2.64] ;  /* 0x0000002402007981 */ /* 0x000ea4000c1e1500 */
[----:B--2---:R-:W-:Y:S01]  /*b0f0*/  IMAD.U32 R0, R0, 0x10000, RZ ;  /* 0x0001000000007824 */ /* 0x004fe200078e00ff */
[----:B------:R-:W-:Y:S06]  /*b100*/  BRA `(.L_x_1559) ;  /* 0x0000000400887947 */ /* 0x000fec0003800000 */
.L_x_1566:
        /* <DEDUP_REMOVED lines=11> */
.L_x_1573:
        /* <DEDUP_REMOVED lines=20> */
.L_x_1575:
[----:B------:R-:W-:Y:S05]  /*b300*/  BSYNC.RECONVERGENT B0 ;  /* 0x0000000000007941 */ /* 0x000fea0003800200 */
.L_x_1574:
[----:B------:R-:W-:Y:S02]  /*b310*/  SHF.L.U32 R0, R0, 0x14, RZ ;  /* 0x0000001400007819 */ /* 0x000fe400000006ff */
[----:B------:R-:W-:-:S04]  /*b320*/  LEA R2, R2, 0x3b800000, 0x17 ;  /* 0x3b80000002027811 */ /* 0x000fc800078eb8ff */
[----:B------:R-:W-:Y:S01]  /*b330*/  LOP3.LUT R0, R2, R0, R7, 0xfe, !PT ;  /* 0x0000000002007212 */ /* 0x000fe200078efe07 */
[----:B------:R-:W-:Y:S06]  /*b340*/  BRA `(.L_x_1559) ;  /* 0x0000000000f87947 */ /* 0x000fec0003800000 */
.L_x_1572:
        /* <DEDUP_REMOVED lines=20> */
.L_x_1577:
[----:B------:R-:W-:Y:S05]  /*b490*/  BSYNC.RECONVERGENT B0 ;  /* 0x0000000000007941 */ /* 0x000fea0003800200 */
.L_x_1576:
[----:B------:R-:W-:Y:S01]  /*b4a0*/  IMAD.SHL.U32 R0, R0, 0x200000, RZ ;  /* 0x0020000000007824 */ /* 0x000fe200078e00ff */
[----:B------:R-:W-:-:S04]  /*b4b0*/  LEA R2, R2, 0x37800000, 0x17 ;  /* 0x3780000002027811 */ /* 0x000fc800078eb8ff */
[----:B------:R-:W-:Y:S01]  /*b4c0*/  LOP3.LUT R0, R2, R0, R7, 0xfe, !PT ;  /* 0x0000000002007212 */ /* 0x000fe200078efe07 */
[----:B------:R-:W-:Y:S06]  /*b4d0*/  BRA `(.L_x_1559) ;  /* 0x0000000000947947 */ /* 0x000fec0003800000 */
.L_x_1571:
        /* <DEDUP_REMOVED lines=14> */
.L_x_1558:
        /* <DEDUP_REMOVED lines=16> */
.L_x_1580:
[----:B------:R-:W-:Y:S01]  /*b6c0*/  MOV R0, RZ ;  /* 0x000000ff00007202 */ /* 0x000fe20000000f00 */
[----:B------:R-:W-:Y:S06]  /*b6d0*/  BRA `(.L_x_1559) ;  /* 0x0000000000147947 */ /* 0x000fec0003800000 */
.L_x_1579:
[----:B------:R-:W2:Y:S02]  /*b6e0*/  LDG.E.64 R2, desc[UR36][R2.64] ;  /* 0x0000002402027981 */ /* 0x000ea4000c1e1b00 */
[----:B--2---:R0:W1:Y:S01]  /*b6f0*/  I2F.U64 R0, R2 ;  /* 0x0000000200007312 */ /* 0x0040620000301000 */
[----:B------:R-:W-:Y:S05]  /*b700*/  BRA `(.L_x_1559) ;  /* 0x0000000000087947 */ /* 0x000fea0003800000 */
.L_x_1578:
[----:B------:R-:W2:Y:S02]  /*b710*/  LDG.E R0, desc[UR36][R2.64] ;  /* 0x0000002402007981 */ /* 0x000ea4000c1e1900 */
[----:B--2---:R-:W-:-:S07]  /*b720*/  I2FP.F32.U32 R0, R0 ;  /* 0x0000000000007245 */ /* 0x004fce0000201000 */
.L_x_1559:
[----:B------:R-:W-:Y:S05]  /*b730*/  BSYNC.RECONVERGENT B6 ;  /* 0x0000000000067941 */ /* 0x000fea0003800200 */
.L_x_1553:
[C---:B012345:R-:W-:Y:S01]  /*b740*/  FFMA.FTZ R2, R0.reuse, R0, 1 ;  /* 0x3f80000000027423 */ /* 0x07ffe20000010000 */
[C---:B------:R-:W-:Y:S01]  /*b750*/  FSETP.GT.FTZ.AND P0, PT, |R0|.reuse, 8388608, PT ;  /* 0x4b0000000000780b */ /* 0x040fe20003f14200 */
[----:B------:R-:W-:Y:S01]  /*b760*/  FADD.FTZ R7, |R0|, -RZ ;  /* 0x800000ff00077221 */ /* 0x000fe20000010200 */
[----:B------:R-:W-:Y:S01]  /*b770*/  HFMA2 R6, -RZ, RZ, 1.625, 0 ;  /* 0x3e800000ff067431 */ /* 0x000fe200000001ff */
[----:B------:R-:W0:Y:S01]  /*b780*/  MUFU.RSQ R3, R2 ;  /* 0x0000000200037308 */ /* 0x000e220000001400 */
        /* <DEDUP_REMOVED lines=47> */
[----:B0-----:R-:W-:Y:S01]  /*ba80*/  STG.E.U8 desc[UR36][R16.64], R3 ;  /* 0x0000000310007986 */ /* 0x001fe2000c101124 */
[----:B------:R-:W-:Y:S05]  /*ba90*/  EXIT ;  /* 0x000000000000794d */ /* 0x000fea0003800000 */
.L_x_1584:
[----:B------:R-:W0:Y:S02]  /*baa0*/  F2I.S64.TRUNC R2, R2 ;  /* 0x0000000200027311 */ /* 0x000e24000020d900 */
[----:B0-----:R-:W-:-:S05]  /*bab0*/  MOV R5, R2 ;  /* 0x0000000200057202 */ /* 0x001fca0000000f00 */
[----:B------:R-:W-:Y:S01]  /*bac0*/  STG.E.U8 desc[UR36][R16.64], R5 ;  /* 0x0000000510007986 */ /* 0x000fe2000c101124 */
[----:B------:R-:W-:Y:S05]  /*bad0*/  EXIT ;  /* 0x000000000000794d */ /* 0x000fea0003800000 */
.L_x_1583:
[----:B------:R-:W-:-:S09]  /*bae0*/  UISETP.NE.AND UP0, UPT, UR4, 0x2, UPT ;  /* 0x000000020400788c */ /* 0x000fd2000bf05270 */
[----:B------:R-:W-:Y:S05]  /*baf0*/  BRA.U !UP0, `(.L_x_1586) ;  /* 0x0000000108287547 */ /* 0x000fea000b800000 */
[----:B------:R-:W-:-:S09]  /*bb00*/  UISETP.NE.AND UP0, UPT, UR4, 0x3, UPT ;  /* 0x000000030400788c */ /* 0x000fd2000bf05270 */
[----:B------:R-:W-:Y:S05]  /*bb10*/  BRA.U !UP0, `(.L_x_1587) ;  /* 0x0000000108147547 */ /* 0x000fea000b800000 */
[----:B------:R-:W-:-:S09]  /*bb20*/  UISETP.NE.AND UP0, UPT, UR4, 0x4, UPT ;  /* 0x000000040400788c */ /* 0x000fd2000bf05270 */
[----:B------:R-:W-:Y:S05]  /*bb30*/  BRA.U UP0, `(.L_x_1585) ;  /* 0x0000000900387547 */ /* 0x000fea000b800000 */
[----:B------:R-:W0:Y:S02]  /*bb40*/  F2I.S64.TRUNC R2, R2 ;  /* 0x0000000200027311 */ /* 0x000e24000020d900 */
[----:B0-----:R-:W-:Y:S01]  /*bb50*/  STG.E.64 desc[UR36][R16.64], R2 ;  /* 0x0000000210007986 */ /* 0x001fe2000c101b24 */
[----:B------:R-:W-:Y:S05]  /*bb60*/  EXIT ;  /* 0x000000000000794d */ /* 0x000fea0003800000 */
.L_x_1587:
[----:B------:R-:W0:Y:S02]  /*bb70*/  F2I.FTZ.TRUNC.NTZ R3, R2 ;  /* 0x0000000200037305 */ /* 0x000e24000021f100 */
[----:B0-----:R-:W-:Y:S01]  /*bb80*/  STG.E desc[UR36][R16.64], R3 ;  /* 0x0000000310007986 */ /* 0x001fe2000c101924 */
[----:B------:R-:W-:Y:S05]  /*bb90*/  EXIT ;  /* 0x000000000000794d */ /* 0x000fea0003800000 */
.L_x_1586:
[----:B------:R-:W0:Y:S02]  /*bba0*/  F2I.FTZ.TRUNC.NTZ R3, R2 ;  /* 0x0000000200037305 */ /* 0x000e24000021f100 */
[----:B0-----:R-:W-:Y:S01]  /*bbb0*/  STG.E.U16 desc[UR36][R16.64], R3 ;  /* 0x0000000310007986 */ /* 0x001fe2000c101524 */
[----:B------:R-:W-:Y:S05]  /*bbc0*/  EXIT ;  /* 0x000000000000794d */ /* 0x000fea0003800000 */
.L_x_1582:
[----:B------:R-:W-:-:S09]  /*bbd0*/  UISETP.GT.AND UP0, UPT, UR4, 0x6, UPT ;  /* 0x000000060400788c */ /* 0x000fd2000bf04270 */
[----:B------:R-:W-:Y:S05]  /*bbe0*/  BRA.U UP0, `(.L_x_1588) ;  /* 0x0000000100247547 */ /* 0x000fea000b800000 */
[----:B------:R-:W-:-:S09]  /*bbf0*/  UISETP.NE.AND UP0, UPT, UR4, 0x5, UPT ;  /* 0x000000050400788c */ /* 0x000fd2000bf05270 */
[----:B------:R-:W-:Y:S05]  /*bc00*/  BRA.U !UP0, `(.L_x_1589) ;  /* 0x0000000108107547 */ /* 0x000fea000b800000 */
[----:B------:R-:W-:-:S09]  /*bc10*/  UISETP.NE.AND UP0, UPT, UR4, 0x6, UPT ;  /* 0x000000060400788c */ /* 0x000fd2000bf05270 */
[----:B------:R-:W-:Y:S05]  /*bc20*/  BRA.U UP0, `(.L_x_1585) ;  /* 0x0000000500fc7547 */ /* 0x000fea000b800000 */
[----:B------:R-:W-:Y:S01]  /*bc30*/  STG.E desc[UR36][R16.64], R2 ;  /* 0x0000000210007986 */ /* 0x000fe2000c101924 */
[----:B------:R-:W-:Y:S05]  /*bc40*/  EXIT ;  /* 0x000000000000794d */ /* 0x000fea0003800000 */
.L_x_1589:
[----:B------:R-:W-:-:S05]  /*bc50*/  F2FP.F16.F32.PACK_AB R2, RZ, R2 ;  /* 0x00000002ff02723e */ /* 0x000fca00000000ff */
[----:B------:R-:W-:Y:S01]  /*bc60*/  STG.E.U16 desc[UR36][R16.64], R2 ;  /* 0x0000000210007986 */ /* 0x000fe2000c101524 */
[----:B------:R-:W-:Y:S05]  /*bc70*/  EXIT ;  /* 0x000000000000794d */ /* 0x000fea0003800000 */
.L_x_1588:
[----:B------:R-:W-:-:S09]  /*bc80*/  UISETP.NE.AND UP0, UPT, UR4, 0x7, UPT ;  /* 0x000000070400788c */ /* 0x000fd2000bf05270 */
[----:B------:R-:W-:Y:S05]  /*bc90*/  BRA.U !UP0, `(.L_x_1590) ;  /* 0x00000001082c7547 */ /* 0x000fea000b800000 */
[----:B------:R-:W-:-:S09]  /*bca0*/  UISETP.NE.AND UP0, UPT, UR4, 0x8, UPT ;  /* 0x000000080400788c */ /* 0x000fd2000bf05270 */
[----:B------:R-:W-:Y:S05]  /*bcb0*/  BRA.U !UP0, `(.L_x_1591) ;  /* 0x0000000108147547 */ /* 0x000fea000b800000 */
[----:B------:R-:W-:-:S09]  /*bcc0*/  UISETP.NE.AND UP0, UPT, UR4, 0x9, UPT ;  /* 0x000000090400788c */ /* 0x000fd2000bf05270 */
[----:B------:R-:W-:Y:S05]  /*bcd0*/  BRA.U UP0, `(.L_x_1585) ;  /* 0x0000000500d07547 */ /* 0x000fea000b800000 */
[----:B------:R-:W-:-:S05]  /*bce0*/  IMAD.MOV.U32 R3, RZ, RZ, RZ ;  /* 0x000000ffff037224 */ /* 0x000fca00078e00ff */
[----:B------:R-:W-:Y:S01]  /*bcf0*/  STG.E.64 desc[UR36][R16.64], R2 ;  /* 0x0000000210007986 */ /* 0x000fe2000c101b24 */
[----:B------:R-:W-:Y:S05]  /*bd00*/  EXIT ;  /* 0x000000000000794d */ /* 0x000fea0003800000 */
.L_x_1591:
[----:B------:R-:W-:-:S04]  /*bd10*/  F2FP.F16.F32.PACK_AB R3, RZ, R2 ;  /* 0x00000002ff03723e */ /* 0x000fc800000000ff */
[----:B------:R-:W-:-:S05]  /*bd20*/  PRMT R3, R3, 0x5410, RZ ;  /* 0x0000541003037816 */ /* 0x000fca00000000ff */
[----:B------:R-:W-:Y:S01]  /*bd30*/  STG.E desc[UR36][R16.64], R3 ;  /* 0x0000000310007986 */ /* 0x000fe2000c101924 */
[----:B------:R-:W-:Y:S05]  /*bd40*/  EXIT ;  /* 0x000000000000794d */ /* 0x000fea0003800000 */
.L_x_1590:
[----:B------:R-:W-:-:S06]  /*bd50*/  FMUL.FTZ R2, R2, 1 ;  /* 0x3f80000002027820 */ /* 0x000fcc0000410000 */
[----:B------:R-:W0:Y:S02]  /*bd60*/  F2F.F64.F32 R2, R2 ;  /* 0x0000000200027310 */ /* 0x000e240000201800 */
[----:B0-----:R-:W-:Y:S01]  /*bd70*/  STG.E.64 desc[UR36][R16.64], R2 ;  /* 0x0000000210007986 */ /* 0x001fe2000c101b24 */
[----:B------:R-:W-:Y:S05]  /*bd80*/  EXIT ;  /* 0x000000000000794d */ /* 0x000fea0003800000 */
.L_x_1581:
        /* <DEDUP_REMOVED lines=11> */
[----:B0-----:R-:W-:Y:S01]  /*be40*/  STG.E.U16 desc[UR36][R16.64], R3 ;  /* 0x0000000310007986 */ /* 0x001fe2000c101524 */
[----:B------:R-:W-:Y:S05]  /*be50*/  EXIT ;  /* 0x000000000000794d */ /* 0x000fea0003800000 */
.L_x_1595:
        /* <DEDUP_REMOVED lines=16> */
.L_x_1598:
[----:B------:R-:W-:-:S04]  /*bf60*/  SHF.R.U32.HI R2, RZ, 0x18, R2 ;  /* 0x00000018ff027819 */ /* 0x000fc80000011602 */
[----:B------:R-:W-:-:S04]  /*bf70*/  LOP3.LUT R2, R3, 0x80, R2, 0xf8, !PT ;  /* 0x0000008003027812 */ /* 0x000fc800078ef802 */
[----:B------:R-:W-:-:S07]  /*bf80*/  PRMT R8, R2, 0x7610, R8 ;  /* 0x0000761002087816 */ /* 0x000fce0000000008 */
.L_x_1597:
[----:B------:R-:W-:Y:S05]  /*bf90*/  BSYNC.RECONVERGENT B0 ;  /* 0x0000000000007941 */ /* 0x000fea0003800200 */
.L_x_1596:
[----:B------:R-:W-:Y:S01]  /*bfa0*/  STG.E.U8 desc[UR36][R16.64], R8 ;  /* 0x0000000810007986 */ /* 0x000fe2000c101124 */
[----:B------:R-:W-:Y:S05]  /*bfb0*/  EXIT ;  /* 0x000000000000794d */ /* 0x000fea0003800000 */
.L_x_1594:
        /* <DEDUP_REMOVED lines=16> */
.L_x_1601:
[----:B------:R-:W-:-:S04]  /*c0c0*/  SHF.R.U32.HI R2, RZ, 0x18, R2 ;  /* 0x00000018ff027819 */ /* 0x000fc80000011602 */
[----:B------:R-:W-:-:S04]  /*c0d0*/  LOP3.LUT R3, R3, 0x80, R2, 0xf8, !PT ;  /* 0x0000008003037812 */ /* 0x000fc800078ef802 */
[----:B------:R-:W-:-:S07]  /*c0e0*/  PRMT R8, R3, 0x7610, R8 ;  /* 0x0000761003087816 */ /* 0x000fce0000000008 */
.L_x_1600:
[----:B------:R-:W-:Y:S05]  /*c0f0*/  BSYNC.RECONVERGENT B0 ;  /* 0x0000000000007941 */ /* 0x000fea0003800200 */
.L_x_1599:
[----:B------:R-:W-:Y:S01]  /*c100*/  STG.E.U8 desc[UR36][R16.64], R8 ;  /* 0x0000000810007986 */ /* 0x000fe2000c101124 */
[----:B------:R-:W-:Y:S05]  /*c110*/  EXIT ;  /* 0x000000000000794d */ /* 0x000fea0003800000 */
.L_x_1593:
        /* <DEDUP_REMOVED lines=21> */
.L_x_1603:
[----:B------:R-:W0:Y:S02]  /*c270*/  F2I.U64.TRUNC R2, R2 ;  /* 0x0000000200027311 */ /* 0x000e24000020d800 */
[----:B0-----:R-:W-:Y:S01]  /*c280*/  STG.E.64 desc[UR36][R16.64], R2 ;  /* 0x0000000210007986 */ /* 0x001fe2000c101b24 */
[----:B------:R-:W-:Y:S05]  /*c290*/  EXIT ;  /* 0x000000000000794d */ /* 0x000fea0003800000 */
.L_x_1602:
[----:B------:R-:W0:Y:S02]  /*c2a0*/  F2I.FTZ.U32.TRUNC.NTZ R3, R2 ;  /* 0x0000000200037305 */ /* 0x000e24000021f000 */
[----:B0-----:R-:W-:Y:S01]  /*c2b0*/  STG.E desc[UR36][R16.64], R3 ;  /* 0x0000000310007986 */ /* 0x001fe2000c101924 */
[----:B------:R-:W-:Y:S05]  /*c2c0*/  EXIT ;  /* 0x000000000000794d */ /* 0x000fea0003800000 */
.L_x_1592:
        /* <DEDUP_REMOVED lines=8> */
[----:B------:R-:W-:Y:S01]  /*c350*/  STG.E.U8 desc[UR36][R16.64], R3 ;  /* 0x0000000310007986 */ /* 0x000fe2000c101124 */
[----:B------:R-:W-:Y:S05]  /*c360*/  EXIT ;  /* 0x000000000000794d */ /* 0x000fea0003800000 */
.L_x_1605:
[----:B------:R-:W-:Y:S01]  /*c370*/  FMUL.FTZ R4, R2, 1 ;  /* 0x3f80000002047820 */ /* 0x000fe20000410000 */
[----:B------:R-:W-:-:S05]  /*c380*/  CS2R R6, SRZ ;  /* 0x0000000000067805 */ /* 0x000fca000001ff00 */
[----:B------:R-:W0:Y:S02]  /*c390*/  F2F.F64.F32 R4, R4 ;  /* 0x0000000400047310 */ /* 0x000e240000201800 */
[----:B0-----:R-:W-:Y:S01]  /*c3a0*/  STG.E.128 desc[UR36][R16.64], R4 ;  /* 0x0000000410007986 */ /* 0x001fe2000c101d24 */
[----:B------:R-:W-:Y:S05]  /*c3b0*/  EXIT ;  /* 0x000000000000794d */ /* 0x000fea0003800000 */
.L_x_1604:
[----:B------:R-:W-:-:S09]  /*c3c0*/  UISETP.NE.AND UP0, UPT, UR4, 0xf, UPT ;  /* 0x0000000f0400788c */ /* 0x000fd2000bf05270 */
[----:B------:R-:W-:Y:S05]  /*c3d0*/  BRA.U !UP0, `(.L_x_1606) ;  /* 0x0000000108e07547 */ /* 0x000fea000b800000 */
[----:B------:R-:W-:-:S09]  /*c3e0*/  UISETP.NE.AND UP0, UPT, UR4, 0x17, UPT ;  /* 0x000000170400788c */ /* 0x000fd2000bf05270 */
[----:B------:R-:W-:Y:S05]  /*c3f0*/  BRA.U !UP0, `(.L_x_1607) ;  /* 0x00000001088c7547 */ /* 0x000fea000b800000 */
[----:B------:R-:W-:-:S09]  /*c400*/  UISETP.NE.AND UP0, UPT, UR4, 0x18, UPT ;  /* 0x000000180400788c */ /* 0x000fd2000bf05270 */
[----:B------:R-:W-:Y:S05]  /*c410*/  BRA.U !UP0, `(.L_x_1608) ;  /* 0x0000000108447547 */ /* 0x000fea000b800000 */
.L_x_1585:
        /* <DEDUP_REMOVED lines=16> */
.L_x_1609:
[----:B------:R-:W-:Y:S05]  /*c520*/  EXIT ;  /* 0x000000000000794d */ /* 0x000fea0003800000 */
.L_x_1608:
        /* <DEDUP_REMOVED lines=12> */
.L_x_1611:
[----:B------:R-:W-:Y:S05]  /*c5f0*/  BSYNC.RECONVERGENT B0 ;  /* 0x0000000000007941 */ /* 0x000fea0003800200 */
.L_x_1610:
[----:B------:R-:W-:-:S05]  /*c600*/  LOP3.LUT R3, R0, 0x80, R5, 0xf8, !PT ;  /* 0x0000008000037812 */ /* 0x000fca00078ef805 */
[----:B------:R-:W-:Y:S01]  /*c610*/  STG.E.U8 desc[UR36][R16.64], R3 ;  /* 0x0000000310007986 */ /* 0x000fe2000c101124 */
[----:B------:R-:W-:Y:S05]  /*c620*/  EXIT ;  /* 0x000000000000794d */ /* 0x000fea0003800000 */
.L_x_1607:
        /* <DEDUP_REMOVED lines=11> */
.L_x_1613:
[----:B------:R-:W-:Y:S01]  /*c6e0*/  HFMA2 R0, -RZ, RZ, 0, 7.569789886474609375e-06 ;  /* 0x0000007fff007431 */ /* 0x000fe200000001ff */
[----:B------:R-:W-:-:S04]  /*c6f0*/  ISETP.GT.U32.AND P0, PT, R4, 0x7f800000, PT ;  /* 0x7f8000000400780c */ /* 0x000fc80003f04070 */
[----:B------:R-:W-:-:S09]  /*c700*/  SEL R0, R0, 0x7c, P0 ;  /* 0x0000007c00007807 */ /* 0x000fd20000000000 */
.L_x_1614:
[----:B------:R-:W-:Y:S05]  /*c710*/  BSYNC.RECONVERGENT B0 ;  /* 0x0000000000007941 */ /* 0x000fea0003800200 */
.L_x_1612:
[----:B------:R-:W-:-:S04]  /*c720*/  SHF.R.U32.HI R3, RZ, 0x18, R2 ;  /* 0x00000018ff037819 */ /* 0x000fc80000011602 */
[----:B------:R-:W-:-:S05]  /*c730*/  LOP3.LUT R3, R0, 0x80, R3, 0xf8, !PT ;  /* 0x0000008000037812 */ /* 0x000fca00078ef803 */
[----:B------:R-:W-:Y:S01]  /*c740*/  STG.E.U8 desc[UR36][R16.64], R3 ;  /* 0x0000000310007986 */ /* 0x000fe2000c101124 */
[----:B------:R-:W-:Y:S05]  /*c750*/  EXIT ;  /* 0x000000000000794d */ /* 0x000fea0003800000 */
.L_x_1606:
[----:B------:R-:W-:-:S05]  /*c760*/  F2FP.BF16.F32.PACK_AB R2, RZ, R2 ;  /* 0x00000002ff02723e */ /* 0x000fca00000010ff */
[----:B------:R-:W-:Y:S01]  /*c770*/  STG.E.U16 desc[UR36][R16.64], R2 ;  /* 0x0000000210007986 */ /* 0x000fe2000c101524 */
[----:B------:R-:W-:Y:S05]  /*c780*/  EXIT ;  /* 0x000000000000794d */ /* 0x000fea0003800000 */
.L_x_1615:
        /* <DEDUP_REMOVED lines=15> */
.L_x_18557:


//--------------------- .text._ZN2at6native27unrolled_elementwise_kernelIZZZNS0_17asinh_kernel_cudaERNS_18TensorIteratorBaseEENKUlvE0_clEvENKUlvE0_clEvEUlfE_St5arrayIPcLm2EELi4E23TrivialOffsetCalculatorILi1EjESB_NS0_6memory12LoadWithCastILi1EEENSC_13StoreWithCastILi1EEEEEviT_T0_T2_T3_T4_T5_ --------------------------
	.section	.text._ZN2at6native27unrolled_elementwise_kernelIZZZNS0_17asinh_kernel_cudaERNS_18TensorIteratorBaseEENKUlvE0_clEvENKUlvE0_clEvEUlfE_St5arrayIPcLm2EELi4E23TrivialOffsetCalculatorILi1EjESB_NS0_6memory12LoadWithCastILi1EEENSC_13StoreWithCastILi1EEEEEviT_T0_T2_T3_T4_T5_,"ax",@progbits
	.align	128
        .global         _ZN2at6native27unrolled_elementwise_kernelIZZZNS0_17asinh_kernel_cudaERNS_18TensorIteratorBaseEENKUlvE0_clEvENKUlvE0_clEvEUlfE_St5arrayIPcLm2EELi4E23TrivialOffsetCalculatorILi1EjESB_NS0_6memory12LoadWithCastILi1EEENSC_13StoreWithCastILi1EEEEEviT_T0_T2_T3_T4_T5_
        .type           _ZN2at6native27unrolled_elementwise_kernelIZZZNS0_17asinh_kernel_cudaERNS_18TensorIteratorBaseEENKUlvE0_clEvENKUlvE0_clEvEUlfE_St5arrayIPcLm2EELi4E23TrivialOffsetCalculatorILi1EjESB_NS0_6memory12LoadWithCastILi1EEENSC_13StoreWithCastILi1EEEEEviT_T0_T2_T3_T4_T5_,@function
        .size           _ZN2at6native27unrolled_elementwise_kernelIZZZNS0_17asinh_kernel_cudaERNS_18TensorIteratorBaseEENKUlvE0_clEvENKUlvE0_clEvEUlfE_St5arrayIPcLm2EELi4E23TrivialOffsetCalculatorILi1EjESB_NS0_6memory12LoadWithCastILi1EEENSC_13StoreWithCastILi1EEEEEviT_T0_T2_T3_T4_T5_,(.L_x_18558 - _ZN2at6native27unrolled_elementwise_kernelIZZZNS0_17asinh_kernel_cudaERNS_18TensorIteratorBaseEENKUlvE0_clEvENKUlvE0_clEvEUlfE_St5arrayIPcLm2EELi4E23TrivialOffsetCalculatorILi1EjESB_NS0_6memory12LoadWithCastILi1EEENSC_13StoreWithCastILi1EEEEEviT_T0_T2_T3_T4_T5_)
        .other          _ZN2at6native27unrolled_elementwise_kernelIZZZNS0_17asinh_kernel_cudaERNS_18TensorIteratorBaseEENKUlvE0_clEvENKUlvE0_clEvEUlfE_St5arrayIPcLm2EELi4E23TrivialOffsetCalculatorILi1EjESB_NS0_6memory12LoadWithCastILi1EEENSC_13StoreWithCastILi1EEEEEviT_T0_T2_T3_T4_T5_,@"STO_CUDA_ENTRY STV_DEFAULT"
_ZN2at6native27unrolled_elementwise_kernelIZZZNS0_17asinh_kernel_cudaERNS_18TensorIteratorBaseEENKUlvE0_clEvENKUlvE0_clEvEUlfE_St5arrayIPcLm2EELi4E23TrivialOffsetCalculatorILi1EjESB_NS0_6memory12LoadWithCastILi1EEENSC_13StoreWithCastILi1EEEEEviT_T0_T2_T3_T4_T5_:
.text._ZN2at6native27unrolled_elementwise_kernelIZZZNS0_17asinh_kernel_cudaERNS_18TensorIteratorBaseEENKUlvE0_clEvENKUlvE0_clEvEUlfE_St5arrayIPcLm2EELi4E23TrivialOffsetCalculatorILi1EjESB_NS0_6memory12LoadWithCastILi1EEENSC_13StoreWithCastILi1EEEEEviT_T0_T2_T3_T4_T5_:
[----:B------:R-:W0:Y:S01]  /*0000*/  LDC R1, c[0x0][0x37c] ;  /* 0x0000df00ff017b82 */ /* 0x000e220000000800 */
[----:B------:R-:W1:Y:S07]  /*0010*/  S2R R2, SR_CTAID.X ;  /* 0x0000000000027919 */ /* 0x000e6e0000002500 */
[----:B------:R-:W1:Y:S01]  /*0020*/  LDC R17, c[0x0][0x380] ;  /* 0x0000e000ff117b82 */ /* 0x000e620000000800 */
[----:B------:R-:W2:Y:S01]  /*0030*/  LDCU.64 UR36, c[0x0][0x358] ;  /* 0x00006b00ff2477ac */ /* 0x000ea20008000a00 */
[----:B------:R-:W-:Y:S01]  /*0040*/  BSSY.RECONVERGENT B7, `(.L_x_1616) ;  /* 0x00000ec000077945 */ /* 0x000fe20003800200 */
[----:B------:R-:W3:Y:S01]  /*0050*/  S2R R16, SR_TID.X ;  /* 0x0000000000107919 */ /* 0x000ee20000002100 */
[----:B------:R-:W-:Y:S01]  /*0060*/  IMAD.MOV.U32 R22, RZ, RZ, RZ ;  /* 0x000000ffff167224 */ /* 0x000fe200078e00ff */
        /* <DEDUP_REMOVED lines=8> */
[----:B------:R-:W-:Y:S01]  /*00f0*/  BSSY.RECONVERGENT B6, `(.L_x_1618) ;  /* 0x00000df000067945 */ /* 0x000fe20003800200 */
        /* <DEDUP_REMOVED lines=15> */
[----:B--2---:R4:W0:Y:S01]  /*01f0*/  I2F.S16 R22, R4 ;  /* 0x0000000400167306 */ /* 0x0048220000101400 */
[----:B------:R-:W-:Y:S05]  /*0200*/  BRA `(.L_x_1624) ;  /* 0x0000000c00347947 */ /* 0x000fea0003800000 */
.L_x_1622:
[----:B------:R-:W2:Y:S02]  /*0210*/  LDG.E.U8 R4, desc[UR36][R4.64] ;  /* 0x0000002404047981 */ /* 0x000ea4000c1e1100 */
[----:B--2---:R-:W-:Y:S01]  /*0220*/  I2FP.F32.U32 R22, R4 ;  /* 0x0000000400167245 */ /* 0x004fe20000201000 */
[----:B------:R-:W-:Y:S06]  /*0230*/  BRA `(.L_x_1624) ;  /* 0x0000000c00287947 */ /* 0x000fec0003800000 */
.L_x_1621:
        /* <DEDUP_REMOVED lines=9> */
.L_x_1626:
[----:B------:R-:W2:Y:S02]  /*02d0*/  LDG.E R4, desc[UR36][R4.64] ;  /* 0x0000002404047981 */ /* 0x000ea4000c1e1900 */
[----:B--2---:R-:W-:Y:S01]  /*02e0*/  I2FP.F32.S32 R22, R4 ;  /* 0x0000000400167245 */ /* 0x004fe20000201400 */
[----:B------:R-:W-:Y:S06]  /*02f0*/  BRA `(.L_x_1624) ;  /* 0x0000000800f87947 */ /* 0x000fec0003800000 */
.L_x_1625:
[----:B------:R-:W2:Y:S02]  /*0300*/  LDG.E.U16 R4, desc[UR36][R4.64] ;  /* 0x0000002404047981 */ /* 0x000ea4000c1e1500 */
[----:B--2---:R2:W3:Y:S01]  /*0310*/  I2F.S16 R22, R4 ;  /* 0x0000000400167306 */ /* 0x0044e20000101400 */
[----:B------:R-:W-:Y:S05]  /*0320*/  BRA `(.L_x_1624) ;  /* 0x0000000800ec7947 */ /* 0x000fea0003800000 */
.L_x_1620:
        /* <DEDUP_REMOVED lines=8> */
.L_x_1628:
[----:B------:R-:W2:Y:S02]  /*03b0*/  LDG.E.U16 R4, desc[UR36][R4.64] ;  /* 0x0000002404047981 */ /* 0x000ea4000c1e1500 */
[----:B--2---:R-:W-:Y:S01]  /*03c0*/  HADD2.F32 R22, -RZ, R4.H0_H0 ;  /* 0x20000004ff167230 */ /* 0x004fe20000004100 */
[----:B------:R-:W-:Y:S06]  /*03d0*/  BRA `(.L_x_1624) ;  /* 0x0000000800c07947 */ /* 0x000fec0003800000 */
.L_x_1627:
        /* <DEDUP_REMOVED lines=8> */
.L_x_1630:
[----:B------:R-:W2:Y:S02]  /*0460*/  LDG.E.U16 R4, desc[UR36][R4.64] ;  /* 0x0000002404047981 */ /* 0x000ea4000c1e1500 */
[----:B--2---:R-:W-:Y:S01]  /*0470*/  HADD2.F32 R22, -RZ, R4.H0_H0 ;  /* 0x20000004ff167230 */ /* 0x004fe20000004100 */
[----:B------:R-:W-:Y:S06]  /*0480*/  BRA `(.L_x_1624) ;  /* 0x0000000800947947 */ /* 0x000fec0003800000 */
.L_x_1629:
[----:B------:R-:W2:Y:S01]  /*0490*/  LDG.E.64 R4, desc[UR36][R4.64] ;  /* 0x0000002404047981 */ /* 0x000ea2000c1e1b00 */
[----:B------:R-:W-:Y:S01]  /*04a0*/  UMOV UR4, 0xf0000000 ;  /* 0xf000000000047882 */ /* 0x000fe20000000000 */
[----:B------:R-:W-:Y:S01]  /*04b0*/  UMOV UR5, 0x380fffff ;  /* 0x380fffff00057882 */ /* 0x000fe20000000000 */
[----:B--2---:R-:W0:Y:S01]  /*04c0*/  F2F.F32.F64 R22, R4 ;  /* 0x0000000400167310 */ /* 0x004e220000301000 */
[----:B------:R-:W-:-:S14]  /*04d0*/  DSETP.GEU.AND P0, PT, |R4|, UR4, PT ;  /* 0x0000000404007e2a */ /* 0x000fdc000bf0e200 */
[----:B0-----:R-:W-:Y:S01]  /*04e0*/  @!P0 FMUL R22, R22, 1.175494350822287508e-38 ;  /* 0x0080000016168820 */ /* 0x001fe20000400000 */
[----:B------:R-:W-:Y:S06]  /*04f0*/  BRA `(.L_x_1624) ;  /* 0x0000000800787947 */ /* 0x000fec0003800000 */
.L_x_1619:
        /* <DEDUP_REMOVED lines=12> */
.L_x_1633:
[----:B------:R-:W2:Y:S01]  /*05c0*/  LDG.E.64 R4, desc[UR36][R4.64] ;  /* 0x0000002404047981 */ /* 0x000ea2000c1e1b00 */
[----:B------:R-:W-:Y:S01]  /*05d0*/  UMOV UR4, 0xf0000000 ;  /* 0xf000000000047882 */ /* 0x000fe20000000000 */
[----:B------:R-:W-:Y:S01]  /*05e0*/  UMOV UR5, 0x380fffff ;  /* 0x380fffff00057882 */ /* 0x000fe20000000000 */
[----:B--2---:R-:W0:Y:S01]  /*05f0*/  F2F.F32.F64 R22, R4 ;  /* 0x0000000400167310 */ /* 0x004e220000301000 */
[----:B------:R-:W-:-:S14]  /*0600*/  DSETP.GEU.AND P0, PT, |R4|, UR4, PT ;  /* 0x0000000404007e2a */ /* 0x000fdc000bf0e200 */
[----:B0-----:R-:W-:Y:S01]  /*0610*/  @!P0 FMUL R22, R22, 1.175494350822287508e-38 ;  /* 0x0080000016168820 */ /* 0x001fe20000400000 */
[----:B------:R-:W-:Y:S06]  /*0620*/  BRA `(.L_x_1624) ;  /* 0x00000008002c7947 */ /* 0x000fec0003800000 */
.L_x_1632:
        /* <DEDUP_REMOVED lines=25> */
.L_x_1635:
        /* <DEDUP_REMOVED lines=11> */
[----:B------:R-:W-:Y:S01]  /*0870*/  LOP3.LUT R22, R0, 0x80000000, R3, 0xf8, !PT ;  /* 0x8000000000167812 */ /* 0x000fe200078ef803 */
[----:B------:R-:W-:Y:S06]  /*0880*/  BRA `(.L_x_1624) ;  /* 0x0000000400947947 */ /* 0x000fec0003800000 */
.L_x_1634:
[----:B------:R-:W2:Y:S02]  /*0890*/  LDG.E.U16 R4, desc[UR36][R4.64] ;  /* 0x0000002404047981 */ /* 0x000ea4000c1e1500 */
[----:B--2---:R-:W-:Y:S01]  /*08a0*/  IMAD.U32 R22, R4, 0x10000, RZ ;  /* 0x0001000004167824 */ /* 0x004fe200078e00ff */
[----:B------:R-:W-:Y:S06]  /*08b0*/  BRA `(.L_x_1624) ;  /* 0x0000000400887947 */ /* 0x000fec0003800000 */
.L_x_1631:
        /* <DEDUP_REMOVED lines=11> */
.L_x_1638:
        /* <DEDUP_REMOVED lines=20> */
.L_x_1640:
[----:B------:R-:W-:Y:S05]  /*0ab0*/  BSYNC.RECONVERGENT B0 ;  /* 0x0000000000007941 */ /* 0x000fea0003800200 */
.L_x_1639:
[----:B------:R-:W-:Y:S01]  /*0ac0*/  IMAD.SHL.U32 R0, R0, 0x100000, RZ ;  /* 0x0010000000007824 */ /* 0x000fe200078e00ff */
[----:B------:R-:W-:-:S04]  /*0ad0*/  LEA R3, R3, 0x3b800000, 0x17 ;  /* 0x3b80000003037811 */ /* 0x000fc800078eb8ff */
[----:B------:R-:W-:Y:S01]  /*0ae0*/  LOP3.LUT R22, R3, R0, R7, 0xfe, !PT ;  /* 0x0000000003167212 */ /* 0x000fe200078efe07 */
[----:B------:R-:W-:Y:S06]  /*0af0*/  BRA `(.L_x_1624) ;  /* 0x0000000000f87947 */ /* 0x000fec0003800000 */
.L_x_1637:
        /* <DEDUP_REMOVED lines=20> */
.L_x_1642:
[----:B------:R-:W-:Y:S05]  /*0c40*/  BSYNC.RECONVERGENT B0 ;  /* 0x0000000000007941 */ /* 0x000fea0003800200 */
.L_x_1641:
[----:B------:R-:W-:Y:S01]  /*0c50*/  IMAD.SHL.U32 R0, R0, 0x200000, RZ ;  /* 0x0020000000007824 */ /* 0x000fe200078e00ff */
[----:B------:R-:W-:-:S04]  /*0c60*/  LEA R3, R3, 0x37800000, 0x17 ;  /* 0x3780000003037811 */ /* 0x000fc800078eb8ff */
[----:B------:R-:W-:Y:S01]  /*0c70*/  LOP3.LUT R22, R3, R0, R7, 0xfe, !PT ;  /* 0x0000000003167212 */ /* 0x000fe200078efe07 */
[----:B------:R-:W-:Y:S06]  /*0c80*/  BRA `(.L_x_1624) ;  /* 0x0000000000947947 */ /* 0x000fec0003800000 */
.L_x_1636:
[----:B------:R-:W-:-:S09]  /*0c90*/  UISETP.NE.AND UP0, UPT, UR4, 0x1c, UPT ;  /* 0x0000001c0400788c */ /* 0x000fd2000bf05270 */
[----:B------:R-:W-:Y:S05]  /*0ca0*/  BRA.U !UP0, `(.L_x_1643) ;  /* 0x0000000108847547 */ /* 0x000fea000b800000 */
[----:B------:R-:W-:-:S09]  /*0cb0*/  UISETP.NE.AND UP0, UPT, UR4, 0x1d, UPT ;  /* 0x0000001d0400788c */ /* 0x000fd2000bf05270 */
[----:B------:R-:W-:Y:S05]  /*0cc0*/  BRA.U !UP0, `(.L_x_1644) ;  /* 0x0000000108707547 */ /* 0x000fea000b800000 */
[----:B------:R-:W-:-:S09]  /*0cd0*/  UISETP.NE.AND UP0, UPT, UR4, 0x2c, UPT ;  /* 0x0000002c0400788c */ /* 0x000fd2000bf05270 */
[----:B------:R-:W-:Y:S05]  /*0ce0*/  BRA.U !UP0, `(.L_x_1645) ;  /* 0x0000000108487547 */ /* 0x000fea000b800000 */
.L_x_1623:
        /* <DEDUP_REMOVED lines=16> */
.L_x_1646:
[----:B------:R-:W-:Y:S01]  /*0df0*/  IMAD.MOV.U32 R22, RZ, RZ, RZ ;  /* 0x000000ffff167224 */ /* 0x000fe200078e00ff */
[----:B------:R-:W-:Y:S06]  /*0e00*/  BRA `(.L_x_1624) ;  /* 0x0000000000347947 */ /* 0x000fec0003800000 */
.L_x_1645:
[----:B------:R-:W2:Y:S01]  /*0e10*/  LDG.E.U8 R4, desc[UR36][R4.64] ;  /* 0x0000002404047981 */ /* 0x000ea2000c1e1100 */
[----:B------:R-:W-:Y:S01]  /*0e20*/  IMAD.MOV.U32 R22, RZ, RZ, 0x400000 ;  /* 0x00400000ff167424 */ /* 0x000fe200078e00ff */
[----:B--2---:R-:W-:-:S13]  /*0e30*/  ISETP.NE.AND P0, PT, R4, RZ, PT ;  /* 0x000000ff0400720c */ /* 0x004fda0003f05270 */
[----:B------:R-:W-:Y:S05]  /*0e40*/  @!P0 BRA `(.L_x_1624) ;  /* 0x0000000000248947 */ /* 0x000fea0003800000 */
[----:B------:R-:W-:-:S13]  /*0e50*/  ISETP.NE.AND P0, PT, R4, 0xff, PT ;  /* 0x000000ff0400780c */ /* 0x000fda0003f05270 */
[----:B------:R-:W-:Y:S02]  /*0e60*/  @!P0 IMAD.MOV.U32 R22, RZ, RZ, 0x7f800001 ;  /* 0x7f800001ff168424 */ /* 0x000fe400078e00ff */
[----:B------:R-:W-:Y:S01]  /*0e70*/  @P0 IMAD.SHL.U32 R22, R4, 0x800000, RZ ;  /* 0x0080000004160824 */ /* 0x000fe200078e00ff */
[----:B------:R-:W-:Y:S06]  /*0e80*/  BRA `(.L_x_1624) ;  /* 0x0000000000147947 */ /* 0x000fec0003800000 */
.L_x_1644:
[----:B------:R-:W2:Y:S02]  /*0e90*/  LDG.E.64 R22, desc[UR36][R4.64] ;  /* 0x0000002404167981 */ /* 0x000ea4000c1e1b00 */
[----:B--2---:R0:W1:Y:S01]  /*0ea0*/  I2F.U64 R22, R22 ;  /* 0x0000001600167312 */ /* 0x0040620000301000 */
[----:B------:R-:W-:Y:S05]  /*0eb0*/  BRA `(.L_x_1624) ;  /* 0x0000000000087947 */ /* 0x000fea0003800000 */
.L_x_1643:
[----:B------:R-:W2:Y:S02]  /*0ec0*/  LDG.E R4, desc[UR36][R4.64] ;  /* 0x0000002404047981 */ /* 0x000ea4000c1e1900 */
[----:B--2---:R-:W-:-:S07]  /*0ed0*/  I2FP.F32.U32 R22, R4 ;  /* 0x0000000400167245 */ /* 0x004fce0000201000 */
.L_x_1624:
[----:B------:R-:W-:Y:S05]  /*0ee0*/  BSYNC.RECONVERGENT B6 ;  /* 0x0000000000067941 */ /* 0x000fea0003800200 */
.L_x_1618:
[----:B------:R-:W-:-:S07]  /*0ef0*/  VIADD R16, R19, 0x80 ;  /* 0x0000008013107836 */ /* 0x000fce0000000000 */
.L_x_1617:
[----:B------:R-:W-:Y:S05]  /*0f00*/  BSYNC.RECONVERGENT B7 ;  /* 0x0000000000077941 */ /* 0x000fea0003800200 */
.L_x_1616:
[----:B------:R-:W-:Y:S01]  /*0f10*/  ISETP.GE.AND P0, PT, R16, R17, PT ;  /* 0x000000111000720c */ /* 0x000fe20003f06270 */
[----:B------:R-:W-:Y:S01]  /*0f20*/  BSSY.RECONVERGENT B7, `(.L_x_1647) ;  /* 0x00000e7000077945 */ /* 0x000fe20003800200 */
[----:B------:R-:W-:-:S11]  /*0f30*/  IMAD.MOV.U32 R24, RZ, RZ, RZ ;  /* 0x000000ffff187224 */ /* 0x000fd600078e00ff */
[----:B------:R-:W-:Y:S05]  /*0f40*/  @P0 BRA `(.L_x_1648) ;  /* 0x0000000c00900947 */ /* 0x000fea0003800000 */
[----:B0-2-4-:R-:W0:Y:S01]  /*0f50*/  LDC.64 R4, c[0x0][0x390] ;  /* 0x0000e400ff047b82 */ /* 0x015e220000000a00 */
[----:B------:R-:W2:Y:S01]  /*0f60*/  LDCU UR5, c[0x0][0x3a0] ;  /* 0x00007400ff0577ac */ /* 0x000ea20008000800 */
[----:B------:R-:W-:Y:S01]  /*0f70*/  IMAD R0, R2, 0x200, R16 ;  /* 0x0000020002007824 */ /* 0x000fe200078e0210 */
[----:B------:R-:W-:Y:S01]  /*0f80*/  BSSY.RECONVERGENT B6, `(.L_x_1649) ;  /* 0x00000df000067945 */ /* 0x000fe20003800200 */
[----:B------:R-:W-:-:S04]  /*0f90*/  UPRMT UR4, UR38, 0x9910, URZ ;  /* 0x0000991026047896 */ /* 0x000fc800080000ff */
[----:B------:R-:W-:Y:S01]  /*0fa0*/  UISETP.GT.AND UP0, UPT, UR4, 0x9, UPT ;  /* 0x000000090400788c */ /* 0x000fe2000bf04270 */
[----:B--2---:R-:W-:-:S05]  /*0fb0*/  IMAD R3, R0, UR5, RZ ;  /* 0x0000000500037c24 */ /* 0x004fca000f8e02ff */
        /* <DEDUP_REMOVED lines=14> */
.L_x_1653:
[----:B------:R-:W2:Y:S02]  /*10a0*/  LDG.E.U8 R4, desc[UR36][R4.64] ;  /* 0x0000002404047981 */ /* 0x000ea4000c1e1100 */
[----:B--2---:R-:W-:Y:S01]  /*10b0*/  I2FP.F32.U32 R24, R4 ;  /* 0x0000000400187245 */ /* 0x004fe20000201000 */
[----:B------:R-:W-:Y:S06]  /*10c0*/  BRA `(.L_x_1655) ;  /* 0x0000000c00287947 */ /* 0x000fec0003800000 */
.L_x_1652:
[----:B------:R-:W-:-:S09]  /*10d0*/  UISETP.NE.AND UP0, UPT, UR4, 0x2, UPT ;  /* 0x000000020400788c */ /* 0x000fd2000bf05270 */
[----:B------:R-:W-:Y:S05]  /*10e0*/  BRA.U !UP0, `(.L_x_1656) ;  /* 0x0000000108287547 */ /* 0x000fea000b800000 */
[----:B------:R-:W-:-:S09]  /*10f0*/  UISETP.NE.AND UP0, UPT, UR4, 0x3, UPT ;  /* 0x000000030400788c */ /* 0x000fd2000bf05270 */
[----:B------:R-:W-:Y:S05]  /*1100*/  BRA.U !UP0, `(.L_x_1657) ;  /* 0x0000000108147547 */ /* 0x000fea000b800000 */
[----:B------:R-:W-:-:S09]  /*1110*/  UISETP.NE.AND UP0, UPT, UR4, 0x4, UPT ;  /* 0x000000040400788c */ /* 0x000fd2000bf05270 */
[----:B------:R-:W-:Y:S05]  /*1120*/  BRA.U UP0, `(.L_x_1654) ;  /* 0x0000000900b47547 */ /* 0x000fea000b800000 */
[----:B------:R-:W2:Y:S02]  /*1130*/  LDG.E.64 R24, desc[UR36][R4.64] ;  /* 0x0000002404187981 */ /* 0x000ea4000c1e1b00 */
[----:B--2---:R0:W2:Y:S01]  /*1140*/  I2F.S64 R24, R24 ;  /* 0x0000001800187312 */ /* 0x0040a20000301400 */
[----:B------:R-:W-:Y:S05]  /*1150*/  BRA `(.L_x_1655) ;  /* 0x0000000c00047947 */ /* 0x000fea0003800000 */
.L_x_1657:
[----:B------:R-:W2:Y:S02]  /*1160*/  LDG.E R4, desc[UR36][R4.64] ;  /* 0x0000002404047981 */ /* 0x000ea4000c1e1900 */
[----:B--2---:R-:W-:Y:S01]  /*1170*/  I2FP.F32.S32 R24, R4 ;  /* 0x0000000400187245 */ /* 0x004fe20000201400 */
[----:B------:R-:W-:Y:S06]  /*1180*/  BRA `(.L_x_1655) ;  /* 0x0000000800f87947 */ /* 0x000fec0003800000 */
.L_x_1656:
[----:B------:R-:W2:Y:S02]  /*1190*/  LDG.E.U16 R4, desc[UR36][R4.64] ;  /* 0x0000002404047981 */ /* 0x000ea4000c1e1500 */
[----:B--2---:R0:W2:Y:S01]  /*11a0*/  I2F.S16 R24, R4 ;  /* 0x0000000400187306 */ /* 0x0040a20000101400 */
[----:B------:R-:W-:Y:S05]  /*11b0*/  BRA `(.L_x_1655) ;  /* 0x0000000800ec7947 */ /* 0x000fea0003800000 */
.L_x_1651:
        /* <DEDUP_REMOVED lines=8> */
.L_x_1659:
[----:B------:R-:W2:Y:S02]  /*1240*/  LDG.E.U16 R4, desc[UR36][R4.64] ;  /* 0x0000002404047981 */ /* 0x000ea4000c1e1500 */
[----:B--2---:R-:W-:Y:S01]  /*1250*/  HADD2.F32 R24, -RZ, R4.H0_H0 ;  /* 0x20000004ff187230 */ /* 0x004fe20000004100 */
[----:B------:R-:W-:Y:S06]  /*1260*/  BRA `(.L_x_1655) ;  /* 0x0000000800c07947 */ /* 0x000fec0003800000 */
.L_x_1658:
        /* <DEDUP_REMOVED lines=8> */
.L_x_1661:
[----:B------:R-:W2:Y:S02]  /*12f0*/  LDG.E.U16 R4, desc[UR36][R4.64] ;  /* 0x0000002404047981 */ /* 0x000ea4000c1e1500 */
[----:B--2---:R-:W-:Y:S01]  /*1300*/  HADD2.F32 R24, -RZ, R4.H0_H0 ;  /* 0x20000004ff187230 */ /* 0x004fe20000004100 */
[----:B------:R-:W-:Y:S06]  /*1310*/  BRA `(.L_x_1655) ;  /* 0x0000000800947947 */ /* 0x000fec0003800000 */
.L_x_1660:
[----:B------:R-:W2:Y:S01]  /*1320*/  LDG.E.64 R4, desc[UR36][R4.64] ;  /* 0x0000002404047981 */ /* 0x000ea2000c1e1b00 */
[----:B------:R-:W-:Y:S01]  /*1330*/  UMOV UR4, 0xf0000000 ;  /* 0xf000000000047882 */ /* 0x000fe20000000000 */
[----:B------:R-:W-:Y:S01]  /*1340*/  UMOV UR5, 0x380fffff ;  /* 0x380fffff00057882 */ /* 0x000fe20000000000 */
[----:B--2---:R-:W0:Y:S01]  /*1350*/  F2F.F32.F64 R24, R4 ;  /* 0x0000000400187310 */ /* 0x004e220000301000 */
[----:B------:R-:W-:-:S14]  /*1360*/  DSETP.GEU.AND P0, PT, |R4|, UR4, PT ;  /* 0x0000000404007e2a */ /* 0x000fdc000bf0e200 */
[----:B0-----:R-:W-:Y:S01]  /*1370*/  @!P0 FMUL R24, R24, 1.175494350822287508e-38 ;  /* 0x0080000018188820 */ /* 0x001fe20000400000 */
[----:B------:R-:W-:Y:S06]  /*1380*/  BRA `(.L_x_1655) ;  /* 0x0000000800787947 */ /* 0x000fec0003800000 */
.L_x_1650:
        /* <DEDUP_REMOVED lines=12> */
.L_x_1664:
[----:B------:R-:W2:Y:S01]  /*1450*/  LDG.E.64 R4, desc[UR36][R4.64] ;  /* 0x0000002404047981 */ /* 0x000ea2000c1e1b00 */
[----:B------:R-:W-:Y:S01]  /*1460*/  UMOV UR4, 0xf0000000 ;  /* 0xf000000000047882 */ /* 0x000fe20000000000 */
[----:B------:R-:W-:Y:S01]  /*1470*/  UMOV UR5, 0x380fffff ;  /* 0x380fffff00057882 */ /* 0x000fe20000000000 */
[----:B--2---:R-:W0:Y:S01]  /*1480*/  F2F.F32.F64 R24, R4 ;  /* 0x0000000400187310 */ /* 0x004e220000301000 */
[----:B------:R-:W-:-:S14]  /*1490*/  DSETP.GEU.AND P0, PT, |R4|, UR4, PT ;  /* 0x0000000404007e2a */ /* 0x000fdc000bf0e200 */
[----:B0-----:R-:W-:Y:S01]  /*14a0*/  @!P0 FMUL R24, R24, 1.175494350822287508e-38 ;  /* 0x0080000018188820 */ /* 0x001fe20000400000 */
[----:B------:R-:W-:Y:S06]  /*14b0*/  BRA `(.L_x_1655) ;  /* 0x00000008002c7947 */ /* 0x000fec0003800000 */
.L_x_1663:
        /* <DEDUP_REMOVED lines=25> */
.L_x_1666:
        /* <DEDUP_REMOVED lines=11> */
[----:B------:R-:W-:Y:S01]  /*1700*/  LOP3.LUT R24, R0, 0x80000000, R3, 0xf8, !PT ;  /* 0x8000000000187812 */ /* 0x000fe200078ef803 */
[----:B------:R-:W-:Y:S06]  /*1710*/  BRA `(.L_x_1655) ;  /* 0x0000000400947947 */ /* 0x000fec0003800000 */
.L_x_1665:
[----:B------:R-:W2:Y:S02]  /*1720*/  LDG.E.U16 R4, desc[UR36][R4.64] ;  /* 0x0000002404047981 */ /* 0x000ea4000c1e1500 */
[----:B--2---:R-:W-:Y:S01]  /*1730*/  IMAD.U32 R24, R4, 0x10000, RZ ;  /* 0x0001000004187824 */ /* 0x004fe200078e00ff */
[----:B------:R-:W-:Y:S06]  /*1740*/  BRA `(.L_x_1655) ;  /* 0x0000000400887947 */ /* 0x000fec0003800000 */
.L_x_1662:
        /* <DEDUP_REMOVED lines=11> */
.L_x_1669:
        /* <DEDUP_REMOVED lines=20> */
.L_x_1671:
[----:B------:R-:W-:Y:S05]  /*1940*/  BSYNC.RECONVERGENT B0 ;  /* 0x0000000000007941 */ /* 0x000fea0003800200 */
.L_x_1670:
[----:B------:R-:W-:Y:S01]  /*1950*/  IMAD.SHL.U32 R0, R0, 0x100000, RZ ;  /* 0x0010000000007824 */ /* 0x000fe200078e00ff */
[----:B------:R-:W-:-:S04]  /*1960*/  LEA R3, R3, 0x3b800000, 0x17 ;  /* 0x3b80000003037811 */ /* 0x000fc800078eb8ff */
[----:B------:R-:W-:Y:S01]  /*1970*/  LOP3.LUT R24, R3, R0, R7, 0xfe, !PT ;  /* 0x0000000003187212 */ /* 0x000fe200078efe07 */
[----:B------:R-:W-:Y:S06]  /*1980*/  BRA `(.L_x_1655) ;  /* 0x0000000000f87947 */ /* 0x000fec0003800000 */
.L_x_1668:
        /* <DEDUP_REMOVED lines=20> */
.L_x_1673:
[----:B------:R-:W-:Y:S05]  /*1ad0*/  BSYNC.RECONVERGENT B0 ;  /* 0x0000000000007941 */ /* 0x000fea0003800200 */
.L_x_1672:
[----:B------:R-:W-:Y:S01]  /*1ae0*/  IMAD.SHL.U32 R0, R0, 0x200000, RZ ;  /* 0x0020000000007824 */ /* 0x000fe200078e00ff */
[----:B------:R-:W-:-:S04]  /*1af0*/  LEA R3, R3, 0x37800000, 0x17 ;  /* 0x3780000003037811 */ /* 0x000fc800078eb8ff */
[----:B------:R-:W-:Y:S01]  /*1b00*/  LOP3.LUT R24, R3, R0, R7, 0xfe, !PT ;  /* 0x0000000003187212 */ /* 0x000fe200078efe07 */
[----:B------:R-:W-:Y:S06]  /*1b10*/  BRA `(.L_x_1655) ;  /* 0x0000000000947947 */ /* 0x000fec0003800000 */
.L_x_1667:
        /* <DEDUP_REMOVED lines=14> */
.L_x_1654:
[----:B------:R-:W-:Y:S01]  /*1c00*/  MOV R14, 0x0 ;  /* 0x00000000000e7802 */ /* 0x000fe20000000f00 */
[----:B------:R-:W0:Y:S01]  /*1c10*/  LDCU.64 UR4, c[0x4][0x158] ;  /* 0x01002b00ff0477ac */ /* 0x000e220008000a00 */
[----:B------:R-:W-:Y:S02]  /*1c20*/  IMAD.MOV.U32 R8, RZ, RZ, 0x4e ;  /* 0x0000004eff087424 */ /* 0x000fe400078e00ff */
[----:B------:R-:W-:Y:S01]  /*1c30*/  IMAD.MOV.U32 R12, RZ, RZ, 0x1 ;  /* 0x00000001ff0c7424 */ /* 0x000fe200078e00ff */
[----:B------:R-:W2:Y:S01]  /*1c40*/  LDCU.64 UR6, c[0x4][0x160] ;  /* 0x01002c00ff0677ac */ /* 0x000ea20008000a00 */
[----:B------:R-:W4:Y:S01]  /*1c50*/  LDC.64 R14, c[0x4][R14] ;  /* 0x010000000e0e7b82 */ /* 0x000f220000000a00 */
[----:B------:R-:W-:Y:S01]  /*1c60*/  IMAD.MOV.U32 R13, RZ, RZ, RZ ;  /* 0x000000ffff0d7224 */ /* 0x000fe200078e00ff */
[----:B------:R-:W1:Y:S01]  /*1c70*/  LDCU.64 UR8, c[0x4][0x48] ;  /* 0x01000900ff0877ac */ /* 0x000e620008000a00 */
[----:B0-----:R-:W-:Y:S02]  /*1c80*/  IMAD.U32 R4, RZ, RZ, UR4 ;  /* 0x00000004ff047e24 */ /* 0x001fe4000f8e00ff */
[----:B------:R-:W-:-:S02]  /*1c90*/  IMAD.U32 R5, RZ, RZ, UR5 ;  /* 0x00000005ff057e24 */ /* 0x000fc4000f8e00ff */
[----:B--2---:R-:W-:Y:S02]  /*1ca0*/  IMAD.U32 R6, RZ, RZ, UR6 ;  /* 0x00000006ff067e24 */ /* 0x004fe4000f8e00ff */
[----:B------:R-:W-:Y:S02]  /*1cb0*/  IMAD.U32 R7, RZ, RZ, UR7 ;  /* 0x00000007ff077e24 */ /* 0x000fe4000f8e00ff */
[----:B-1----:R-:W-:Y:S02]  /*1cc0*/  IMAD.U32 R10, RZ, RZ, UR8 ;  /* 0x00000008ff0a7e24 */ /* 0x002fe4000f8e00ff */
[----:B------:R-:W-:-:S07]  /*1cd0*/  IMAD.U32 R11, RZ, RZ, UR9 ;  /* 0x00000009ff0b7e24 */ /* 0x000fce000f8e00ff */
[----:B------:R-:W-:-:S07]  /*1ce0*/  LEPC R20, `(.L_x_1676) ;  /* 0x000000001014794e */ /* 0x000fce0000000000 */
[----:B---345:R-:W-:Y:S05]  /*1cf0*/  CALL.ABS.NOINC R14 ;  /* 0x000000000e007343 */ /* 0x038fea0003c00000 */
.L_x_1676:
[----:B------:R-:W-:Y:S01]  /*1d00*/  IMAD.MOV.U32 R24, RZ, RZ, RZ ;  /* 0x000000ffff187224 */ /* 0x000fe200078e00ff */
[----:B------:R-:W-:Y:S06]  /*1d10*/  BRA `(.L_x_1655) ;  /* 0x0000000000147947 */ /* 0x000fec0003800000 */
.L_x_1675:
[----:B------:R-:W2:Y:S02]  /*1d20*/  LDG.E.64 R24, desc[UR36][R4.64] ;  /* 0x0000002404187981 */ /* 0x000ea4000c1e1b00 */
[----:B--2---:R0:W2:Y:S01]  /*1d30*/  I2F.U64 R24, R24 ;  /* 0x0000001800187312 */ /* 0x0040a20000301000 */
[----:B------:R-:W-:Y:S05]  /*1d40*/  BRA `(.L_x_1655) ;  /* 0x0000000000087947 */ /* 0x000fea0003800000 */
.L_x_1674:
[----:B------:R-:W2:Y:S02]  /*1d50*/  LDG.E R4, desc[UR36][R4.64] ;  /* 0x0000002404047981 */ /* 0x000ea4000c1e1900 */
[----:B--2---:R-:W-:-:S07]  /*1d60*/  I2FP.F32.U32 R24, R4 ;  /* 0x0000000400187245 */ /* 0x004fce0000201000 */
.L_x_1655:
[----:B------:R-:W-:Y:S05]  /*1d70*/  BSYNC.RECONVERGENT B6 ;  /* 0x0000000000067941 */ /* 0x000fea0003800200 */
.L_x_1649:
[----:B------:R-:W-:-:S07]  /*1d80*/  VIADD R16, R16, 0x80 ;  /* 0x0000008010107836 */ /* 0x000fce0000000000 */
.L_x_1648:
[----:B------:R-:W-:Y:S05]  /*1d90*/  BSYNC.RECONVERGENT B7 ;  /* 0x0000000000077941 */ /* 0x000fea0003800200 */
.L_x_1647:
[----:B------:R-:W-:Y:S01]  /*1da0*/  ISETP.GE.AND P0, PT, R16, R17, PT ;  /* 0x000000111000720c */ /* 0x000fe20003f06270 */
[----:B------:R-:W-:Y:S01]  /*1db0*/  BSSY.RECONVERGENT B7, `(.L_x_1677) ;  /* 0x00000e6000077945 */ /* 0x000fe20003800200 */
[----:B0-----:R-:W-:-:S11]  /*1dc0*/  IMAD.MOV.U32 R23, RZ, RZ, RZ ;  /* 0x000000ffff177224 */ /* 0x001fd600078e00ff */
[----:B------:R-:W-:Y:S05]  /*1dd0*/  @P0 BRA `(.L_x_1678) ;  /* 0x0000000c008c0947 */ /* 0x000fea0003800000 */
[----:B--2-4-:R-:W0:Y:S01]  /*1de0*/  LDC.64 R4, c[0x0][0x390] ;  /* 0x0000e400ff047b82 */ /* 0x014e220000000a00 */
        /* <DEDUP_REMOVED lines=18> */
[----:B--2---:R0:W2:Y:S01]  /*1f10*/  I2F.S16 R23, R4 ;  /* 0x0000000400177306 */ /* 0x0040a20000101400 */
[----:B------:R-:W-:Y:S05]  /*1f20*/  BRA `(.L_x_1685) ;  /* 0x0000000c00307947 */ /* 0x000fea0003800000 */
.L_x_1683:
[----:B------:R-:W2:Y:S02]  /*1f30*/  LDG.E.U8 R4, desc[UR36][R4.64] ;  /* 0x0000002404047981 */ /* 0x000ea4000c1e1100 */
[----:B--2---:R-:W-:Y:S01]  /*1f40*/  I2FP.F32.U32 R23, R4 ;  /* 0x0000000400177245 */ /* 0x004fe20000201000 */
[----:B------:R-:W-:Y:S06]  /*1f50*/  BRA `(.L_x_1685) ;  /* 0x0000000c00247947 */ /* 0x000fec0003800000 */
.L_x_1682:
        /* <DEDUP_REMOVED lines=9> */
.L_x_1687:
[----:B------:R-:W2:Y:S02]  /*1ff0*/  LDG.E R4, desc[UR36][R4.64] ;  /* 0x0000002404047981 */ /* 0x000ea4000c1e1900 */
[----:B--2---:R-:W-:Y:S01]  /*2000*/  I2FP.F32.S32 R23, R4 ;  /* 0x0000000400177245 */ /* 0x004fe20000201400 */
[----:B------:R-:W-:Y:S06]  /*2010*/  BRA `(.L_x_1685) ;  /* 0x0000000800f47947 */ /* 0x000fec0003800000 */
.L_x_1686:
[----:B------:R-:W2:Y:S02]  /*2020*/  LDG.E.U16 R4, desc[UR36][R4.64] ;  /* 0x0000002404047981 */ /* 0x000ea4000c1e1500 */
[----:B--2---:R4:W0:Y:S01]  /*2030*/  I2F.S16 R23, R4 ;  /* 0x0000000400177306 */ /* 0x0048220000101400 */
[----:B------:R-:W-:Y:S05]  /*2040*/  BRA `(.L_x_1685) ;  /* 0x0000000800e87947 */ /* 0x000fea0003800000 */
.L_x_1681:
        /* <DEDUP_REMOVED lines=8> */
.L_x_1689:
[----:B------:R-:W2:Y:S02]  /*20d0*/  LDG.E.U16 R4, desc[UR36][R4.64] ;  /* 0x0000002404047981 */ /* 0x000ea4000c1e1500 */
[----:B--2---:R-:W-:Y:S01]  /*20e0*/  HADD2.F32 R23, -RZ, R4.H0_H0 ;  /* 0x20000004ff177230 */ /* 0x004fe20000004100 */
[----:B------:R-:W-:Y:S06]  /*20f0*/  BRA `(.L_x_1685) ;  /* 0x0000000800bc7947 */ /* 0x000fec0003800000 */
.L_x_1688:
        /* <DEDUP_REMOVED lines=8> */
.L_x_1691:
[----:B------:R-:W2:Y:S02]  /*2180*/  LDG.E.U16 R4, desc[UR36][R4.64] ;  /* 0x0000002404047981 */ /* 0x000ea4000c1e1500 */
[----:B--2---:R-:W-:Y:S01]  /*2190*/  HADD2.F32 R23, -RZ, R4.H0_H0 ;  /* 0x20000004ff177230 */ /* 0x004fe20000004100 */
[----:B------:R-:W-:Y:S06]  /*21a0*/  BRA `(.L_x_1685) ;  /* 0x0000000800907947 */ /* 0x000fec0003800000 */
.L_x_1690:
[----:B------:R-:W2:Y:S01]  /*21b0*/  LDG.E.64 R4, desc[UR36][R4.64] ;  /* 0x0000002404047981 */ /* 0x000ea2000c1e1b00 */
[----:B------:R-:W-:Y:S01]  /*21c0*/  UMOV UR4, 0xf0000000 ;  /* 0xf000000000047882 */ /* 0x000fe20000000000 */
[----:B------:R-:W-:Y:S01]  /*21d0*/  UMOV UR5, 0x380fffff ;  /* 0x380fffff00057882 */ /* 0x000fe20000000000 */
[----:B--2---:R-:W0:Y:S01]  /*21e0*/  F2F.F32.F64 R23, R4 ;  /* 0x0000000400177310 */ /* 0x004e220000301000 */
[----:B------:R-:W-:-:S14]  /*21f0*/  DSETP.GEU.AND P0, PT, |R4|, UR4, PT ;  /* 0x0000000404007e2a */ /* 0x000fdc000bf0e200 */
[----:B0-----:R-:W-:Y:S01]  /*2200*/  @!P0 FMUL R23, R23, 1.175494350822287508e-38 ;  /* 0x0080000017178820 */ /* 0x001fe20000400000 */
[----:B------:R-:W-:Y:S06]  /*2210*/  BRA `(.L_x_1685) ;  /* 0x0000000800747947 */ /* 0x000fec0003800000 */
.L_x_1680:
        /* <DEDUP_REMOVED lines=12> */
.L_x_1694:
[----:B------:R-:W2:Y:S01]  /*22e0*/  LDG.E.64 R4, desc[UR36][R4.64] ;  /* 0x0000002404047981 */ /* 0x000ea2000c1e1b00 */
[----:B------:R-:W-:Y:S01]  /*22f0*/  UMOV UR4, 0xf0000000 ;  /* 0xf000000000047882 */ /* 0x000fe20000000000 */
[----:B------:R-:W-:Y:S01]  /*2300*/  UMOV UR5, 0x380fffff ;  /* 0x380fffff00057882 */ /* 0x000fe20000000000 */
[----:B--2---:R-:W0:Y:S01]  /*2310*/  F2F.F32.F64 R23, R4 ;  /* 0x0000000400177310 */ /* 0x004e220000301000 */
[----:B------:R-:W-:-:S14]  /*2320*/  DSETP.GEU.AND P0, PT, |R4|, UR4, PT ;  /* 0x0000000404007e2a */ /* 0x000fdc000bf0e200 */
[----:B0-----:R-:W-:Y:S01]  /*2330*/  @!P0 FMUL R23, R23, 1.175494350822287508e-38 ;  /* 0x0080000017178820 */ /* 0x001fe20000400000 */
[----:B------:R-:W-:Y:S06]  /*2340*/  BRA `(.L_x_1685) ;  /* 0x0000000800287947 */ /* 0x000fec0003800000 */
.L_x_1693:
        /* <DEDUP_REMOVED lines=25> */
.L_x_1696:
[----:B------:R-:W2:Y:S02]  /*24e0*/  LDG.E.U8 R4, desc[UR36][R4.64] ;  /* 0x0000002404047981 */ /* 0x000ea4000c1e1100 */
[C---:B--2---:R-:W-:Y:S02]  /*24f0*/  IMAD.SHL.U32 R0, R4.reuse, 0x2000000, RZ ;  /* 0x0200000004007824 */ /* 0x044fe400078e00ff */
[----:B------:R-:W-:-:S03]  /*2500*/  IMAD.SHL.U32 R6, R4, 0x100, RZ ;  /* 0x0000010004067824 */ /* 0x000fc600078e00ff */
[----:B------:R-:W-:Y:S02]  /*2510*/  ISETP.GE.U32.AND P0, PT, R0, 0x8000000, PT ;  /* 0x080000000000780c */ /* 0x000fe40003f06070 */
[----:B------:R-:W-:-:S11]  /*2520*/  PRMT R23, R6, 0x9910, RZ ;  /* 0x0000991006177816 */ /* 0x000fd600000000ff */
[----:B------:R-:W-:Y:S02]  /*2530*/  @!P0 LOP3.LUT R3, R6, 0x7f00, RZ, 0xc0, !PT ;  /* 0x00007f0006038812 */ /* 0x000fe400078ec0ff */
[----:B------:R-:W-:Y:S02]  /*2540*/  @P0 LEA.HI R0, R0, 0x70000000, RZ, 0x1c ;  /* 0x7000000000000811 */ /* 0x000fe400078fe0ff */
[----:B------:R-:W-:-:S03]  /*2550*/  @!P0 LOP3.LUT R3, R3, 0x3f000000, RZ, 0xfc, !PT ;  /* 0x3f00000003038812 */ /* 0x000fc600078efcff */
[----:B------:R-:W-:Y:S02]  /*2560*/  @P0 FMUL.FTZ R0, R0, 1.9259299443872358531e-34 ;  /* 0x0780000000000820 */ /* 0x000fe40000410000 */
[----:B------:R-:W-:-:S05]  /*2570*/  @!P0 FADD.FTZ R0, R3, -0.5 ;  /* 0xbf00000003008421 */ /* 0x000fca0000010000 */
[----:B------:R-:W-:Y:S01]  /*2580*/  LOP3.LUT R23, R0, 0x80000000, R23, 0xf8, !PT ;  /* 0x8000000000177812 */ /* 0x000fe200078ef817 */
[----:B------:R-:W-:Y:S06]  /*2590*/  BRA `(.L_x_1685) ;  /* 0x0000000400947947 */ /* 0x000fec0003800000 */
.L_x_1695:
[----:B------:R-:W2:Y:S02]  /*25a0*/  LDG.E.U16 R4, desc[UR36][R4.64] ;  /* 0x0000002404047981 */ /* 0x000ea4000c1e1500 */
[----:B--2---:R-:W-:Y:S01]  /*25b0*/  IMAD.U32 R23, R4, 0x10000, RZ ;  /* 0x0001000004177824 */ /* 0x004fe200078e00ff */
[----:B------:R-:W-:Y:S06]  /*25c0*/  BRA `(.L_x_1685) ;  /* 0x0000000400887947 */ /* 0x000fec0003800000 */
.L_x_1692:
        /* <DEDUP_REMOVED lines=11> */
.L_x_1699:
        /* <DEDUP_REMOVED lines=20> */
.L_x_1701:
[----:B------:R-:W-:Y:S05]  /*27c0*/  BSYNC.RECONVERGENT B0 ;  /* 0x0000000000007941 */ /* 0x000fea0003800200 */
.L_x_1700:
[----:B------:R-:W-:Y:S01]  /*27d0*/  IMAD.SHL.U32 R0, R0, 0x100000, RZ ;  /* 0x0010000000007824 */ /* 0x000fe200078e00ff */
[----:B------:R-:W-:-:S04]  /*27e0*/  LEA R3, R3, 0x3b800000, 0x17 ;  /* 0x3b80000003037811 */ /* 0x000fc800078eb8ff */
[----:B------:R-:W-:Y:S01]  /*27f0*/  LOP3.LUT R23, R3, R0, R23, 0xfe, !PT ;  /* 0x0000000003177212 */ /* 0x000fe200078efe17 */
[----:B------:R-:W-:Y:S06]  /*2800*/  BRA `(.L_x_1685) ;  /* 0x0000000000f87947 */ /* 0x000fec0003800000 */
.L_x_1698:
        /* <DEDUP_REMOVED lines=20> */
.L_x_1703:
[----:B------:R-:W-:Y:S05]  /*2950*/  BSYNC.RECONVERGENT B0 ;  /* 0x0000000000007941 */ /* 0x000fea0003800200 */
.L_x_1702:
[----:B------:R-:W-:Y:S01]  /*2960*/  IMAD.SHL.U32 R0, R0, 0x200000, RZ ;  /* 0x0020000000007824 */ /* 0x000fe200078e00ff */
[----:B------:R-:W-:-:S04]  /*2970*/  LEA R3, R3, 0x37800000, 0x17 ;  /* 0x3780000003037811 */ /* 0x000fc800078eb8ff */
[----:B------:R-:W-:Y:S01]  /*2980*/  LOP3.LUT R23, R3, R0, R23, 0xfe, !PT ;  /* 0x0000000003177212 */ /* 0x000fe200078efe17 */
[----:B------:R-:W-:Y:S06]  /*2990*/  BRA `(.L_x_1685) ;  /* 0x0000000000947947 */ /* 0x000fec0003800000 */
.L_x_1697:
        /* <DEDUP_REMOVED lines=14> */
.L_x_1684:
        /* <DEDUP_REMOVED lines=16> */
.L_x_1706:
[----:B------:R-:W-:Y:S01]  /*2b80*/  IMAD.MOV.U32 R23, RZ, RZ, RZ ;  /* 0x000000ffff177224 */ /* 0x000fe200078e00ff */
[----:B------:R-:W-:Y:S06]  /*2b90*/  BRA `(.L_x_1685) ;  /* 0x0000000000147947 */ /* 0x000fec0003800000 */
.L_x_1705:
[----:B------:R-:W2:Y:S02]  /*2ba0*/  LDG.E.64 R4, desc[UR36][R4.64] ;  /* 0x0000002404047981 */ /* 0x000ea4000c1e1b00 */
[----:B--2---:R0:W2:Y:S01]  /*2bb0*/  I2F.U64 R23, R4 ;  /* 0x0000000400177312 */ /* 0x0040a20000301000 */
[----:B------:R-:W-:Y:S05]  /*2bc0*/  BRA `(.L_x_1685) ;  /* 0x0000000000087947 */ /* 0x000fea0003800000 */
.L_x_1704:
[----:B------:R-:W2:Y:S02]  /*2bd0*/  LDG.E R4, desc[UR36][R4.64] ;  /* 0x0000002404047981 */ /* 0x000ea4000c1e1900 */
[----:B--2---:R-:W-:-:S07]  /*2be0*/  I2FP.F32.U32 R23, R4 ;  /* 0x0000000400177245 */ /* 0x004fce0000201000 */
.L_x_1685:
[----:B------:R-:W-:Y:S05]  /*2bf0*/  BSYNC.RECONVERGENT B6 ;  /* 0x0000000000067941 */ /* 0x000fea0003800200 */
.L_x_1679:
[----:B------:R-:W-:-:S07]  /*2c00*/  VIADD R16, R16, 0x80 ;  /* 0x0000008010107836 */ /* 0x000fce0000000000 */
.L_x_1678:
[----:B------:R-:W-:Y:S05]  /*2c10*/  BSYNC.RECONVERGENT B7 ;  /* 0x0000000000077941 */ /* 0x000fea0003800200 */
.L_x_1677:
[----:B------:R-:W-:Y:S01]  /*2c20*/  ISETP.GE.AND P0, PT, R16, R17, PT ;  /* 0x000000111000720c */ /* 0x000fe20003f06270 */
[----:B------:R-:W-:Y:S01]  /*2c30*/  BSSY.RECONVERGENT B6, `(.L_x_1707) ;  /* 0x00000e1000067945 */ /* 0x000fe20003800200 */
[----:B------:R-:W-:-:S11]  /*2c40*/  IMAD.MOV.U32 R18, RZ, RZ, RZ ;  /* 0x000000ffff127224 */ /* 0x000fd600078e00ff */
[----:B------:R-:W-:Y:S05]  /*2c50*/  @P0 BRA `(.L_x_1708) ;  /* 0x0000000c00780947 */ /* 0x000fea0003800000 */
[----:B0-2-4-:R-:W0:Y:S01]  /*2c60*/  LDC.64 R4, c[0x0][0x390] ;  /* 0x0000e400ff047b82 */ /* 0x015e220000000a00 */
[----:B------:R-:W2:Y:S01]  /*2c70*/  LDCU UR5, c[0x0][0x3a0] ;  /* 0x00007400ff0577ac */ /* 0x000ea20008000800 */
[----:B------:R-:W-:Y:S01]  /*2c80*/  IMAD R0, R2, 0x200, R16 ;  /* 0x0000020002007824 */ /* 0x000fe200078e0210 */
        /* <DEDUP_REMOVED lines=17> */
.L_x_1712:
[----:B------:R-:W2:Y:S02]  /*2da0*/  LDG.E.U8 R4, desc[UR36][R4.64] ;  /* 0x0000002404047981 */ /* 0x000ea4000c1e1100 */
[----:B--2---:R-:W-:Y:S01]  /*2db0*/  I2FP.F32.U32 R18, R4 ;  /* 0x0000000400127245 */ /* 0x004fe20000201000 */
[----:B------:R-:W-:Y:S06]  /*2dc0*/  BRA `(.L_x_1708) ;  /* 0x0000000c001c7947 */ /* 0x000fec0003800000 */
.L_x_1711:
        /* <DEDUP_REMOVED lines=9> */
.L_x_1715:
[----:B------:R-:W2:Y:S02]  /*2e60*/  LDG.E R4, desc[UR36][R4.64] ;  /* 0x0000002404047981 */ /* 0x000ea4000c1e1900 */
[----:B--2---:R-:W-:Y:S01]  /*2e70*/  I2FP.F32.S32 R18, R4 ;  /* 0x0000000400127245 */ /* 0x004fe20000201400 */
[----:B------:R-:W-:Y:S06]  /*2e80*/  BRA `(.L_x_1708) ;  /* 0x0000000800ec7947 */ /* 0x000fec0003800000 */
.L_x_1714:
[----:B------:R-:W2:Y:S02]  /*2e90*/  LDG.E.U16 R4, desc[UR36][R4.64] ;  /* 0x0000002404047981 */ /* 0x000ea4000c1e1500 */
[----:B--2---:R0:W2:Y:S01]  /*2ea0*/  I2F.S16 R18, R4 ;  /* 0x0000000400127306 */ /* 0x0040a20000101400 */
[----:B------:R-:W-:Y:S05]  /*2eb0*/  BRA `(.L_x_1708) ;  /* 0x0000000800e07947 */ /* 0x000fea0003800000 */
.L_x_1710:
        /* <DEDUP_REMOVED lines=8> */
.L_x_1717:
[----:B------:R-:W2:Y:S02]  /*2f40*/  LDG.E.U16 R4, desc[UR36][R4.64] ;  /* 0x0000002404047981 */ /* 0x000ea4000c1e1500 */
[----:B--2---:R-:W-:Y:S01]  /*2f50*/  HADD2.F32 R18, -RZ, R4.H0_H0 ;  /* 0x20000004ff127230 */ /* 0x004fe20000004100 */
[----:B------:R-:W-:Y:S06]  /*2f60*/  BRA `(.L_x_1708) ;  /* 0x0000000800b47947 */ /* 0x000fec0003800000 */
.L_x_1716:
        /* <DEDUP_REMOVED lines=8> */
.L_x_1719:
[----:B------:R-:W2:Y:S02]  /*2ff0*/  LDG.E.U16 R4, desc[UR36][R4.64] ;  /* 0x0000002404047981 */ /* 0x000ea4000c1e1500 */
[----:B--2---:R-:W-:Y:S01]  /*3000*/  HADD2.F32 R18, -RZ, R4.H0_H0 ;  /* 0x20000004ff127230 */ /* 0x004fe20000004100 */
[----:B------:R-:W-:Y:S06]  /*3010*/  BRA `(.L_x_1708) ;  /* 0x0000000800887947 */ /* 0x000fec0003800000 */
.L_x_1718:
[----:B------:R-:W2:Y:S01]  /*3020*/  LDG.E.64 R4, desc[UR36][R4.64] ;  /* 0x0000002404047981 */ /* 0x000ea2000c1e1b00 */
[----:B------:R-:W-:Y:S01]  /*3030*/  UMOV UR4, 0xf0000000 ;  /* 0xf000000000047882 */ /* 0x000fe20000000000 */
[----:B------:R-:W-:Y:S01]  /*3040*/  UMOV UR5, 0x380fffff ;  /* 0x380fffff00057882 */ /* 0x000fe20000000000 */
[----:B--2---:R-:W0:Y:S01]  /*3050*/  F2F.F32.F64 R18, R4 ;  /* 0x0000000400127310 */ /* 0x004e220000301000 */
[----:B------:R-:W-:-:S14]  /*3060*/  DSETP.GEU.AND P0, PT, |R4|, UR4, PT ;  /* 0x0000000404007e2a */ /* 0x000fdc000bf0e200 */
[----:B0-----:R-:W-:Y:S01]  /*3070*/  @!P0 FMUL R18, R18, 1.175494350822287508e-38 ;  /* 0x0080000012128820 */ /* 0x001fe20000400000 */
[----:B------:R-:W-:Y:S06]  /*3080*/  BRA `(.L_x_1708) ;  /* 0x00000008006c7947 */ /* 0x000fec0003800000 */
.L_x_1709:
        /* <DEDUP_REMOVED lines=12> */
.L_x_1722:
[----:B------:R-:W2:Y:S01]  /*3150*/  LDG.E.64 R4, desc[UR36][R4.64] ;  /* 0x0000002404047981 */ /* 0x000ea2000c1e1b00 */
[----:B------:R-:W-:Y:S01]  /*3160*/  UMOV UR4, 0xf0000000 ;  /* 0xf000000000047882 */ /* 0x000fe20000000000 */
[----:B------:R-:W-:Y:S01]  /*3170*/  UMOV UR5, 0x380fffff ;  /* 0x380fffff00057882 */ /* 0x000fe20000000000 */
[----:B--2---:R-:W0:Y:S01]  /*3180*/  F2F.F32.F64 R18, R4 ;  /* 0x0000000400127310 */ /* 0x004e220000301000 */
[----:B------:R-:W-:-:S14]  /*3190*/  DSETP.GEU.AND P0, PT, |R4|, UR4, PT ;  /* 0x0000000404007e2a */ /* 0x000fdc000bf0e200 */
[----:B0-----:R-:W-:Y:S01]  /*31a0*/  @!P0 FMUL R18, R18, 1.175494350822287508e-38 ;  /* 0x0080000012128820 */ /* 0x001fe20000400000 */
[----:B------:R-:W-:Y:S06]  /*31b0*/  BRA `(.L_x_1708) ;  /* 0x0000000800207947 */ /* 0x000fec0003800000 */
.L_x_1721:
        /* <DEDUP_REMOVED lines=25> */
.L_x_1724:
        /* <DEDUP_REMOVED lines=13> */
.L_x_1723:
[----:B------:R-:W2:Y:S02]  /*3420*/  LDG.E.U16 R4, desc[UR36][R4.64] ;  /* 0x0000002404047981 */ /* 0x000ea4000c1e1500 */
[----:B--2---:R-:W-:Y:S01]  /*3430*/  IMAD.U32 R18, R4, 0x10000, RZ ;  /* 0x0001000004127824 */ /* 0x004fe200078e00ff */
[----:B------:R-:W-:Y:S06]  /*3440*/  BRA `(.L_x_1708) ;  /* 0x00000004007c7947 */ /* 0x000fec0003800000 */
.L_x_1720:
        /* <DEDUP_REMOVED lines=11> */
.L_x_1727:
[----:B------:R-:W2:Y:S02]  /*3500*/  LDG.E.U8 R4, desc[UR36][R4.64] ;  /* 0x0000002404047981 */ /* 0x000ea4000c1e1100 */
        /* <DEDUP_REMOVED lines=18> */
.L_x_1729:
[----:B------:R-:W-:Y:S05]  /*3630*/  BSYNC.RECONVERGENT B0 ;  /* 0x0000000000007941 */ /* 0x000fea0003800200 */
.L_x_1728:
[----:B------:R-:W-:Y:S01]  /*3640*/  IMAD.SHL.U32 R0, R0, 0x100000, RZ ;  /* 0x0010000000007824 */ /* 0x000fe200078e00ff */
[----:B------:R-:W-:-:S04]  /*3650*/  LEA R3, R3, 0x3b800000, 0x17 ;  /* 0x3b80000003037811 */ /* 0x000fc800078eb8ff */
[----:B------:R-:W-:Y:S01]  /*3660*/  LOP3.LUT R18, R3, R0, R7, 0xfe, !PT ;  /* 0x0000000003127212 */ /* 0x000fe200078efe07 */
[----:B------:R-:W-:Y:S06]  /*3670*/  BRA `(.L_x_1708) ;  /* 0x0000000000f07947 */ /* 0x000fec0003800000 */
.L_x_1726:
        /* <DEDUP_REMOVED lines=19> */
.L_x_1731:
[----:B------:R-:W-:Y:S05]  /*37b0*/  BSYNC.RECONVERGENT B0 ;  /* 0x0000000000007941 */ /* 0x000fea0003800200 */
.L_x_1730:
[----:B------:R-:W-:Y:S01]  /*37c0*/  IMAD.SHL.U32 R0, R0, 0x200000, RZ ;  /* 0x0020000000007824 */ /* 0x000fe200078e00ff */
[----:B------:R-:W-:-:S04]  /*37d0*/  LEA R3, R3, 0x37800000, 0x17 ;  /* 0x3780000003037811 */ /* 0x000fc800078eb8ff */
[----:B------:R-:W-:Y:S01]  /*37e0*/  LOP3.LUT R18, R3, R0, R7, 0xfe, !PT ;  /* 0x0000000003127212 */ /* 0x000fe200078efe07 */
[----:B------:R-:W-:Y:S06]  /*37f0*/  BRA `(.L_x_1708) ;  /* 0x0000000000907947 */ /* 0x000fec0003800000 */
.L_x_1725:
        /* <DEDUP_REMOVED lines=14> */
.L_x_1713:
        /* <DEDUP_REMOVED lines=16> */
.L_x_1734:
[----:B------:R-:W-:Y:S05]  /*39e0*/  BRA `(.L_x_1708) ;  /* 0x0000000000147947 */ /* 0x000fea0003800000 */
.L_x_1733:
[----:B------:R-:W2:Y:S02]  /*39f0*/  LDG.E.64 R4, desc[UR36][R4.64] ;  /* 0x0000002404047981 */ /* 0x000ea4000c1e1b00 */
[----:B--2---:R0:W2:Y:S01]  /*3a00*/  I2F.U64 R18, R4 ;  /* 0x0000000400127312 */ /* 0x0040a20000301000 */
[----:B------:R-:W-:Y:S05]  /*3a10*/  BRA `(.L_x_1708) ;  /* 0x0000000000087947 */ /* 0x000fea0003800000 */
.L_x_1732:
[----:B------:R-:W2:Y:S02]  /*3a20*/  LDG.E R4, desc[UR36][R4.64] ;  /* 0x0000002404047981 */ /* 0x000ea4000c1e1900 */
[----:B--2---:R-:W-:-:S07]  /*3a30*/  I2FP.F32.U32 R18, R4 ;  /* 0x0000000400127245 */ /* 0x004fce0000201000 */
.L_x_1708:
[----:B------:R-:W-:Y:S05]  /*3a40*/  BSYNC.RECONVERGENT B6 ;  /* 0x0000000000067941 */ /* 0x000fea0003800200 */
.L_x_1707:
[----:B------:R-:W0:Y:S01]  /*3a50*/  LDC.U8 R16, c[0x0][0x3a4] ;  /* 0x0000e900ff107b82 */ /* 0x000e220000000000 */
[C---:B------:R-:W-:Y:S01]  /*3a60*/  ISETP.GE.AND P0, PT, R19.reuse, R17, PT ;  /* 0x000000111300720c */ /* 0x040fe20003f06270 */
[C---:B------:R-:W-:Y:S01]  /*3a70*/  VIADD R0, R19.reuse, 0x100 ;  /* 0x0000010013007836 */ /* 0x040fe20000000000 */
[----:B------:R-:W-:Y:S01]  /*3a80*/  BSSY.RECONVERGENT B0, `(.L_x_1735) ;  /* 0x000002d000007945 */ /* 0x000fe20003800200 */
[----:B------:R-:W-:-:S03]  /*3a90*/  VIADD R26, R19, 0x80 ;  /* 0x00000080131a7836 */ /* 0x000fc60000000000 */
[----:B------:R-:W-:Y:S01]  /*3aa0*/  ISETP.GE.AND P1, PT, R0, R17, PT ;  /* 0x000000110000720c */ /* 0x000fe20003f26270 */
[----:B------:R-:W-:-:S06]  /*3ab0*/  VIADD R0, R19, 0x180 ;  /* 0x0000018013007836 */ /* 0x000fcc0000000000 */
[----:B------:R-:W-:Y:S06]  /*3ac0*/  @P0 BRA `(.L_x_1736) ;  /* 0x0000000000a00947 */ /* 0x000fec0003800000 */
[C---:B012345:R-:W-:Y:S01]  /*3ad0*/  FFMA.FTZ R4, R22.reuse, R22, 1 ;  /* 0x3f80000016047423 */ /* 0x07ffe20000010016 */
[----:B------:R-:W-:Y:S01]  /*3ae0*/  FSETP.GT.FTZ.AND P2, PT, |R22|, 8388608, PT ;  /* 0x4b0000001600780b */ /* 0x000fe20003f54200 */
[----:B------:R-:W-:Y:S02]  /*3af0*/  IMAD.MOV.U32 R8, RZ, RZ, 0x3e800000 ;  /* 0x3e800000ff087424 */ /* 0x000fe400078e00ff */
[----:B------:R-:W0:Y:S02]  /*3b00*/  MUFU.RSQ R3, R4 ;  /* 0x0000000400037308 */ /* 0x000e240000001400 */
[----:B0-----:R-:W-:Y:S01]  /*3b10*/  FFMA.FTZ R5, R4, R3, 1 ;  /* 0x3f80000004057423 */ /* 0x001fe20000010003 */
[----:B------:R-:W-:-:S05]  /*3b20*/  FADD.FTZ R3, |R22|, -RZ ;  /* 0x800000ff16037221 */ /* 0x000fca0000010200 */
        /* <DEDUP_REMOVED lines=33> */
[----:B------:R-:W-:-:S07]  /*3d40*/  FSEL R4, R4, R5, !P2 ;  /* 0x0000000504047208 */ /* 0x000fce0005000000 */
.L_x_1736:
[----:B------:R-:W-:Y:S05]  /*3d50*/  BSYNC.RECONVERGENT B0 ;  /* 0x0000000000007941 */ /* 0x000fea0003800200 */
.L_x_1735:
[-C--:B------:R-:W-:Y:S01]  /*3d60*/  ISETP.GE.AND P3, PT, R26, R17.reuse, PT ;  /* 0x000000111a00720c */ /* 0x080fe20003f66270 */
[----:B------:R-:W-:Y:S01]  /*3d70*/  BSSY.RECONVERGENT B0, `(.L_x_1737) ;  /* 0x000002b000007945 */ /* 0x000fe20003800200 */
[----:B------:R-:W-:-:S11]  /*3d80*/  ISETP.GE.AND P2, PT, R0, R17, PT ;  /* 0x000000110000720c */ /* 0x000fd60003f46270 */
[----:B------:R-:W-:Y:S05]  /*3d90*/  @P3 BRA `(.L_x_1738) ;  /* 0x0000000000a03947 */ /* 0x000fea0003800000 */
[C---:B--2--5:R-:W-:Y:S01]  /*3da0*/  FFMA.FTZ R3, R24.reuse, R24, 1 ;  /* 0x3f80000018037423 */ /* 0x064fe20000010018 */
[C---:B------:R-:W-:Y:S01]  /*3db0*/  FSETP.GT.FTZ.AND P3, PT, |R24|.reuse, 8388608, PT ;  /* 0x4b0000001800780b */ /* 0x040fe20003f74200 */
[----:B------:R-:W-:Y:S02]  /*3dc0*/  IMAD.MOV.U32 R9, RZ, RZ, 0x3e800000 ;  /* 0x3e800000ff097424 */ /* 0x000fe400078e00ff */
[----:B------:R-:W0:Y:S01]  /*3dd0*/  MUFU.RSQ R0, R3 ;  /* 0x0000000300007308 */ /* 0x000e220000001400 */
[----:B------:R-:W-:Y:S02]  /*3de0*/  IMAD.MOV.U32 R8, RZ, RZ, 0x3d39bf78 ;  /* 0x3d39bf78ff087424 */ /* 0x000fe400078e00ff */
[----:B0-----:R-:W-:Y:S01]  /*3df0*/  FFMA.FTZ R5, R3, R0, 1 ;  /* 0x3f80000003057423 */ /* 0x001fe20000010000 */
[----:B------:R-:W-:-:S05]  /*3e00*/  FADD.FTZ R0, |R24|, -RZ ;  /* 0x800000ff18007221 */ /* 0x000fca0000010200 */
[----:B------:R-:W0:Y:S02]  /*3e10*/  MUFU.RCP R5, R5 ;  /* 0x0000000500057308 */ /* 0x000e240000001000 */
[----:B0-----:R-:W-:-:S04]  /*3e20*/  FMUL.FTZ R7, R5, |R24| ;  /* 0x4000001805077220 */ /* 0x001fc80000410000 */
        /* <DEDUP_REMOVED lines=29> */
[----:B-1-3--:R-:W-:-:S04]  /*4000*/  LOP3.LUT R22, R6, 0x80000000, R24, 0xb8, !PT ;  /* 0x8000000006167812 */ /* 0x00afc800078eb818 */
[----:B------:R-:W-:-:S07]  /*4010*/  FSEL R22, R22, R6, !P3 ;  /* 0x0000000616167208 */ /* 0x000fce0005800000 */
.L_x_1738:
[----:B------:R-:W-:Y:S05]  /*4020*/  BSYNC.RECONVERGENT B0 ;  /* 0x0000000000007941 */ /* 0x000fea0003800200 */
.L_x_1737:
[----:B------:R-:W-:Y:S04]  /*4030*/  BSSY.RECONVERGENT B0, `(.L_x_1739) ;  /* 0x000002a000007945 */ /* 0x000fe80003800200 */
[----:B------:R-:W-:Y:S05]  /*4040*/  @P1 BRA `(.L_x_1740) ;  /* 0x0000000000a01947 */ /* 0x000fea0003800000 */
[C---:B0-2--5:R-:W-:Y:S01]  /*4050*/  FFMA.FTZ R3, R23.reuse, R23, 1 ;  /* 0x3f80000017037423 */ /* 0x065fe20000010017 */
[----:B------:R-:W-:Y:S01]  /*4060*/  FSETP.GT.FTZ.AND P1, PT, |R23|, 8388608, PT ;  /* 0x4b0000001700780b */ /* 0x000fe20003f34200 */
[----:B------:R-:W-:Y:S02]  /*4070*/  IMAD.MOV.U32 R9, RZ, RZ, 0x3e800000 ;  /* 0x3e800000ff097424 */ /* 0x000fe400078e00ff */
[----:B------:R-:W0:Y:S01]  /*4080*/  MUFU.RSQ R0, R3 ;  /* 0x0000000300007308 */ /* 0x000e220000001400 */
[----:B------:R-:W-:Y:S02]  /*4090*/  IMAD.MOV.U32 R8, RZ, RZ, 0x3d39bf78 ;  /* 0x3d39bf78ff087424 */ /* 0x000fe400078e00ff */
[----:B0-----:R-:W-:Y:S01]  /*40a0*/  FFMA.FTZ R5, R3, R0, 1 ;  /* 0x3f80000003057423 */ /* 0x001fe20000010000 */
[----:B------:R-:W-:-:S04]  /*40b0*/  FADD.FTZ R0, |R23|, -RZ ;  /* 0x800000ff17007221 */ /* 0x000fc80000010200 */
        /* <DEDUP_REMOVED lines=33> */
.L_x_1740:
[----:B------:R-:W-:Y:S05]  /*42d0*/  BSYNC.RECONVERGENT B0 ;  /* 0x0000000000007941 */ /* 0x000fea0003800200 */
.L_x_1739:
[----:B------:R-:W-:Y:S04]  /*42e0*/  BSSY.RECONVERGENT B0, `(.L_x_1741) ;  /* 0x000002a000007945 */ /* 0x000fe80003800200 */
        /* <DEDUP_REMOVED lines=41> */
.L_x_1742:
[----:B------:R-:W-:Y:S05]  /*4580*/  BSYNC.RECONVERGENT B0 ;  /* 0x0000000000007941 */ /* 0x000fea0003800200 */
.L_x_1741:
[----:B------:R-:W-:Y:S04]  /*4590*/  BSSY.RECONVERGENT B6, `(.L_x_1743) ;  /* 0x00000fc000067945 */ /* 0x000fe80003800200 */
[----:B------:R-:W-:Y:S05]  /*45a0*/  @P0 BRA `(.L_x_1744) ;  /* 0x0000000c00e80947 */ /* 0x000fea0003800000 */
[----:B------:R-:W1:Y:S01]  /*45b0*/  LDCU UR4, c[0x0][0x3a8] ;  /* 0x00007500ff0477ac */ /* 0x000e620008000800 */
[----:B------:R-:W3:Y:S01]  /*45c0*/  LDC.64 R8, c[0x0][0x388] ;  /* 0x0000e200ff087b82 */ /* 0x000ee20000000a00 */
[----:B------:R-:W-:Y:S01]  /*45d0*/  IMAD R0, R2, 0x200, R19 ;  /* 0x0000020002007824 */ /* 0x000fe200078e0213 */
[----:B0-2---:R-:W-:-:S03]  /*45e0*/  PRMT R5, R16, 0x9910, RZ ;  /* 0x0000991010057816 */ /* 0x005fc600000000ff */
[----:B-1----:R-:W-:Y:S02]  /*45f0*/  IMAD R3, R0, UR4, RZ ;  /* 0x0000000400037c24 */ /* 0x002fe4000f8e02ff */
[----:B------:R-:W-:-:S05]  /*4600*/  IMAD.MOV.U32 R0, RZ, RZ, R5 ;  /* 0x000000ffff007224 */ /* 0x000fca00078e0005 */
[----:B------:R-:W-:Y:S02]  /*4610*/  ISETP.GT.AND P0, PT, R0, 0x9, PT ;  /* 0x000000090000780c */ /* 0x000fe40003f04270 */
[----:B---3--:R-:W-:-:S05]  /*4620*/  IADD3 R8, P1, PT, R3, R8, RZ ;  /* 0x0000000803087210 */ /* 0x008fca0007f3e0ff */
        /* <DEDUP_REMOVED lines=10> */
[----:B------:R-:W0:Y:S01]  /*46d0*/  F2I.FTZ.TRUNC.NTZ R3, R4 ;  /* 0x0000000400037305 */ /* 0x000e22000021f100 */
[----:B------:R-:W-:Y:S01]  /*46e0*/  IMAD.MOV.U32 R19, RZ, RZ, R26 ;  /* 0x000000ffff137224 */ /* 0x000fe200078e001a */
[----:B0-----:R0:W-:Y:S01]  /*46f0*/  STG.E.U8 desc[UR36][R8.64], R3 ;  /* 0x0000000308007986 */ /* 0x0011e2000c101124 */
[----:B------:R-:W-:Y:S05]  /*4700*/  BRA `(.L_x_1744) ;  /* 0x0000000c00907947 */ /* 0x000fea0003800000 */
.L_x_1748:
[----:B----4-:R-:W0:Y:S01]  /*4710*/  F2I.S64.TRUNC R4, R4 ;  /* 0x0000000400047311 */ /* 0x010e22000020d900 */
[----:B------:R-:W-:Y:S02]  /*4720*/  IMAD.MOV.U32 R19, RZ, RZ, R26 ;  /* 0x000000ffff137224 */ /* 0x000fe400078e001a */
[----:B0-----:R-:W-:-:S05]  /*4730*/  IMAD.MOV.U32 R3, RZ, RZ, R4 ;  /* 0x000000ffff037224 */ /* 0x001fca00078e0004 */
[----:B------:R0:W-:Y:S01]  /*4740*/  STG.E.U8 desc[UR36][R8.64], R3 ;  /* 0x0000000308007986 */ /* 0x0001e2000c101124 */
[----:B------:R-:W-:Y:S05]  /*4750*/  BRA `(.L_x_1744) ;  /* 0x0000000c007c7947 */ /* 0x000fea0003800000 */
.L_x_1747:
[----:B------:R-:W-:-:S13]  /*4760*/  ISETP.NE.AND P0, PT, R0, 0x2, PT ;  /* 0x000000020000780c */ /* 0x000fda0003f05270 */
[----:B------:R-:W-:Y:S05]  /*4770*/  @!P0 BRA `(.L_x_1750) ;  /* 0x0000000000308947 */ /* 0x000fea0003800000 */
[----:B------:R-:W-:-:S13]  /*4780*/  ISETP.NE.AND P0, PT, R0, 0x3, PT ;  /* 0x000000030000780c */ /* 0x000fda0003f05270 */
[----:B------:R-:W-:Y:S05]  /*4790*/  @!P0 BRA `(.L_x_1751) ;  /* 0x0000000000188947 */ /* 0x000fea0003800000 */
[----:B------:R-:W-:-:S13]  /*47a0*/  ISETP.NE.AND P0, PT, R0, 0x4, PT ;  /* 0x000000040000780c */ /* 0x000fda0003f05270 */
[----:B------:R-:W-:Y:S05]  /*47b0*/  @P0 BRA `(.L_x_1749) ;  /* 0x0000000800c00947 */ /* 0x000fea0003800000 */
[----:B----4-:R-:W0:Y:S01]  /*47c0*/  F2I.S64.TRUNC R4, R4 ;  /* 0x0000000400047311 */ /* 0x010e22000020d900 */
[----:B------:R-:W-:Y:S01]  /*47d0*/  IMAD.MOV.U32 R19, RZ, RZ, R26 ;  /* 0x000000ffff137224 */ /* 0x000fe200078e001a */
[----:B0-----:R0:W-:Y:S01]  /*47e0*/  STG.E.64 desc[UR36][R8.64], R4 ;  /* 0x0000000408007986 */ /* 0x0011e2000c101b24 */
[----:B------:R-:W-:Y:S05]  /*47f0*/  BRA `(.L_x_1744) ;  /* 0x0000000c00547947 */ /* 0x000fea0003800000 */
.L_x_1751:
[----:B------:R-:W0:Y:S01]  /*4800*/  F2I.FTZ.TRUNC.NTZ R3, R4 ;  /* 0x0000000400037305 */ /* 0x000e22000021f100 */
[----:B------:R-:W-:Y:S01]  /*4810*/  IMAD.MOV.U32 R19, RZ, RZ, R26 ;  /* 0x000000ffff137224 */ /* 0x000fe200078e001a */
[----:B0-----:R0:W-:Y:S01]  /*4820*/  STG.E desc[UR36][R8.64], R3 ;  /* 0x0000000308007986 */ /* 0x0011e2000c101924 */
[----:B------:R-:W-:Y:S05]  /*4830*/  BRA `(.L_x_1744) ;  /* 0x0000000c00447947 */ /* 0x000fea0003800000 */
.L_x_1750:
[----:B------:R-:W0:Y:S01]  /*4840*/  F2I.FTZ.TRUNC.NTZ R3, R4 ;  /* 0x0000000400037305 */ /* 0x000e22000021f100 */
[----:B------:R-:W-:Y:S01]  /*4850*/  IMAD.MOV.U32 R19, RZ, RZ, R26 ;  /* 0x000000ffff137224 */ /* 0x000fe200078e001a */
[----:B0-----:R0:W-:Y:S01]  /*4860*/  STG.E.U16 desc[UR36][R8.64], R3 ;  /* 0x0000000308007986 */ /* 0x0011e2000c101524 */
[----:B------:R-:W-:Y:S05]  /*4870*/  BRA `(.L_x_1744) ;  /* 0x0000000c00347947 */ /* 0x000fea0003800000 */
.L_x_1746:
[----:B------:R-:W-:-:S13]  /*4880*/  ISETP.GT.AND P0, PT, R0, 0x6, PT ;  /* 0x000000060000780c */ /* 0x000fda0003f04270 */
[----:B------:R-:W-:Y:S05]  /*4890*/  @P0 BRA `(.L_x_1752) ;  /* 0x00000000002c0947 */ /* 0x000fea0003800000 */
[----:B------:R-:W-:-:S13]  /*48a0*/  ISETP.NE.AND P0, PT, R0, 0x5, PT ;  /* 0x000000050000780c */ /* 0x000fda0003f05270 */
[----:B------:R-:W-:Y:S05]  /*48b0*/  @!P0 BRA `(.L_x_1753) ;  /* 0x0000000000148947 */ /* 0x000fea0003800000 */
[----:B------:R-:W-:-:S13]  /*48c0*/  ISETP.NE.AND P0, PT, R0, 0x6, PT ;  /* 0x000000060000780c */ /* 0x000fda0003f05270 */
[----:B------:R-:W-:Y:S05]  /*48d0*/  @P0 BRA `(.L_x_1749) ;  /* 0x0000000800780947 */ /* 0x000fea0003800000 */
[----:B------:R0:W-:Y:S01]  /*48e0*/  STG.E desc[UR36][R8.64], R4 ;  /* 0x0000000408007986 */ /* 0x0001e2000c101924 */
[----:B------:R-:W-:Y:S01]  /*48f0*/  IMAD.MOV.U32 R19, RZ, RZ, R26 ;  /* 0x000000ffff137224 */ /* 0x000fe200078e001a */
[----:B------:R-:W-:Y:S06]  /*4900*/  BRA `(.L_x_1744) ;  /* 0x0000000c00107947 */ /* 0x000fec0003800000 */
.L_x_1753:
[----:B----4-:R-:W-:Y:S01]  /*4910*/  F2FP.F16.F32.PACK_AB R4, RZ, R4 ;  /* 0x00000004ff04723e */ /* 0x010fe200000000ff */
[----:B------:R-:W-:-:S04]  /*4920*/  IMAD.MOV.U32 R19, RZ, RZ, R26 ;  /* 0x000000ffff137224 */ /* 0x000fc800078e001a */
[----:B------:R0:W-:Y:S01]  /*4930*/  STG.E.U16 desc[UR36][R8.64], R4 ;  /* 0x0000000408007986 */ /* 0x0001e2000c101524 */
[----:B------:R-:W-:Y:S05]  /*4940*/  BRA `(.L_x_1744) ;  /* 0x0000000c00007947 */ /* 0x000fea0003800000 */
.L_x_1752:
[----:B------:R-:W-:-:S13]  /*4950*/  ISETP.NE.AND P0, PT, R0, 0x7, PT ;  /* 0x000000070000780c */ /* 0x000fda0003f05270 */
[----:B------:R-:W-:Y:S05]  /*4960*/  @!P0 BRA `(.L_x_1754) ;  /* 0x0000000000348947 */ /* 0x000fea0003800000 */
[----:B------:R-:W-:-:S13]  /*4970*/  ISETP.NE.AND P0, PT, R0, 0x8, PT ;  /* 0x000000080000780c */ /* 0x000fda0003f05270 */
[----:B------:R-:W-:Y:S05]  /*4980*/  @!P0 BRA `(.L_x_1755) ;  /* 0x0000000000188947 */ /* 0x000fea0003800000 */
[----:B------:R-:W-:-:S13]  /*4990*/  ISETP.NE.AND P0, PT, R0, 0x9, PT ;  /* 0x000000090000780c */ /* 0x000fda0003f05270 */
[----:B------:R-:W-:Y:S05]  /*49a0*/  @P0 BRA `(.L_x_1749) ;  /* 0x0000000800440947 */ /* 0x000fea0003800000 */
[----:B------:R-:W-:Y:S02]  /*49b0*/  IMAD.MOV.U32 R5, RZ, RZ, RZ ;  /* 0x000000ffff057224 */ /* 0x000fe400078e00ff */
[----:B------:R-:W-:-:S03]  /*49c0*/  IMAD.MOV.U32 R19, RZ, RZ, R26 ;  /* 0x000000ffff137224 */ /* 0x000fc600078e001a */
[----:B------:R0:W-:Y:S01]  /*49d0*/  STG.E.64 desc[UR36][R8.64], R4 ;  /* 0x0000000408007986 */ /* 0x0001e2000c101b24 */
[----:B------:R-:W-:Y:S05]  /*49e0*/  BRA `(.L_x_1744) ;  /* 0x0000000800d87947 */ /* 0x000fea0003800000 */
.L_x_1755:
[----:B------:R-:W-:Y:S01]  /*49f0*/  F2FP.F16.F32.PACK_AB R3, RZ, R4 ;  /* 0x00000004ff03723e */ /* 0x000fe200000000ff */
[----:B------:R-:W-:-:S03]  /*4a00*/  IMAD.MOV.U32 R19, RZ, RZ, R26 ;  /* 0x000000ffff137224 */ /* 0x000fc600078e001a */
[----:B------:R-:W-:-:S05]  /*4a10*/  PRMT R3, R3, 0x5410, RZ ;  /* 0x0000541003037816 */ /* 0x000fca00000000ff */
[----:B------:R0:W-:Y:S01]  /*4a20*/  STG.E desc[UR36][R8.64], R3 ;  /* 0x0000000308007986 */ /* 0x0001e2000c101924 */
[----:B------:R-:W-:Y:S05]  /*4a30*/  BRA `(.L_x_1744) ;  /* 0x0000000800c47947 */ /* 0x000fea0003800000 */
.L_x_1754:
[----:B----4-:R-:W-:Y:S01]  /*4a40*/  FMUL.FTZ R4, R4, 1 ;  /* 0x3f80000004047820 */ /* 0x010fe20000410000 */
[----:B------:R-:W-:-:S05]  /*4a50*/  IMAD.MOV.U32 R19, RZ, RZ, R26 ;  /* 0x000000ffff137224 */ /* 0x000fca00078e001a */
[----:B------:R-:W0:Y:S02]  /*4a60*/  F2F.F64.F32 R4, R4 ;  /* 0x0000000400047310 */ /* 0x000e240000201800 */
[----:B0-----:R0:W-:Y:S01]  /*4a70*/  STG.E.64 desc[UR36][R8.64], R4 ;  /* 0x0000000408007986 */ /* 0x0011e2000c101b24 */
[----:B------:R-:W-:Y:S05]  /*4a80*/  BRA `(.L_x_1744) ;  /* 0x0000000800b07947 */ /* 0x000fea0003800000 */
.L_x_1745:
        /* <DEDUP_REMOVED lines=8> */
[----:B------:R-:W-:Y:S01]  /*4b10*/  FSETP.NEU.FTZ.AND P0, PT, R4, RZ, PT ;  /* 0x000000ff0400720b */ /* 0x000fe20003f1d000 */
[----:B------:R-:W-:-:S03]  /*4b20*/  IMAD.MOV.U32 R19, RZ, RZ, R26 ;  /* 0x000000ffff137224 */ /* 0x000fc600078e001a */
[----:B------:R-:W-:-:S05]  /*4b30*/  SEL R3, RZ, 0x1, !P0 ;  /* 0x00000001ff037807 */ /* 0x000fca0004000000 */
[----:B------:R0:W-:Y:S01]  /*4b40*/  STG.E.U8 desc[UR36][R8.64], R3 ;  /* 0x0000000308007986 */ /* 0x0001e2000c101124 */
[----:B------:R-:W-:Y:S05]  /*4b50*/  BRA `(.L_x_1744) ;  /* 0x00000008007c7947 */ /* 0x000fea0003800000 */
.L_x_1758:
[----:B----4-:R-:W-:Y:S01]  /*4b60*/  FMUL.FTZ R4, R4, 1 ;  /* 0x3f80000004047820 */ /* 0x010fe20000410000 */
[----:B------:R-:W-:Y:S01]  /*4b70*/  CS2R R6, SRZ ;  /* 0x0000000000067805 */ /* 0x000fe2000001ff00 */
[----:B------:R-:W-:-:S04]  /*4b80*/  IMAD.MOV.U32 R19, RZ, RZ, R26 ;  /* 0x000000ffff137224 */ /* 0x000fc800078e001a */
[----:B------:R-:W0:Y:S02]  /*4b90*/  F2F.F64.F32 R4, R4 ;  /* 0x0000000400047310 */ /* 0x000e240000201800 */
[----:B0-----:R0:W-:Y:S01]  /*4ba0*/  STG.E.128 desc[UR36][R8.64], R4 ;  /* 0x0000000408007986 */ /* 0x0011e2000c101d24 */
[----:B------:R-:W-:Y:S05]  /*4bb0*/  BRA `(.L_x_1744) ;  /* 0x0000000800647947 */ /* 0x000fea0003800000 */
.L_x_1757:
[----:B------:R-:W-:-:S13]  /*4bc0*/  ISETP.NE.AND P0, PT, R0, 0xf, PT ;  /* 0x0000000f0000780c */ /* 0x000fda0003f05270 */
[----:B------:R-:W-:Y:S05]  /*4bd0*/  @!P0 BRA `(.L_x_1759) ;  /* 0x0000000000a08947 */ /* 0x000fea0003800000 */
[----:B------:R-:W-:-:S13]  /*4be0*/  ISETP.NE.AND P0, PT, R0, 0x17, PT ;  /* 0x000000170000780c */ /* 0x000fda0003f05270 */
[----:B------:R-:W-:Y:S05]  /*4bf0*/  @!P0 BRA `(.L_x_1760) ;  /* 0x00000000004c8947 */ /* 0x000fea0003800000 */
[----:B------:R-:W-:-:S13]  /*4c00*/  ISETP.NE.AND P0, PT, R0, 0x18, PT ;  /* 0x000000180000780c */ /* 0x000fda0003f05270 */
[----:B------:R-:W-:Y:S05]  /*4c10*/  @P0 BRA `(.L_x_1749) ;  /* 0x0000000400a80947 */ /* 0x000fea0003800000 */
[----:B------:R-:W-:Y:S01]  /*4c20*/  LOP3.LUT R6, R4, 0x7fffffff, RZ, 0xc0, !PT ;  /* 0x7fffffff04067812 */ /* 0x000fe200078ec0ff */
[----:B------:R-:W-:Y:S01]  /*4c30*/  BSSY.RECONVERGENT B0, `(.L_x_1761) ;  /* 0x000000b000007945 */ /* 0x000fe20003800200 */
[----:B------:R-:W-:Y:S01]  /*4c40*/  SHF.R.U32.HI R5, RZ, 0x18, R4 ;  /* 0x00000018ff057819 */ /* 0x000fe20000011604 */
[----:B------:R-:W-:Y:S01]  /*4c50*/  IMAD.MOV.U32 R0, RZ, RZ, 0x7f ;  /* 0x0000007fff007424 */ /* 0x000fe200078e00ff */
        /* <DEDUP_REMOVED lines=8> */
.L_x_1762:
[----:B------:R-:W-:Y:S05]  /*4ce0*/  BSYNC.RECONVERGENT B0 ;  /* 0x0000000000007941 */ /* 0x000fea0003800200 */
.L_x_1761:
[----:B------:R-:W-:Y:S01]  /*4cf0*/  LOP3.LUT R5, R0, 0x80, R5, 0xf8, !PT ;  /* 0x0000008000057812 */ /* 0x000fe200078ef805 */
[----:B------:R-:W-:-:S04]  /*4d00*/  IMAD.MOV.U32 R19, RZ, RZ, R26 ;  /* 0x000000ffff137224 */ /* 0x000fc800078e001a */
[----:B------:R0:W-:Y:S01]  /*4d10*/  STG.E.U8 desc[UR36][R8.64], R5 ;  /* 0x0000000508007986 */ /* 0x0001e2000c101124 */
[----:B------:R-:W-:Y:S05]  /*4d20*/  BRA `(.L_x_1744) ;  /* 0x0000000800087947 */ /* 0x000fea0003800000 */
.L_x_1760:
        /* <DEDUP_REMOVED lines=14> */
.L_x_1764:
[----:B------:R-:W-:Y:S05]  /*4e10*/  BSYNC.RECONVERGENT B0 ;  /* 0x0000000000007941 */ /* 0x000fea0003800200 */
.L_x_1763:
[----:B------:R-:W-:Y:S01]  /*4e20*/  LOP3.LUT R3, R0, 0x80, R7, 0xf8, !PT ;  /* 0x0000008000037812 */ /* 0x000fe200078ef807 */
[----:B------:R-:W-:-:S04]  /*4e30*/  IMAD.MOV.U32 R19, RZ, RZ, R26 ;  /* 0x000000ffff137224 */ /* 0x000fc800078e001a */
[----:B------:R0:W-:Y:S01]  /*4e40*/  STG.E.U8 desc[UR36][R8.64], R3 ;  /* 0x0000000308007986 */ /* 0x0001e2000c101124 */
[----:B------:R-:W-:Y:S05]  /*4e50*/  BRA `(.L_x_1744) ;  /* 0x0000000400bc7947 */ /* 0x000fea0003800000 */
.L_x_1759:
[----:B----4-:R-:W-:Y:S01]  /*4e60*/  F2FP.BF16.F32.PACK_AB R4, RZ, R4 ;  /* 0x00000004ff04723e */ /* 0x010fe200000010ff */
[----:B------:R-:W-:-:S04]  /*4e70*/  IMAD.MOV.U32 R19, RZ, RZ, R26 ;  /* 0x000000ffff137224 */ /* 0x000fc800078e001a */
[----:B------:R0:W-:Y:S01]  /*4e80*/  STG.E.U16 desc[UR36][R8.64], R4 ;  /* 0x0000000408007986 */ /* 0x0001e2000c101524 */
[----:B------:R-:W-:Y:S05]  /*4e90*/  BRA `(.L_x_1744) ;  /* 0x0000000400ac7947 */ /* 0x000fea0003800000 */
.L_x_1756:
        /* <DEDUP_REMOVED lines=8> */
[----:B------:R-:W0:Y:S01]  /*4f20*/  F2I.FTZ.U32.TRUNC.NTZ R3, R4 ;  /* 0x0000000400037305 */ /* 0x000e22000021f000 */
[----:B------:R-:W-:Y:S01]  /*4f30*/  IMAD.MOV.U32 R19, RZ, RZ, R26 ;  /* 0x000000ffff137224 */ /* 0x000fe200078e001a */
[----:B0-----:R0:W-:Y:S01]  /*4f40*/  STG.E.U16 desc[UR36][R8.64], R3 ;  /* 0x0000000308007986 */ /* 0x0011e2000c101524 */
[----:B------:R-:W-:Y:S05]  /*4f50*/  BRA `(.L_x_1744) ;  /* 0x00000004007c7947 */ /* 0x000fea0003800000 */
.L_x_1767:
        /* <DEDUP_REMOVED lines=12> */
.L_x_1770:
[----:B------:R-:W-:-:S04]  /*5020*/  SHF.R.U32.HI R0, RZ, 0x14, R4 ;  /* 0x00000014ff007819 */ /* 0x000fc80000011604 */
[----:B------:R-:W-:-:S04]  /*5030*/  LOP3.LUT R3, R0, 0x1, RZ, 0xc0, !PT ;  /* 0x0000000100037812 */ /* 0x000fc800078ec0ff */
[----:B------:R-:W-:-:S04]  /*5040*/  IADD3 R0, PT, PT, R4, 0x487ffff, R3 ;  /* 0x0487ffff04007810 */ /* 0x000fc80007ffe003 */
[----:B------:R-:W-:-:S04]  /*5050*/  SHF.R.U32.HI R0, RZ, 0x14, R0 ;  /* 0x00000014ff007819 */ /* 0x000fc80000011600 */
[----:B------:R-:W-:-:S07]  /*5060*/  LOP3.LUT R3, R0, 0xff, RZ, 0xc0, !PT ;  /* 0x000000ff00037812 */ /* 0x000fce00078ec0ff */
.L_x_1771:
[----:B----4-:R-:W-:-:S04]  /*5070*/  SHF.R.U32.HI R4, RZ, 0x18, R4 ;  /* 0x00000018ff047819 */ /* 0x010fc80000011604 */
[----:B------:R-:W-:-:S04]  /*5080*/  LOP3.LUT R3, R3, 0x80, R4, 0xf8, !PT ;  /* 0x0000008003037812 */ /* 0x000fc800078ef804 */
[----:B------:R-:W-:-:S07]  /*5090*/  PRMT R0, R3, 0x7610, R0 ;  /* 0x0000761003007816 */ /* 0x000fce0000000000 */
.L_x_1769:
[----:B------:R-:W-:Y:S05]  /*50a0*/  BSYNC.RECONVERGENT B0 ;  /* 0x0000000000007941 */ /* 0x000fea0003800200 */
.L_x_1768:
[----:B------:R0:W-:Y:S01]  /*50b0*/  STG.E.U8 desc[UR36][R8.64], R0 ;  /* 0x0000000008007986 */ /* 0x0001e2000c101124 */
[----:B------:R-:W-:Y:S01]  /*50c0*/  IMAD.MOV.U32 R19, RZ, RZ, R26 ;  /* 0x000000ffff137224 */ /* 0x000fe200078e001a */
[----:B------:R-:W-:Y:S06]  /*50d0*/  BRA `(.L_x_1744) ;  /* 0x00000004001c7947 */ /* 0x000fec0003800000 */
.L_x_1766:
        /* <DEDUP_REMOVED lines=12> */
.L_x_1774:
[----:B------:R-:W-:-:S04]  /*51a0*/  SHF.R.U32.HI R0, RZ, 0x15, R4 ;  /* 0x00000015ff007819 */ /* 0x000fc80000011604 */
[----:B------:R-:W-:-:S04]  /*51b0*/  LOP3.LUT R3, R0, 0x1, RZ, 0xc0, !PT ;  /* 0x0000000100037812 */ /* 0x000fc800078ec0ff */
[----:B------:R-:W-:-:S04]  /*51c0*/  IADD3 R0, PT, PT, R4, 0x88fffff, R3 ;  /* 0x088fffff04007810 */ /* 0x000fc80007ffe003 */
[----:B------:R-:W-:-:S04]  /*51d0*/  SHF.R.U32.HI R0, RZ, 0x15, R0 ;  /* 0x00000015ff007819 */ /* 0x000fc80000011600 */
[----:B------:R-:W-:-:S07]  /*51e0*/  LOP3.LUT R3, R0, 0xff, RZ, 0xc0, !PT ;  /* 0x000000ff00037812 */ /* 0x000fce00078ec0ff */
.L_x_1775:
[----:B----4-:R-:W-:-:S04]  /*51f0*/  SHF.R.U32.HI R4, RZ, 0x18, R4 ;  /* 0x00000018ff047819 */ /* 0x010fc80000011604 */
[----:B------:R-:W-:-:S04]  /*5200*/  LOP3.LUT R3, R3, 0x80, R4, 0xf8, !PT ;  /* 0x0000008003037812 */ /* 0x000fc800078ef804 */
[----:B------:R-:W-:-:S07]  /*5210*/  PRMT R0, R3, 0x7610, R0 ;  /* 0x0000761003007816 */ /* 0x000fce0000000000 */
.L_x_1773:
[----:B------:R-:W-:Y:S05]  /*5220*/  BSYNC.RECONVERGENT B0 ;  /* 0x0000000000007941 */ /* 0x000fea0003800200 */
.L_x_1772:
[----:B------:R0:W-:Y:S01]  /*5230*/  STG.E.U8 desc[UR36][R8.64], R0 ;  /* 0x0000000008007986 */ /* 0x0001e2000c101124 */
[----:B------:R-:W-:Y:S01]  /*5240*/  IMAD.MOV.U32 R19, RZ, RZ, R26 ;  /* 0x000000ffff137224 */ /* 0x000fe200078e001a */
[----:B------:R-:W-:Y:S06]  /*5250*/  BRA `(.L_x_1744) ;  /* 0x0000000000bc7947 */ /* 0x000fec0003800000 */
.L_x_1765:
[----:B------:R-:W-:-:S13]  /*5260*/  ISETP.NE.AND P0, PT, R0, 0x1c, PT ;  /* 0x0000001c0000780c */ /* 0x000fda0003f05270 */
[----:B------:R-:W-:Y:S05]  /*5270*/  @!P0 BRA `(.L_x_1776) ;  /* 0x0000000000a88947 */ /* 0x000fea0003800000 */
[----:B------:R-:W-:-:S13]  /*5280*/  ISETP.NE.AND P0, PT, R0, 0x1d, PT ;  /* 0x0000001d0000780c */ /* 0x000fda0003f05270 */
[----:B------:R-:W-:Y:S05]  /*5290*/  @!P0 BRA `(.L_x_1777) ;  /* 0x0000000000908947 */ /* 0x000fea0003800000 */
[----:B------:R-:W-:-:S13]  /*52a0*/  ISETP.NE.AND P0, PT, R0, 0x2c, PT ;  /* 0x0000002c0000780c */ /* 0x000fda0003f05270 */
[----:B------:R-:W-:Y:S05]  /*52b0*/  @!P0 BRA `(.L_x_1778) ;  /* 0x0000000000488947 */ /* 0x000fea0003800000 */
.L_x_1749:
[----:B------:R-:W-:Y:S01]  /*52c0*/  MOV R14, 0x0 ;  /* 0x00000000000e7802 */ /* 0x000fe20000000f00 */
[----:B------:R-:W4:Y:S01]  /*52d0*/  LDCU.64 UR6, c[0x4][0x158] ;  /* 0x01002b00ff0677ac */ /* 0x000f220008000a00 */
[----:B------:R-:W-:Y:S02]  /*52e0*/  IMAD.MOV.U32 R8, RZ, RZ, 0x65 ;  /* 0x00000065ff087424 */ /* 0x000fe400078e00ff */
[----:B------:R-:W-:Y:S01]  /*52f0*/  IMAD.MOV.U32 R12, RZ, RZ, 0x1 ;  /* 0x00000001ff0c7424 */ /* 0x000fe200078e00ff */
[----:B------:R-:W0:Y:S01]  /*5300*/  LDCU.64 UR8, c[0x4][0x160] ;  /* 0x01002c00ff0877ac */ /* 0x000e220008000a00 */
[----:B------:R-:W1:Y:S01]  /*5310*/  LDC.64 R14, c[0x4][R14] ;  /* 0x010000000e0e7b82 */ /* 0x000e620000000a00 */
[----:B------:R-:W-:Y:S01]  /*5320*/  IMAD.MOV.U32 R13, RZ, RZ, RZ ;  /* 0x000000ffff0d7224 */ /* 0x000fe200078e00ff */
[----:B------:R-:W2:Y:S01]  /*5330*/  LDCU.64 UR4, c[0x4][0x50] ;  /* 0x01000a00ff0477ac */ /* 0x000ea20008000a00 */
[----:B----4-:R-:W-:Y:S02]  /*5340*/  IMAD.U32 R4, RZ, RZ, UR6 ;  /* 0x00000006ff047e24 */ /* 0x010fe4000f8e00ff */
[----:B------:R-:W-:-:S02]  /*5350*/  IMAD.U32 R5, RZ, RZ, UR7 ;  /* 0x00000007ff057e24 */ /* 0x000fc4000f8e00ff */
[----:B0-----:R-:W-:Y:S02]  /*5360*/  IMAD.U32 R6, RZ, RZ, UR8 ;  /* 0x00000008ff067e24 */ /* 0x001fe4000f8e00ff */
[----:B------:R-:W-:Y:S02]  /*5370*/  IMAD.U32 R7, RZ, RZ, UR9 ;  /* 0x00000009ff077e24 */ /* 0x000fe4000f8e00ff */
[----:B--2---:R-:W-:Y:S02]  /*5380*/  IMAD.U32 R10, RZ, RZ, UR4 ;  /* 0x00000004ff0a7e24 */ /* 0x004fe4000f8e00ff */
[----:B------:R-:W-:-:S07]  /*5390*/  IMAD.U32 R11, RZ, RZ, UR5 ;  /* 0x00000005ff0b7e24 */ /* 0x000fce000f8e00ff */
[----:B------:R-:W-:-:S07]  /*53a0*/  LEPC R20, `(.L_x_1779) ;  /* 0x000000001014794e */ /* 0x000fce0000000000 */
[----:B-1---5:R-:W-:Y:S05]  /*53b0*/  CALL.ABS.NOINC R14 ;  /* 0x000000000e007343 */ /* 0x022fea0003c00000 */
.L_x_1779:
[----:B------:R-:W-:Y:S01]  /*53c0*/  IMAD.MOV.U32 R19, RZ, RZ, R26 ;  /* 0x000000ffff137224 */ /* 0x000fe200078e001a */
[----:B------:R-:W-:Y:S06]  /*53d0*/  BRA `(.L_x_1744) ;  /* 0x00000000005c7947 */ /* 0x000fec0003800000 */
.L_x_1778:
[----:B------:R-:W-:Y:S01]  /*53e0*/  SHF.R.U32.HI R5, RZ, 0x17, R4 ;  /* 0x00000017ff057819 */ /* 0x000fe20000011604 */
[----:B------:R-:W-:-:S03]  /*53f0*/  IMAD.MOV.U32 R19, RZ, RZ, R26 ;  /* 0x000000ffff137224 */ /* 0x000fc600078e001a */
        /* <DEDUP_REMOVED lines=14> */
.L_x_1777:
[----:B----4-:R-:W0:Y:S01]  /*54e0*/  F2I.U64.TRUNC R4, R4 ;  /* 0x0000000400047311 */ /* 0x010e22000020d800 */
[----:B------:R-:W-:Y:S01]  /*54f0*/  IMAD.MOV.U32 R19, RZ, RZ, R26 ;  /* 0x000000ffff137224 */ /* 0x000fe200078e001a */
[----:B0-----:R0:W-:Y:S01]  /*5500*/  STG.E.64 desc[UR36][R8.64], R4 ;  /* 0x0000000408007986 */ /* 0x0011e2000c101b24 */
[----:B------:R-:W-:Y:S05]  /*5510*/  BRA `(.L_x_1744) ;  /* 0x00000000000c7947 */ /* 0x000fea0003800000 */
.L_x_1776:
[----:B------:R-:W0:Y:S01]  /*5520*/  F2I.FTZ.U32.TRUNC.NTZ R3, R4 ;  /* 0x0000000400037305 */ /* 0x000e22000021f000 */
[----:B------:R-:W-:Y:S01]  /*5530*/  IMAD.MOV.U32 R19, RZ, RZ, R26 ;  /* 0x000000ffff137224 */ /* 0x000fe200078e001a */
[----:B0-----:R0:W-:Y:S06]  /*5540*/  STG.E desc[UR36][R8.64], R3 ;  /* 0x0000000308007986 */ /* 0x0011ec000c101924 */
.L_x_1744:
[----:B------:R-:W-:Y:S05]  /*5550*/  BSYNC.RECONVERGENT B6 ;  /* 0x0000000000067941 */ /* 0x000fea0003800200 */
.L_x_1743:
[----:B------:R-:W-:Y:S01]  /*5560*/  ISETP.GE.AND P0, PT, R19, R17, PT ;  /* 0x000000111300720c */ /* 0x000fe20003f06270 */
[----:B------:R-:W-:-:S12]  /*5570*/  BSSY.RECONVERGENT B6, `(.L_x_1780) ;  /* 0x00001cc000067945 */ /* 0x000fd80003800200 */
[----:B------:R-:W-:Y:S05]  /*5580*/  @P0 BRA `(.L_x_1781) ;  /* 0x0000001c00280947 */ /* 0x000fea0003800000 */
[----:B------:R-:W1:Y:S01]  /*5590*/  LDCU UR4, c[0x0][0x3a8] ;  /* 0x00007500ff0477ac */ /* 0x000e620008000800 */
[----:B0-----:R-:W0:Y:S01]  /*55a0*/  LDC.64 R8, c[0x0][0x388] ;  /* 0x0000e200ff087b82 */ /* 0x001e220000000a00 */
[----:B------:R-:W-:Y:S01]  /*55b0*/  IMAD R0, R2, 0x200, R19 ;  /* 0x0000020002007824 */ /* 0x000fe200078e0213 */
[----:B--2-4-:R-:W-:-:S03]  /*55c0*/  PRMT R4, R16, 0x9910, RZ ;  /* 0x0000991010047816 */ /* 0x014fc600000000ff */
[----:B-1----:R-:W-:Y:S02]  /*55d0*/  IMAD R3, R0, UR4, RZ ;  /* 0x0000000400037c24 */ /* 0x002fe4000f8e02ff */
        /* <DEDUP_REMOVED lines=13> */
[----:B---3-5:R-:W0:Y:S02]  /*56b0*/  F2I.FTZ.TRUNC.NTZ R3, R22 ;  /* 0x0000001600037305 */ /* 0x028e24000021f100 */
[----:B0-----:R1:W-:Y:S01]  /*56c0*/  STG.E.U8 desc[UR36][R8.64], R3 ;  /* 0x0000000308007986 */ /* 0x0013e2000c101124 */
[----:B------:R-:W-:Y:S05]  /*56d0*/  BRA `(.L_x_1787) ;  /* 0x0000000c00387947 */ /* 0x000fea0003800000 */
.L_x_1785:
[----:B---3-5:R-:W0:Y:S02]  /*56e0*/  F2I.S64.TRUNC R22, R22 ;  /* 0x0000001600167311 */ /* 0x028e24000020d900 */
[----:B0-----:R-:W-:-:S05]  /*56f0*/  IMAD.MOV.U32 R3, RZ, RZ, R22 ;  /* 0x000000ffff037224 */ /* 0x001fca00078e0016 */
[----:B------:R0:W-:Y:S01]  /*5700*/  STG.E.U8 desc[UR36][R8.64], R3 ;  /* 0x0000000308007986 */ /* 0x0001e2000c101124 */
[----:B------:R-:W-:Y:S05]  /*5710*/  BRA `(.L_x_1787) ;  /* 0x0000000c00287947 */ /* 0x000fea0003800000 */
.L_x_1784:
[----:B------:R-:W-:-:S13]  /*5720*/  ISETP.NE.AND P0, PT, R0, 0x2, PT ;  /* 0x000000020000780c */ /* 0x000fda0003f05270 */
[----:B------:R-:W-:Y:S05]  /*5730*/  @!P0 BRA `(.L_x_1788) ;  /* 0x0000000000288947 */ /* 0x000fea0003800000 */
[----:B------:R-:W-:-:S13]  /*5740*/  ISETP.NE.AND P0, PT, R0, 0x3, PT ;  /* 0x000000030000780c */ /* 0x000fda0003f05270 */
[----:B------:R-:W-:Y:S05]  /*5750*/  @!P0 BRA `(.L_x_1789) ;  /* 0x0000000000148947 */ /* 0x000fea0003800000 */
[----:B------:R-:W-:-:S13]  /*5760*/  ISETP.NE.AND P0, PT, R0, 0x4, PT ;  /* 0x000000040000780c */ /* 0x000fda0003f05270 */
[----:B------:R-:W-:Y:S05]  /*5770*/  @P0 BRA `(.L_x_1786) ;  /* 0x0000000800380947 */ /* 0x000fea0003800000 */
[----:B---3-5:R-:W0:Y:S02]  /*5780*/  F2I.S64.TRUNC R22, R22 ;  /* 0x0000001600167311 */ /* 0x028e24000020d900 */
[----:B0-----:R4:W-:Y:S01]  /*5790*/  STG.E.64 desc[UR36][R8.64], R22 ;  /* 0x0000001608007986 */ /* 0x0019e2000c101b24 */
[----:B------:R-:W-:Y:S05]  /*57a0*/  BRA `(.L_x_1787) ;  /* 0x0000000c00047947 */ /* 0x000fea0003800000 */
.L_x_1789:
[----:B---3-5:R-:W0:Y:S02]  /*57b0*/  F2I.FTZ.TRUNC.NTZ R3, R22 ;  /* 0x0000001600037305 */ /* 0x028e24000021f100 */
[----:B0-----:R3:W-:Y:S01]  /*57c0*/  STG.E desc[UR36][R8.64], R3 ;  /* 0x0000000308007986 */ /* 0x0017e2000c101924 */
[----:B------:R-:W-:Y:S05]  /*57d0*/  BRA `(.L_x_1787) ;  /* 0x0000000800f87947 */ /* 0x000fea0003800000 */
.L_x_1788:
[----:B---3-5:R-:W0:Y:S02]  /*57e0*/  F2I.FTZ.TRUNC.NTZ R3, R22 ;  /* 0x0000001600037305 */ /* 0x028e24000021f100 */
[----:B0-----:R2:W-:Y:S01]  /*57f0*/  STG.E.U16 desc[UR36][R8.64], R3 ;  /* 0x0000000308007986 */ /* 0x0015e2000c101524 */
[----:B------:R-:W-:Y:S05]  /*5800*/  BRA `(.L_x_1787) ;  /* 0x0000000800ec7947 */ /* 0x000fea0003800000 */
.L_x_1783:
[----:B------:R-:W-:-:S13]  /*5810*/  ISETP.GT.AND P0, PT, R0, 0x6, PT ;  /* 0x000000060000780c */ /* 0x000fda0003f04270 */
[----:B------:R-:W-:Y:S05]  /*5820*/  @P0 BRA `(.L_x_1790) ;  /* 0x0000000000240947 */ /* 0x000fea0003800000 */
[----:B------:R-:W-:-:S13]  /*5830*/  ISETP.NE.AND P0, PT, R0, 0x5, PT ;  /* 0x000000050000780c */ /* 0x000fda0003f05270 */
[----:B------:R-:W-:Y:S05]  /*5840*/  @!P0 BRA `(.L_x_1791) ;  /* 0x0000000000108947 */ /* 0x000fea0003800000 */
[----:B------:R-:W-:-:S13]  /*5850*/  ISETP.NE.AND P0, PT, R0, 0x6, PT ;  /* 0x000000060000780c */ /* 0x000fda0003f05270 */
[----:B------:R-:W-:Y:S05]  /*5860*/  @P0 BRA `(.L_x_1786) ;  /* 0x0000000400fc0947 */ /* 0x000fea0003800000 */
[----:B---3-5:R0:W-:Y:S01]  /*5870*/  STG.E desc[UR36][R8.64], R22 ;  /* 0x0000001608007986 */ /* 0x0281e2000c101924 */
[----:B------:R-:W-:Y:S05]  /*5880*/  BRA `(.L_x_1787) ;  /* 0x0000000800cc7947 */ /* 0x000fea0003800000 */
.L_x_1791:
[----:B---3-5:R-:W-:-:S05]  /*5890*/  F2FP.F16.F32.PACK_AB R22, RZ, R22 ;  /* 0x00000016ff16723e */ /* 0x028fca00000000ff */
[----:B------:R0:W-:Y:S01]  /*58a0*/  STG.E.U16 desc[UR36][R8.64], R22 ;  /* 0x0000001608007986 */ /* 0x0001e2000c101524 */
[----:B------:R-:W-:Y:S05]  /*58b0*/  BRA `(.L_x_1787) ;  /* 0x0000000800c07947 */ /* 0x000fea0003800000 */
.L_x_1790:
[----:B------:R-:W-:-:S13]  /*58c0*/  ISETP.NE.AND P0, PT, R0, 0x7, PT ;  /* 0x000000070000780c */ /* 0x000fda0003f05270 */
[----:B------:R-:W-:Y:S05]  /*58d0*/  @!P0 BRA `(.L_x_1792) ;  /* 0x00000000002c8947 */ /* 0x000fea0003800000 */
[----:B------:R-:W-:-:S13]  /*58e0*/  ISETP.NE.AND P0, PT, R0, 0x8, PT ;  /* 0x000000080000780c */ /* 0x000fda0003f05270 */
[----:B------:R-:W-:Y:S05]  /*58f0*/  @!P0 BRA `(.L_x_1793) ;  /* 0x0000000000148947 */ /* 0x000fea0003800000 */
[----:B------:R-:W-:-:S13]  /*5900*/  ISETP.NE.AND P0, PT, R0, 0x9, PT ;  /* 0x000000090000780c */ /* 0x000fda0003f05270 */
[----:B------:R-:W-:Y:S05]  /*5910*/  @P0 BRA `(.L_x_1786) ;  /* 0x0000000400d00947 */ /* 0x000fea0003800000 */
[----:B-----5:R-:W-:-:S05]  /*5920*/  IMAD.MOV.U32 R23, RZ, RZ, RZ ;  /* 0x000000ffff177224 */ /* 0x020fca00078e00ff */
[----:B---3--:R0:W-:Y:S01]  /*5930*/  STG.E.64 desc[UR36][R8.64], R22 ;  /* 0x0000001608007986 */ /* 0x0081e2000c101b24 */
[----:B------:R-:W-:Y:S05]  /*5940*/  BRA `(.L_x_1787) ;  /* 0x00000008009c7947 */ /* 0x000fea0003800000 */
.L_x_1793:
[----:B---3-5:R-:W-:-:S04]  /*5950*/  F2FP.F16.F32.PACK_AB R3, RZ, R22 ;  /* 0x00000016ff03723e */ /* 0x028fc800000000ff */
[----:B------:R-:W-:-:S05]  /*5960*/  PRMT R3, R3, 0x5410, RZ ;  /* 0x0000541003037816 */ /* 0x000fca00000000ff */
[----:B------:R0:W-:Y:S01]  /*5970*/  STG.E desc[UR36][R8.64], R3 ;  /* 0x0000000308007986 */ /* 0x0001e2000c101924 */
[----:B------:R-:W-:Y:S05]  /*5980*/  BRA `(.L_x_1787) ;  /* 0x00000008008c7947 */ /* 0x000fea0003800000 */
.L_x_1792:
[----:B---3-5:R-:W-:-:S06]  /*5990*/  FMUL.FTZ R4, R22, 1 ;  /* 0x3f80000016047820 */ /* 0x028fcc0000410000 */
[----:B------:R-:W0:Y:S02]  /*59a0*/  F2F.F64.F32 R4, R4 ;  /* 0x0000000400047310 */ /* 0x000e240000201800 */
[----:B0-----:R0:W-:Y:S01]  /*59b0*/  STG.E.64 desc[UR36][R8.64], R4 ;  /* 0x0000000408007986 */ /* 0x0011e2000c101b24 */
[----:B------:R-:W-:Y:S05]  /*59c0*/  BRA `(.L_x_1787) ;  /* 0x00000008007c7947 */ /* 0x000fea0003800000 */
.L_x_1782:
        /* <DEDUP_REMOVED lines=10> */
[----:B---3-5:R-:W0:Y:S02]  /*5a70*/  F2I.FTZ.U32.TRUNC.NTZ R3, R22 ;  /* 0x0000001600037305 */ /* 0x028e24000021f000 */
[----:B0-----:R0:W-:Y:S01]  /*5a80*/  STG.E.U16 desc[UR36][R8.64], R3 ;  /* 0x0000000308007986 */ /* 0x0011e2000c101524 */
[----:B------:R-:W-:Y:S05]  /*5a90*/  BRA `(.L_x_1787) ;  /* 0x0000000800487947 */ /* 0x000fea0003800000 */
.L_x_1797:
[----:B---3-5:R-:W-:Y:S01]  /*5aa0*/  LOP3.LUT R5, R22, 0x7fffffff, RZ, 0xc0, !PT ;  /* 0x7fffffff16057812 */ /* 0x028fe200078ec0ff */
        /* <DEDUP_REMOVED lines=15> */
.L_x_1800:
[----:B------:R-:W-:-:S04]  /*5ba0*/  SHF.R.U32.HI R22, RZ, 0x18, R22 ;  /* 0x00000018ff167819 */ /* 0x000fc80000011616 */
[----:B------:R-:W-:-:S04]  /*5bb0*/  LOP3.LUT R3, R3, 0x80, R22, 0xf8, !PT ;  /* 0x0000008003037812 */ /* 0x000fc800078ef816 */
[----:B------:R-:W-:-:S07]  /*5bc0*/  PRMT R4, R3, 0x7610, R4 ;  /* 0x0000761003047816 */ /* 0x000fce0000000004 */
.L_x_1799:
[----:B------:R-:W-:Y:S05]  /*5bd0*/  BSYNC.RECONVERGENT B0 ;  /* 0x0000000000007941 */ /* 0x000fea0003800200 */
.L_x_1798:
[----:B------:R0:W-:Y:S01]  /*5be0*/  STG.E.U8 desc[UR36][R8.64], R4 ;  /* 0x0000000408007986 */ /* 0x0001e2000c101124 */
[----:B------:R-:W-:Y:S05]  /*5bf0*/  BRA `(.L_x_1787) ;  /* 0x0000000400f07947 */ /* 0x000fea0003800000 */
.L_x_1796:
        /* <DEDUP_REMOVED lines=16> */
.L_x_1803:
[----:B------:R-:W-:-:S04]  /*5d00*/  SHF.R.U32.HI R22, RZ, 0x18, R22 ;  /* 0x00000018ff167819 */ /* 0x000fc80000011616 */
[----:B------:R-:W-:-:S04]  /*5d10*/  LOP3.LUT R3, R3, 0x80, R22, 0xf8, !PT ;  /* 0x0000008003037812 */ /* 0x000fc800078ef816 */
[----:B------:R-:W-:-:S07]  /*5d20*/  PRMT R4, R3, 0x7610, R4 ;  /* 0x0000761003047816 */ /* 0x000fce0000000004 */
.L_x_1802:
[----:B------:R-:W-:Y:S05]  /*5d30*/  BSYNC.RECONVERGENT B0 ;  /* 0x0000000000007941 */ /* 0x000fea0003800200 */
.L_x_1801:
[----:B------:R0:W-:Y:S01]  /*5d40*/  STG.E.U8 desc[UR36][R8.64], R4 ;  /* 0x0000000408007986 */ /* 0x0001e2000c101124 */
[----:B------:R-:W-:Y:S05]  /*5d50*/  BRA `(.L_x_1787) ;  /* 0x0000000400987947 */ /* 0x000fea0003800000 */
.L_x_1795:
[----:B------:R-:W-:-:S13]  /*5d60*/  ISETP.NE.AND P0, PT, R0, 0x1c, PT ;  /* 0x0000001c0000780c */ /* 0x000fda0003f05270 */
[----:B------:R-:W-:Y:S05]  /*5d70*/  @!P0 BRA `(.L_x_1804) ;  /* 0x0000000000588947 */ /* 0x000fea0003800000 */
[----:B------:R-:W-:-:S13]  /*5d80*/  ISETP.NE.AND P0, PT, R0, 0x1d, PT ;  /* 0x0000001d0000780c */ /* 0x000fda0003f05270 */
[----:B------:R-:W-:Y:S05]  /*5d90*/  @!P0 BRA `(.L_x_1805) ;  /* 0x0000000000448947 */ /* 0x000fea0003800000 */
[----:B------:R-:W-:-:S13]  /*5da0*/  ISETP.NE.AND P0, PT, R0, 0x2c, PT ;  /* 0x0000002c0000780c */ /* 0x000fda0003f05270 */
[----:B------:R-:W-:Y:S05]  /*5db0*/  @P0 BRA `(.L_x_1786) ;  /* 0x0000000000a80947 */ /* 0x000fea0003800000 */
[----:B---3-5:R-:W-:-:S04]  /*5dc0*/  SHF.R.U32.HI R4, RZ, 0x17, R22 ;  /* 0x00000017ff047819 */ /* 0x028fc80000011616 */
        /* <DEDUP_REMOVED lines=14> */
.L_x_1805:
[----:B---3-5:R-:W0:Y:S02]  /*5eb0*/  F2I.U64.TRUNC R22, R22 ;  /* 0x0000001600167311 */ /* 0x028e24000020d800 */
[----:B0-----:R0:W-:Y:S01]  /*5ec0*/  STG.E.64 desc[UR36][R8.64], R22 ;  /* 0x0000001608007986 */ /* 0x0011e2000c101b24 */
[----:B------:R-:W-:Y:S05]  /*5ed0*/  BRA `(.L_x_1787) ;  /* 0x0000000400387947 */ /* 0x000fea0003800000 */
.L_x_1804:
[----:B---3-5:R-:W0:Y:S02]  /*5ee0*/  F2I.FTZ.U32.TRUNC.NTZ R3, R22 ;  /* 0x0000001600037305 */ /* 0x028e24000021f000 */
[----:B0-----:R0:W-:Y:S01]  /*5ef0*/  STG.E desc[UR36][R8.64], R3 ;  /* 0x0000000308007986 */ /* 0x0011e2000c101924 */
[----:B------:R-:W-:Y:S05]  /*5f00*/  BRA `(.L_x_1787) ;  /* 0x00000004002c7947 */ /* 0x000fea0003800000 */
.L_x_1794:
[----:B------:R-:W-:-:S13]  /*5f10*/  ISETP.GT.AND P0, PT, R0, 0xe, PT ;  /* 0x0000000e0000780c */ /* 0x000fda0003f04270 */
[----:B------:R-:W-:Y:S05]  /*5f20*/  @P0 BRA `(.L_x_1806) ;  /* 0x0000000000340947 */ /* 0x000fea0003800000 */
[----:B------:R-:W-:-:S13]  /*5f30*/  ISETP.NE.AND P0, PT, R0, 0xa, PT ;  /* 0x0000000a0000780c */ /* 0x000fda0003f05270 */
[----:B------:R-:W-:Y:S05]  /*5f40*/  @!P0 BRA `(.L_x_1807) ;  /* 0x0000000000188947 */ /* 0x000fea0003800000 */
[----:B------:R-:W-:-:S13]  /*5f50*/  ISETP.NE.AND P0, PT, R0, 0xb, PT ;  /* 0x0000000b0000780c */ /* 0x000fda0003f05270 */
[----:B------:R-:W-:Y:S05]  /*5f60*/  @P0 BRA `(.L_x_1786) ;  /* 0x00000000003c0947 */ /* 0x000fea0003800000 */
[----:B---3-5:R-:W-:-:S04]  /*5f70*/  FSETP.NEU.FTZ.AND P0, PT, R22, RZ, PT ;  /* 0x000000ff1600720b */ /* 0x028fc80003f1d000 */
[----:B------:R-:W-:-:S05]  /*5f80*/  SEL R3, RZ, 0x1, !P0 ;  /* 0x00000001ff037807 */ /* 0x000fca0004000000 */
[----:B------:R0:W-:Y:S01]  /*5f90*/  STG.E.U8 desc[UR36][R8.64], R3 ;  /* 0x0000000308007986 */ /* 0x0001e2000c101124 */
[----:B------:R-:W-:Y:S05]  /*5fa0*/  BRA `(.L_x_1787) ;  /* 0x0000000400047947 */ /* 0x000fea0003800000 */
.L_x_1807:
[----:B---3-5:R-:W-:Y:S01]  /*5fb0*/  FMUL.FTZ R4, R22, 1 ;  /* 0x3f80000016047820 */ /* 0x028fe20000410000 */
[----:B------:R-:W-:-:S05]  /*5fc0*/  CS2R R6, SRZ ;  /* 0x0000000000067805 */ /* 0x000fca000001ff00 */
[----:B------:R-:W0:Y:S02]  /*5fd0*/  F2F.F64.F32 R4, R4 ;  /* 0x0000000400047310 */ /* 0x000e240000201800 */
[----:B0-----:R0:W-:Y:S01]  /*5fe0*/  STG.E.128 desc[UR36][R8.64], R4 ;  /* 0x0000000408007986 */ /* 0x0011e2000c101d24 */
[----:B------:R-:W-:Y:S05]  /*5ff0*/  BRA `(.L_x_1787) ;  /* 0x0000000000f07947 */ /* 0x000fea0003800000 */
.L_x_1806:
[----:B------:R-:W-:-:S13]  /*6000*/  ISETP.NE.AND P0, PT, R0, 0xf, PT ;  /* 0x0000000f0000780c */ /* 0x000fda0003f05270 */
[----:B------:R-:W-:Y:S05]  /*6010*/  @!P0 BRA `(.L_x_1808) ;  /* 0x0000000000e08947 */ /* 0x000fea0003800000 */
[----:B------:R-:W-:-:S13]  /*6020*/  ISETP.NE.AND P0, PT, R0, 0x17, PT ;  /* 0x000000170000780c */ /* 0x000fda0003f05270 */
[----:B------:R-:W-:Y:S05]  /*6030*/  @!P0 BRA `(.L_x_1809) ;  /* 0x00000000008c8947 */ /* 0x000fea0003800000 */
[----:B------:R-:W-:-:S13]  /*6040*/  ISETP.NE.AND P0, PT, R0, 0x18, PT ;  /* 0x000000180000780c */ /* 0x000fda0003f05270 */
[----:B------:R-:W-:Y:S05]  /*6050*/  @!P0 BRA `(.L_x_1810) ;  /* 0x0000000000448947 */ /* 0x000fea0003800000 */
.L_x_1786:
[----:B------:R-:W-:Y:S01]  /*6060*/  MOV R14, 0x0 ;  /* 0x00000000000e7802 */ /* 0x000fe20000000f00 */
[----:B------:R-:W0:Y:S01]  /*6070*/  LDCU.64 UR4, c[0x4][0x158] ;  /* 0x01002b00ff0477ac */ /* 0x000e220008000a00 */
[----:B------:R-:W-:Y:S02]  /*6080*/  IMAD.MOV.U32 R8, RZ, RZ, 0x65 ;  /* 0x00000065ff087424 */ /* 0x000fe400078e00ff */
[----:B------:R-:W-:Y:S01]  /*6090*/  IMAD.MOV.U32 R12, RZ, RZ, 0x1 ;  /* 0x00000001ff0c7424 */ /* 0x000fe200078e00ff */
[----:B------:R-:W1:Y:S01]  /*60a0*/  LDCU.64 UR6, c[0x4][0x160] ;  /* 0x01002c00ff0677ac */ /* 0x000e620008000a00 */
[----:B------:R-:W2:Y:S01]  /*60b0*/  LDC.64 R14, c[0x4][R14] ;  /* 0x010000000e0e7b82 */ /* 0x000ea20000000a00 */
[----:B------:R-:W-:Y:S01]  /*60c0*/  IMAD.MOV.U32 R13, RZ, RZ, RZ ;  /* 0x000000ffff0d7224 */ /* 0x000fe200078e00ff */
[----:B------:R-:W4:Y:S01]  /*60d0*/  LDCU.64 UR8, c[0x4][0x50] ;  /* 0x01000a00ff0877ac */ /* 0x000f220008000a00 */
[----:B0-----:R-:W-:Y:S02]  /*60e0*/  IMAD.U32 R4, RZ, RZ, UR4 ;  /* 0x00000004ff047e24 */ /* 0x001fe4000f8e00ff */
[----:B------:R-:W-:-:S02]  /*60f0*/  IMAD.U32 R5, RZ, RZ, UR5 ;  /* 0x00000005ff057e24 */ /* 0x000fc4000f8e00ff */
[----:B-1----:R-:W-:Y:S02]  /*6100*/  IMAD.U32 R6, RZ, RZ, UR6 ;  /* 0x00000006ff067e24 */ /* 0x002fe4000f8e00ff */
[----:B------:R-:W-:Y:S02]  /*6110*/  IMAD.U32 R7, RZ, RZ, UR7 ;  /* 0x00000007ff077e24 */ /* 0x000fe4000f8e00ff */
[----:B----4-:R-:W-:Y:S02]  /*6120*/  IMAD.U32 R10, RZ, RZ, UR8 ;  /* 0x00000008ff0a7e24 */ /* 0x010fe4000f8e00ff */
[----:B------:R-:W-:-:S07]  /*6130*/  IMAD.U32 R11, RZ, RZ, UR9 ;  /* 0x00000009ff0b7e24 */ /* 0x000fce000f8e00ff */
[----:B------:R-:W-:-:S07]  /*6140*/  LEPC R20, `(.L_x_1811) ;  /* 0x000000001014794e */ /* 0x000fce0000000000 */
[----:B--23-5:R-:W-:Y:S05]  /*6150*/  CALL.ABS.NOINC R14 ;  /* 0x000000000e007343 */ /* 0x02cfea0003c00000 */
.L_x_1811:
[----:B------:R-:W-:Y:S05]  /*6160*/  BRA `(.L_x_1787) ;  /* 0x0000000000947947 */ /* 0x000fea0003800000 */
.L_x_1810:
[----:B---3-5:R-:W-:Y:S01]  /*6170*/  LOP3.LUT R4, R22, 0x7fffffff, RZ, 0xc0, !PT ;  /* 0x7fffffff16047812 */ /* 0x028fe200078ec0ff */
        /* <DEDUP_REMOVED lines=11> */
.L_x_1813:
[----:B------:R-:W-:Y:S05]  /*6230*/  BSYNC.RECONVERGENT B0 ;  /* 0x0000000000007941 */ /* 0x000fea0003800200 */
.L_x_1812:
[----:B------:R-:W-:-:S05]  /*6240*/  LOP3.LUT R3, R0, 0x80, R5, 0xf8, !PT ;  /* 0x0000008000037812 */ /* 0x000fca00078ef805 */
[----:B------:R0:W-:Y:S01]  /*6250*/  STG.E.U8 desc[UR36][R8.64], R3 ;  /* 0x0000000308007986 */ /* 0x0001e2000c101124 */
[----:B------:R-:W-:Y:S05]  /*6260*/  BRA `(.L_x_1787) ;  /* 0x0000000000547947 */ /* 0x000fea0003800000 */
.L_x_1809:
[----:B---3-5:R-:W-:Y:S01]  /*6270*/  LOP3.LUT R4, R22, 0x7fffffff, RZ, 0xc0, !PT ;  /* 0x7fffffff16047812 */ /* 0x028fe200078ec0ff */
        /* <DEDUP_REMOVED lines=10> */
.L_x_1815:
[----:B------:R-:W-:Y:S01]  /*6320*/  IMAD.MOV.U32 R0, RZ, RZ, 0x7f ;  /* 0x0000007fff007424 */ /* 0x000fe200078e00ff */
[----:B------:R-:W-:-:S04]  /*6330*/  ISETP.GT.U32.AND P0, PT, R4, 0x7f800000, PT ;  /* 0x7f8000000400780c */ /* 0x000fc80003f04070 */
[----:B------:R-:W-:-:S09]  /*6340*/  SEL R0, R0, 0x7c, P0 ;  /* 0x0000007c00007807 */ /* 0x000fd20000000000 */
.L_x_1816:
[----:B------:R-:W-:Y:S05]  /*6350*/  BSYNC.RECONVERGENT B0 ;  /* 0x0000000000007941 */ /* 0x000fea0003800200 */
.L_x_1814:
[----:B------:R-:W-:-:S04]  /*6360*/  SHF.R.U32.HI R3, RZ, 0x18, R22 ;  /* 0x00000018ff037819 */ /* 0x000fc80000011616 */
[----:B------:R-:W-:-:S05]  /*6370*/  LOP3.LUT R3, R0, 0x80, R3, 0xf8, !PT ;  /* 0x0000008000037812 */ /* 0x000fca00078ef803 */
[----:B------:R0:W-:Y:S01]  /*6380*/  STG.E.U8 desc[UR36][R8.64], R3 ;  /* 0x0000000308007986 */ /* 0x0001e2000c101124 */
[----:B------:R-:W-:Y:S05]  /*6390*/  BRA `(.L_x_1787) ;  /* 0x0000000000087947 */ /* 0x000fea0003800000 */
.L_x_1808:
[----:B---3-5:R-:W-:-:S05]  /*63a0*/  F2FP.BF16.F32.PACK_AB R22, RZ, R22 ;  /* 0x00000016ff16723e */ /* 0x028fca00000010ff */
[----:B------:R0:W-:Y:S02]  /*63b0*/  STG.E.U16 desc[UR36][R8.64], R22 ;  /* 0x0000001608007986 */ /* 0x0001e4000c101524 */
.L_x_1787:
        /* <DEDUP_REMOVED lines=21> */
[----:B------:R-:W0:Y:S02]  /*6510*/  F2I.FTZ.TRUNC.NTZ R3, R24 ;  /* 0x0000001800037305 */ /* 0x000e24000021f100 */
[----:B0-----:R0:W-:Y:S01]  /*6520*/  STG.E.U8 desc[UR36][R8.64], R3 ;  /* 0x0000000308007986 */ /* 0x0011e2000c101124 */
[----:B------:R-:W-:Y:S05]  /*6530*/  BRA `(.L_x_1822) ;  /* 0x0000000c00387947 */ /* 0x000fea0003800000 */
.L_x_1820:
[----:B------:R-:W0:Y:S02]  /*6540*/  F2I.S64.TRUNC R24, R24 ;  /* 0x0000001800187311 */ /* 0x000e24000020d900 */
[----:B0-----:R-:W-:-:S05]  /*6550*/  IMAD.MOV.U32 R3, RZ, RZ, R24 ;  /* 0x000000ffff037224 */ /* 0x001fca00078e0018 */
[----:B------:R0:W-:Y:S01]  /*6560*/  STG.E.U8 desc[UR36][R8.64], R3 ;  /* 0x0000000308007986 */ /* 0x0001e2000c101124 */
[----:B------:R-:W-:Y:S05]  /*6570*/  BRA `(.L_x_1822) ;  /* 0x0000000c00287947 */ /* 0x000fea0003800000 */
.L_x_1819:
[----:B------:R-:W-:-:S13]  /*6580*/  ISETP.NE.AND P0, PT, R0, 0x2, PT ;  /* 0x000000020000780c */ /* 0x000fda0003f05270 */
[----:B------:R-:W-:Y:S05]  /*6590*/  @!P0 BRA `(.L_x_1823) ;  /* 0x0000000000288947 */ /* 0x000fea0003800000 */
[----:B------:R-:W-:-:S13]  /*65a0*/  ISETP.NE.AND P0, PT, R0, 0x3, PT ;  /* 0x000000030000780c */ /* 0x000fda0003f05270 */
[----:B------:R-:W-:Y:S05]  /*65b0*/  @!P0 BRA `(.L_x_1824) ;  /* 0x0000000000148947 */ /* 0x000fea0003800000 */
[----:B------:R-:W-:-:S13]  /*65c0*/  ISETP.NE.AND P0, PT, R0, 0x4, PT ;  /* 0x000000040000780c */ /* 0x000fda0003f05270 */
[----:B------:R-:W-:Y:S05]  /*65d0*/  @P0 BRA `(.L_x_1821) ;  /* 0x0000000800380947 */ /* 0x000fea0003800000 */
[----:B------:R-:W0:Y:S02]  /*65e0*/  F2I.S64.TRUNC R24, R24 ;  /* 0x0000001800187311 */ /* 0x000e24000020d900 */
[----:B0-----:R0:W-:Y:S01]  /*65f0*/  STG.E.64 desc[UR36][R8.64], R24 ;  /* 0x0000001808007986 */ /* 0x0011e2000c101b24 */
[----:B------:R-:W-:Y:S05]  /*6600*/  BRA `(.L_x_1822) ;  /* 0x0000000c00047947 */ /* 0x000fea0003800000 */
.L_x_1824:
[----:B------:R-:W0:Y:S02]  /*6610*/  F2I.FTZ.TRUNC.NTZ R3, R24 ;  /* 0x0000001800037305 */ /* 0x000e24000021f100 */
[----:B0-----:R0:W-:Y:S01]  /*6620*/  STG.E desc[UR36][R8.64], R3 ;  /* 0x0000000308007986 */ /* 0x0011e2000c101924 */
[----:B------:R-:W-:Y:S05]  /*6630*/  BRA `(.L_x_1822) ;  /* 0x0000000800f87947 */ /* 0x000fea0003800000 */
.L_x_1823:
[----:B------:R-:W0:Y:S02]  /*6640*/  F2I.FTZ.TRUNC.NTZ R3, R24 ;  /* 0x0000001800037305 */ /* 0x000e24000021f100 */
[----:B0-----:R0:W-:Y:S01]  /*6650*/  STG.E.U16 desc[UR36][R8.64], R3 ;  /* 0x0000000308007986 */ /* 0x0011e2000c101524 */
[----:B------:R-:W-:Y:S05]  /*6660*/  BRA `(.L_x_1822) ;  /* 0x0000000800ec7947 */ /* 0x000fea0003800000 */
.L_x_1818:
[----:B------:R-:W-:-:S13]  /*6670*/  ISETP.GT.AND P0, PT, R0, 0x6, PT ;  /* 0x000000060000780c */ /* 0x000fda0003f04270 */
[----:B------:R-:W-:Y:S05]  /*6680*/  @P0 BRA `(.L_x_1825) ;  /* 0x0000000000240947 */ /* 0x000fea0003800000 */
[----:B------:R-:W-:-:S13]  /*6690*/  ISETP.NE.AND P0, PT, R0, 0x5, PT ;  /* 0x000000050000780c */ /* 0x000fda0003f05270 */
[----:B------:R-:W-:Y:S05]  /*66a0*/  @!P0 BRA `(.L_x_1826) ;  /* 0x0000000000108947 */ /* 0x000fea0003800000 */
[----:B------:R-:W-:-:S13]  /*66b0*/  ISETP.NE.AND P0, PT, R0, 0x6, PT ;  /* 0x000000060000780c */ /* 0x000fda0003f05270 */
[----:B------:R-:W-:Y:S05]  /*66c0*/  @P0 BRA `(.L_x_1821) ;  /* 0x0000000400fc0947 */ /* 0x000fea0003800000 */
[----:B------:R0:W-:Y:S01]  /*66d0*/  STG.E desc[UR36][R8.64], R24 ;  /* 0x0000001808007986 */ /* 0x0001e2000c101924 */
[----:B------:R-:W-:Y:S05]  /*66e0*/  BRA `(.L_x_1822) ;  /* 0x0000000800cc7947 */ /* 0x000fea0003800000 */
.L_x_1826:
[----:B------:R-:W-:-:S05]  /*66f0*/  F2FP.F16.F32.PACK_AB R24, RZ, R24 ;  /* 0x00000018ff18723e */ /* 0x000fca00000000ff */
[----:B------:R0:W-:Y:S01]  /*6700*/  STG.E.U16 desc[UR36][R8.64], R24 ;  /* 0x0000001808007986 */ /* 0x0001e2000c101524 */
[----:B------:R-:W-:Y:S05]  /*6710*/  BRA `(.L_x_1822) ;  /* 0x0000000800c07947 */ /* 0x000fea0003800000 */
.L_x_1825:
[----:B------:R-:W-:-:S13]  /*6720*/  ISETP.NE.AND P0, PT, R0, 0x7, PT ;  /* 0x000000070000780c */ /* 0x000fda0003f05270 */
[----:B------:R-:W-:Y:S05]  /*6730*/  @!P0 BRA `(.L_x_1827) ;  /* 0x00000000002c8947 */ /* 0x000fea0003800000 */
[----:B------:R-:W-:-:S13]  /*6740*/  ISETP.NE.AND P0, PT, R0, 0x8, PT ;  /* 0x000000080000780c */ /* 0x000fda0003f05270 */
[----:B------:R-:W-:Y:S05]  /*6750*/  @!P0 BRA `(.L_x_1828) ;  /* 0x0000000000148947 */ /* 0x000fea0003800000 */
[----:B------:R-:W-:-:S13]  /*6760*/  ISETP.NE.AND P0, PT, R0, 0x9, PT ;  /* 0x000000090000780c */ /* 0x000fda0003f05270 */
[----:B------:R-:W-:Y:S05]  /*6770*/  @P0 BRA `(.L_x_1821) ;  /* 0x0000000400d00947 */ /* 0x000fea0003800000 */
[----:B------:R-:W-:-:S05]  /*6780*/  IMAD.MOV.U32 R25, RZ, RZ, RZ ;  /* 0x000000ffff197224 */ /* 0x000fca00078e00ff */
[----:B------:R0:W-:Y:S01]  /*6790*/  STG.E.64 desc[UR36][R8.64], R24 ;  /* 0x0000001808007986 */ /* 0x0001e2000c101b24 */
[----:B------:R-:W-:Y:S05]  /*67a0*/  BRA `(.L_x_1822) ;  /* 0x00000008009c7947 */ /* 0x000fea0003800000 */
.L_x_1828:
[----:B------:R-:W-:-:S04]  /*67b0*/  F2FP.F16.F32.PACK_AB R3, RZ, R24 ;  /* 0x00000018ff03723e */ /* 0x000fc800000000ff */
[----:B------:R-:W-:-:S05]  /*67c0*/  PRMT R3, R3, 0x5410, RZ ;  /* 0x0000541003037816 */ /* 0x000fca00000000ff */
[----:B------:R0:W-:Y:S01]  /*67d0*/  STG.E desc[UR36][R8.64], R3 ;  /* 0x0000000308007986 */ /* 0x0001e2000c101924 */
[----:B------:R-:W-:Y:S05]  /*67e0*/  BRA `(.L_x_1822) ;  /* 0x00000008008c7947 */ /* 0x000fea0003800000 */
.L_x_1827:
[----:B------:R-:W-:-:S06]  /*67f0*/  FMUL.FTZ R4, R24, 1 ;  /* 0x3f80000018047820 */ /* 0x000fcc0000410000 */
[----:B------:R-:W0:Y:S02]  /*6800*/  F2F.F64.F32 R4, R4 ;  /* 0x0000000400047310 */ /* 0x000e240000201800 */
[----:B0-----:R0:W-:Y:S01]  /*6810*/  STG.E.64 desc[UR36][R8.64], R4 ;  /* 0x0000000408007986 */ /* 0x0011e2000c101b24 */
[----:B------:R-:W-:Y:S05]  /*6820*/  BRA `(.L_x_1822) ;  /* 0x00000008007c7947 */ /* 0x000fea0003800000 */
.L_x_1817:
        /* <DEDUP_REMOVED lines=10> */
[----:B------:R-:W0:Y:S02]  /*68d0*/  F2I.FTZ.U32.TRUNC.NTZ R3, R24 ;  /* 0x0000001800037305 */ /* 0x000e24000021f000 */
[----:B0-----:R0:W-:Y:S01]  /*68e0*/  STG.E.U16 desc[UR36][R8.64], R3 ;  /* 0x0000000308007986 */ /* 0x0011e2000c101524 */
[----:B------:R-:W-:Y:S05]  /*68f0*/  BRA `(.L_x_1822) ;  /* 0x0000000800487947 */ /* 0x000fea0003800000 */
.L_x_1832:
        /* <DEDUP_REMOVED lines=16> */
.L_x_1835:
[----:B------:R-:W-:-:S04]  /*6a00*/  SHF.R.U32.HI R24, RZ, 0x18, R24 ;  /* 0x00000018ff187819 */ /* 0x000fc80000011618 */
[----:B------:R-:W-:-:S04]  /*6a10*/  LOP3.LUT R3, R3, 0x80, R24, 0xf8, !PT ;  /* 0x0000008003037812 */ /* 0x000fc800078ef818 */
[----:B------:R-:W-:-:S07]  /*6a20*/  PRMT R4, R3, 0x7610, R4 ;  /* 0x0000761003047816 */ /* 0x000fce0000000004 */
.L_x_1834:
[----:B------:R-:W-:Y:S05]  /*6a30*/  BSYNC.RECONVERGENT B0 ;  /* 0x0000000000007941 */ /* 0x000fea0003800200 */
.L_x_1833:
[----:B------:R0:W-:Y:S01]  /*6a40*/  STG.E.U8 desc[UR36][R8.64], R4 ;  /* 0x0000000408007986 */ /* 0x0001e2000c101124 */
[----:B------:R-:W-:Y:S05]  /*6a50*/  BRA `(.L_x_1822) ;  /* 0x0000000400f07947 */ /* 0x000fea0003800000 */
.L_x_1831:
        /* <DEDUP_REMOVED lines=16> */
.L_x_1838:
[----:B------:R-:W-:-:S04]  /*6b60*/  SHF.R.U32.HI R24, RZ, 0x18, R24 ;  /* 0x00000018ff187819 */ /* 0x000fc80000011618 */
[----:B------:R-:W-:-:S04]  /*6b70*/  LOP3.LUT R3, R3, 0x80, R24, 0xf8, !PT ;  /* 0x0000008003037812 */ /* 0x000fc800078ef818 */
[----:B------:R-:W-:-:S07]  /*6b80*/  PRMT R4, R3, 0x7610, R4 ;  /* 0x0000761003047816 */ /* 0x000fce0000000004 */
.L_x_1837:
[----:B------:R-:W-:Y:S05]  /*6b90*/  BSYNC.RECONVERGENT B0 ;  /* 0x0000000000007941 */ /* 0x000fea0003800200 */
.L_x_1836:
[----:B------:R0:W-:Y:S01]  /*6ba0*/  STG.E.U8 desc[UR36][R8.64], R4 ;  /* 0x0000000408007986 */ /* 0x0001e2000c101124 */
[----:B------:R-:W-:Y:S05]  /*6bb0*/  BRA `(.L_x_1822) ;  /* 0x0000000400987947 */ /* 0x000fea0003800000 */
.L_x_1830:
[----:B------:R-:W-:-:S13]  /*6bc0*/  ISETP.NE.AND P0, PT, R0, 0x1c, PT ;  /* 0x0000001c0000780c */ /* 0x000fda0003f05270 */
[----:B------:R-:W-:Y:S05]  /*6bd0*/  @!P0 BRA `(.L_x_1839) ;  /* 0x0000000000588947 */ /* 0x000fea0003800000 */
[----:B------:R-:W-:-:S13]  /*6be0*/  ISETP.NE.AND P0, PT, R0, 0x1d, PT ;  /* 0x0000001d0000780c */ /* 0x000fda0003f05270 */
[----:B------:R-:W-:Y:S05]  /*6bf0*/  @!P0 BRA `(.L_x_1840) ;  /* 0x0000000000448947 */ /* 0x000fea0003800000 */
[----:B------:R-:W-:-:S13]  /*6c00*/  ISETP.NE.AND P0, PT, R0, 0x2c, PT ;  /* 0x0000002c0000780c */ /* 0x000fda0003f05270 */
[----:B------:R-:W-:Y:S05]  /*6c10*/  @P0 BRA `(.L_x_1821) ;  /* 0x0000000000a80947 */ /* 0x000fea0003800000 */
        /* <DEDUP_REMOVED lines=15> */
.L_x_1840:
[----:B------:R-:W0:Y:S02]  /*6d10*/  F2I.U64.TRUNC R24, R24 ;  /* 0x0000001800187311 */ /* 0x000e24000020d800 */
[----:B0-----:R0:W-:Y:S01]  /*6d20*/  STG.E.64 desc[UR36][R8.64], R24 ;  /* 0x0000001808007986 */ /* 0x0011e2000c101b24 */
[----:B------:R-:W-:Y:S05]  /*6d30*/  BRA `(.L_x_1822) ;  /* 0x0000000400387947 */ /* 0x000fea0003800000 */
.L_x_1839:
[----:B------:R-:W0:Y:S02]  /*6d40*/  F2I.FTZ.U32.TRUNC.NTZ R3, R24 ;  /* 0x0000001800037305 */ /* 0x000e24000021f000 */
[----:B0-----:R0:W-:Y:S01]  /*6d50*/  STG.E desc[UR36][R8.64], R3 ;  /* 0x0000000308007986 */ /* 0x0011e2000c101924 */
[----:B------:R-:W-:Y:S05]  /*6d60*/  BRA `(.L_x_1822) ;  /* 0x00000004002c7947 */ /* 0x000fea0003800000 */
.L_x_1829:
[----:B------:R-:W-:-:S13]  /*6d70*/  ISETP.GT.AND P0, PT, R0, 0xe, PT ;  /* 0x0000000e0000780c */ /* 0x000fda0003f04270 */
[----:B------:R-:W-:Y:S05]  /*6d80*/  @P0 BRA `(.L_x_1841) ;  /* 0x0000000000340947 */ /* 0x000fea0003800000 */
[----:B------:R-:W-:-:S13]  /*6d90*/  ISETP.NE.AND P0, PT, R0, 0xa, PT ;  /* 0x0000000a0000780c */ /* 0x000fda0003f05270 */
[----:B------:R-:W-:Y:S05]  /*6da0*/  @!P0 BRA `(.L_x_1842) ;  /* 0x0000000000188947 */ /* 0x000fea0003800000 */
[----:B------:R-:W-:-:S13]  /*6db0*/  ISETP.NE.AND P0, PT, R0, 0xb, PT ;  /* 0x0000000b0000780c */ /* 0x000fda0003f05270 */
[----:B------:R-:W-:Y:S05]  /*6dc0*/  @P0 BRA `(.L_x_1821) ;  /* 0x00000000003c0947 */ /* 0x000fea0003800000 */
[----:B------:R-:W-:-:S04]  /*6dd0*/  FSETP.NEU.FTZ.AND P0, PT, R24, RZ, PT ;  /* 0x000000ff1800720b */ /* 0x000fc80003f1d000 */
[----:B------:R-:W-:-:S05]  /*6de0*/  SEL R3, RZ, 0x1, !P0 ;  /* 0x00000001ff037807 */ /* 0x000fca0004000000 */
[----:B------:R4:W-:Y:S01]  /*6df0*/  STG.E.U8 desc[UR36][R8.64], R3 ;  /* 0x0000000308007986 */ /* 0x0009e2000c101124 */
[----:B------:R-:W-:Y:S05]  /*6e00*/  BRA `(.L_x_1822) ;  /* 0x0000000400047947 */ /* 0x000fea0003800000 */
.L_x_1842:
[----:B------:R-:W-:Y:S01]  /*6e10*/  FMUL.FTZ R4, R24, 1 ;  /* 0x3f80000018047820 */ /* 0x000fe20000410000 */
[----:B------:R-:W-:-:S05]  /*6e20*/  CS2R R6, SRZ ;  /* 0x0000000000067805 */ /* 0x000fca000001ff00 */
[----:B------:R-:W0:Y:S02]  /*6e30*/  F2F.F64.F32 R4, R4 ;  /* 0x0000000400047310 */ /* 0x000e240000201800 */
[----:B0-----:R3:W-:Y:S01]  /*6e40*/  STG.E.128 desc[UR36][R8.64], R4 ;  /* 0x0000000408007986 */ /* 0x0017e2000c101d24 */
[----:B------:R-:W-:Y:S05]  /*6e50*/  BRA `(.L_x_1822) ;  /* 0x0000000000f07947 */ /* 0x000fea0003800000 */
.L_x_1841:
[----:B------:R-:W-:-:S13]  /*6e60*/  ISETP.NE.AND P0, PT, R0, 0xf, PT ;  /* 0x0000000f0000780c */ /* 0x000fda0003f05270 */
[----:B------:R-:W-:Y:S05]  /*6e70*/  @!P0 BRA `(.L_x_1843) ;  /* 0x0000000000e08947 */ /* 0x000fea0003800000 */
[----:B------:R-:W-:-:S13]  /*6e80*/  ISETP.NE.AND P0, PT, R0, 0x17, PT ;  /* 0x000000170000780c */ /* 0x000fda0003f05270 */
[----:B------:R-:W-:Y:S05]  /*6e90*/  @!P0 BRA `(.L_x_1844) ;  /* 0x00000000008c8947 */ /* 0x000fea0003800000 */
[----:B------:R-:W-:-:S13]  /*6ea0*/  ISETP.NE.AND P0, PT, R0, 0x18, PT ;  /* 0x000000180000780c */ /* 0x000fda0003f05270 */
[----:B------:R-:W-:Y:S05]  /*6eb0*/  @!P0 BRA `(.L_x_1845) ;  /* 0x0000000000448947 */ /* 0x000fea0003800000 */
.L_x_1821:
        /* <DEDUP_REMOVED lines=16> */
.L_x_1846:
[----:B------:R-:W-:Y:S05]  /*6fc0*/  BRA `(.L_x_1822) ;  /* 0x0000000000947947 */ /* 0x000fea0003800000 */
.L_x_1845:
        /* <DEDUP_REMOVED lines=12> */
.L_x_1848:
[----:B------:R-:W-:Y:S05]  /*7090*/  BSYNC.RECONVERGENT B0 ;  /* 0x0000000000007941 */ /* 0x000fea0003800200 */
.L_x_1847:
[----:B------:R-:W-:-:S05]  /*70a0*/  LOP3.LUT R3, R0, 0x80, R5, 0xf8, !PT ;  /* 0x0000008000037812 */ /* 0x000fca00078ef805 */
[----:B------:R1:W-:Y:S01]  /*70b0*/  STG.E.U8 desc[UR36][R8.64], R3 ;  /* 0x0000000308007986 */ /* 0x0003e2000c101124 */
[----:B------:R-:W-:Y:S05]  /*70c0*/  BRA `(.L_x_1822) ;  /* 0x0000000000547947 */ /* 0x000fea0003800000 */
.L_x_1844:
        /* <DEDUP_REMOVED lines=11> */
.L_x_1850:
[----:B------:R-:W-:Y:S01]  /*7180*/  IMAD.MOV.U32 R0, RZ, RZ, 0x7f ;  /* 0x0000007fff007424 */ /* 0x000fe200078e00ff */
[----:B------:R-:W-:-:S04]  /*7190*/  ISETP.GT.U32.AND P0, PT, R4, 0x7f800000, PT ;  /* 0x7f8000000400780c */ /* 0x000fc80003f04070 */
[----:B------:R-:W-:-:S09]  /*71a0*/  SEL R0, R0, 0x7c, P0 ;  /* 0x0000007c00007807 */ /* 0x000fd20000000000 */
.L_x_1851:
[----:B------:R-:W-:Y:S05]  /*71b0*/  BSYNC.RECONVERGENT B0 ;  /* 0x0000000000007941 */ /* 0x000fea0003800200 */
.L_x_1849:
[----:B------:R-:W-:-:S04]  /*71c0*/  SHF.R.U32.HI R3, RZ, 0x18, R24 ;  /* 0x00000018ff037819 */ /* 0x000fc80000011618 */
[----:B------:R-:W-:-:S05]  /*71d0*/  LOP3.LUT R3, R0, 0x80, R3, 0xf8, !PT ;  /* 0x0000008000037812 */ /* 0x000fca00078ef803 */
[----:B------:R2:W-:Y:S01]  /*71e0*/  STG.E.U8 desc[UR36][R8.64], R3 ;  /* 0x0000000308007986 */ /* 0x0005e2000c101124 */
[----:B------:R-:W-:Y:S05]  /*71f0*/  BRA `(.L_x_1822) ;  /* 0x0000000000087947 */ /* 0x000fea0003800000 */
.L_x_1843:
[----:B------:R-:W-:-:S05]  /*7200*/  F2FP.BF16.F32.PACK_AB R24, RZ, R24 ;  /* 0x00000018ff18723e */ /* 0x000fca00000010ff */
[----:B------:R0:W-:Y:S02]  /*7210*/  STG.E.U16 desc[UR36][R8.64], R24 ;  /* 0x0000001808007986 */ /* 0x0001e4000c101524 */
.L_x_1822:
[----:B------:R-:W-:-:S07]  /*7220*/  VIADD R19, R19, 0x80 ;  /* 0x0000008013137836 */ /* 0x000fce0000000000 */
.L_x_1781:
[----:B------:R-:W-:Y:S05]  /*7230*/  BSYNC.RECONVERGENT B6 ;  /* 0x0000000000067941 */ /* 0x000fea0003800200 */
.L_x_1780:
[----:B------:R-:W-:-:S13]  /*7240*/  ISETP.GE.AND P0, PT, R19, R17, PT ;  /* 0x000000111300720c */ /* 0x000fda0003f06270 */
[----:B------:R-:W-:Y:S05]  /*7250*/  @P0 EXIT ;  /* 0x000000000000094d */ /* 0x000fea0003800000 */
[----:B0-234-:R-:W0:Y:S01]  /*7260*/  LDC.64 R4, c[0x0][0x388] ;  /* 0x0000e200ff047b82 */ /* 0x01de220000000a00 */
[----:B------:R-:W1:Y:S01]  /*7270*/  LDCU UR4, c[0x0][0x3a8] ;  /* 0x00007500ff0477ac */ /* 0x000e620008000800 */
[----:B------:R-:W-:Y:S01]  /*7280*/  PRMT R0, R16, 0x9910, RZ ;  /* 0x0000991010007816 */ /* 0x000fe200000000ff */
        /* <DEDUP_REMOVED lines=14> */
[----:B-----5:R-:W0:Y:S02]  /*7370*/  F2I.FTZ.TRUNC.NTZ R5, R18 ;  /* 0x0000001200057305 */ /* 0x020e24000021f100 */
[----:B0-----:R-:W-:Y:S01]  /*7380*/  STG.E.U8 desc[UR36][R2.64], R5 ;  /* 0x0000000502007986 */ /* 0x001fe2000c101124 */
[----:B------:R-:W-:Y:S05]  /*7390*/  EXIT ;  /* 0x000000000000794d */ /* 0x000fea0003800000 */
.L_x_1855:
[----:B-----5:R-:W0:Y:S02]  /*73a0*/  F2I.S64.TRUNC R18, R18 ;  /* 0x0000001200127311 */ /* 0x020e24000020d900 */
[----:B0-----:R-:W-:-:S05]  /*73b0*/  IMAD.MOV.U32 R5, RZ, RZ, R18 ;  /* 0x000000ffff057224 */ /* 0x001fca00078e0012 */
[----:B------:R-:W-:Y:S01]  /*73c0*/  STG.E.U8 desc[UR36][R2.64], R5 ;  /* 0x0000000502007986 */ /* 0x000fe2000c101124 */
[----:B------:R-:W-:Y:S05]  /*73d0*/  EXIT ;  /* 0x000000000000794d */ /* 0x000fea0003800000 */
.L_x_1854:
[----:B------:R-:W-:-:S13]  /*73e0*/  ISETP.NE.AND P0, PT, R0, 0x2, PT ;  /* 0x000000020000780c */ /* 0x000fda0003f05270 */
[----:B------:R-:W-:Y:S05]  /*73f0*/  @!P0 BRA `(.L_x_1857) ;  /* 0x0000000000288947 */ /* 0x000fea0003800000 */
[----:B------:R-:W-:-:S13]  /*7400*/  ISETP.NE.AND P0, PT, R0, 0x3, PT ;  /* 0x000000030000780c */ /* 0x000fda0003f05270 */
[----:B------:R-:W-:Y:S05]  /*7410*/  @!P0 BRA `(.L_x_1858) ;  /* 0x0000000000148947 */ /* 0x000fea0003800000 */
[----:B------:R-:W-:-:S13]  /*7420*/  ISETP.NE.AND P0, PT, R0, 0x4, PT ;  /* 0x000000040000780c */ /* 0x000fda0003f05270 */
[----:B------:R-:W-:Y:S05]  /*7430*/  @P0 BRA `(.L_x_1856) ;  /* 0x0000000800380947 */ /* 0x000fea0003800000 */
[----:B-----5:R-:W0:Y:S02]  /*7440*/  F2I.S64.TRUNC R18, R18 ;  /* 0x0000001200127311 */ /* 0x020e24000020d900 */
[----:B0-----:R-:W-:Y:S01]  /*7450*/  STG.E.64 desc[UR36][R2.64], R18 ;  /* 0x0000001202007986 */ /* 0x001fe2000c101b24 */
[----:B------:R-:W-:Y:S05]  /*7460*/  EXIT ;  /* 0x000000000000794d */ /* 0x000fea0003800000 */
.L_x_1858:
[----:B-----5:R-:W0:Y:S02]  /*7470*/  F2I.FTZ.TRUNC.NTZ R5, R18 ;  /* 0x0000001200057305 */ /* 0x020e24000021f100 */
[----:B0-----:R-:W-:Y:S01]  /*7480*/  STG.E desc[UR36][R2.64], R5 ;  /* 0x0000000502007986 */ /* 0x001fe2000c101924 */
[----:B------:R-:W-:Y:S05]  /*7490*/  EXIT ;  /* 0x000000000000794d */ /* 0x000fea0003800000 */
.L_x_1857:
[----:B-----5:R-:W0:Y:S02]  /*74a0*/  F2I.FTZ.TRUNC.NTZ R5, R18 ;  /* 0x0000001200057305 */ /* 0x020e24000021f100 */
[----:B0-----:R-:W-:Y:S01]  /*74b0*/  STG.E.U16 desc[UR36][R2.64], R5 ;  /* 0x0000000502007986 */ /* 0x001fe2000c101524 */
[----:B------:R-:W-:Y:S05]  /*74c0*/  EXIT ;  /* 0x000000000000794d */ /* 0x000fea0003800000 */
.L_x_1853:
[----:B------:R-:W-:-:S13]  /*74d0*/  ISETP.GT.AND P0, PT, R0, 0x6, PT ;  /* 0x000000060000780c */ /* 0x000fda0003f04270 */
[----:B------:R-:W-:Y:S05]  /*74e0*/  @P0 BRA `(.L_x_1859) ;  /* 0x0000000000240947 */ /* 0x000fea0003800000 */
[----:B------:R-:W-:-:S13]  /*74f0*/  ISETP.NE.AND P0, PT, R0, 0x5, PT ;  /* 0x000000050000780c */ /* 0x000fda0003f05270 */
[----:B------:R-:W-:Y:S05]  /*7500*/  @!P0 BRA `(.L_x_1860) ;  /* 0x0000000000108947 */ /* 0x000fea0003800000 */
[----:B------:R-:W-:-:S13]  /*7510*/  ISETP.NE.AND P0, PT, R0, 0x6, PT ;  /* 0x000000060000780c */ /* 0x000fda0003f05270 */
[----:B------:R-:W-:Y:S05]  /*7520*/  @P0 BRA `(.L_x_1856) ;  /* 0x0000000400fc0947 */ /* 0x000fea0003800000 */
[----:B-----5:R-:W-:Y:S01]  /*7530*/  STG.E desc[UR36][R2.64], R18 ;  /* 0x0000001202007986 */ /* 0x020fe2000c101924 */
[----:B------:R-:W-:Y:S05]  /*7540*/  EXIT ;  /* 0x000000000000794d */ /* 0x000fea0003800000 */
.L_x_1860:
[----:B-----5:R-:W-:-:S05]  /*7550*/  F2FP.F16.F32.PACK_AB R18, RZ, R18 ;  /* 0x00000012ff12723e */ /* 0x020fca00000000ff */
[----:B------:R-:W-:Y:S01]  /*7560*/  STG.E.U16 desc[UR36][R2.64], R18 ;  /* 0x0000001202007986 */ /* 0x000fe2000c101524 */
[----:B------:R-:W-:Y:S05]  /*7570*/  EXIT ;  /* 0x000000000000794d */ /* 0x000fea0003800000 */
.L_x_1859:
[----:B------:R-:W-:-:S13]  /*7580*/  ISETP.NE.AND P0, PT, R0, 0x7, PT ;  /* 0x000000070000780c */ /* 0x000fda0003f05270 */
[----:B------:R-:W-:Y:S05]  /*7590*/  @!P0 BRA `(.L_x_1861) ;  /* 0x00000000002c8947 */ /* 0x000fea0003800000 */
[----:B------:R-:W-:-:S13]  /*75a0*/  ISETP.NE.AND P0, PT, R0, 0x8, PT ;  /* 0x000000080000780c */ /* 0x000fda0003f05270 */
[----:B------:R-:W-:Y:S05]  /*75b0*/  @!P0 BRA `(.L_x_1862) ;  /* 0x0000000000148947 */ /* 0x000fea0003800000 */
[----:B------:R-:W-:-:S13]  /*75c0*/  ISETP.NE.AND P0, PT, R0, 0x9, PT ;  /* 0x000000090000780c */ /* 0x000fda0003f05270 */
[----:B------:R-:W-:Y:S05]  /*75d0*/  @P0 BRA `(.L_x_1856) ;  /* 0x0000000400d00947 */ /* 0x000fea0003800000 */
[----:B------:R-:W-:-:S05]  /*75e0*/  IMAD.MOV.U32 R19, RZ, RZ, RZ ;  /* 0x000000ffff137224 */ /* 0x000fca00078e00ff */
[----:B-----5:R-:W-:Y:S01]  /*75f0*/  STG.E.64 desc[UR36][R2.64], R18 ;  /* 0x0000001202007986 */ /* 0x020fe2000c101b24 */
[----:B------:R-:W-:Y:S05]  /*7600*/  EXIT ;  /* 0x000000000000794d */ /* 0x000fea0003800000 */
.L_x_1862:
[----:B-----5:R-:W-:-:S04]  /*7610*/  F2FP.F16.F32.PACK_AB R5, RZ, R18 ;  /* 0x00000012ff05723e */ /* 0x020fc800000000ff */
[----:B------:R-:W-:-:S05]  /*7620*/  PRMT R5, R5, 0x5410, RZ ;  /* 0x0000541005057816 */ /* 0x000fca00000000ff */
[----:B------:R-:W-:Y:S01]  /*7630*/  STG.E desc[UR36][R2.64], R5 ;  /* 0x0000000502007986 */ /* 0x000fe2000c101924 */
[----:B------:R-:W-:Y:S05]  /*7640*/  EXIT ;  /* 0x000000000000794d */ /* 0x000fea0003800000 */
.L_x_1861:
[----:B-----5:R-:W-:-:S06]  /*7650*/  FMUL.FTZ R4, R18, 1 ;  /* 0x3f80000012047820 */ /* 0x020fcc0000410000 */
[----:B------:R-:W0:Y:S02]  /*7660*/  F2F.F64.F32 R4, R4 ;  /* 0x0000000400047310 */ /* 0x000e240000201800 */
[----:B0-----:R-:W-:Y:S01]  /*7670*/  STG.E.64 desc[UR36][R2.64], R4 ;  /* 0x0000000402007986 */ /* 0x001fe2000c101b24 */
[----:B------:R-:W-:Y:S05]  /*7680*/  EXIT ;  /* 0x000000000000794d */ /* 0x000fea0003800000 */
.L_x_1852:
        /* <DEDUP_REMOVED lines=10> */
[----:B-----5:R-:W0:Y:S02]  /*7730*/  F2I.FTZ.U32.TRUNC.NTZ R5, R18 ;  /* 0x0000001200057305 */ /* 0x020e24000021f000 */
[----:B0-----:R-:W-:Y:S01]  /*7740*/  STG.E.U16 desc[UR36][R2.64], R5 ;  /* 0x0000000502007986 */ /* 0x001fe2000c101524 */
[----:B------:R-:W-:Y:S05]  /*7750*/  EXIT ;  /* 0x000000000000794d */ /* 0x000fea0003800000 */
.L_x_1866:
[----:B-----5:R-:W-:Y:S01]  /*7760*/  LOP3.LUT R4, R18, 0x7fffffff, RZ, 0xc0, !PT ;  /* 0x7fffffff12047812 */ /* 0x020fe200078ec0ff */
        /* <DEDUP_REMOVED lines=15> */
.L_x_1869:
[----:B------:R-:W-:-:S04]  /*7860*/  SHF.R.U32.HI R18, RZ, 0x18, R18 ;  /* 0x00000018ff127819 */ /* 0x000fc80000011612 */
[----:B------:R-:W-:-:S04]  /*7870*/  LOP3.LUT R5, R5, 0x80, R18, 0xf8, !PT ;  /* 0x0000008005057812 */ /* 0x000fc800078ef812 */
[----:B------:R-:W-:-:S07]  /*7880*/  PRMT R0, R5, 0x7610, R0 ;  /* 0x0000761005007816 */ /* 0x000fce0000000000 */
.L_x_1868:
[----:B------:R-:W-:Y:S05]  /*7890*/  BSYNC.RECONVERGENT B0 ;  /* 0x0000000000007941 */ /* 0x000fea0003800200 */
.L_x_1867:
[----:B------:R-:W-:Y:S01]  /*78a0*/  STG.E.U8 desc[UR36][R2.64], R0 ;  /* 0x0000000002007986 */ /* 0x000fe2000c101124 */
[----:B------:R-:W-:Y:S05]  /*78b0*/  EXIT ;  /* 0x000000000000794d */ /* 0x000fea0003800000 */
.L_x_1865:
        /* <DEDUP_REMOVED lines=16> */
.L_x_1872:
[----:B------:R-:W-:-:S04]  /*79c0*/  SHF.R.U32.HI R18, RZ, 0x18, R18 ;  /* 0x00000018ff127819 */ /* 0x000fc80000011612 */
[----:B------:R-:W-:-:S04]  /*79d0*/  LOP3.LUT R5, R5, 0x80, R18, 0xf8, !PT ;  /* 0x0000008005057812 */ /* 0x000fc800078ef812 */
[----:B------:R-:W-:-:S07]  /*79e0*/  PRMT R0, R5, 0x7610, R0 ;  /* 0x0000761005007816 */ /* 0x000fce0000000000 */
.L_x_1871:
[----:B------:R-:W-:Y:S05]  /*79f0*/  BSYNC.RECONVERGENT B0 ;  /* 0x0000000000007941 */ /* 0x000fea0003800200 */
.L_x_1870:
[----:B------:R-:W-:Y:S01]  /*7a00*/  STG.E.U8 desc[UR36][R2.64], R0 ;  /* 0x0000000002007986 */ /* 0x000fe2000c101124 */
[----:B------:R-:W-:Y:S05]  /*7a10*/  EXIT ;  /* 0x000000000000794d */ /* 0x000fea0003800000 */
.L_x_1864:
[----:B------:R-:W-:-:S13]  /*7a20*/  ISETP.NE.AND P0, PT, R0, 0x1c, PT ;  /* 0x0000001c0000780c */ /* 0x000fda0003f05270 */
[----:B------:R-:W-:Y:S05]  /*7a30*/  @!P0 BRA `(.L_x_1873) ;  /* 0x0000000000588947 */ /* 0x000fea0003800000 */
[----:B------:R-:W-:-:S13]  /*7a40*/  ISETP.NE.AND P0, PT, R0, 0x1d, PT ;  /* 0x0000001d0000780c */ /* 0x000fda0003f05270 */
[----:B------:R-:W-:Y:S05]  /*7a50*/  @!P0 BRA `(.L_x_1874) ;  /* 0x0000000000448947 */ /* 0x000fea0003800000 */
[----:B------:R-:W-:-:S13]  /*7a60*/  ISETP.NE.AND P0, PT, R0, 0x2c, PT ;  /* 0x0000002c0000780c */ /* 0x000fda0003f05270 */
[----:B------:R-:W-:Y:S05]  /*7a70*/  @P0 BRA `(.L_x_1856) ;  /* 0x0000000000a80947 */ /* 0x000fea0003800000 */
[----:B-----5:R-:W-:-:S04]  /*7a80*/  SHF.R.U32.HI R4, RZ, 0x17, R18 ;  /* 0x00000017ff047819 */ /* 0x020fc80000011612 */
        /* <DEDUP_REMOVED lines=14> */
.L_x_1874:
[----:B-----5:R-:W0:Y:S02]  /*7b70*/  F2I.U64.TRUNC R18, R18 ;  /* 0x0000001200127311 */ /* 0x020e24000020d800 */
[----:B0-----:R-:W-:Y:S01]  /*7b80*/  STG.E.64 desc[UR36][R2.64], R18 ;  /* 0x0000001202007986 */ /* 0x001fe2000c101b24 */
[----:B------:R-:W-:Y:S05]  /*7b90*/  EXIT ;  /* 0x000000000000794d */ /* 0x000fea0003800000 */
.L_x_1873:
[----:B-----5:R-:W0:Y:S02]  /*7ba0*/  F2I.FTZ.U32.TRUNC.NTZ R5, R18 ;  /* 0x0000001200057305 */ /* 0x020e24000021f000 */
[----:B0-----:R-:W-:Y:S01]  /*7bb0*/  STG.E desc[UR36][R2.64], R5 ;  /* 0x0000000502007986 */ /* 0x001fe2000c101924 */
[----:B------:R-:W-:Y:S05]  /*7bc0*/  EXIT ;  /* 0x000000000000794d */ /* 0x000fea0003800000 */
.L_x_1863:
[----:B------:R-:W-:-:S13]  /*7bd0*/  ISETP.GT.AND P0, PT, R0, 0xe, PT ;  /* 0x0000000e0000780c */ /* 0x000fda0003f04270 */
[----:B------:R-:W-:Y:S05]  /*7be0*/  @P0 BRA `(.L_x_1875) ;  /* 0x0000000000340947 */ /* 0x000fea0003800000 */
[----:B------:R-:W-:-:S13]  /*7bf0*/  ISETP.NE.AND P0, PT, R0, 0xa, PT ;  /* 0x0000000a0000780c */ /* 0x000fda0003f05270 */
[----:B------:R-:W-:Y:S05]  /*7c00*/  @!P0 BRA `(.L_x_1876) ;  /* 0x0000000000188947 */ /* 0x000fea0003800000 */
[----:B------:R-:W-:-:S13]  /*7c10*/  ISETP.NE.AND P0, PT, R0, 0xb, PT ;  /* 0x0000000b0000780c */ /* 0x000fda0003f05270 */
[----:B------:R-:W-:Y:S05]  /*7c20*/  @P0 BRA `(.L_x_1856) ;  /* 0x00000000003c0947 */ /* 0x000fea0003800000 */
[----:B-----5:R-:W-:-:S04]  /*7c30*/  FSETP.NEU.FTZ.AND P0, PT, R18, RZ, PT ;  /* 0x000000ff1200720b */ /* 0x020fc80003f1d000 */
[----:B------:R-:W-:-:S05]  /*7c40*/  SEL R5, RZ, 0x1, !P0 ;  /* 0x00000001ff057807 */ /* 0x000fca0004000000 */
[----:B------:R-:W-:Y:S01]  /*7c50*/  STG.E.U8 desc[UR36][R2.64], R5 ;  /* 0x0000000502007986 */ /* 0x000fe2000c101124 */
[----:B------:R-:W-:Y:S05]  /*7c60*/  EXIT ;  /* 0x000000000000794d */ /* 0x000fea0003800000 */
.L_x_1876:
[----:B-----5:R-:W-:Y:S01]  /*7c70*/  FMUL.FTZ R4, R18, 1 ;  /* 0x3f80000012047820 */ /* 0x020fe20000410000 */
[----:B------:R-:W-:-:S05]  /*7c80*/  CS2R R6, SRZ ;  /* 0x0000000000067805 */ /* 0x000fca000001ff00 */
[----:B------:R-:W0:Y:S02]  /*7c90*/  F2F.F64.F32 R4, R4 ;  /* 0x0000000400047310 */ /* 0x000e240000201800 */
[----:B0-----:R-:W-:Y:S01]  /*7ca0*/  STG.E.128 desc[UR36][R2.64], R4 ;  /* 0x0000000402007986 */ /* 0x001fe2000c101d24 */
[----:B------:R-:W-:Y:S05]  /*7cb0*/  EXIT ;  /* 0x000000000000794d */ /* 0x000fea0003800000 */
.L_x_1875:
[----:B------:R-:W-:-:S13]  /*7cc0*/  ISETP.NE.AND P0, PT, R0, 0xf, PT ;  /* 0x0000000f0000780c */ /* 0x000fda0003f05270 */
[----:B------:R-:W-:Y:S05]  /*7cd0*/  @!P0 BRA `(.L_x_1877) ;  /* 0x0000000000e08947 */ /* 0x000fea0003800000 */
[----:B------:R-:W-:-:S13]  /*7ce0*/  ISETP.NE.AND P0, PT, R0, 0x17, PT ;  /* 0x000000170000780c */ /* 0x000fda0003f05270 */
[----:B------:R-:W-:Y:S05]  /*7cf0*/  @!P0 BRA `(.L_x_1878) ;  /* 0x00000000008c8947 */ /* 0x000fea0003800000 */
[----:B------:R-:W-:-:S13]  /*7d00*/  ISETP.NE.AND P0, PT, R0, 0x18, PT ;  /* 0x000000180000780c */ /* 0x000fda0003f05270 */
[----:B------:R-:W-:Y:S05]  /*7d10*/  @!P0 BRA `(.L_x_1879) ;  /* 0x0000000000448947 */ /* 0x000fea0003800000 */
.L_x_1856:
        /* <DEDUP_REMOVED lines=15> */
[----:B--2--5:R-:W-:Y:S05]  /*7e10*/  CALL.ABS.NOINC R2 ;  /* 0x0000000002007343 */ /* 0x024fea0003c00000 */
.L_x_1880:
[----:B------:R-:W-:Y:S05]  /*7e20*/  EXIT ;  /* 0x000000000000794d */ /* 0x000fea0003800000 */
.L_x_1879:
[----:B-----5:R-:W-:Y:S01]  /*7e30*/  LOP3.LUT R4, R18, 0x7fffffff, RZ, 0xc0, !PT ;  /* 0x7fffffff12047812 */ /* 0x020fe200078ec0ff */
        /* <DEDUP_REMOVED lines=11> */
.L_x_1882:
[----:B------:R-:W-:Y:S05]  /*7ef0*/  BSYNC.RECONVERGENT B0 ;  /* 0x0000000000007941 */ /* 0x000fea0003800200 */
.L_x_1881:
[----:B------:R-:W-:-:S05]  /*7f00*/  LOP3.LUT R5, R0, 0x80, R7, 0xf8, !PT ;  /* 0x0000008000057812 */ /* 0x000fca00078ef807 */
[----:B------:R-:W-:Y:S01]  /*7f10*/  STG.E.U8 desc[UR36][R2.64], R5 ;  /* 0x0000000502007986 */ /* 0x000fe2000c101124 */
[----:B------:R-:W-:Y:S05]  /*7f20*/  EXIT ;  /* 0x000000000000794d */ /* 0x000fea0003800000 */
.L_x_1878:
[----:B-----5:R-:W-:Y:S01]  /*7f30*/  LOP3.LUT R4, R18, 0x7fffffff, RZ, 0xc0, !PT ;  /* 0x7fffffff12047812 */ /* 0x020fe200078ec0ff */
        /* <DEDUP_REMOVED lines=10> */
.L_x_1884:
[----:B------:R-:W-:Y:S01]  /*7fe0*/  IMAD.MOV.U32 R0, RZ, RZ, 0x7f ;  /* 0x0000007fff007424 */ /* 0x000fe200078e00ff */
[----:B------:R-:W-:-:S04]  /*7ff0*/  ISETP.GT.U32.AND P0, PT, R4, 0x7f800000, PT ;  /* 0x7f8000000400780c */ /* 0x000fc80003f04070 */
[----:B------:R-:W-:-:S09]  /*8000*/  SEL R0, R0, 0x7c, P0 ;  /* 0x0000007c00007807 */ /* 0x000fd20000000000 */
.L_x_1885:
[----:B------:R-:W-:Y:S05]  /*8010*/  BSYNC.RECONVERGENT B0 ;  /* 0x0000000000007941 */ /* 0x000fea0003800200 */
.L_x_1883:
[----:B------:R-:W-:-:S04]  /*8020*/  SHF.R.U32.HI R5, RZ, 0x18, R18 ;  /* 0x00000018ff057819 */ /* 0x000fc80000011612 */
[----:B------:R-:W-:-:S05]  /*8030*/  LOP3.LUT R5, R0, 0x80, R5, 0xf8, !PT ;  /* 0x0000008000057812 */ /* 0x000fca00078ef805 */
[----:B------:R-:W-:Y:S01]  /*8040*/  STG.E.U8 desc[UR36][R2.64], R5 ;  /* 0x0000000502007986 */ /* 0x000fe2000c101124 */
[----:B------:R-:W-:Y:S05]  /*8050*/  EXIT ;  /* 0x000000000000794d */ /* 0x000fea0003800000 */
.L_x_1877:
[----:B-----5:R-:W-:-:S05]  /*8060*/  F2FP.BF16.F32.PACK_AB R18, RZ, R18 ;  /* 0x00000012ff12723e */ /* 0x020fca00000010ff */
[----:B------:R-:W-:Y:S01]  /*8070*/  STG.E.U16 desc[UR36][R2.64], R18 ;  /* 0x0000001202007986 */ /* 0x000fe2000c101524 */
[----:B------:R-:W-:Y:S05]  /*8080*/  EXIT ;  /* 0x000000000000794d */ /* 0x000fea0003800000 */
.L_x_1886:
        /* <DEDUP_REMOVED lines=15> */
.L_x_18558:


//--------------------- .text._ZN2at6native18elementwise_kernelILi128ELi2EZNS0_22gpu_kernel_impl_nocastIZZZNS0_17asinh_kernel_cudaERNS_18TensorIteratorBaseEENKUlvE0_clEvENKUlvE0_clEvEUlfE_EEvS4_RKT_EUliE_EEviT1_ --------------------------
	.section	.text._ZN2at6native18elementwise_kernelILi128ELi2EZNS0_22gpu_kernel_impl_nocastIZZZNS0_17asinh_kernel_cudaERNS_18TensorIteratorBaseEENKUlvE0_clEvENKUlvE0_clEvEUlfE_EEvS4_RKT_EUliE_EEviT1_,"ax",@progbits
	.align	128
        .global         _ZN2at6native18elementwise_kernelILi128ELi2EZNS0_22gpu_kernel_impl_nocastIZZZNS0_17asinh_kernel_cudaERNS_18TensorIteratorBaseEENKUlvE0_clEvENKUlvE0_clEvEUlfE_EEvS4_RKT_EUliE_EEviT1_
        .type           _ZN2at6native18elementwise_kernelILi128ELi2EZNS0_22gpu_kernel_impl_nocastIZZZNS0_17asinh_kernel_cudaERNS_18TensorIteratorBaseEENKUlvE0_clEvENKUlvE0_clEvEUlfE_EEvS4_RKT_EUliE_EEviT1_,@function
        .size           _ZN2at6native18elementwise_kernelILi128ELi2EZNS0_22gpu_kernel_impl_nocastIZZZNS0_17asinh_kernel_cudaERNS_18TensorIteratorBaseEENKUlvE0_clEvENKUlvE0_clEvEUlfE_EEvS4_RKT_EUliE_EEviT1_,(.L_x_18559 - _ZN2at6native18elementwise_kernelILi128ELi2EZNS0_22gpu_kernel_impl_nocastIZZZNS0_17asinh_kernel_cudaERNS_18TensorIteratorBaseEENKUlvE0_clEvENKUlvE0_clEvEUlfE_EEvS4_RKT_EUliE_EEviT1_)
        .other          _ZN2at6native18elementwise_kernelILi128ELi2EZNS0_22gpu_kernel_impl_nocastIZZZNS0_17asinh_kernel_cudaERNS_18TensorIteratorBaseEENKUlvE0_clEvENKUlvE0_clEvEUlfE_EEvS4_RKT_EUliE_EEviT1_,@"STO_CUDA_ENTRY STV_DEFAULT"
_ZN2at6native18elementwise_kernelILi128ELi2EZNS0_22gpu_kernel_impl_nocastIZZZNS0_17asinh_kernel_cudaERNS_18TensorIteratorBaseEENKUlvE0_clEvENKUlvE0_clEvEUlfE_EEvS4_RKT_EUliE_EEviT1_:
.text._ZN2at6native18elementwise_kernelILi128ELi2EZNS0_22gpu_kernel_impl_nocastIZZZNS0_17asinh_kernel_cudaERNS_18TensorIteratorBaseEENKUlvE0_clEvENKUlvE0_clEvEUlfE_EEvS4_RKT_EUliE_EEviT1_:
        /* <DEDUP_REMOVED lines=10> */
[----:B------:R-:W-:Y:S01]  /*00a0*/  BSSY.RECONVERGENT B0, `(.L_x_1888) ;  /* 0x0000032000007945 */ /* 0x000fe20003800200 */
[----:B0-----:R-:W-:-:S13]  /*00b0*/  ISETP.GE.AND P0, PT, R3, UR4, PT ;  /* 0x0000000403007c0c */ /* 0x001fda000bf06270 */
[----:B------:R-:W-:Y:S05]  /*00c0*/  @P0 BRA `(.L_x_1889) ;  /* 0x0000000000bc0947 */ /* 0x000fea0003800000 */
[----:B------:R-:W0:Y:S02]  /*00d0*/  LDC.64 R4, c[0x0][0x588] ;  /* 0x00016200ff047b82 */ /* 0x000e240000000a00 */
[----:B0-----:R-:W2:Y:S01]  /*00e0*/  LDG.E R0, desc[UR6][R4.64] ;  /* 0x0000000604007981 */ /* 0x001ea2000c1e1900 */
[----:B------:R-:W-:Y:S02]  /*00f0*/  PLOP3.LUT P3, PT, PT, PT, PT, 0x8, 0x80 ;  /* 0x000000000080781c */ /* 0x000fe40003f6e170 */
[----:B------:R-:W-:Y:S01]  /*0100*/  IADD3 R3, PT, PT, R3, 0x80, RZ ;  /* 0x0000008003037810 */ /* 0x000fe20007ffe0ff */
[C---:B--2---:R-:W-:Y:S01]  /*0110*/  FFMA.FTZ R2, R0.reuse, R0, 1 ;  /* 0x3f80000000027423 */ /* 0x044fe20000010000 */
        /* <DEDUP_REMOVED lines=40> */
[----:B------:R-:W-:-:S05]  /*03a0*/  FSEL R7, R0, R2, !P0 ;  /* 0x0000000200077208 */ /* 0x000fca0004000000 */
[----:B0-----:R0:W-:Y:S02]  /*03b0*/  STG.E desc[UR6][R4.64], R7 ;  /* 0x0000000704007986 */ /* 0x0011e4000c101906 */
.L_x_1889:
[----:B------:R-:W-:Y:S05]  /*03c0*/  BSYNC.RECONVERGENT B0 ;  /* 0x0000000000007941 */ /* 0x000fea0003800200 */
.L_x_1888:
[----:B------:R-:W-:-:S13]  /*03d0*/  ISETP.GE.AND P0, PT, R3, UR4, PT ;  /* 0x0000000403007c0c */ /* 0x000fda000bf06270 */
[----:B------:R-:W-:Y:S05]  /*03e0*/  @P0 EXIT ;  /* 0x000000000000094d */ /* 0x000fea0003800000 */
[----:B------:R-:W1:Y:S02]  /*03f0*/  LDC.64 R2, c[0x0][0x588] ;  /* 0x00016200ff027b82 */ /* 0x000e640000000a00 */
[----:B-1----:R-:W0:Y:S01]  /*0400*/  LDG.E R0, desc[UR6][R2.64] ;  /* 0x0000000602007981 */ /* 0x002e22000c1e1900 */
[----:B------:R-:W-:Y:S01]  /*0410*/  HFMA2 R8, -RZ, RZ, 1.625, 0 ;  /* 0x3e800000ff087431 */ /* 0x000fe200000001ff */
[----:B------:R-:W-:Y:S01]  /*0420*/  PLOP3.LUT P3, PT, PT, PT, PT, 0x8, 0x80 ;  /* 0x000000000080781c */ /* 0x000fe20003f6e170 */
[C---:B0-----:R-:W-:Y:S01]  /*0430*/  FFMA.FTZ R4, R0.reuse, R0, 1 ;  /* 0x3f80000000047423 */ /* 0x041fe20000010000 */
        /* <DEDUP_REMOVED lines=33> */
[----:B------:R-:W-:Y:S02]  /*0650*/  @P3 FFMA.FTZ R7, R6, R3, +INF ;  /* 0x7f80000006073423 */ /* 0x000fe40000010003 */
[----:B------:R-:W0:Y:S03]  /*0660*/  LDC.64 R2, c[0x0][0x580] ;  /* 0x00016000ff027b82 */ /* 0x000e260000000a00 */
[----:B------:R-:W-:-:S05]  /*0670*/  @P1 FSEL R7, R7, -RZ, P2 ;  /* 0x800000ff07071208 */ /* 0x000fca0001000000 */
[----:B------:R-:W-:Y:S01]  /*0680*/  @P0 FADD.FTZ R7, R7, 0.69314718246459960938 ;  /* 0x3f31721807070421 */ /* 0x000fe20000010000 */
[----:B------:R-:W-:-:S04]  /*0690*/  FSETP.NAN.FTZ.AND P0, PT, |R0|, |R0|, PT ;  /* 0x400000000000720b */ /* 0x000fc80003f18200 */
[----:B------:R-:W-:-:S04]  /*06a0*/  LOP3.LUT R0, R7, 0x80000000, R0, 0xb8, !PT ;  /* 0x8000000007007812 */ /* 0x000fc800078eb800 */
[----:B------:R-:W-:-:S05]  /*06b0*/  FSEL R5, R0, R7, !P0 ;  /* 0x0000000700057208 */ /* 0x000fca0004000000 */
[----:B0-----:R-:W-:Y:S01]  /*06c0*/  STG.E desc[UR6][R2.64], R5 ;  /* 0x0000000502007986 */ /* 0x001fe2000c101906 */
[----:B------:R-:W-:Y:S05]  /*06d0*/  EXIT ;  /* 0x000000000000794d */ /* 0x000fea0003800000 */
.L_x_1887:
[----:B------:R-:W0:Y:S01]  /*06e0*/  LDCU UR4, c[0x0][0x380] ;  /* 0x00007000ff0477ac */ /* 0x000e220008000800 */
[----:B------:R-:W-:Y:S01]  /*06f0*/  IADD3 R2, PT, PT, R2, -0x1, RZ ;  /* 0xffffffff02027810 */ /* 0x000fe20007ffe0ff */
[----:B------:R-:W-:Y:S03]  /*0700*/  BSSY.RECONVERGENT B0, `(.L_x_1890) ;  /* 0x0000160000007945 */ /* 0x000fe60003800200 */
        /* <DEDUP_REMOVED lines=302> */
.L_x_1892:
[----:B------:R-:W0:Y:S02]  /*19f0*/  LDCU.64 UR8, c[0x0][0x588] ;  /* 0x0000b100ff0877ac */ /* 0x000e240008000a00 */
[----:B0-----:R-:W-:-:S04]  /*1a00*/  IADD3 R8, P0, PT, R4, UR8, RZ ;  /* 0x0000000804087c10 */ /* 0x001fc8000ff1e0ff */
[----:B------:R-:W-:Y:S01]  /*1a10*/  IADD3.X R9, PT, PT, RZ, UR9, RZ, P0, !PT ;  /* 0x00000009ff097c10 */ /* 0x000fe200087fe4ff */
[----:B------:R-:W0:Y:S04]  /*1a20*/  LDCU.64 UR8, c[0x0][0x580] ;  /* 0x0000b000ff0877ac */ /* 0x000e280008000a00 */
[----:B------:R1:W2:Y:S01]  /*1a30*/  LDG.E R4, desc[UR6][R8.64] ;  /* 0x0000000608047981 */ /* 0x0002a2000c1e1900 */
[----:B------:R-:W-:Y:S02]  /*1a40*/  IADD3 R3, PT, PT, R3, 0x80, RZ ;  /* 0x0000008003037810 */ /* 0x000fe40007ffe0ff */
[----:B-1----:R-:W-:Y:S01]  /*1a50*/  MOV R9, 0x3e800000 ;  /* 0x3e80000000097802 */ /* 0x002fe20000000f00 */
[C---:B--2---:R-:W-:Y:S01]  /*1a60*/  FFMA.FTZ R7, R4.reuse, R4, 1 ;  /* 0x3f80000004077423 */ /* 0x044fe20000010004 */
        /* <DEDUP_REMOVED lines=34> */
[----:B0-----:R-:W-:-:S03]  /*1c90*/  IADD3 R6, P1, PT, R5, UR8, RZ ;  /* 0x0000000805067c10 */ /* 0x001fc6000ff3e0ff */
[----:B------:R-:W-:Y:S01]  /*1ca0*/  @P0 FADD.FTZ R8, R8, 0.69314718246459960938 ;  /* 0x3f31721808080421 */ /* 0x000fe20000010000 */
[----:B------:R-:W-:Y:S02]  /*1cb0*/  FSETP.NAN.FTZ.AND P0, PT, |R4|, |R4|, PT ;  /* 0x400000040400720b */ /* 0x000fe40003f18200 */
[----:B------:R-:W-:Y:S02]  /*1cc0*/  IADD3.X R7, PT, PT, RZ, UR9, RZ, P1, !PT ;  /* 0x00000009ff077c10 */ /* 0x000fe40008ffe4ff */
[----:B------:R-:W-:-:S04]  /*1cd0*/  LOP3.LUT R4, R8, 0x80000000, R4, 0xb8, !PT ;  /* 0x8000000008047812 */ /* 0x000fc800078eb804 */
[----:B------:R-:W-:-:S05]  /*1ce0*/  FSEL R5, R4, R8, !P0 ;  /* 0x0000000804057208 */ /* 0x000fca0004000000 */
[----:B------:R0:W-:Y:S02]  /*1cf0*/  STG.E desc[UR6][R6.64], R5 ;  /* 0x0000000506007986 */ /* 0x0001e4000c101906 */
.L_x_1891:
[----:B------:R-:W-:Y:S05]  /*1d00*/  BSYNC.RECONVERGENT B0 ;  /* 0x0000000000007941 */ /* 0x000fea0003800200 */
.L_x_1890:
[----:B------:R-:W-:-:S13]  /*1d10*/  ISETP.GE.AND P0, PT, R3, UR4, PT ;  /* 0x0000000403007c0c */ /* 0x000fda000bf06270 */
[----:B------:R-:W-:Y:S05]  /*1d20*/  @P0 EXIT ;  /* 0x000000000000094d */ /* 0x000fea0003800000 */
[----:B------:R-:W1:Y:S01]  /*1d30*/  LDCU.64 UR4, c[0x0][0x390] ;  /* 0x00007200ff0477ac */ /* 0x000e620008000a00 */
[----:B------:R-:W-:Y:S01]  /*1d40*/  HFMA2 R4, -RZ, RZ, 0, 0 ;  /* 0x00000000ff047431 */ /* 0x000fe200000001ff */
[----:B0-----:R-:W-:Y:S01]  /*1d50*/  MOV R5, R3 ;  /* 0x0000000300057202 */ /* 0x001fe20000000f00 */
        /* <DEDUP_REMOVED lines=295> */
.L_x_1893:
[----:B------:R-:W0:Y:S02]  /*2fd0*/  LDCU.128 UR8, c[0x0][0x580] ;  /* 0x0000b000ff0877ac */ /* 0x000e240008000c00 */
[----:B0-----:R-:W-:-:S04]  /*2fe0*/  IADD3 R4, P0, PT, R2, UR10, RZ ;  /* 0x0000000a02047c10 */ /* 0x001fc8000ff1e0ff */
[----:B------:R-:W-:-:S05]  /*2ff0*/  IADD3.X R5, PT, PT, RZ, UR11, RZ, P0, !PT ;  /* 0x0000000bff057c10 */ /* 0x000fca00087fe4ff */
[----:B------:R0:W2:Y:S02]  /*3000*/  LDG.E R0, desc[UR6][R4.64] ;  /* 0x0000000604007981 */ /* 0x0000a4000c1e1900 */
[----:B0-----:R-:W-:Y:S01]  /*3010*/  MOV R5, 0x3e800000 ;  /* 0x3e80000000057802 */ /* 0x001fe20000000f00 */
[C---:B--2---:R-:W-:Y:S01]  /*3020*/  FFMA.FTZ R2, R0.reuse, R0, 1 ;  /* 0x3f80000000027423 */ /* 0x044fe20000010000 */
        /* <DEDUP_REMOVED lines=34> */
[----:B------:R-:W-:-:S03]  /*3250*/  IADD3 R2, P1, PT, R3, UR8, RZ ;  /* 0x0000000803027c10 */ /* 0x000fc6000ff3e0ff */
[----:B------:R-:W-:Y:S01]  /*3260*/  @P0 FADD.FTZ R5, R5, 0.69314718246459960938 ;  /* 0x3f31721805050421 */ /* 0x000fe20000010000 */
[----:B------:R-:W-:Y:S02]  /*3270*/  FSETP.NAN.FTZ.AND P0, PT, |R0|, |R0|, PT ;  /* 0x400000000000720b */ /* 0x000fe40003f18200 */
[----:B------:R-:W-:Y:S02]  /*3280*/  IADD3.X R3, PT, PT, RZ, UR9, RZ, P1, !PT ;  /* 0x00000009ff037c10 */ /* 0x000fe40008ffe4ff */
[----:B------:R-:W-:-:S04]  /*3290*/  LOP3.LUT R0, R5, 0x80000000, R0, 0xb8, !PT ;  /* 0x8000000005007812 */ /* 0x000fc800078eb800 */
[----:B------:R-:W-:-:S05]  /*32a0*/  FSEL R5, R0, R5, !P0 ;  /* 0x0000000500057208 */ /* 0x000fca0004000000 */
[----:B------:R-:W-:Y:S01]  /*32b0*/  STG.E desc[UR6][R2.64], R5 ;  /* 0x0000000502007986 */ /* 0x000fe2000c101906 */
[----:B------:R-:W-:Y:S05]  /*32c0*/  EXIT ;  /* 0x000000000000794d */ /* 0x000fea0003800000 */
.L_x_1894:
        /* <DEDUP_REMOVED lines=11> */
.L_x_18559:


//--------------------- .text._ZN2at6native27unrolled_elementwise_kernelIZZZNS0_17asinh_kernel_cudaERNS_18TensorIteratorBaseEENKUlvE0_clEvENKUlvE0_clEvEUlfE_St5arrayIPcLm2EELi4E23TrivialOffsetCalculatorILi1EjESB_NS0_6memory15LoadWithoutCastENSC_16StoreWithoutCastEEEviT_T0_T2_T3_T4_T5_ --------------------------
	.section	.text._ZN2at6native27unrolled_elementwise_kernelIZZZNS0_17asinh_kernel_cudaERNS_18TensorIteratorBaseEENKUlvE0_clEvENKUlvE0_clEvEUlfE_St5arrayIPcLm2EELi4E23TrivialOffsetCalculatorILi1EjESB_NS0_6memory15LoadWithoutCastENSC_16StoreWithoutCastEEEviT_T0_T2_T3_T4_T5_,"ax",@progbits
	.align	128
        .global         _ZN2at6native27unrolled_elementwise_kernelIZZZNS0_17asinh_kernel_cudaERNS_18TensorIteratorBaseEENKUlvE0_clEvENKUlvE0_clEvEUlfE_St5arrayIPcLm2EELi4E23TrivialOffsetCalculatorILi1EjESB_NS0_6memory15LoadWithoutCastENSC_16StoreWithoutCastEEEviT_T0_T2_T3_T4_T5_
        .type           _ZN2at6native27unrolled_elementwise_kernelIZZZNS0_17asinh_kernel_cudaERNS_18TensorIteratorBaseEENKUlvE0_clEvENKUlvE0_clEvEUlfE_St5arrayIPcLm2EELi4E23TrivialOffsetCalculatorILi1EjESB_NS0_6memory15LoadWithoutCastENSC_16StoreWithoutCastEEEviT_T0_T2_T3_T4_T5_,@function
        .size           _ZN2at6native27unrolled_elementwise_kernelIZZZNS0_17asinh_kernel_cudaERNS_18TensorIteratorBaseEENKUlvE0_clEvENKUlvE0_clEvEUlfE_St5arrayIPcLm2EELi4E23TrivialOffsetCalculatorILi1EjESB_NS0_6memory15LoadWithoutCastENSC_16StoreWithoutCastEEEviT_T0_T2_T3_T4_T5_,(.L_x_18560 - _ZN2at6native27unrolled_elementwise_kernelIZZZNS0_17asinh_kernel_cudaERNS_18TensorIteratorBaseEENKUlvE0_clEvENKUlvE0_clEvEUlfE_St5arrayIPcLm2EELi4E23TrivialOffsetCalculatorILi1EjESB_NS0_6memory15LoadWithoutCastENSC_16StoreWithoutCastEEEviT_T0_T2_T3_T4_T5_)
        .other          _ZN2at6native27unrolled_elementwise_kernelIZZZNS0_17asinh_kernel_cudaERNS_18TensorIteratorBaseEENKUlvE0_clEvENKUlvE0_clEvEUlfE_St5arrayIPcLm2EELi4E23TrivialOffsetCalculatorILi1EjESB_NS0_6memory15LoadWithoutCastENSC_16StoreWithoutCastEEEviT_T0_T2_T3_T4_T5_,@"STO_CUDA_ENTRY STV_DEFAULT"
_ZN2at6native27unrolled_elementwise_kernelIZZZNS0_17asinh_kernel_cudaERNS_18TensorIteratorBaseEENKUlvE0_clEvENKUlvE0_clEvEUlfE_St5arrayIPcLm2EELi4E23TrivialOffsetCalculatorILi1EjESB_NS0_6memory15LoadWithoutCastENSC_16StoreWithoutCastEEEviT_T0_T2_T3_T4_T5_:
.text._ZN2at6native27unrolled_elementwise_kernelIZZZNS0_17asinh_kernel_cudaERNS_18TensorIteratorBaseEENKUlvE0_clEvENKUlvE0_clEvEUlfE_St5arrayIPcLm2EELi4E23TrivialOffsetCalculatorILi1EjESB_NS0_6memory15LoadWithoutCastENSC_16StoreWithoutCastEEEviT_T0_T2_T3_T4_T5_:
[----:B------:R-:W-:Y:S01]  /*0000*/  LDC R1, c[0x0][0x37c] ;  /* 0x0000df00ff017b82 */ /* 0x000fe20000000800 */
[----:B------:R-:W0:Y:S07]  /*0010*/  S2R R0, SR_CTAID.X ;  /* 0x0000000000007919 */ /* 0x000e2e0000002500 */
[----:B------:R-:W0:Y:S01]  /*0020*/  LDC R3, c[0x0][0x380] ;  /* 0x0000e000ff037b82 */ /* 0x000e220000000800 */
[----:B------:R-:W1:Y:S01]  /*0030*/  LDCU.64 UR4, c[0x0][0x358] ;  /* 0x00006b00ff0477ac */ /* 0x000e620008000a00 */
[----:B------:R-:W-:Y:S01]  /*0040*/  HFMA2 R8, -RZ, RZ, 0, 0 ;  /* 0x00000000ff087431 */ /* 0x000fe200000001ff */
[----:B------:R-:W2:Y:S01]  /*0050*/  S2R R7, SR_TID.X ;  /* 0x0000000000077919 */ /* 0x000ea20000002100 */
        /* <DEDUP_REMOVED lines=14> */
[----:B--2---:R-:W-:-:S05]  /*0140*/  @!P1 IMAD.WIDE.U32 R14, R9, 0x4, R14 ;  /* 0x00000004090e9825 */ /* 0x004fca00078e000e */
[----:B-1----:R1:W5:Y:S07]  /*0150*/  @!P1 LDG.E R8, desc[UR4][R14.64] ;  /* 0x000000040e089981 */ /* 0x00236e000c1e1900 */
[----:B------:R-:W2:Y:S01]  /*0160*/  @!P2 LDC.64 R16, c[0x0][0x390] ;  /* 0x0000e400ff10ab82 */ /* 0x000ea20000000a00 */
[----:B------:R-:W-:Y:S01]  /*0170*/  @!P2 LEA R7, R0, R7, 0x9 ;  /* 0x000000070007a211 */ /* 0x000fe200078e48ff */
[----:B---3--:R-:W-:-:S04]  /*0180*/  @!P3 IMAD.WIDE.U32 R18, R19, 0x4, R2 ;  /* 0x000000041312b825 */ /* 0x008fc800078e0002 */
[----:B--2---:R-:W-:Y:S01]  /*0190*/  @!P2 IMAD.WIDE.U32 R16, R7, 0x4, R16 ;  /* 0x000000040710a825 */ /* 0x004fe200078e0010 */
[----:B------:R-:W-:-:S06]  /*01a0*/  CS2R R6, SRZ ;  /* 0x0000000000067805 */ /* 0x000fcc000001ff00 */
[----:B------:R1:W5:Y:S01]  /*01b0*/  @!P3 LDG.E R7, desc[UR4][R18.64] ;  /* 0x000000041207b981 */ /* 0x000362000c1e1900 */
[----:B------:R-:W-:Y:S02]  /*01c0*/  @!P0 LEA R3, R0, R5, 0x9 ;  /* 0x0000000500038211 */ /* 0x000fe400078e48ff */
[----:B------:R-:W-:Y:S01]  /*01d0*/  MOV R10, RZ ;  /* 0x000000ff000a7202 */ /* 0x000fe20000000f00 */
[----:B------:R-:W-:Y:S01]  /*01e0*/  BSSY.RECONVERGENT B0, `(.L_x_1895) ;  /* 0x0000033000007945 */ /* 0x000fe20003800200 */
[----:B------:R-:W-:Y:S01]  /*01f0*/  IADD3 R9, PT, PT, R5, 0x100, RZ ;  /* 0x0000010005097810 */ /* 0x000fe20007ffe0ff */
[----:B0-----:R-:W-:Y:S01]  /*0200*/  @!P0 IMAD.WIDE.U32 R12, R3, 0x4, R12 ;  /* 0x00000004030c8825 */ /* 0x001fe200078e000c */
[----:B------:R1:W5:Y:S04]  /*0210*/  @!P2 LDG.E R6, desc[UR4][R16.64] ;  /* 0x000000041006a981 */ /* 0x000368000c1e1900 */
[----:B------:R1:W5:Y:S01]  /*0220*/  @!P0 LDG.E R10, desc[UR4][R12.64] ;  /* 0x000000040c0a8981 */ /* 0x000362000c1e1900 */
[----:B------:R-:W-:-:S13]  /*0230*/  ISETP.GE.AND P0, PT, R5, R4, PT ;  /* 0x000000040500720c */ /* 0x000fda0003f06270 */
[----:B------:R-:W0:Y:S01]  /*0240*/  @!P0 LDC.64 R2, c[0x0][0x388] ;  /* 0x0000e200ff028b82 */ /* 0x000e220000000a00 */
[----:B------:R-:W-:Y:S02]  /*0250*/  ISETP.GE.AND P2, PT, R9, R4, PT ;  /* 0x000000040900720c */ /* 0x000fe40003f46270 */
[C---:B------:R-:W-:Y:S02]  /*0260*/  IADD3 R9, PT, PT, R5.reuse, 0x80, RZ ;  /* 0x0000008005097810 */ /* 0x040fe40007ffe0ff */
[----:B------:R-:W-:Y:S01]  /*0270*/  IADD3 R11, PT, PT, R5, 0x180, RZ ;  /* 0x00000180050b7810 */ /* 0x000fe20007ffe0ff */
[----:B-1----:R-:W-:Y:S08]  /*0280*/  @P0 BRA `(.L_x_1896) ;  /* 0x0000000000a00947 */ /* 0x002ff00003800000 */
[C---:B-----5:R-:W-:Y:S01]  /*0290*/  FFMA.FTZ R13, R10.reuse, R10, 1 ;  /* 0x3f8000000a0d7423 */ /* 0x060fe2000001000a */
[C---:B------:R-:W-:Y:S02]  /*02a0*/  FSETP.GT.FTZ.AND P1, PT, |R10|.reuse, 8388608, PT ;  /* 0x4b0000000a00780b */ /* 0x040fe40003f34200 */
[----:B------:R-:W-:Y:S01]  /*02b0*/  MOV R17, 0x3e800000 ;  /* 0x3e80000000117802 */ /* 0x000fe20000000f00 */
[----:B------:R-:W1:Y:S02]  /*02c0*/  MUFU.RSQ R12, R13 ;  /* 0x0000000d000c7308 */ /* 0x000e640000001400 */
[----:B-1----:R-:W-:Y:S01]  /*02d0*/  FFMA.FTZ R14, R13, R12, 1 ;  /* 0x3f8000000d0e7423 */ /* 0x002fe2000001000c */
[----:B------:R-:W-:-:S05]  /*02e0*/  FADD.FTZ R12, |R10|, -RZ ;  /* 0x800000ff0a0c7221 */ /* 0x000fca0000010200 */
[----:B------:R1:W2:Y:S02]  /*02f0*/  MUFU.RCP R15, R14 ;  /* 0x0000000e000f7308 */ /* 0x0002a40000001000 */
[----:B-1----:R-:W-:Y:S01]  /*0300*/  MOV R14, 0x3d39bf78 ;  /* 0x3d39bf78000e7802 */ /* 0x002fe20000000f00 */
[----:B--2---:R-:W-:-:S04]  /*0310*/  FMUL.FTZ R15, R15, |R10| ;  /* 0x4000000a0f0f7220 */ /* 0x004fc80000410000 */
[----:B------:R-:W-:-:S04]  /*0320*/  @!P1 FFMA.FTZ R12, R15, |R10|, |R10| ;  /* 0x4000000a0f0c9223 */ /* 0x000fc8000001040a */
        /* <DEDUP_REMOVED lines=29> */
[----:B------:R-:W-:-:S07]  /*0500*/  FSEL R10, R10, R14, !P1 ;  /* 0x0000000e0a0a7208 */ /* 0x000fce0004800000 */
.L_x_1896:
[----:B------:R-:W-:Y:S05]  /*0510*/  BSYNC.RECONVERGENT B0 ;  /* 0x0000000000007941 */ /* 0x000fea0003800200 */
.L_x_1895:
[-C--:B------:R-:W-:Y:S01]  /*0520*/  ISETP.GE.AND P3, PT, R9, R4.reuse, PT ;  /* 0x000000040900720c */ /* 0x080fe20003f66270 */
[----:B------:R-:W-:Y:S01]  /*0530*/  BSSY.RECONVERGENT B0, `(.L_x_1897) ;  /* 0x000002d000007945 */ /* 0x000fe20003800200 */
[----:B------:R-:W-:Y:S02]  /*0540*/  ISETP.GE.AND P1, PT, R11, R4, PT ;  /* 0x000000040b00720c */ /* 0x000fe40003f26270 */
[----:B------:R-:W-:Y:S02]  /*0550*/  @!P0 LEA R11, R0, R5, 0x9 ;  /* 0x00000005000b8211 */ /* 0x000fe400078e48ff */
[----:B------:R-:W-:-:S07]  /*0560*/  @!P0 MOV R5, R9 ;  /* 0x0000000900058202 */ /* 0x000fce0000000f00 */
[----:B------:R-:W-:Y:S05]  /*0570*/  @P3 BRA `(.L_x_1898) ;  /* 0x0000000000a03947 */ /* 0x000fea0003800000 */
[C---:B-----5:R-:W-:Y:S01]  /*0580*/  FFMA.FTZ R12, R8.reuse, R8, 1 ;  /* 0x3f800000080c7423 */ /* 0x060fe20000010008 */
[----:B------:R-:W-:Y:S01]  /*0590*/  FSETP.GT.FTZ.AND P3, PT, |R8|, 8388608, PT ;  /* 0x4b0000000800780b */ /* 0x000fe20003f74200 */
[----:B------:R-:W-:Y:S02]  /*05a0*/  HFMA2 R16, -RZ, RZ, 1.625, 0 ;  /* 0x3e800000ff107431 */ /* 0x000fe400000001ff */
[----:B------:R-:W1:Y:S02]  /*05b0*/  MUFU.RSQ R9, R12 ;  /* 0x0000000c00097308 */ /* 0x000e640000001400 */
[----:B-1----:R-:W-:Y:S01]  /*05c0*/  FFMA.FTZ R13, R12, R9, 1 ;  /* 0x3f8000000c0d7423 */ /* 0x002fe20000010009 */
[----:B------:R-:W-:-:S05]  /*05d0*/  FADD.FTZ R9, |R8|, -RZ ;  /* 0x800000ff08097221 */ /* 0x000fca0000010200 */
[----:B------:R-:W1:Y:S02]  /*05e0*/  MUFU.RCP R13, R13 ;  /* 0x0000000d000d7308 */ /* 0x000e640000001000 */
[----:B-1----:R-:W-:Y:S01]  /*05f0*/  FMUL.FTZ R15, R13, |R8| ;  /* 0x400000080d0f7220 */ /* 0x002fe20000410000 */
[----:B------:R-:W-:-:S03]  /*0600*/  MOV R13, 0x3d39bf78 ;  /* 0x3d39bf78000d7802 */ /* 0x000fc60000000f00 */
        /* <DEDUP_REMOVED lines=31> */
.L_x_1898:
[----:B------:R-:W-:Y:S05]  /*0800*/  BSYNC.RECONVERGENT B0 ;  /* 0x0000000000007941 */ /* 0x000fea0003800200 */
.L_x_1897:
[----:B------:R-:W-:Y:S01]  /*0810*/  BSSY.RECONVERGENT B0, `(.L_x_1899) ;  /* 0x000002c000007945 */ /* 0x000fe20003800200 */
[----:B------:R-:W-:Y:S01]  /*0820*/  ISETP.GE.AND P3, PT, R5, R4, PT ;  /* 0x000000040500720c */ /* 0x000fe20003f66270 */
[----:B0-----:R-:W-:Y:S02]  /*0830*/  @!P0 IMAD.WIDE.U32 R2, R11, 0x4, R2 ;  /* 0x000000040b028825 */ /* 0x001fe400078e0002 */
[----:B------:R-:W-:Y:S10]  /*0840*/  @P2 BRA `(.L_x_1900) ;  /* 0x0000000000a02947 */ /* 0x000ff40003800000 */
[C---:B-----5:R-:W-:Y:S01]  /*0850*/  FFMA.FTZ R11, R7.reuse, R7, 1 ;  /* 0x3f800000070b7423 */ /* 0x060fe20000010007 */
[C---:B------:R-:W-:Y:S01]  /*0860*/  FSETP.GT.FTZ.AND P2, PT, |R7|.reuse, 8388608, PT ;  /* 0x4b0000000700780b */ /* 0x040fe20003f54200 */
[----:B------:R-:W-:Y:S01]  /*0870*/  FADD.FTZ R9, |R7|, -RZ ;  /* 0x800000ff07097221 */ /* 0x000fe20000010200 */
[----:B------:R-:W-:Y:S01]  /*0880*/  HFMA2 R16, -RZ, RZ, 1.625, 0 ;  /* 0x3e800000ff107431 */ /* 0x000fe200000001ff */
[----:B------:R-:W0:Y:S02]  /*0890*/  MUFU.RSQ R12, R11 ;  /* 0x0000000b000c7308 */ /* 0x000e240000001400 */
[----:B0-----:R-:W-:-:S06]  /*08a0*/  FFMA.FTZ R12, R11, R12, 1 ;  /* 0x3f8000000b0c7423 */ /* 0x001fcc000001000c */
[----:B------:R-:W0:Y:S02]  /*08b0*/  MUFU.RCP R12, R12 ;  /* 0x0000000c000c7308 */ /* 0x000e240000001000 */
[----:B0-----:R-:W-:-:S04]  /*08c0*/  FMUL.FTZ R14, R12, |R7| ;  /* 0x400000070c0e7220 */ /* 0x001fc80000410000 */
        /* <DEDUP_REMOVED lines=32> */
.L_x_1900:
[----:B------:R-:W-:Y:S05]  /*0ad0*/  BSYNC.RECONVERGENT B0 ;  /* 0x0000000000007941 */ /* 0x000fea0003800200 */
.L_x_1899:
[----:B------:R-:W-:Y:S04]  /*0ae0*/  BSSY.RECONVERGENT B0, `(.L_x_1901) ;  /* 0x000002a000007945 */ /* 0x000fe80003800200 */
[----:B------:R-:W-:Y:S05]  /*0af0*/  @P1 BRA `(.L_x_1902) ;  /* 0x0000000000a01947 */ /* 0x000fea0003800000 */
        /* <DEDUP_REMOVED lines=40> */
.L_x_1902:
[----:B------:R-:W-:Y:S05]  /*0d80*/  BSYNC.RECONVERGENT B0 ;  /* 0x0000000000007941 */ /* 0x000fea0003800200 */
.L_x_1901:
[----:B-----5:R0:W-:Y:S01]  /*0d90*/  @!P0 STG.E desc[UR4][R2.64], R10 ;  /* 0x0000000a02008986 */ /* 0x0201e2000c101904 */
[----:B------:R-:W-:Y:S04]  /*0da0*/  BSSY.RECONVERGENT B0, `(.L_x_1903) ;  /* 0x000000c000007945 */ /* 0x000fe80003800200 */
[----:B------:R-:W-:Y:S05]  /*0db0*/  @P3 BRA `(.L_x_1904) ;  /* 0x0000000000283947 */ /* 0x000fea0003800000 */
[----:B0-----:R-:W0:Y:S01]  /*0dc0*/  LDC.64 R2, c[0x0][0x388] ;  /* 0x0000e200ff027b82 */ /* 0x001e220000000a00 */
[----:B------:R-:W-:Y:S02]  /*0dd0*/  LEA R11, R0, R5, 0x9 ;  /* 0x00000005000b7211 */ /* 0x000fe400078e48ff */
[----:B------:R-:W-:-:S04]  /*0de0*/  IADD3 R5, PT, PT, R5, 0x80, RZ ;  /* 0x0000008005057810 */ /* 0x000fc80007ffe0ff */
[----:B------:R-:W-:-:S13]  /*0df0*/  ISETP.GE.AND P0, PT, R5, R4, PT ;  /* 0x000000040500720c */ /* 0x000fda0003f06270 */
[----:B------:R-:W-:Y:S02]  /*0e00*/  @!P0 LEA R13, R0, R5, 0x9 ;  /* 0x00000005000d8211 */ /* 0x000fe400078e48ff */
[----:B------:R-:W-:Y:S01]  /*0e10*/  @!P0 IADD3 R5, PT, PT, R5, 0x80, RZ ;  /* 0x0000008005058810 */ /* 0x000fe20007ffe0ff */
[----:B0-----:R-:W-:-:S04]  /*0e20*/  IMAD.WIDE.U32 R10, R11, 0x4, R2 ;  /* 0x000000040b0a7825 */ /* 0x001fc800078e0002 */
[----:B------:R-:W-:Y:S01]  /*0e30*/  @!P0 IMAD.WIDE.U32 R2, R13, 0x4, R2 ;  /* 0x000000040d028825 */ /* 0x000fe200078e0002 */
[----:B------:R1:W-:Y:S04]  /*0e40*/  STG.E desc[UR4][R10.64], R8 ;  /* 0x000000080a007986 */ /* 0x0003e8000c101904 */
[----:B------:R1:W-:Y:S02]  /*0e50*/  @!P0 STG.E desc[UR4][R2.64], R7 ;  /* 0x0000000702008986 */ /* 0x0003e4000c101904 */
.L_x_1904:
[----:B------:R-:W-:Y:S05]  /*0e60*/  BSYNC.RECONVERGENT B0 ;  /* 0x0000000000007941 */ /* 0x000fea0003800200 */
.L_x_1903:
[----:B------:R-:W-:-:S13]  /*0e70*/  ISETP.GE.AND P0, PT, R5, R4, PT ;  /* 0x000000040500720c */ /* 0x000fda0003f06270 */
[----:B------:R-:W-:Y:S05]  /*0e80*/  @P0 EXIT ;  /* 0x000000000000094d */ /* 0x000fea0003800000 */
[----:B01----:R-:W0:Y:S01]  /*0e90*/  LDC.64 R2, c[0x0][0x388] ;  /* 0x0000e200ff027b82 */ /* 0x003e220000000a00 */
[----:B------:R-:W-:-:S05]  /*0ea0*/  LEA R5, R0, R5, 0x9 ;  /* 0x0000000500057211 */ /* 0x000fca00078e48ff */
[----:B0-----:R-:W-:-:S05]  /*0eb0*/  IMAD.WIDE.U32 R2, R5, 0x4, R2 ;  /* 0x0000000405027825 */ /* 0x001fca00078e0002 */
[----:B------:R-:W-:Y:S01]  /*0ec0*/  STG.E desc[UR4][R2.64], R9 ;  /* 0x0000000902007986 */ /* 0x000fe2000c101904 */
[----:B------:R-:W-:Y:S05]  /*0ed0*/  EXIT ;  /* 0x000000000000794d */ /* 0x000fea0003800000 */
.L_x_1905:
        /* <DEDUP_REMOVED lines=10> */
.L_x_18560:


//--------------------- .text._ZN2at6native29vectorized_elementwise_kernelILi2EZZZNS0_17asinh_kernel_cudaERNS_18TensorIteratorBaseEENKUlvE0_clEvENKUlvE0_clEvEUlfE_St5arrayIPcLm2EEEEviT0_T1_ --------------------------
	.section	.text._ZN2at6native29vectorized_elementwise_kernelILi2EZZZNS0_17asinh_kernel_cudaERNS_18TensorIteratorBaseEENKUlvE0_clEvENKUlvE0_clEvEUlfE_St5arrayIPcLm2EEEEviT0_T1_,"ax",@progbits
	.align	128
        .global         _ZN2at6native29vectorized_elementwise_kernelILi2EZZZNS0_17asinh_kernel_cudaERNS_18TensorIteratorBaseEENKUlvE0_clEvENKUlvE0_clEvEUlfE_St5arrayIPcLm2EEEEviT0_T1_
        .type           _ZN2at6native29vectorized_elementwise_kernelILi2EZZZNS0_17asinh_kernel_cudaERNS_18TensorIteratorBaseEENKUlvE0_clEvENKUlvE0_clEvEUlfE_St5arrayIPcLm2EEEEviT0_T1_,@function
        .size           _ZN2at6native29vectorized_elementwise_kernelILi2EZZZNS0_17asinh_kernel_cudaERNS_18TensorIteratorBaseEENKUlvE0_clEvENKUlvE0_clEvEUlfE_St5arrayIPcLm2EEEEviT0_T1_,(.L_x_18561 - _ZN2at6native29vectorized_elementwise_kernelILi2EZZZNS0_17asinh_kernel_cudaERNS_18TensorIteratorBaseEENKUlvE0_clEvENKUlvE0_clEvEUlfE_St5arrayIPcLm2EEEEviT0_T1_)
        .other          _ZN2at6native29vectorized_elementwise_kernelILi2EZZZNS0_17asinh_kernel_cudaERNS_18TensorIteratorBaseEENKUlvE0_clEvENKUlvE0_clEvEUlfE_St5arrayIPcLm2EEEEviT0_T1_,@"STO_CUDA_ENTRY STV_DEFAULT"
_ZN2at6native29vectorized_elementwise_kernelILi2EZZZNS0_17asinh_kernel_cudaERNS_18TensorIteratorBaseEENKUlvE0_clEvENKUlvE0_clEvEUlfE_St5arrayIPcLm2EEEEviT0_T1_:
.text._ZN2at6native29vectorized_elementwise_kernelILi2EZZZNS0_17asinh_kernel_cudaERNS_18TensorIteratorBaseEENKUlvE0_clEvENKUlvE0_clEvEUlfE_St5arrayIPcLm2EEEEviT0_T1_:
        /* <DEDUP_REMOVED lines=8> */
[----:B------:R-:W0:Y:S02]  /*0080*/  S2R R15, SR_TID.X ;  /* 0x00000000000f7919 */ /* 0x000e240000002100 */
        /* <DEDUP_REMOVED lines=12> */
[----:B0-----:R-:W-:Y:S01]  /*0150*/  @!P6 IMAD.WIDE.U32 R24, R9, 0x4, R24 ;  /* 0x000000040918e825 */ /* 0x001fe200078e0018 */
[----:B------:R-:W-:-:S06]  /*0160*/  CS2R R8, SRZ ;  /* 0x0000000000087805 */ /* 0x000fcc000001ff00 */
[----:B------:R0:W5:Y:S05]  /*0170*/  @!P6 LDG.E R9, desc[UR4][R24.64] ;  /* 0x000000041809e981 */ /* 0x00016a000c1e1900 */
[----:B------:R-:W-:Y:S01]  /*0180*/  @!P4 IADD3 R27, PT, PT, R0, R15, RZ ;  /* 0x0000000f001bc210 */ /* 0x000fe20007ffe0ff */
[----:B------:R-:W2:Y:S01]  /*0190*/  @!P4 LDC.64 R2, c[0x0][0x390] ;  /* 0x0000e400ff02cb82 */ /* 0x000ea20000000a00 */
[----:B------:R-:W-:-:S04]  /*01a0*/  @!P4 IADD3 R15, PT, PT, R15, 0x80, RZ ;  /* 0x000000800f0fc810 */ /* 0x000fc80007ffe0ff */
[----:B------:R-:W-:-:S13]  /*01b0*/  ISETP.GE.U32.AND P3, PT, R15, R4, PT ;  /* 0x000000040f00720c */ /* 0x000fda0003f66070 */
[----:B------:R-:W-:Y:S01]  /*01c0*/  @!P3 IADD3 R17, PT, PT, R0, R15, RZ ;  /* 0x0000000f0011b210 */ /* 0x000fe20007ffe0ff */
[----:B------:R-:W0:Y:S01]  /*01d0*/  @!P3 LDC.64 R12, c[0x0][0x390] ;  /* 0x0000e400ff0cbb82 */ /* 0x000e220000000a00 */
[----:B------:R-:W-:-:S04]  /*01e0*/  @!P3 IADD3 R15, PT, PT, R15, 0x80, RZ ;  /* 0x000000800f0fb810 */ /* 0x000fc80007ffe0ff */
[----:B------:R-:W-:-:S13]  /*01f0*/  ISETP.GE.U32.AND P2, PT, R15, R4, PT ;  /* 0x000000040f00720c */ /* 0x000fda0003f46070 */
[C---:B------:R-:W-:Y:S01]  /*0200*/  @!P2 IADD3 R19, PT, PT, R0.reuse, R15, RZ ;  /* 0x0000000f0013a210 */ /* 0x040fe20007ffe0ff */
[----:B--2---:R-:W-:Y:S01]  /*0210*/  @!P4 IMAD.WIDE.U32 R26, R27, 0x4, R2 ;  /* 0x000000041b1ac825 */ /* 0x004fe200078e0002 */
[----:B------:R-:W-:Y:S01]  /*0220*/  @!P2 IADD3 R15, PT, PT, R15, 0x80, RZ ;  /* 0x000000800f0fa810 */ /* 0x000fe20007ffe0ff */
[----:B------:R-:W2:Y:S03]  /*0230*/  @!P2 LDC.64 R10, c[0x0][0x390] ;  /* 0x0000e400ff0aab82 */ /* 0x000ea60000000a00 */
[----:B------:R-:W-:Y:S01]  /*0240*/  ISETP.GE.U32.AND P1, PT, R15, R4, PT ;  /* 0x000000040f00720c */ /* 0x000fe20003f26070 */
[----:B-1----:R-:W-:Y:S01]  /*0250*/  @!P5 IMAD.WIDE.U32 R22, R23, 0x4, R6 ;  /* 0x000000041716d825 */ /* 0x002fe200078e0006 */
[----:B------:R-:W5:Y:S11]  /*0260*/  @!P4 LDG.E R8, desc[UR4][R26.64] ;  /* 0x000000041a08c981 */ /* 0x000f76000c1e1900 */
[----:B------:R-:W-:Y:S01]  /*0270*/  @!P1 IADD3 R21, PT, PT, R0, R15, RZ ;  /* 0x0000000f00159210 */ /* 0x000fe20007ffe0ff */
[----:B------:R-:W1:Y:S01]  /*0280*/  @!P1 LDC.64 R2, c[0x0][0x390] ;  /* 0x0000e400ff029b82 */ /* 0x000e620000000a00 */
[----:B------:R-:W-:-:S04]  /*0290*/  @!P1 IADD3 R15, PT, PT, R15, 0x80, RZ ;  /* 0x000000800f0f9810 */ /* 0x000fc80007ffe0ff */
[----:B------:R-:W-:-:S13]  /*02a0*/  ISETP.GE.U32.AND P6, PT, R15, R4, PT ;  /* 0x000000040f00720c */ /* 0x000fda0003fc6070 */
[----:B------:R-:W3:Y:S01]  /*02b0*/  @!P6 LDC.64 R6, c[0x0][0x390] ;  /* 0x0000e400ff06eb82 */ /* 0x000ee20000000a00 */
[----:B0-----:R-:W-:Y:S01]  /*02c0*/  @!P3 IMAD.WIDE.U32 R24, R17, 0x4, R12 ;  /* 0x000000041118b825 */ /* 0x001fe200078e000c */
[----:B------:R-:W-:Y:S02]  /*02d0*/  @!P6 IADD3 R13, PT, PT, R0, R15, RZ ;  /* 0x0000000f000de210 */ /* 0x000fe40007ffe0ff */
[----:B------:R-:W-:Y:S01]  /*02e0*/  MOV R12, RZ ;  /* 0x000000ff000c7202 */ /* 0x000fe20000000f00 */
[----:B-1----:R-:W-:-:S05]  /*02f0*/  @!P1 IMAD.WIDE.U32 R16, R21, 0x4, R2 ;  /* 0x0000000415109825 */ /* 0x002fca00078e0002 */
[----:B------:R-:W5:Y:S01]  /*0300*/  @!P3 LDG.E R12, desc[UR4][R24.64] ;  /* 0x00000004180cb981 */ /* 0x000f62000c1e1900 */
[----:B---3--:R-:W-:Y:S01]  /*0310*/  @!P6 IMAD.WIDE.U32 R20, R13, 0x4, R6 ;  /* 0x000000040d14e825 */ /* 0x008fe200078e0006 */
[----:B------:R-:W-:-:S06]  /*0320*/  CS2R R6, SRZ ;  /* 0x0000000000067805 */ /* 0x000fcc000001ff00 */
[----:B------:R-:W5:Y:S01]  /*0330*/  @!P6 LDG.E R6, desc[UR4][R20.64] ;  /* 0x000000041406e981 */ /* 0x000f62000c1e1900 */
[----:B--2---:R-:W-:Y:S02]  /*0340*/  @!P2 IMAD.WIDE.U32 R10, R19, 0x4, R10 ;  /* 0x00000004130aa825 */ /* 0x004fe400078e000a */
[----:B------:R-:W0:Y:S01]  /*0350*/  @!P0 LDC.64 R18, c[0x0][0x390] ;  /* 0x0000e400ff128b82 */ /* 0x000e220000000a00 */
[----:B------:R-:W-:Y:S02]  /*0360*/  @!P0 IADD3 R3, PT, PT, R0, R5, RZ ;  /* 0x0000000500038210 */ /* 0x000fe40007ffe0ff */
[----:B------:R-:W-:Y:S01]  /*0370*/  MOV R15, RZ ;  /* 0x000000ff000f7202 */ /* 0x000fe20000000f00 */
[----:B------:R-:W-:Y:S01]  /*0380*/  HFMA2 R14, -RZ, RZ, 0, 0 ;  /* 0x00000000ff0e7431 */ /* 0x000fe200000001ff */
[----:B------:R-:W-:Y:S01]  /*0390*/  BSSY.RECONVERGENT B0, `(.L_x_1907) ;  /* 0x0000036000007945 */ /* 0x000fe20003800200 */
[----:B------:R-:W-:Y:S01]  /*03a0*/  HFMA2 R13, -RZ, RZ, 0, 0 ;  /* 0x00000000ff0d7431 */ /* 0x000fe200000001ff */
[----:B------:R-:W5:Y:S04]  /*03b0*/  @!P1 LDG.E R7, desc[UR4][R16.64] ;  /* 0x0000000410079981 */ /* 0x000f68000c1e1900 */
[----:B------:R1:W5:Y:S01]  /*03c0*/  @!P5 LDG.E R14, desc[UR4][R22.64] ;  /* 0x00000004160ed981 */ /* 0x000362000c1e1900 */
[----:B0-----:R-:W-:-:S03]  /*03d0*/  @!P0 IMAD.WIDE.U32 R18, R3, 0x4, R18 ;  /* 0x0000000403128825 */ /* 0x001fc600078e0012 */
[----:B------:R0:W5:Y:S04]  /*03e0*/  @!P2 LDG.E R13, desc[UR4][R10.64] ;  /* 0x000000040a0da981 */ /* 0x000168000c1e1900 */
[----:B------:R2:W5:Y:S01]  /*03f0*/  @!P0 LDG.E R15, desc[UR4][R18.64] ;  /* 0x00000004120f8981 */ /* 0x000562000c1e1900 */
[----:B------:R-:W-:-:S13]  /*0400*/  ISETP.GE.U32.AND P0, PT, R5, R4, PT ;  /* 0x000000040500720c */ /* 0x000fda0003f06070 */
[----:B------:R-:W3:Y:S01]  /*0410*/  @!P0 LDC.64 R2, c[0x0][0x388] ;  /* 0x0000e200ff028b82 */ /* 0x000ee20000000a00 */
[C---:B-1----:R-:W-:Y:S02]  /*0420*/  IADD3 R23, PT, PT, R5.reuse, 0x100, RZ ;  /* 0x0000010005177810 */ /* 0x042fe40007ffe0ff */
[----:B0-----:R-:W-:Y:S02]  /*0430*/  IADD3 R11, PT, PT, R5, 0x80, RZ ;  /* 0x00000080050b7810 */ /* 0x001fe40007ffe0ff */
[----:B------:R-:W-:Y:S02]  /*0440*/  ISETP.GE.U32.AND P2, PT, R23, R4, PT ;  /* 0x000000041700720c */ /* 0x000fe40003f46070 */
[----:B------:R-:W-:Y:S01]  /*0450*/  IADD3 R17, PT, PT, R5, 0x180, RZ ;  /* 0x0000018005117810 */ /* 0x000fe20007ffe0ff */
[----:B--2---:R-:W-:Y:S10]  /*0460*/  @P0 BRA `(.L_x_1908) ;  /* 0x0000000000a00947 */ /* 0x004ff40003800000 */
[C---:B-----5:R-:W-:Y:S01]  /*0470*/  FFMA.FTZ R16, R15.reuse, R15, 1 ;  /* 0x3f8000000f107423 */ /* 0x060fe2000001000f */
[C---:B------:R-:W-:Y:S01]  /*0480*/  FSETP.GT.FTZ.AND P1, PT, |R15|.reuse, 8388608, PT ;  /* 0x4b0000000f00780b */ /* 0x040fe20003f34200 */
[----:B------:R-:W-:Y:S01]  /*0490*/  FADD.FTZ R10, |R15|, -RZ ;  /* 0x800000ff0f0a7221 */ /* 0x000fe20000010200 */
[----:B------:R-:W-:Y:S01]  /*04a0*/  MOV R21, 0x3e800000 ;  /* 0x3e80000000157802 */ /* 0x000fe20000000f00 */
        /* <DEDUP_REMOVED lines=10> */
[----:B------:R-:W-:-:S05]  /*0550*/  IADD3 R16, PT, PT, -R19, 0x40800000, RZ ;  /* 0x4080000013107810 */ /* 0x000fca0007ffe1ff */
[----:B------:R-:W-:Y:S01]  /*0560*/  FFMA.FTZ R21, R16, R21, -1 ;  /* 0xbf80000010157423 */ /* 0x000fe20000010015 */
[-C--:B------:R-:W-:Y:S02]  /*0570*/  IADD3 R16, PT, PT, R10, -R19.reuse, RZ ;  /* 0x800000130a107210 */ /* 0x080fe40007ffe0ff */
[----:B------:R-:W-:-:S03]  /*0580*/  I2FP.F32.S32 R19, R19 ;  /* 0x0000001300137245 */ /* 0x000fc60000201400 */
[----:B------:R-:W-:Y:S01]  /*0590*/  FADD.FTZ R16, R16, R21 ;  /* 0x0000001510107221 */ /* 0x000fe20000010000 */
[----:B------:R-:W-:Y:S01]  /*05a0*/  MOV R21, 0x3d39bf78 ;  /* 0x3d39bf7800157802 */ /* 0x000fe20000000f00 */
[----:B------:R-:W-:-:S04]  /*05b0*/  FMUL.FTZ R19, R19, 1.1920928955078125e-07 ;  /* 0x3400000013137820 */ /* 0x000fc80000410000 */
        /* <DEDUP_REMOVED lines=9> */
[----:B------:R-:W-:-:S04]  /*0650*/  FFMA.FTZ R16, R16, R21, R16 ;  /* 0x0000001510107223 */ /* 0x000fc80000010010 */
[----:B------:R-:W-:Y:S01]  /*0660*/  FFMA.FTZ R16, R19, 0.69314718246459960938, R16 ;  /* 0x3f31721813107823 */ /* 0x000fe20000010010 */
[----:B------:R-:W-:-:S05]  /*0670*/  @P3 MOV R19, 0x7f800000 ;  /* 0x7f80000000133802 */ /* 0x000fca0000000f00 */
[C---:B------:R-:W-:Y:S01]  /*0680*/  @P4 FFMA.FTZ R16, R10.reuse, R19, +INF ;  /* 0x7f8000000a104423 */ /* 0x040fe20000010013 */
[----:B------:R-:W-:-:S04]  /*0690*/  @P3 FSETP.NEU.FTZ.AND P4, PT, R10, RZ, PT ;  /* 0x000000ff0a00320b */ /* 0x000fc80003f9d000 */
[----:B------:R-:W-:-:S05]  /*06a0*/  @P3 FSEL R16, R16, -RZ, P4 ;  /* 0x800000ff10103208 */ /* 0x000fca0002000000 */
[----:B------:R-:W-:Y:S01]  /*06b0*/  @P1 FADD.FTZ R16, R16, 0.69314718246459960938 ;  /* 0x3f31721810101421 */ /* 0x000fe20000010000 */
[----:B------:R-:W-:-:S04]  /*06c0*/  FSETP.NAN.FTZ.AND P1, PT, |R15|, |R15|, PT ;  /* 0x4000000f0f00720b */ /* 0x000fc80003f38200 */
[----:B------:R-:W-:-:S04]  /*06d0*/  LOP3.LUT R15, R16, 0x80000000, R15, 0xb8, !PT ;  /* 0x80000000100f7812 */ /* 0x000fc800078eb80f */
[----:B------:R-:W-:-:S07]  /*06e0*/  FSEL R15, R15, R16, !P1 ;  /* 0x000000100f0f7208 */ /* 0x000fce0004800000 */
.L_x_1908:
[----:B------:R-:W-:Y:S05]  /*06f0*/  BSYNC.RECONVERGENT B0 ;  /* 0x0000000000007941 */ /* 0x000fea0003800200 */
.L_x_1907:
[-C--:B------:R-:W-:Y:S01]  /*0700*/  ISETP.GE.U32.AND P1, PT, R11, R4.reuse, PT ;  /* 0x000000040b00720c */ /* 0x080fe20003f26070 */
[----:B------:R-:W-:Y:S01]  /*0710*/  BSSY.RECONVERGENT B0, `(.L_x_1909) ;  /* 0x000002c000007945 */ /* 0x000fe20003800200 */
[----:B------:R-:W-:Y:S02]  /*0720*/  ISETP.GE.U32.AND P3, PT, R17, R4, PT ;  /* 0x000000041100720c */ /* 0x000fe40003f66070 */
[----:B------:R-:W-:-:S09]  /*0730*/  IADD3 R17, PT, PT, R5, 0x200, RZ ;  /* 0x0000020005117810 */ /* 0x000fd20007ffe0ff */
[----:B------:R-:W-:Y:S05]  /*0740*/  @P1 BRA `(.L_x_1910) ;  /* 0x0000000000a01947 */ /* 0x000fea0003800000 */
[C---:B-----5:R-:W-:Y:S01]  /*0750*/  FFMA.FTZ R16, R9.reuse, R9, 1 ;  /* 0x3f80000009107423 */ /* 0x060fe20000010009 */
[C---:B------:R-:W-:Y:S01]  /*0760*/  FSETP.GT.FTZ.AND P1, PT, |R9|.reuse, 8388608, PT ;  /* 0x4b0000000900780b */ /* 0x040fe20003f34200 */
[----:B------:R-:W-:Y:S01]  /*0770*/  FADD.FTZ R10, |R9|, -RZ ;  /* 0x800000ff090a7221 */ /* 0x000fe20000010200 */
[----:B------:R-:W-:Y:S01]  /*0780*/  HFMA2 R21, -RZ, RZ, 1.625, 0 ;  /* 0x3e800000ff157431 */ /* 0x000fe200000001ff */
[----:B------:R-:W0:Y:S01]  /*0790*/  MUFU.RSQ R19, R16 ;  /* 0x0000001000137308 */ /* 0x000e220000001400 */
[----:B------:R-:W-:Y:S01]  /*07a0*/  MOV R23, 0x3d39bf78 ;  /* 0x3d39bf7800177802 */ /* 0x000fe20000000f00 */
        /* <DEDUP_REMOVED lines=34> */
.L_x_1910:
[----:B------:R-:W-:Y:S05]  /*09d0*/  BSYNC.RECONVERGENT B0 ;  /* 0x0000000000007941 */ /* 0x000fea0003800200 */
.L_x_1909:
[----:B------:R-:W-:Y:S01]  /*09e0*/  BSSY.RECONVERGENT B0, `(.L_x_1911) ;  /* 0x000002c000007945 */ /* 0x000fe20003800200 */
[----:B------:R-:W-:Y:S02]  /*09f0*/  ISETP.GE.U32.AND P1, PT, R17, R4, PT ;  /* 0x000000041100720c */ /* 0x000fe40003f26070 */
[----:B------:R-:W-:Y:S01]  /*0a00*/  IADD3 R17, PT, PT, R5, 0x280, RZ ;  /* 0x0000028005117810 */ /* 0x000fe20007ffe0ff */
[----:B------:R-:W-:Y:S10]  /*0a10*/  @P2 BRA `(.L_x_1912) ;  /* 0x0000000000a02947 */ /* 0x000ff40003800000 */
        /* <DEDUP_REMOVED lines=40> */
.L_x_1912:
[----:B------:R-:W-:Y:S05]  /*0ca0*/  BSYNC.RECONVERGENT B0 ;  /* 0x0000000000007941 */ /* 0x000fea0003800200 */
.L_x_1911:
        /* <DEDUP_REMOVED lines=44> */
.L_x_1914:
[----:B------:R-:W-:Y:S05]  /*0f70*/  BSYNC.RECONVERGENT B0 ;  /* 0x0000000000007941 */ /* 0x000fea0003800200 */
.L_x_1913:
        /* <DEDUP_REMOVED lines=44> */
.L_x_1916:
[----:B------:R-:W-:Y:S05]  /*1240*/  BSYNC.RECONVERGENT B0 ;  /* 0x0000000000007941 */ /* 0x000fea0003800200 */
.L_x_1915:
[----:B------:R-:W-:Y:S01]  /*1250*/  ISETP.GE.U32.AND P1, PT, R17, R4, PT ;  /* 0x000000041100720c */ /* 0x000fe20003f26070 */
[----:B------:R-:W-:Y:S01]  /*1260*/  BSSY.RECONVERGENT B0, `(.L_x_1917) ;  /* 0x000002c000007945 */ /* 0x000fe20003800200 */
[----:B------:R-:W-:-:S05]  /*1270*/  @!P0 IADD3 R17, PT, PT, R0, R5, RZ ;  /* 0x0000000500118210 */ /* 0x000fca0007ffe0ff */
[----:B---3--:R-:W-:Y:S01]  /*1280*/  @!P0 IMAD.WIDE.U32 R2, R17, 0x4, R2 ;  /* 0x0000000411028825 */ /* 0x008fe200078e0002 */
[----:B------:R-:W-:Y:S06]  /*1290*/  @P2 BRA `(.L_x_1918) ;  /* 0x0000000000a02947 */ /* 0x000fec0003800000 */
        /* <DEDUP_REMOVED lines=8> */
[----:B------:R-:W-:Y:S01]  /*1320*/  @!P2 FFMA.FTZ R14, R20, |R13|, |R13| ;  /* 0x4000000d140ea223 */ /* 0x000fe2000001040d */
        /* <DEDUP_REMOVED lines=31> */
.L_x_1918:
[----:B------:R-:W-:Y:S05]  /*1520*/  BSYNC.RECONVERGENT B0 ;  /* 0x0000000000007941 */ /* 0x000fea0003800200 */
.L_x_1917:
[----:B------:R-:W-:Y:S04]  /*1530*/  BSSY.RECONVERGENT B0, `(.L_x_1919) ;  /* 0x000002a000007945 */ /* 0x000fe80003800200 */
[----:B------:R-:W-:Y:S05]  /*1540*/  @P3 BRA `(.L_x_1920) ;  /* 0x0000000000a03947 */ /* 0x000fea0003800000 */
        /* <DEDUP_REMOVED lines=40> */
.L_x_1920:
[----:B------:R-:W-:Y:S05]  /*17d0*/  BSYNC.RECONVERGENT B0 ;  /* 0x0000000000007941 */ /* 0x000fea0003800200 */
.L_x_1919:
[----:B------:R-:W-:Y:S04]  /*17e0*/  BSSY.RECONVERGENT B0, `(.L_x_1921) ;  /* 0x000002a000007945 */ /* 0x000fe80003800200 */
        /* <DEDUP_REMOVED lines=41> */
.L_x_1922:
[----:B------:R-:W-:Y:S05]  /*1a80*/  BSYNC.RECONVERGENT B0 ;  /* 0x0000000000007941 */ /* 0x000fea0003800200 */
.L_x_1921:
[----:B------:R-:W-:Y:S01]  /*1a90*/  @!P0 MOV R5, R11 ;  /* 0x0000000b00058202 */ /* 0x000fe20000000f00 */
[----:B-----5:R0:W-:Y:S01]  /*1aa0*/  @!P0 STG.E desc[UR4][R2.64], R15 ;  /* 0x0000000f02008986 */ /* 0x0201e2000c101904 */
        /* <DEDUP_REMOVED lines=9> */
[----:B------:R0:W-:Y:S07]  /*1b40*/  STG.E desc[UR4][R2.64], R9 ;  /* 0x0000000902007986 */ /* 0x0001ee000c101904 */
[----:B------:R-:W-:Y:S05]  /*1b50*/  @P0 BRA `(.L_x_1926) ;  /* 0x0000000000300947 */ /* 0x000fea0003800000 */
[----:B0-----:R-:W0:Y:S01]  /*1b60*/  LDC.64 R2, c[0x0][0x388] ;  /* 0x0000e200ff027b82 */ /* 0x001e220000000a00 */
[----:B------:R-:W-:Y:S02]  /*1b70*/  IADD3 R9, PT, PT, R0, R5, RZ ;  /* 0x0000000500097210 */ /* 0x000fe40007ffe0ff */
[----:B------:R-:W-:-:S03]  /*1b80*/  IADD3 R5, PT, PT, R5, 0x80, RZ ;  /* 0x0000008005057810 */ /* 0x000fc60007ffe0ff */
[----:B0-----:R-:W-:-:S05]  /*1b90*/  IMAD.WIDE.U32 R2, R9, 0x4, R2 ;  /* 0x0000000409027825 */ /* 0x001fca00078e0002 */
[----:B------:R0:W-:Y:S02]  /*1ba0*/  STG.E desc[UR4][R2.64], R10 ;  /* 0x0000000a02007986 */ /* 0x0001e4000c101904 */
.L_x_1925:
[----:B------:R-:W-:-:S13]  /*1bb0*/  ISETP.GE.U32.AND P0, PT, R5, R4, PT ;  /* 0x000000040500720c */ /* 0x000fda0003f06070 */
[----:B------:R-:W-:Y:S05]  /*1bc0*/  @P0 BRA `(.L_x_1927) ;  /* 0x0000000000300947 */ /* 0x000fea0003800000 */
[----:B0-----:R-:W0:Y:S01]  /*1bd0*/  LDC.64 R2, c[0x0][0x388] ;  /* 0x0000e200ff027b82 */ /* 0x001e220000000a00 */
[----:B------:R-:W-:Y:S02]  /*1be0*/  IADD3 R9, PT, PT, R0, R5, RZ ;  /* 0x0000000500097210 */ /* 0x000fe40007ffe0ff */
[----:B------:R-:W-:-:S03]  /*1bf0*/  IADD3 R5, PT, PT, R5, 0x80, RZ ;  /* 0x0000008005057810 */ /* 0x000fc60007ffe0ff */
[----:B0-----:R-:W-:-:S05]  /*1c00*/  IMAD.WIDE.U32 R2, R9, 0x4, R2 ;  /* 0x0000000409027825 */ /* 0x001fca00078e0002 */
[----:B------:R1:W-:Y:S02]  /*1c10*/  STG.E desc[UR4][R2.64], R8 ;  /* 0x0000000802007986 */ /* 0x0003e4000c101904 */
.L_x_1926:
[----:B------:R-:W-:-:S13]  /*1c20*/  ISETP.GE.U32.AND P0, PT, R5, R4, PT ;  /* 0x000000040500720c */ /* 0x000fda0003f06070 */
[----:B------:R-:W-:Y:S05]  /*1c30*/  @P0 BRA `(.L_x_1928) ;  /* 0x0000000000340947 */ /* 0x000fea0003800000 */
[----:B01----:R-:W0:Y:S01]  /*1c40*/  LDC.64 R2, c[0x0][0x388] ;  /* 0x0000e200ff027b82 */ /* 0x003e220000000a00 */
[----:B------:R-:W-:Y:S02]  /*1c50*/  IADD3 R9, PT, PT, R0, R5, RZ ;  /* 0x0000000500097210 */ /* 0x000fe40007ffe0ff */
[----:B------:R-:W-:-:S03]  /*1c60*/  IADD3 R5, PT, PT, R5, 0x80, RZ ;  /* 0x0000008005057810 */ /* 0x000fc60007ffe0ff */
[----:B0-----:R-:W-:-:S05]  /*1c70*/  IMAD.WIDE.U32 R2, R9, 0x4, R2 ;  /* 0x0000000409027825 */ /* 0x001fca00078e0002 */
[----:B------:R1:W-:Y:S02]  /*1c80*/  STG.E desc[UR4][R2.64], R12 ;  /* 0x0000000c02007986 */ /* 0x0003e4000c101904 */
.L_x_1927:
[----:B------:R-:W-:-:S13]  /*1c90*/  ISETP.GE.U32.AND P0, PT, R5, R4, PT ;  /* 0x000000040500720c */ /* 0x000fda0003f06070 */
[----:B------:R-:W-:Y:S05]  /*1ca0*/  @P0 BREAK.RELIABLE B1 ;  /* 0x0000000000010942 */ /* 0x000fea0003800100 */
[----:B------:R-:W-:Y:S05]  /*1cb0*/  @P0 BRA `(.L_x_1929) ;  /* 0x0000000000300947 */ /* 0x000fea0003800000 */
[----:B01----:R-:W0:Y:S01]  /*1cc0*/  LDC.64 R2, c[0x0][0x388] ;  /* 0x0000e200ff027b82 */ /* 0x003e220000000a00 */
[----:B------:R-:W-:Y:S02]  /*1cd0*/  IADD3 R9, PT, PT, R0, R5, RZ ;  /* 0x0000000500097210 */ /* 0x000fe40007ffe0ff */
[----:B------:R-:W-:-:S03]  /*1ce0*/  IADD3 R5, PT, PT, R5, 0x80, RZ ;  /* 0x0000008005057810 */ /* 0x000fc60007ffe0ff */
[----:B0-----:R-:W-:-:S05]  /*1cf0*/  IMAD.WIDE.U32 R2, R9, 0x4, R2 ;  /* 0x0000000409027825 */ /* 0x001fca00078e0002 */
[----:B------:R2:W-:Y:S02]  /*1d00*/  STG.E desc[UR4][R2.64], R13 ;  /* 0x0000000d02007986 */ /* 0x0005e4000c101904 */
.L_x_1928:
[----:B------:R-:W-:Y:S05]  /*1d10*/  BSYNC.RELIABLE B1 ;  /* 0x0000000000017941 */ /* 0x000fea0003800100 */
.L_x_1924:
[----:B------:R-:W-:-:S13]  /*1d20*/  ISETP.GE.U32.AND P0, PT, R5, R4, PT ;  /* 0x000000040500720c */ /* 0x000fda0003f06070 */
[----:B012---:R-:W0:Y:S01]  /*1d30*/  @!P0 LDC.64 R2, c[0x0][0x388] ;  /* 0x0000e200ff028b82 */ /* 0x007e220000000a00 */
[----:B------:R-:W-:Y:S02]  /*1d40*/  @!P0 IADD3 R9, PT, PT, R0, R5, RZ ;  /* 0x0000000500098210 */ /* 0x000fe40007ffe0ff */
[----:B------:R-:W-:-:S03]  /*1d50*/  @!P0 IADD3 R5, PT, PT, R5, 0x80, RZ ;  /* 0x0000008005058810 */ /* 0x000fc60007ffe0ff */
[----:B0-----:R-:W-:-:S05]  /*1d60*/  @!P0 IMAD.WIDE.U32 R2, R9, 0x4, R2 ;  /* 0x0000000409028825 */ /* 0x001fca00078e0002 */
[----:B------:R2:W-:Y:S02]  /*1d70*/  @!P0 STG.E desc[UR4][R2.64], R7 ;  /* 0x0000000702008986 */ /* 0x0005e4000c101904 */
.L_x_1929:
[----:B------:R-:W-:Y:S05]  /*1d80*/  BSYNC.RECONVERGENT B0 ;  /* 0x0000000000007941 */ /* 0x000fea0003800200 */
.L_x_1923:
[----:B------:R-:W-:Y:S05]  /*1d90*/  WARPSYNC.ALL ;  /* 0x0000000000007948 */ /* 0x000fea0003800000 */
[----:B------:R-:W-:-:S13]  /*1da0*/  ISETP.GE.U32.AND P0, PT, R5, R4, PT ;  /* 0x000000040500720c */ /* 0x000fda0003f06070 */
[----:B------:R-:W-:Y:S05]  /*1db0*/  @P0 EXIT ;  /* 0x000000000000094d */ /* 0x000fea0003800000 */
[----:B012---:R-:W0:Y:S01]  /*1dc0*/  LDC.64 R2, c[0x0][0x388] ;  /* 0x0000e200ff027b82 */ /* 0x007e220000000a00 */
[----:B------:R-:W-:-:S05]  /*1dd0*/  IADD3 R5, PT, PT, R0, R5, RZ ;  /* 0x0000000500057210 */ /* 0x000fca0007ffe0ff */
[----:B0-----:R-:W-:-:S05]  /*1de0*/  IMAD.WIDE.U32 R2, R5, 0x4, R2 ;  /* 0x0000000405027825 */ /* 0x001fca00078e0002 */
[----:B------:R-:W-:Y:S01]  /*1df0*/  STG.E desc[UR4][R2.64], R6 ;  /* 0x0000000602007986 */ /* 0x000fe2000c101904 */
[----:B------:R-:W-:Y:S05]  /*1e00*/  EXIT ;  /* 0x000000000000794d */ /* 0x000fea0003800000 */
.L_x_1906:
[----:B------:R-:W0:Y:S01]  /*1e10*/  S2R R11, SR_TID.X ;  /* 0x00000000000b7919 */ /* 0x000e220000002100 */
[----:B------:R-:W1:Y:S02]  /*1e20*/  LDC.64 R8, c[0x0][0x390] ;  /* 0x0000e400ff087b82 */ /* 0x000e640000000a00 */
[----:B-1----:R-:W-:-:S04]  /*1e30*/  IMAD.WIDE.U32 R8, R0, 0x4, R8 ;  /* 0x0000000400087825 */ /* 0x002fc800078e0008 */
[----:B0-----:R-:W-:-:S05]  /*1e40*/  IMAD.WIDE.U32 R8, R11, 0x8, R8 ;  /* 0x000000080b087825 */ /* 0x001fca00078e0008 */
[----:B------:R-:W2:Y:S04]  /*1e50*/  LDG.E.64 R6, desc[UR4][R8.64] ;  /* 0x0000000408067981 */ /* 0x000ea8000c1e1b00 */
[----:B------:R-:W3:Y:S04]  /*1e60*/  LDG.E.64 R4, desc[UR4][R8.64+0x400] ;  /* 0x0004000408047981 */ /* 0x000ee8000c1e1b00 */
[----:B------:R-:W4:Y:S01]  /*1e70*/  LDG.E.64 R2, desc[UR4][R8.64+0x800] ;  /* 0x0008000408027981 */ /* 0x000f22000c1e1b00 */
[----:B------:R-:W-:Y:S01]  /*1e80*/  HFMA2 R14, -RZ, RZ, 1.625, 0 ;  /* 0x3e800000ff0e7431 */ /* 0x000fe200000001ff */
[----:B------:R-:W-:-:S02]  /*1e90*/  PLOP3.LUT P4, PT, PT, PT, PT, 0x8, 0x80 ;  /* 0x000000000080781c */ /* 0x000fc40003f8e170 */
[----:B------:R-:W5:Y:S01]  /*1ea0*/  LDG.E.64 R8, desc[UR4][R8.64+0xc00] ;  /* 0x000c000408087981 */ /* 0x000f62000c1e1b00 */
[C---:B--2---:R-:W-:Y:S01]  /*1eb0*/  FFMA.FTZ R10, R6.reuse, R6, 1 ;  /* 0x3f800000060a7423 */ /* 0x044fe20000010006 */
[C---:B------:R-:W-:Y:S01]  /*1ec0*/  FSETP.GT.FTZ.AND P0, PT, |R6|.reuse, 8388608, PT ;  /* 0x4b0000000600780b */ /* 0x040fe20003f14200 */
[----:B------:R-:W-:Y:S01]  /*1ed0*/  FFMA.FTZ R16, R7, R7, 1 ;  /* 0x3f80000007107423 */ /* 0x000fe20000010007 */
[----:B------:R-:W-:Y:S01]  /*1ee0*/  FADD.FTZ R19, |R6|, -RZ ;  /* 0x800000ff06137221 */ /* 0x000fe20000010200 */
[----:B------:R-:W0:Y:S01]  /*1ef0*/  MUFU.RSQ R13, R10 ;  /* 0x0000000a000d7308 */ /* 0x000e220000001400 */
[----:B------:R-:W-:Y:S02]  /*1f00*/  P2R R25, PR, RZ, 0x1 ;  /* 0x00000001ff197803 */ /* 0x000fe40000000000 */
[----:B---3--:R-:W-:Y:S02]  /*1f10*/  FSETP.GT.FTZ.AND P2, PT, |R4|, 8388608, PT ;  /* 0x4b0000000400780b */ /* 0x008fe40003f54200 */
[----:B------:R-:W-:-:S03]  /*1f20*/  FSETP.GT.FTZ.AND P3, PT, |R5|, 8388608, PT ;  /* 0x4b0000000500780b */ /* 0x000fc60003f74200 */
[----:B------:R-:W1:Y:S01]  /*1f30*/  MUFU.RSQ R17, R16 ;  /* 0x0000001000117308 */ /* 0x000e620000001400 */
[----:B0-----:R-:W-:-:S07]  /*1f40*/  FFMA.FTZ R13, R10, R13, 1 ;  /* 0x3f8000000a0d7423 */ /* 0x001fce000001000d */
[----:B------:R-:W0:Y:S01]  /*1f50*/  MUFU.RCP R13, R13 ;  /* 0x0000000d000d7308 */ /* 0x000e220000001000 */
[----:B-1----:R-:W-:Y:S01]  /*1f60*/  FFMA.FTZ R20, R16, R17, 1 ;  /* 0x3f80000010147423 */ /* 0x002fe20000010011 */
[----:B------:R-:W-:Y:S01]  /*1f70*/  FFMA.FTZ R17, R4, R4, 1 ;  /* 0x3f80000004117423 */ /* 0x000fe20000010004 */
[----:B------:R-:W-:-:S05]  /*1f80*/  FFMA.FTZ R16, R5, R5, 1 ;  /* 0x3f80000005107423 */ /* 0x000fca0000010005 */
[----:B------:R-:W1:Y:S08]  /*1f90*/  MUFU.RCP R20, R20 ;  /* 0x0000001400147308 */ /* 0x000e700000001000 */
[----:B------:R-:W2:Y:S01]  /*1fa0*/  MUFU.RSQ R10, R17 ;  /* 0x00000011000a7308 */ /* 0x000ea20000001400 */
[----:B0-----:R-:W-:-:S04]  /*1fb0*/  FMUL.FTZ R15, |R6|, R13 ;  /* 0x0000000d060f7220 */ /* 0x001fc80000410200 */
[----:B------:R-:W-:Y:S01]  /*1fc0*/  @!P0 FFMA.FTZ R19, |R6|, R15, |R6| ;  /* 0x0000000f06138223 */ /* 0x000fe20000010606 */
[C---:B------:R-:W-:Y:S01]  /*1fd0*/  FSETP.GT.FTZ.AND P0, PT, |R7|.reuse, 8388608, PT ;  /* 0x4b0000000700780b */ /* 0x040fe20003f14200 */
[----:B------:R-:W-:Y:S02]  /*1fe0*/  FADD.FTZ R15, |R7|, -RZ ;  /* 0x800000ff070f7221 */ /* 0x000fe40000010200 */
[----:B------:R-:W-:Y:S01]  /*1ff0*/  FADD.FTZ.RZ R12, R19, 1 ;  /* 0x3f800000130c7421 */ /* 0x000fe2000001c000 */
[----:B-1----:R-:W-:Y:S01]  /*2000*/  FMUL.FTZ R20, |R7|, R20 ;  /* 0x0000001407147220 */ /* 0x002fe20000410200 */
[----:B------:R-:W-:-:S03]  /*2010*/  P2R R21, PR, RZ, 0x1 ;  /* 0x00000001ff157803 */ /* 0x000fc60000000000 */
[----:B------:R-:W-:Y:S01]  /*2020*/  IADD3 R12, PT, PT, R12, -0x3f400000, RZ ;  /* 0xc0c000000c0c7810 */ /* 0x000fe20007ffe0ff */
[----:B--2---:R-:W-:-:S03]  /*2030*/  FFMA.FTZ R22, R17, R10, 1 ;  /* 0x3f80000011167423 */ /* 0x004fc6000001000a */
[----:B------:R-:W-:Y:S01]  /*2040*/  LOP3.LUT R12, R12, 0xff800000, RZ, 0xc0, !PT ;  /* 0xff8000000c0c7812 */ /* 0x000fe200078ec0ff */
[----:B------:R-:W-:Y:S01]  /*2050*/  @!P0 FFMA.FTZ R15, |R7|, R20, |R7| ;  /* 0x00000014070f8223 */ /* 0x000fe20000010607 */
[----:B------:R-:W-:Y:S02]  /*2060*/  ISETP.GE.U32.AND P0, PT, R19, 0x7f800000, PT ;  /* 0x7f8000001300780c */ /* 0x000fe40003f06070 */
[----:B------:R-:W-:Y:S01]  /*2070*/  IADD3 R13, PT, PT, -R12, 0x40800000, RZ ;  /* 0x408000000c0d7810 */ /* 0x000fe20007ffe1ff */
[----:B------:R-:W-:Y:S01]  /*2080*/  FADD.FTZ.RZ R20, R15, 1 ;  /* 0x3f8000000f147421 */ /* 0x000fe2000001c000 */
[-C--:B------:R-:W-:Y:S02]  /*2090*/  IADD3 R18, PT, PT, R19, -R12.reuse, RZ ;  /* 0x8000000c13127210 */ /* 0x080fe40007ffe0ff */
[----:B------:R-:W-:Y:S01]  /*20a0*/  I2FP.F32.S32 R12, R12 ;  /* 0x0000000c000c7245 */ /* 0x000fe20000201400 */
[----:B------:R-:W-:Y:S01]  /*20b0*/  FFMA.FTZ R13, R13, R14, -1 ;  /* 0xbf8000000d0d7423 */ /* 0x000fe2000001000e */
[----:B------:R-:W-:-:S03]  /*20c0*/  IADD3 R10, PT, PT, R20, -0x3f400000, RZ ;  /* 0xc0c00000140a7810 */ /* 0x000fc60007ffe0ff */
[----:B------:R-:W-:Y:S01]  /*20d0*/  FADD.FTZ R18, R18, R13 ;  /* 0x0000000d12127221 */ /* 0x000fe20000010000 */
[----:B------:R-:W-:Y:S02]  /*20e0*/  MOV R13, 0x3d39bf78 ;  /* 0x3d39bf78000d7802 */ /* 0x000fe40000000f00 */
[----:B------:R-:W-:Y:S02]  /*20f0*/  LOP3.LUT R10, R10, 0xff800000, RZ, 0xc0, !PT ;  /* 0xff8000000a0a7812 */ /* 0x000fe400078ec0ff */
[----:B------:R-:W-:Y:S01]  /*2100*/  @P0 ISETP.GT.AND P1, PT, R19, -0x40800000, PT ;  /* 0xbf8000001300080c */ /* 0x000fe20003f24270 */
[----:B------:R-:W-:Y:S01]  /*2110*/  FFMA.FTZ R23, R18, -R13, 0.10546888411045074463 ;  /* 0x3dd8001212177423 */ /* 0x000fe2000001080d */
[----:B------:R-:W-:Y:S02]  /*2120*/  IADD3 R29, PT, PT, -R10, 0x40800000, RZ ;  /* 0x408000000a1d7810 */ /* 0x000fe40007ffe1ff */
[----:B------:R-:W-:Y:S01]  /*2130*/  IADD3 R24, PT, PT, R15, -R10, RZ ;  /* 0x8000000a0f187210 */ /* 0x000fe20007ffe0ff */
[----:B------:R-:W-:Y:S01]  /*2140*/  FFMA.FTZ R23, R18, R23, -0.13229703903198242188 ;  /* 0xbe0778e012177423 */ /* 0x000fe20000010017 */
[----:B------:R-:W-:Y:S01]  /*2150*/  @P0 MOV R26, 0x7f800000 ;  /* 0x7f800000001a0802 */ /* 0x000fe20000000f00 */
[----:B------:R-:W-:-:S02]  /*2160*/  FFMA.FTZ R29, R29, R14, -1 ;  /* 0xbf8000001d1d7423 */ /* 0x000fc4000001000e */
[----:B------:R-:W-:Y:S02]  /*2170*/  FFMA.FTZ R27, R18, R23, 0.14491446316242218018 ;  /* 0x3e146475121b7423 */ /* 0x000fe40000010017 */
[----:B------:R-:W0:Y:S01]  /*2180*/  MUFU.RSQ R23, R16 ;  /* 0x0000001000177308 */ /* 0x000e220000001400 */
[----:B------:R-:W-:Y:S01]  /*2190*/  FADD.FTZ R24, R24, R29 ;  /* 0x0000001d18187221 */ /* 0x000fe20000010000 */
[----:B------:R-:W-:-:S04]  /*21a0*/  FFMA.FTZ R27, R18, R27, -0.16641564667224884033 ;  /* 0xbe2a68dd121b7423 */ /* 0x000fc8000001001b */
[----:B------:R-:W-:-:S04]  /*21b0*/  FFMA.FTZ R27, R18, R27, 0.19988867640495300293 ;  /* 0x3e4caf9e121b7423 */ /* 0x000fc8000001001b */
[C---:B------:R-:W-:Y:S02]  /*21c0*/  FFMA.FTZ R17, R18.reuse, R27, -0.25000196695327758789 ;  /* 0xbe80004212117423 */ /* 0x040fe4000001001b */
[----:B------:R1:W2:Y:S02]  /*21d0*/  MUFU.RCP R27, R22 ;  /* 0x00000016001b7308 */ /* 0x0002a40000001000 */
[----:B------:R-:W-:Y:S01]  /*21e0*/  FFMA.FTZ R17, R18, R17, 0.33333510160446166992 ;  /* 0x3eaaaae612117423 */ /* 0x000fe20000010011 */
[----:B0-----:R-:W-:-:S03]  /*21f0*/  FFMA.FTZ R20, R16, R23, 1 ;  /* 0x3f80000010147423 */ /* 0x001fc60000010017 */
[----:B------:R-:W-:Y:S01]  /*2200*/  FFMA.FTZ R17, R18, R17, -0.5 ;  /* 0xbf00000012117423 */ /* 0x000fe20000010011 */
[----:B------:R-:W-:Y:S01]  /*2210*/  FMUL.FTZ R23, R12, 1.1920928955078125e-07 ;  /* 0x340000000c177820 */ /* 0x000fe20000410000 */
[----:B-1----:R-:W-:Y:S02]  /*2220*/  P2R R22, PR, RZ, 0x4 ;  /* 0x00000004ff167803 */ /* 0x002fe40000000000 */
[C---:B------:R-:W-:Y:S01]  /*2230*/  FMUL.FTZ R17, R18.reuse, R17 ;  /* 0x0000001112117220 */ /* 0x040fe20000410000 */
[----:B------:R-:W0:Y:S03]  /*2240*/  MUFU.RCP R20, R20 ;  /* 0x0000001400147308 */ /* 0x000e260000001000 */
[----:B------:R-:W-:Y:S01]  /*2250*/  FFMA.FTZ R18, R18, R17, R18 ;  /* 0x0000001112127223 */ /* 0x000fe20000010012 */
[C---:B------:R-:W-:Y:S01]  /*2260*/  FADD.FTZ R17, |R4|.reuse, -RZ ;  /* 0x800000ff04117221 */ /* 0x040fe20000010200 */
[----:B--2---:R-:W-:-:S02]  /*2270*/  FMUL.FTZ R27, |R4|, R27 ;  /* 0x0000001b041b7220 */ /* 0x004fc40000410200 */
[----:B------:R-:W-:Y:S01]  /*2280*/  FFMA.FTZ R12, R23, 0.69314718246459960938, R18 ;  /* 0x3f317218170c7823 */ /* 0x000fe20000010012 */
[----:B------:R-:W-:Y:S01]  /*2290*/  P2R R23, PR, RZ, 0x8 ;  /* 0x00000008ff177803 */ /* 0x000fe20000000000 */
[----:B------:R-:W-:Y:S01]  /*22a0*/  @!P2 FFMA.FTZ R17, |R4|, R27, |R4| ;  /* 0x0000001b0411a223 */ /* 0x000fe20000010604 */
[C---:B------:R-:W-:Y:S01]  /*22b0*/  FFMA.FTZ R27, R24.reuse, -R13, 0.10546888411045074463 ;  /* 0x3dd80012181b7423 */ /* 0x040fe2000001080d */
[----:B------:R-:W-:Y:S02]  /*22c0*/  PLOP3.LUT P2, PT, PT, PT, PT, 0x8, 0x80 ;  /* 0x000000000080781c */ /* 0x000fe40003f4e170 */
[----:B------:R-:W-:Y:S01]  /*22d0*/  FADD.FTZ.RZ R16, R17, 1 ;  /* 0x3f80000011107421 */ /* 0x000fe2000001c000 */
[C---:B------:R-:W-:Y:S01]  /*22e0*/  FFMA.FTZ R27, R24.reuse, R27, -0.13229703903198242188 ;  /* 0xbe0778e0181b7423 */ /* 0x040fe2000001001b */
[----:B------:R-:W-:Y:S01]  /*22f0*/  @P0 PLOP3.LUT P2, PT, P1, PT, PT, 0x80, 0x8 ;  /* 0x000000000008081c */ /* 0x000fe20000f4f070 */
[----:B0-----:R-:W-:Y:S01]  /*2300*/  FMUL.FTZ R20, |R5|, R20 ;  /* 0x0000001405147220 */ /* 0x001fe20000410200 */
[----:B------:R-:W-:Y:S01]  /*2310*/  ISETP.GE.U32.AND P1, PT, R15, 0x7f800000, PT ;  /* 0x7f8000000f00780c */ /* 0x000fe20003f26070 */
[----:B------:R-:W-:Y:S01]  /*2320*/  FFMA.FTZ R27, R24, R27, 0.14491446316242218018 ;  /* 0x3e146475181b7423 */ /* 0x000fe2000001001b */
[----:B------:R-:W-:-:S03]  /*2330*/  IADD3 R16, PT, PT, R16, -0x3f400000, RZ ;  /* 0xc0c0000010107810 */ /* 0x000fc60007ffe0ff */
[----:B------:R-:W-:Y:S01]  /*2340*/  FFMA.FTZ R29, R24, R27, -0.16641564667224884033 ;  /* 0xbe2a68dd181d7423 */ /* 0x000fe2000001001b */
[----:B------:R-:W-:Y:S01]  /*2350*/  LOP3.LUT R18, R16, 0xff800000, RZ, 0xc0, !PT ;  /* 0xff80000010127812 */ /* 0x000fe200078ec0ff */
[C---:B------:R-:W-:Y:S01]  /*2360*/  FADD.FTZ R16, |R5|.reuse, -RZ ;  /* 0x800000ff05107221 */ /* 0x040fe20000010200 */
[----:B------:R-:W-:Y:S01]  /*2370*/  @!P3 FFMA.FTZ R16, |R5|, R20, |R5| ;  /* 0x000000140510b223 */ /* 0x000fe20000010605 */
[----:B------:R-:W-:Y:S01]  /*2380*/  FFMA.FTZ R29, R24, R29, 0.19988867640495300293 ;  /* 0x3e4caf9e181d7423 */ /* 0x000fe2000001001d */
[----:B------:R-:W-:Y:S01]  /*2390*/  IADD3 R27, PT, PT, -R18, 0x40800000, RZ ;  /* 0x40800000121b7810 */ /* 0x000fe20007ffe1ff */
[----:B------:R-:W-:Y:S01]  /*23a0*/  @P2 FFMA.FTZ R12, R19, R26, +INF ;  /* 0x7f800000130c2423 */ /* 0x000fe2000001001a */
[----:B------:R-:W-:Y:S01]  /*23b0*/  IADD3 R26, PT, PT, R17, -R18, RZ ;  /* 0x80000012111a7210 */ /* 0x000fe20007ffe0ff */
[----:B------:R-:W-:Y:S01]  /*23c0*/  FFMA.FTZ R29, R24, R29, -0.25000196695327758789 ;  /* 0xbe800042181d7423 */ /* 0x000fe2000001001d */
[----:B------:R-:W-:Y:S01]  /*23d0*/  @P0 FSETP.NEU.FTZ.AND P2, PT, R19, RZ, PT ;  /* 0x000000ff1300020b */ /* 0x000fe20003f5d000 */
[----:B------:R-:W-:Y:S01]  /*23e0*/  FFMA.FTZ R27, R27, R14, -1 ;  /* 0xbf8000001b1b7423 */ /* 0x000fe2000001000e */
[----:B------:R-:W-:Y:S01]  /*23f0*/  FADD.FTZ.RZ R19, R16, 1 ;  /* 0x3f80000010137421 */ /* 0x000fe2000001c000 */
[----:B------:R-:W-:Y:S01]  /*2400*/  FFMA.FTZ R29, R24, R29, 0.33333510160446166992 ;  /* 0x3eaaaae6181d7423 */ /* 0x000fe2000001001d */
[----:B------:R-:W-:Y:S01]  /*2410*/  @P0 FSEL R12, R12, -RZ, P2 ;  /* 0x800000ff0c0c0208 */ /* 0x000fe20001000000 */
[----:B------:R-:W-:Y:S01]  /*2420*/  FADD.FTZ R20, R26, R27 ;  /* 0x0000001b1a147221 */ /* 0x000fe20000010000 */
[----:B------:R-:W-:Y:S01]  /*2430*/  @P1 ISETP.GT.AND P0, PT, R15, -0x40800000, PT ;  /* 0xbf8000000f00180c */ /* 0x000fe20003f04270 */
[----:B------:R-:W-:Y:S01]  /*2440*/  FFMA.FTZ R29, R24, R29, -0.5 ;  /* 0xbf000000181d7423 */ /* 0x000fe2000001001d */
[----:B------:R-:W-:Y:S01]  /*2450*/  IADD3 R19, PT, PT, R19, -0x3f400000, RZ ;  /* 0xc0c0000013137810 */ /* 0x000fe20007ffe0ff */
[----:B------:R-:W-:Y:S01]  /*2460*/  FFMA.FTZ R27, R20, -R13, 0.10546888411045074463 ;  /* 0x3dd80012141b7423 */ /* 0x000fe2000001080d */
[----:B------:R-:W-:Y:S01]  /*2470*/  PLOP3.LUT P2, PT, PT, PT, PT, 0x8, 0x80 ;  /* 0x000000000080781c */ /* 0x000fe20003f4e170 */
[----:B------:R-:W-:Y:S01]  /*2480*/  FMUL.FTZ R29, R24, R29 ;  /* 0x0000001d181d7220 */ /* 0x000fe20000410000 */
[----:B------:R-:W-:Y:S01]  /*2490*/  I2FP.F32.S32 R26, R10 ;  /* 0x0000000a001a7245 */ /* 0x000fe20000201400 */
[----:B------:R-:W-:Y:S01]  /*24a0*/  FFMA.FTZ R27, R20, R27, -0.13229703903198242188 ;  /* 0xbe0778e0141b7423 */ /* 0x000fe2000001001b */
[----:B------:R-:W-:Y:S01]  /*24b0*/  @P1 PLOP3.LUT P2, PT, P0, PT, PT, 0x80, 0x8 ;  /* 0x000000000008181c */ /* 0x000fe2000074f070 */
[----:B------:R-:W-:Y:S01]  /*24c0*/  FFMA.FTZ R10, R24, R29, R24 ;  /* 0x0000001d180a7223 */ /* 0x000fe20000010018 */
[----:B------:R-:W-:Y:S01]  /*24d0*/  LOP3.LUT R19, R19, 0xff800000, RZ, 0xc0, !PT ;  /* 0xff80000013137812 */ /* 0x000fe200078ec0ff */
[----:B------:R-:W-:Y:S01]  /*24e0*/  FFMA.FTZ R29, R20, R27, 0.14491446316242218018 ;  /* 0x3e146475141d7423 */ /* 0x000fe2000001001b */
[----:B------:R-:W-:Y:S01]  /*24f0*/  FMUL.FTZ R26, R26, 1.1920928955078125e-07 ;  /* 0x340000001a1a7820 */ /* 0x000fe20000410000 */
[----:B------:R-:W-:-:S02]  /*2500*/  @P1 MOV R24, 0x7f800000 ;  /* 0x7f80000000181802 */ /* 0x000fc40000000f00 */
[----:B------:R-:W-:Y:S01]  /*2510*/  IADD3 R27, PT, PT, -R19, 0x40800000, RZ ;  /* 0x40800000131b7810 */ /* 0x000fe20007ffe1ff */
[----:B------:R-:W-:Y:S01]  /*2520*/  FFMA.FTZ R29, R20, R29, -0.16641564667224884033 ;  /* 0xbe2a68dd141d7423 */ /* 0x000fe2000001001d */
[----:B------:R-:W-:Y:S01]  /*2530*/  FFMA.FTZ R10, R26, 0.69314718246459960938, R10 ;  /* 0x3f3172181a0a7823 */ /* 0x000fe2000001000a */
[----:B------:R-:W-:Y:S02]  /*2540*/  ISETP.GE.U32.AND P0, PT, R17, 0x7f800000, PT ;  /* 0x7f8000001100780c */ /* 0x000fe40003f06070 */
[----:B------:R-:W-:Y:S01]  /*2550*/  IADD3 R26, PT, PT, R16, -R19, RZ ;  /* 0x80000013101a7210 */ /* 0x000fe20007ffe0ff */
[----:B------:R-:W-:Y:S01]  /*2560*/  FFMA.FTZ R27, R27, R14, -1 ;  /* 0xbf8000001b1b7423 */ /* 0x000fe2000001000e */
[----:B------:R-:W-:Y:S01]  /*2570*/  FFMA.FTZ R29, R20, R29, 0.19988867640495300293 ;  /* 0x3e4caf9e141d7423 */ /* 0x000fe2000001001d */
[C---:B------:R-:W-:Y:S01]  /*2580*/  @P2 FFMA.FTZ R10, R15.reuse, R24, +INF ;  /* 0x7f8000000f0a2423 */ /* 0x040fe20000010018 */
[----:B------:R-:W-:Y:S01]  /*2590*/  @P1 FSETP.NEU.FTZ.AND P2, PT, R15, RZ, PT ;  /* 0x000000ff0f00120b */ /* 0x000fe20003f5d000 */
[----:B------:R-:W-:Y:S01]  /*25a0*/  FADD.FTZ R24, R26, R27 ;  /* 0x0000001b1a187221 */ /* 0x000fe20000010000 */
[----:B----4-:R-:W-:Y:S01]  /*25b0*/  FFMA.FTZ R26, R2, R2, 1 ;  /* 0x3f800000021a7423 */ /* 0x010fe20000010002 */
[----:B------:R-:W-:Y:S01]  /*25c0*/  FFMA.FTZ R29, R20, R29, -0.25000196695327758789 ;  /* 0xbe800042141d7423 */ /* 0x000fe2000001001d */
[----:B------:R-:W-:Y:S01]  /*25d0*/  @P1 FSEL R10, R10, -RZ, P2 ;  /* 0x800000ff0a0a1208 */ /* 0x000fe20001000000 */
[----:B------:R-:W-:Y:S01]  /*25e0*/  FFMA.FTZ R15, R24, -R13, 0.10546888411045074463 ;  /* 0x3dd80012180f7423 */ /* 0x000fe2000001080d */
[----:B------:R-:W0:Y:S01]  /*25f0*/  MUFU.RSQ R27, R26 ;  /* 0x0000001a001b7308 */ /* 0x000e220000001400 */
[----:B------:R-:W-:Y:S01]  /*2600*/  FFMA.FTZ R29, R20, R29, 0.33333510160446166992 ;  /* 0x3eaaaae6141d7423 */ /* 0x000fe2000001001d */
[----:B------:R-:W-:Y:S01]  /*2610*/  @P0 ISETP.GT.AND P1, PT, R17, -0x40800000, PT ;  /* 0xbf8000001100080c */ /* 0x000fe20003f24270 */
[----:B------:R-:W-:Y:S01]  /*2620*/  FFMA.FTZ R15, R24, R15, -0.13229703903198242188 ;  /* 0xbe0778e0180f7423 */ /* 0x000fe2000001000f */
[----:B------:R-:W-:Y:S01]  /*2630*/  PLOP3.LUT P2, PT, PT, PT, PT, 0x8, 0x80 ;  /* 0x000000000080781c */ /* 0x000fe20003f4e170 */
[----:B------:R-:W-:Y:S01]  /*2640*/  FFMA.FTZ R29, R20, R29, -0.5 ;  /* 0xbf000000141d7423 */ /* 0x000fe2000001001d */
[----:B------:R-:W-:Y:S01]  /*2650*/  @P0 PLOP3.LUT P2, PT, P1, PT, PT, 0x80, 0x8 ;  /* 0x000000000008081c */ /* 0x000fe20000f4f070 */
[----:B------:R-:W-:Y:S01]  /*2660*/  FFMA.FTZ R15, R24, R15, 0.14491446316242218018 ;  /* 0x3e146475180f7423 */ /* 0x000fe2000001000f */
[----:B------:R-:W-:Y:S01]  /*2670*/  I2FP.F32.S32 R18, R18 ;  /* 0x0000001200127245 */ /* 0x000fe20000201400 */
[----:B------:R-:W-:Y:S01]  /*2680*/  FMUL.FTZ R29, R20, R29 ;  /* 0x0000001d141d7220 */ /* 0x000fe20000410000 */
[----:B------:R-:W-:Y:S01]  /*2690*/  ISETP.GE.U32.AND P1, PT, R16, 0x7f800000, PT ;  /* 0x7f8000001000780c */ /* 0x000fe20003f26070 */
[----:B------:R-:W-:Y:S01]  /*26a0*/  FFMA.FTZ R28, R24, R15, -0.16641564667224884033 ;  /* 0xbe2a68dd181c7423 */ /* 0x000fe2000001000f */
[----:B------:R-:W-:Y:S01]  /*26b0*/  I2FP.F32.S32 R19, R19 ;  /* 0x0000001300137245 */ /* 0x000fe20000201400 */
[----:B------:R-:W-:Y:S01]  /*26c0*/  FFMA.FTZ R20, R20, R29, R20 ;  /* 0x0000001d14147223 */ /* 0x000fe20000010014 */
[----:B------:R-:W-:Y:S01]  /*26d0*/  FMUL.FTZ R29, R18, 1.1920928955078125e-07 ;  /* 0x34000000121d7820 */ /* 0x000fe20000410000 */
[----:B------:R-:W-:Y:S01]  /*26e0*/  @P0 MOV R18, 0x7f800000 ;  /* 0x7f80000000120802 */ /* 0x000fe20000000f00 */
[----:B0-----:R-:W-:-:S02]  /*26f0*/  FFMA.FTZ R27, R26, R27, 1 ;  /* 0x3f8000001a1b7423 */ /* 0x001fc4000001001b */
[----:B------:R-:W-:Y:S01]  /*2700*/  FFMA.FTZ R15, R29, 0.69314718246459960938, R20 ;  /* 0x3f3172181d0f7823 */ /* 0x000fe20000010014 */
[C---:B------:R-:W-:Y:S01]  /*2710*/  FFMA.FTZ R29, R24.reuse, R28, 0.19988867640495300293 ;  /* 0x3e4caf9e181d7423 */ /* 0x040fe2000001001c */
[C---:B------:R-:W-:Y:S01]  /*2720*/  @P2 FFMA.FTZ R15, R17.reuse, R18, +INF ;  /* 0x7f800000110f2423 */ /* 0x040fe20000010012 */
[----:B------:R-:W-:Y:S01]  /*2730*/  @P0 FSETP.NEU.FTZ.AND P2, PT, R17, RZ, PT ;  /* 0x000000ff1100020b */ /* 0x000fe20003f5d000 */
[----:B------:R-:W-:Y:S01]  /*2740*/  FMUL.FTZ R19, R19, 1.1920928955078125e-07 ;  /* 0x3400000013137820 */ /* 0x000fe20000410000 */
[----:B------:R-:W0:Y:S01]  /*2750*/  MUFU.RCP R27, R27 ;  /* 0x0000001b001b7308 */ /* 0x000e220000001000 */
[----:B------:R-:W-:Y:S01]  /*2760*/  FFMA.FTZ R29, R24, R29, -0.25000196695327758789 ;  /* 0xbe800042181d7423 */ /* 0x000fe2000001001d */
[----:B------:R-:W-:Y:S01]  /*2770*/  @P0 FSEL R15, R15, -RZ, P2 ;  /* 0x800000ff0f0f0208 */ /* 0x000fe20001000000 */
[----:B------:R-:W-:Y:S01]  /*2780*/  FADD.FTZ R18, |R2|, -RZ ;  /* 0x800000ff02127221 */ /* 0x000fe20000010200 */
[----:B------:R-:W-:Y:S01]  /*2790*/  @P1 ISETP.GT.AND P0, PT, R16, -0x40800000, PT ;  /* 0xbf8000001000180c */ /* 0x000fe20003f04270 */
[----:B------:R-:W-:Y:S01]  /*27a0*/  FFMA.FTZ R29, R24, R29, 0.33333510160446166992 ;  /* 0x3eaaaae6181d7423 */ /* 0x000fe2000001001d */
[----:B------:R-:W-:-:S02]  /*27b0*/  PLOP3.LUT P2, PT, PT, PT, PT, 0x8, 0x80 ;  /* 0x000000000080781c */ /* 0x000fc40003f4e170 */
[----:B------:R-:W-:Y:S01]  /*27c0*/  @P1 PLOP3.LUT P2, PT, P0, PT, PT, 0x80, 0x8 ;  /* 0x000000000008181c */ /* 0x000fe2000074f070 */
[----:B------:R-:W-:Y:S01]  /*27d0*/  FFMA.FTZ R29, R24, R29, -0.5 ;  /* 0xbf000000181d7423 */ /* 0x000fe2000001001d */
[----:B------:R-:W-:Y:S02]  /*27e0*/  FSETP.GT.FTZ.AND P0, PT, |R2|, 8388608, PT ;  /* 0x4b0000000200780b */ /* 0x000fe40003f14200 */
[----:B------:R-:W-:Y:S01]  /*27f0*/  PLOP3.LUT P3, PT, PT, PT, PT, 0x8, 0x80 ;  /* 0x000000000080781c */ /* 0x000fe20003f6e170 */
[----:B------:R-:W-:Y:S01]  /*2800*/  FMUL.FTZ R29, R24, R29 ;  /* 0x0000001d181d7220 */ /* 0x000fe20000410000 */
[----:B------:R-:W-:-:S03]  /*2810*/  P2R R20, PR, RZ, 0x1 ;  /* 0x00000001ff147803 */ /* 0x000fc60000000000 */
[----:B------:R-:W-:Y:S01]  /*2820*/  FFMA.FTZ R24, R24, R29, R24 ;  /* 0x0000001d18187223 */ /* 0x000fe20000010018 */
[C---:B0-----:R-:W-:Y:S01]  /*2830*/  FMUL.FTZ R27, |R2|.reuse, R27 ;  /* 0x0000001b021b7220 */ /* 0x041fe20000410200 */
[----:B------:R-:W-:Y:S02]  /*2840*/  @P1 MOV R29, 0x7f800000 ;  /* 0x7f800000001d1802 */ /* 0x000fe40000000f00 */
[----:B------:R-:W-:Y:S01]  /*2850*/  FFMA.FTZ R17, R19, 0.69314718246459960938, R24 ;  /* 0x3f31721813117823 */ /* 0x000fe20000010018 */
[----:B------:R-:W-:Y:S01]  /*2860*/  FFMA.FTZ R24, R3, R3, 1 ;  /* 0x3f80000003187423 */ /* 0x000fe20000010003 */
[----:B------:R-:W-:Y:S01]  /*2870*/  @!P0 FFMA.FTZ R18, |R2|, R27, |R2| ;  /* 0x0000001b02128223 */ /* 0x000fe20000010602 */
[C---:B------:R-:W-:Y:S01]  /*2880*/  @P2 FFMA.FTZ R17, R16.reuse, R29, +INF ;  /* 0x7f80000010112423 */ /* 0x040fe2000001001d */
[----:B------:R-:W-:Y:S02]  /*2890*/  @P1 FSETP.NEU.FTZ.AND P2, PT, R16, RZ, PT ;  /* 0x000000ff1000120b */ /* 0x000fe40003f5d000 */
[----:B------:R-:W-:Y:S01]  /*28a0*/  FADD.FTZ.RZ R16, R18, 1 ;  /* 0x3f80000012107421 */ /* 0x000fe2000001c000 */
[----:B------:R-:W-:-:S02]  /*28b0*/  ISETP.NE.AND P0, PT, R25, RZ, PT ;  /* 0x000000ff1900720c */ /* 0x000fc40003f05270 */
        /* <DEDUP_REMOVED lines=8> */
[----:B------:R-:W-:Y:S02]  /*2940*/  @P1 ISETP.GT.AND P2, PT, R18, -0x40800000, PT ;  /* 0xbf8000001200180c */ /* 0x000fe40003f44270 */
[----:B------:R-:W-:Y:S01]  /*2950*/  FADD.FTZ R16, R16, R25 ;  /* 0x0000001910107221 */ /* 0x000fe20000010000 */
[----:B------:R-:W-:Y:S01]  /*2960*/  FMUL.FTZ R19, R19, 1.1920928955078125e-07 ;  /* 0x3400000013137820 */ /* 0x000fe20000410000 */
[----:B------:R-:W-:-:S02]  /*2970*/  @P1 PLOP3.LUT P3, PT, P2, PT, PT, 0x80, 0x8 ;  /* 0x000000000008181c */ /* 0x000fc4000176f070 */
[----:B------:R-:W-:Y:S01]  /*2980*/  FFMA.FTZ R25, R16, -R13, 0.10546888411045074463 ;  /* 0x3dd8001210197423 */ /* 0x000fe2000001080d */
[----:B------:R-:W-:-:S03]  /*2990*/  @P1 FSETP.NEU.FTZ.AND P2, PT, R18, RZ, PT ;  /* 0x000000ff1200120b */ /* 0x000fc60003f5d000 */
        /* <DEDUP_REMOVED lines=14> */
[----:B------:R-:W-:Y:S01]  /*2a80*/  @P3 FFMA.FTZ R16, R18, R27, +INF ;  /* 0x7f80000012103423 */ /* 0x000fe2000001001b */
[----:B------:R-:W0:Y:S04]  /*2a90*/  MUFU.RCP R26, R25 ;  /* 0x00000019001a7308 */ /* 0x000e280000001000 */
[----:B------:R-:W-:-:S02]  /*2aa0*/  @P1 FSEL R16, R16, -RZ, P2 ;  /* 0x800000ff10101208 */ /* 0x000fc40001000000 */
        /* <DEDUP_REMOVED lines=29> */
[----:B-----5:R-:W-:-:S04]  /*2c80*/  FFMA.FTZ R19, R8, R8, 1 ;  /* 0x3f80000008137423 */ /* 0x020fc80000010008 */
[----:B------:R-:W0:Y:S01]  /*2c90*/  MUFU.RSQ R24, R19 ;  /* 0x0000001300187308 */ /* 0x000e220000001400 */
[----:B------:R-:W-:Y:S02]  /*2ca0*/  @P2 FSEL R18, R18, -RZ, P3 ;  /* 0x800000ff12122208 */ /* 0x000fe40001800000 */
[----:B------:R-:W-:Y:S01]  /*2cb0*/  FSETP.GT.FTZ.AND P2, PT, |R8|, 8388608, PT ;  /* 0x4b0000000800780b */ /* 0x000fe20003f54200 */
[----:B0-----:R-:W-:-:S06]  /*2cc0*/  FFMA.FTZ R25, R19, R24, 1 ;  /* 0x3f80000013197423 */ /* 0x001fcc0000010018 */
[----:B------:R-:W0:Y:S01]  /*2cd0*/  MUFU.RCP R25, R25 ;  /* 0x0000001900197308 */ /* 0x000e220000001000 */
[C---:B------:R-:W-:Y:S01]  /*2ce0*/  FADD.FTZ R24, |R8|.reuse, -RZ ;  /* 0x800000ff08187221 */ /* 0x040fe20000010200 */
[----:B0-----:R-:W-:-:S04]  /*2cf0*/  FMUL.FTZ R27, |R8|, R25 ;  /* 0x00000019081b7220 */ /* 0x001fc80000410200 */
[----:B------:R-:W-:-:S04]  /*2d00*/  @!P2 FFMA.FTZ R24, |R8|, R27, |R8| ;  /* 0x0000001b0818a223 */ /* 0x000fc80000010608 */
[----:B------:R-:W-:-:S05]  /*2d10*/  FADD.FTZ.RZ R19, R24, 1 ;  /* 0x3f80000018137421 */ /* 0x000fca000001c000 */
[----:B------:R-:W-:-:S04]  /*2d20*/  IADD3 R19, PT, PT, R19, -0x3f400000, RZ ;  /* 0xc0c0000013137810 */ /* 0x000fc80007ffe0ff */
[----:B------:R-:W-:-:S04]  /*2d30*/  LOP3.LUT R19, R19, 0xff800000, RZ, 0xc0, !PT ;  /* 0xff80000013137812 */ /* 0x000fc800078ec0ff */
[----:B------:R-:W-:Y:S02]  /*2d40*/  IADD3 R25, PT, PT, -R19, 0x40800000, RZ ;  /* 0x4080000013197810 */ /* 0x000fe40007ffe1ff */
[----:B------:R-:W-:-:S03]  /*2d50*/  IADD3 R26, PT, PT, R24, -R19, RZ ;  /* 0x80000013181a7210 */ /* 0x000fc60007ffe0ff */
[----:B------:R-:W-:-:S04]  /*2d60*/  FFMA.FTZ R25, R25, R14, -1 ;  /* 0xbf80000019197423 */ /* 0x000fc8000001000e */
[----:B------:R-:W-:-:S04]  /*2d70*/  FADD.FTZ R26, R26, R25 ;  /* 0x000000191a1a7221 */ /* 0x000fc80000010000 */
[----:B------:R-:W-:-:S04]  /*2d80*/  FFMA.FTZ R25, R26, -R13, 0.10546888411045074463 ;  /* 0x3dd800121a197423 */ /* 0x000fc8000001080d */
[----:B------:R-:W-:-:S04]  /*2d90*/  FFMA.FTZ R25, R26, R25, -0.13229703903198242188 ;  /* 0xbe0778e01a197423 */ /* 0x000fc80000010019 */
[----:B------:R-:W-:Y:S01]  /*2da0*/  FFMA.FTZ R25, R26, R25, 0.14491446316242218018 ;  /* 0x3e1464751a197423 */ /* 0x000fe20000010019 */
[----:B------:R-:W-:-:S03]  /*2db0*/  ISETP.GE.U32.AND P3, PT, R24, 0x7f800000, PT ;  /* 0x7f8000001800780c */ /* 0x000fc60003f66070 */
[----:B------:R-:W-:-:S04]  /*2dc0*/  FFMA.FTZ R25, R26, R25, -0.16641564667224884033 ;  /* 0xbe2a68dd1a197423 */ /* 0x000fc80000010019 */
[----:B------:R-:W-:-:S04]  /*2dd0*/  FFMA.FTZ R25, R26, R25, 0.19988867640495300293 ;  /* 0x3e4caf9e1a197423 */ /* 0x000fc80000010019 */
[----:B------:R-:W-:Y:S02]  /*2de0*/  FFMA.FTZ R25, R26, R25, -0.25000196695327758789 ;  /* 0xbe8000421a197423 */ /* 0x000fe40000010019 */
[----:B------:R-:W-:Y:S02]  /*2df0*/  @P3 ISETP.GT.AND P4, PT, R24, -0x40800000, PT ;  /* 0xbf8000001800380c */ /* 0x000fe40003f84270 */
[C---:B------:R-:W-:Y:S01]  /*2e00*/  FFMA.FTZ R25, R26.reuse, R25, 0.33333510160446166992 ;  /* 0x3eaaaae61a197423 */ /* 0x040fe20000010019 */
[----:B------:R-:W-:Y:S02]  /*2e10*/  PLOP3.LUT P5, PT, PT, PT, PT, 0x8, 0x80 ;  /* 0x000000000080781c */ /* 0x000fe40003fae170 */
[----:B------:R-:W-:Y:S01]  /*2e20*/  @P3 PLOP3.LUT P5, PT, P4, PT, PT, 0x80, 0x8 ;  /* 0x000000000008381c */ /* 0x000fe200027af070 */
[----:B------:R-:W-:Y:S01]  /*2e30*/  FFMA.FTZ R25, R26, R25, -0.5 ;  /* 0xbf0000001a197423 */ /* 0x000fe20000010019 */
[----:B------:R-:W-:-:S03]  /*2e40*/  I2FP.F32.S32 R19, R19 ;  /* 0x0000001300137245 */ /* 0x000fc60000201400 */
[C---:B------:R-:W-:Y:S02]  /*2e50*/  FMUL.FTZ R25, R26.reuse, R25 ;  /* 0x000000191a197220 */ /* 0x040fe40000410000 */
[----:B------:R-:W-:Y:S02]  /*2e60*/  FMUL.FTZ R19, R19, 1.1920928955078125e-07 ;  /* 0x3400000013137820 */ /* 0x000fe40000410000 */
[----:B------:R-:W-:Y:S01]  /*2e70*/  FFMA.FTZ R26, R26, R25, R26 ;  /* 0x000000191a1a7223 */ /* 0x000fe2000001001a */
[----:B------:R-:W-:-:S03]  /*2e80*/  @P3 MOV R25, 0x7f800000 ;  /* 0x7f80000000193802 */ /* 0x000fc60000000f00 */
[----:B------:R-:W-:Y:S02]  /*2e90*/  FFMA.FTZ R19, R19, 0.69314718246459960938, R26 ;  /* 0x3f31721813137823 */ /* 0x000fe4000001001a */
[C---:B------:R-:W-:Y:S01]  /*2ea0*/  @P5 FFMA.FTZ R19, R24.reuse, R25, +INF ;  /* 0x7f80000018135423 */ /* 0x040fe20000010019 */
[----:B------:R-:W-:Y:S01]  /*2eb0*/  FFMA.FTZ R25, R9, R9, 1 ;  /* 0x3f80000009197423 */ /* 0x000fe20000010009 */
[----:B------:R-:W-:-:S03]  /*2ec0*/  @P3 FSETP.NEU.FTZ.AND P4, PT, R24, RZ, PT ;  /* 0x000000ff1800320b */ /* 0x000fc60003f9d000 */
        /* <DEDUP_REMOVED lines=32> */
[----:B------:R-:W-:Y:S01]  /*30d0*/  FFMA.FTZ R14, R25, 0.69314718246459960938, R14 ;  /* 0x3f317218190e7823 */ /* 0x000fe2000001000e */
[C---:B------:R-:W-:Y:S01]  /*30e0*/  @P4 FSETP.NEU.FTZ.AND P5, PT, R24.reuse, RZ, PT ;  /* 0x000000ff1800420b */ /* 0x040fe20003fbd000 */
[----:B------:R-:W-:-:S05]  /*30f0*/  @P6 FFMA.FTZ R14, R24, R13, +INF ;  /* 0x7f800000180e6423 */ /* 0x000fca000001000d */
[----:B------:R-:W-:Y:S02]  /*3100*/  @P4 FSEL R14, R14, -RZ, P5 ;  /* 0x800000ff0e0e4208 */ /* 0x000fe40002800000 */
[----:B------:R-:W-:Y:S02]  /*3110*/  ISETP.NE.AND P4, PT, R21, RZ, PT ;  /* 0x000000ff1500720c */ /* 0x000fe40003f85270 */
[----:B------:R-:W-:Y:S02]  /*3120*/  MOV R21, R12 ;  /* 0x0000000c00157202 */ /* 0x000fe40000000f00 */
[----:B------:R-:W0:Y:S03]  /*3130*/  LDC.64 R12, c[0x0][0x388] ;  /* 0x0000e200ff0c7b82 */ /* 0x000e260000000a00 */
[----:B------:R-:W-:Y:S01]  /*3140*/  @P0 FADD.FTZ R21, R21, 0.69314718246459960938 ;  /* 0x3f31721815150421 */ /* 0x000fe20000010000 */
[----:B------:R-:W-:-:S02]  /*3150*/  ISETP.NE.AND P0, PT, R20, RZ, PT ;  /* 0x000000ff1400720c */ /* 0x000fc40003f05270 */
[----:B------:R-:W-:Y:S02]  /*3160*/  ISETP.NE.AND P6, PT, R23, RZ, PT ;  /* 0x000000ff1700720c */ /* 0x000fe40003fc5270 */
[----:B------:R-:W-:Y:S01]  /*3170*/  ISETP.NE.AND P5, PT, R22, RZ, PT ;  /* 0x000000ff1600720c */ /* 0x000fe20003fa5270 */
[----:B------:R-:W-:Y:S01]  /*3180*/  @P4 FADD.FTZ R10, R10, 0.69314718246459960938 ;  /* 0x3f3172180a0a4421 */ /* 0x000fe20000010000 */
[----:B------:R-:W-:Y:S01]  /*3190*/  FSETP.NAN.FTZ.AND P4, PT, |R6|, |R6|, PT ;  /* 0x400000060600720b */ /* 0x000fe20003f98200 */
[----:B------:R-:W-:Y:S01]  /*31a0*/  @P1 FADD.FTZ R18, R18, 0.69314718246459960938 ;  /* 0x3f31721812121421 */ /* 0x000fe20000010000 */
[----:B------:R-:W-:Y:S01]  /*31b0*/  LOP3.LUT R6, R21, 0x80000000, R6, 0xb8, !PT ;  /* 0x8000000015067812 */ /* 0x000fe200078eb806 */
[----:B------:R-:W-:Y:S01]  /*31c0*/  @P2 FADD.FTZ R19, R19, 0.69314718246459960938 ;  /* 0x3f31721813132421 */ /* 0x000fe20000010000 */
[----:B------:R-:W-:-:S03]  /*31d0*/  @P3 FADD.FTZ R14, R14, 0.69314718246459960938 ;  /* 0x3f3172180e0e3421 */ /* 0x000fc60000010000 */
[----:B------:R-:W-:Y:S02]  /*31e0*/  @P0 FADD.FTZ R16, R16, 0.69314718246459960938 ;  /* 0x3f31721810100421 */ /* 0x000fe40000010000 */
[----:B------:R-:W-:Y:S01]  /*31f0*/  @P6 FADD.FTZ R17, R17, 0.69314718246459960938 ;  /* 0x3f31721811116421 */ /* 0x000fe20000010000 */
[----:B0-----:R-:W-:-:S04]  /*3200*/  IMAD.WIDE.U32 R12, R0, 0x4, R12 ;  /* 0x00000004000c7825 */ /* 0x001fc800078e000c */
[----:B------:R-:W-:Y:S01]  /*3210*/  @P5 FADD.FTZ R15, R15, 0.69314718246459960938 ;  /* 0x3f3172180f0f5421 */ /* 0x000fe20000010000 */
[----:B------:R-:W-:Y:S01]  /*3220*/  FSETP.NAN.FTZ.AND P1, PT, |R2|, |R2|, PT ;  /* 0x400000020200720b */ /* 0x000fe20003f38200 */
[----:B------:R-:W-:Y:S01]  /*3230*/  IMAD.WIDE.U32 R12, R11, 0x8, R12 ;  /* 0x000000080b0c7825 */ /* 0x000fe200078e000c */
[----:B------:R-:W-:Y:S02]  /*3240*/  LOP3.LUT R11, R16, 0x80000000, R2, 0xb8, !PT ;  /* 0x80000000100b7812 */ /* 0x000fe400078eb802 */
[----:B------:R-:W-:Y:S02]  /*3250*/  FSEL R2, R6, R21, !P4 ;  /* 0x0000001506027208 */ /* 0x000fe40006000000 */
[----:B------:R-:W-:Y:S02]  /*3260*/  FSETP.NAN.FTZ.AND P5, PT, |R7|, |R7|, PT ;  /* 0x400000070700720b */ /* 0x000fe40003fb8200 */
[----:B------:R-:W-:Y:S02]  /*3270*/  FSETP.NAN.FTZ.AND P6, PT, |R4|, |R4|, PT ;  /* 0x400000040400720b */ /* 0x000fe40003fd8200 */
[----:B------:R-:W-:-:S02]  /*3280*/  FSETP.NAN.FTZ.AND P3, PT, |R8|, |R8|, PT ;  /* 0x400000080800720b */ /* 0x000fc40003f78200 */
[----:B------:R-:W-:Y:S02]  /*3290*/  FSETP.NAN.FTZ.AND P4, PT, |R9|, |R9|, PT ;  /* 0x400000090900720b */ /* 0x000fe40003f98200 */
[----:B------:R-:W-:Y:S02]  /*32a0*/  LOP3.LUT R7, R10, 0x80000000, R7, 0xb8, !PT ;  /* 0x800000000a077812 */ /* 0x000fe400078eb807 */
[----:B------:R-:W-:Y:S02]  /*32b0*/  FSETP.NAN.FTZ.AND P0, PT, |R5|, |R5|, PT ;  /* 0x400000050500720b */ /* 0x000fe40003f18200 */
[----:B------:R-:W-:Y:S02]  /*32c0*/  LOP3.LUT R4, R15, 0x80000000, R4, 0xb8, !PT ;  /* 0x800000000f047812 */ /* 0x000fe400078eb804 */
[----:B------:R-:W-:Y:S02]  /*32d0*/  LOP3.LUT R0, R17, 0x80000000, R5, 0xb8, !PT ;  /* 0x8000000011007812 */ /* 0x000fe400078eb805 */
[----:B------:R-:W-:-:S02]  /*32e0*/  FSETP.NAN.FTZ.AND P2, PT, |R3|, |R3|, PT ;  /* 0x400000030300720b */ /* 0x000fc40003f58200 */
[----:B------:R-:W-:Y:S02]  /*32f0*/  LOP3.LUT R23, R18, 0x80000000, R3, 0xb8, !PT ;  /* 0x8000000012177812 */ /* 0x000fe400078eb803 */
[----:B------:R-:W-:Y:S02]  /*3300*/  LOP3.LUT R8, R19, 0x80000000, R8, 0xb8, !PT ;  /* 0x8000000013087812 */ /* 0x000fe400078eb808 */
[----:B------:R-:W-:Y:S02]  /*3310*/  LOP3.LUT R9, R14, 0x80000000, R9, 0xb8, !PT ;  /* 0x800000000e097812 */ /* 0x000fe400078eb809 */
[----:B------:R-:W-:Y:S02]  /*3320*/  FSEL R3, R7, R10, !P5 ;  /* 0x0000000a07037208 */ /* 0x000fe40006800000 */
[----:B------:R-:W-:Y:S02]  /*3330*/  FSEL R4, R4, R15, !P6 ;  /* 0x0000000f04047208 */ /* 0x000fe40007000000 */
[----:B------:R-:W-:-:S02]  /*3340*/  FSEL R5, R0, R17, !P0 ;  /* 0x0000001100057208 */ /* 0x000fc40004000000 */
[----:B------:R-:W-:Y:S02]  /*3350*/  FSEL R22, R11, R16, !P1 ;  /* 0x000000100b167208 */ /* 0x000fe40004800000 */
[----:B------:R-:W-:Y:S02]  /*3360*/  FSEL R23, R23, R18, !P2 ;  /* 0x0000001217177208 */ /* 0x000fe40005000000 */
[----:B------:R-:W-:Y:S02]  /*3370*/  FSEL R8, R8, R19, !P3 ;  /* 0x0000001308087208 */ /* 0x000fe40005800000 */
[----:B------:R-:W-:Y:S01]  /*3380*/  FSEL R9, R9, R14, !P4 ;  /* 0x0000000e09097208 */ /* 0x000fe20006000000 */
[----:B------:R-:W-:Y:S04]  /*3390*/  STG.E.64 desc[UR4][R12.64], R2 ;  /* 0x000000020c007986 */ /* 0x000fe8000c101b04 */
[----:B------:R-:W-:Y:S04]  /*33a0*/  STG.E.64 desc[UR4][R12.64+0x400], R4 ;  /* 0x000400040c007986 */ /* 0x000fe8000c101b04 */
[----:B------:R-:W-:Y:S04]  /*33b0*/  STG.E.64 desc[UR4][R12.64+0x800], R22 ;  /* 0x000800160c007986 */ /* 0x000fe8000c101b04 */
[----:B------:R-:W-:Y:S01]  /*33c0*/  STG.E.64 desc[UR4][R12.64+0xc00], R8 ;  /* 0x000c00080c007986 */ /* 0x000fe2000c101b04 */
[----:B------:R-:W-:Y:S05]  /*33d0*/  EXIT ;  /* 0x000000000000794d */ /* 0x000fea0003800000 */
.L_x_1930:
        /* <DEDUP_REMOVED lines=10> */
.L_x_18561:


//--------------------- .text._ZN2at6native29vectorized_elementwise_kernelILi4EZZZNS0_17asinh_kernel_cudaERNS_18TensorIteratorBaseEENKUlvE0_clEvENKUlvE0_clEvEUlfE_St5arrayIPcLm2EEEEviT0_T1_ --------------------------
	.section	.text._ZN2at6native29vectorized_elementwise_kernelILi4EZZZNS0_17asinh_kernel_cudaERNS_18TensorIteratorBaseEENKUlvE0_clEvENKUlvE0_clEvEUlfE_St5arrayIPcLm2EEEEviT0_T1_,"ax",@progbits
	.align	128
        .global         _ZN2at6native29vectorized_elementwise_kernelILi4EZZZNS0_17asinh_kernel_cudaERNS_18TensorIteratorBaseEENKUlvE0_clEvENKUlvE0_clEvEUlfE_St5arrayIPcLm2EEEEviT0_T1_
        .type           _ZN2at6native29vectorized_elementwise_kernelILi4EZZZNS0_17asinh_kernel_cudaERNS_18TensorIteratorBaseEENKUlvE0_clEvENKUlvE0_clEvEUlfE_St5arrayIPcLm2EEEEviT0_T1_,@function
        .size           _ZN2at6native29vectorized_elementwise_kernelILi4EZZZNS0_17asinh_kernel_cudaERNS_18TensorIteratorBaseEENKUlvE0_clEvENKUlvE0_clEvEUlfE_St5arrayIPcLm2EEEEviT0_T1_,(.L_x_18562 - _ZN2at6native29vectorized_elementwise_kernelILi4EZZZNS0_17asinh_kernel_cudaERNS_18TensorIteratorBaseEENKUlvE0_clEvENKUlvE0_clEvEUlfE_St5arrayIPcLm2EEEEviT0_T1_)
        .other          _ZN2at6native29vectorized_elementwise_kernelILi4EZZZNS0_17asinh_kernel_cudaERNS_18TensorIteratorBaseEENKUlvE0_clEvENKUlvE0_clEvEUlfE_St5arrayIPcLm2EEEEviT0_T1_,@"STO_CUDA_ENTRY STV_DEFAULT"
_ZN2at6native29vectorized_elementwise_kernelILi4EZZZNS0_17asinh_kernel_cudaERNS_18TensorIteratorBaseEENKUlvE0_clEvENKUlvE0_clEvEUlfE_St5arrayIPcLm2EEEEviT0_T1_:
.text._ZN2at6native29vectorized_elementwise_kernelILi4EZZZNS0_17asinh_kernel_cudaERNS_18TensorIteratorBaseEENKUlvE0_clEvENKUlvE0_clEvEUlfE_St5arrayIPcLm2EEEEviT0_T1_:
        /* <DEDUP_REMOVED lines=9> */
[----:B------:R-:W-:Y:S02]  /*0090*/  CS2R R10, SRZ ;  /* 0x00000000000a7805 */ /* 0x000fe4000001ff00 */
        /* <DEDUP_REMOVED lines=13> */
[----:B------:R-:W5:Y:S07]  /*0170*/  @!P6 LDG.E R10, desc[UR4][R26.64] ;  /* 0x000000041a0ae981 */ /* 0x000f6e000c1e1900 */
[----:B------:R-:W-:Y:S01]  /*0180*/  @!P4 IADD3 R29, PT, PT, R13, R17, RZ ;  /* 0x000000110d1dc210 */ /* 0x000fe20007ffe0ff */
[----:B------:R-:W0:Y:S01]  /*0190*/  @!P4 LDC.64 R2, c[0x0][0x390] ;  /* 0x0000e400ff02cb82 */ /* 0x000e220000000a00 */
[----:B------:R-:W-:-:S04]  /*01a0*/  @!P4 IADD3 R17, PT, PT, R17, 0x80, RZ ;  /* 0x000000801111c810 */ /* 0x000fc80007ffe0ff */
[----:B------:R-:W-:-:S13]  /*01b0*/  ISETP.GE.U32.AND P3, PT, R17, R0, PT ;  /* 0x000000001100720c */ /* 0x000fda0003f66070 */
[----:B------:R-:W-:Y:S01]  /*01c0*/  @!P3 IADD3 R19, PT, PT, R13, R17, RZ ;  /* 0x000000110d13b210 */ /* 0x000fe20007ffe0ff */
[----:B------:R-:W2:Y:S01]  /*01d0*/  @!P3 LDC.64 R14, c[0x0][0x390] ;  /* 0x0000e400ff0ebb82 */ /* 0x000ea20000000a00 */
[----:B------:R-:W-:-:S04]  /*01e0*/  @!P3 IADD3 R17, PT, PT, R17, 0x80, RZ ;  /* 0x000000801111b810 */ /* 0x000fc80007ffe0ff */
[----:B------:R-:W-:-:S13]  /*01f0*/  ISETP.GE.U32.AND P2, PT, R17, R0, PT ;  /* 0x000000001100720c */ /* 0x000fda0003f46070 */
[----:B------:R-:W-:Y:S01]  /*0200*/  @!P2 IADD3 R21, PT, PT, R13, R17, RZ ;  /* 0x000000110d15a210 */ /* 0x000fe20007ffe0ff */
[----:B-1----:R-:W-:Y:S01]  /*0210*/  @!P5 IMAD.WIDE.U32 R24, R25, 0x4, R6 ;  /* 0x000000041918d825 */ /* 0x002fe200078e0006 */
[----:B------:R-:W-:Y:S01]  /*0220*/  @!P2 IADD3 R17, PT, PT, R17, 0x80, RZ ;  /* 0x000000801111a810 */ /* 0x000fe20007ffe0ff */
[----:B------:R-:W1:Y:S03]  /*0230*/  @!P2 LDC.64 R8, c[0x0][0x390] ;  /* 0x0000e400ff08ab82 */ /* 0x000e660000000a00 */
[----:B------:R-:W-:Y:S01]  /*0240*/  ISETP.GE.U32.AND P1, PT, R17, R0, PT ;  /* 0x000000001100720c */ /* 0x000fe20003f26070 */
[----:B--2---:R-:W-:-:S04]  /*0250*/  @!P3 IMAD.WIDE.U32 R18, R19, 0x4, R14 ;  /* 0x000000041312b825 */ /* 0x004fc800078e000e */
[----:B------:R-:W-:Y:S01]  /*0260*/  HFMA2 R5, -RZ, RZ, 0, 0 ;  /* 0x00000000ff057431 */ /* 0x000fe200000001ff */
[----:B------:R-:W5:Y:S07]  /*0270*/  @!P5 LDG.E R11, desc[UR4][R24.64] ;  /* 0x00000004180bd981 */ /* 0x000f6e000c1e1900 */
[----:B------:R-:W-:Y:S02]  /*0280*/  @!P1 IADD3 R23, PT, PT, R13, R17, RZ ;  /* 0x000000110d179210 */ /* 0x000fe40007ffe0ff */
[----:B------:R-:W-:-:S04]  /*0290*/  @!P1 IADD3 R17, PT, PT, R17, 0x80, RZ ;  /* 0x0000008011119810 */ /* 0x000fc80007ffe0ff */
[----:B------:R-:W-:-:S13]  /*02a0*/  ISETP.GE.U32.AND P6, PT, R17, R0, PT ;  /* 0x000000001100720c */ /* 0x000fda0003fc6070 */
[----:B------:R-:W2:Y:S01]  /*02b0*/  @!P6 LDC.64 R6, c[0x0][0x390] ;  /* 0x0000e400ff06eb82 */ /* 0x000ea20000000a00 */
[----:B------:R-:W-:Y:S01]  /*02c0*/  @!P6 IADD3 R15, PT, PT, R13, R17, RZ ;  /* 0x000000110d0fe210 */ /* 0x000fe20007ffe0ff */
[----:B-1----:R-:W-:-:S04]  /*02d0*/  @!P2 IMAD.WIDE.U32 R8, R21, 0x4, R8 ;  /* 0x000000041508a825 */ /* 0x002fc800078e0008 */
[----:B0-----:R-:W-:Y:S01]  /*02e0*/  @!P4 IMAD.WIDE.U32 R28, R29, 0x4, R2 ;  /* 0x000000041d1cc825 */ /* 0x001fe200078e0002 */
[----:B------:R-:W-:Y:S01]  /*02f0*/  MOV R12, RZ ;  /* 0x000000ff000c7202 */ /* 0x000fe20000000f00 */
[----:B------:R-:W0:Y:S03]  /*0300*/  @!P1 LDC.64 R2, c[0x0][0x390] ;  /* 0x0000e400ff029b82 */ /* 0x000e260000000a00 */
[----:B------:R-:W5:Y:S04]  /*0310*/  @!P4 LDG.E R5, desc[UR4][R28.64] ;  /* 0x000000041c05c981 */ /* 0x000f68000c1e1900 */
[----:B------:R1:W5:Y:S01]  /*0320*/  @!P3 LDG.E R12, desc[UR4][R18.64] ;  /* 0x00000004120cb981 */ /* 0x000362000c1e1900 */
[----:B--2---:R-:W-:Y:S01]  /*0330*/  @!P6 IMAD.WIDE.U32 R20, R15, 0x4, R6 ;  /* 0x000000040f14e825 */ /* 0x004fe200078e0006 */
[----:B------:R-:W-:Y:S01]  /*0340*/  CS2R R6, SRZ ;  /* 0x0000000000067805 */ /* 0x000fe2000001ff00 */
[----:B-1----:R-:W1:Y:S05]  /*0350*/  @!P0 LDC.64 R18, c[0x0][0x390] ;  /* 0x0000e400ff128b82 */ /* 0x002e6a0000000a00 */
[----:B------:R-:W5:Y:S01]  /*0360*/  @!P6 LDG.E R6, desc[UR4][R20.64] ;  /* 0x000000041406e981 */ /* 0x000f62000c1e1900 */
[----:B0-----:R-:W-:Y:S01]  /*0370*/  @!P1 IMAD.WIDE.U32 R16, R23, 0x4, R2 ;  /* 0x0000000417109825 */ /* 0x001fe200078e0002 */
[----:B------:R-:W-:-:S02]  /*0380*/  @!P0 IADD3 R3, PT, PT, R13, R4, RZ ;  /* 0x000000040d038210 */ /* 0x000fc40007ffe0ff */
[----:B------:R-:W-:Y:S02]  /*0390*/  CS2R R14, SRZ ;  /* 0x00000000000e7805 */ /* 0x000fe4000001ff00 */
[----:B------:R-:W-:Y:S01]  /*03a0*/  IADD3 R23, PT, PT, R4, 0x100, RZ ;  /* 0x0000010004177810 */ /* 0x000fe20007ffe0ff */
[----:B------:R-:W-:Y:S01]  /*03b0*/  BSSY.RECONVERGENT B0, `(.L_x_1932) ;  /* 0x0000033000007945 */ /* 0x000fe20003800200 */
[----:B------:R-:W5:Y:S04]  /*03c0*/  @!P1 LDG.E R7, desc[UR4][R16.64] ;  /* 0x0000000410079981 */ /* 0x000f68000c1e1900 */
[----:B------:R0:W5:Y:S01]  /*03d0*/  @!P2 LDG.E R14, desc[UR4][R8.64] ;  /* 0x00000004080ea981 */ /* 0x000162000c1e1900 */
[----:B-1----:R-:W-:-:S05]  /*03e0*/  @!P0 IMAD.WIDE.U32 R18, R3, 0x4, R18 ;  /* 0x0000000403128825 */ /* 0x002fca00078e0012 */
[----:B------:R1:W5:Y:S01]  /*03f0*/  @!P0 LDG.E R15, desc[UR4][R18.64] ;  /* 0x00000004120f8981 */ /* 0x000362000c1e1900 */
[----:B------:R-:W-:-:S13]  /*0400*/  ISETP.GE.U32.AND P0, PT, R4, R0, PT ;  /* 0x000000000400720c */ /* 0x000fda0003f06070 */
[----:B------:R-:W2:Y:S01]  /*0410*/  @!P0 LDC.64 R2, c[0x0][0x388] ;  /* 0x0000e200ff028b82 */ /* 0x000ea20000000a00 */
[----:B------:R-:W-:Y:S02]  /*0420*/  ISETP.GE.U32.AND P2, PT, R23, R0, PT ;  /* 0x000000001700720c */ /* 0x000fe40003f46070 */
[C---:B0-----:R-:W-:Y:S02]  /*0430*/  IADD3 R9, PT, PT, R4.reuse, 0x80, RZ ;  /* 0x0000008004097810 */ /* 0x041fe40007ffe0ff */
[----:B------:R-:W-:Y:S01]  /*0440*/  IADD3 R17, PT, PT, R4, 0x180, RZ ;  /* 0x0000018004117810 */ /* 0x000fe20007ffe0ff */
[----:B-1----:R-:W-:Y:S08]  /*0450*/  @P0 BRA `(.L_x_1933) ;  /* 0x0000000000a00947 */ /* 0x002ff00003800000 */
        /* <DEDUP_REMOVED lines=40> */
.L_x_1933:
[----:B------:R-:W-:Y:S05]  /*06e0*/  BSYNC.RECONVERGENT B0 ;  /* 0x0000000000007941 */ /* 0x000fea0003800200 */
.L_x_1932:
        /* <DEDUP_REMOVED lines=45> */
.L_x_1935:
[----:B------:R-:W-:Y:S05]  /*09c0*/  BSYNC.RECONVERGENT B0 ;  /* 0x0000000000007941 */ /* 0x000fea0003800200 */
.L_x_1934:
        /* <DEDUP_REMOVED lines=44> */
.L_x_1937:
[----:B------:R-:W-:Y:S05]  /*0c90*/  BSYNC.RECONVERGENT B0 ;  /* 0x0000000000007941 */ /* 0x000fea0003800200 */
.L_x_1936:
[----:B------:R-:W-:Y:S01]  /*0ca0*/  BSSY.RECONVERGENT B0, `(.L_x_1938) ;  /* 0x000002c000007945 */ /* 0x000fe20003800200 */
[----:B------:R-:W-:Y:S02]  /*0cb0*/  ISETP.GE.U32.AND P2, PT, R17, R0, PT ;  /* 0x000000001100720c */ /* 0x000fe40003f46070 */
[----:B-----5:R-:W-:Y:S01]  /*0cc0*/  IADD3 R11, PT, PT, R4, 0x300, RZ ;  /* 0x00000300040b7810 */ /* 0x020fe20007ffe0ff */
[----:B------:R-:W-:Y:S10]  /*0cd0*/  @P3 BRA `(.L_x_1939) ;  /* 0x0000000000a03947 */ /* 0x000ff40003800000 */
[C---:B------:R-:W-:Y:S01]  /*0ce0*/  FFMA.FTZ R18, R5.reuse, R5, 1 ;  /* 0x3f80000005127423 */ /* 0x040fe20000010005 */
        /* <DEDUP_REMOVED lines=39> */
.L_x_1939:
[----:B------:R-:W-:Y:S05]  /*0f60*/  BSYNC.RECONVERGENT B0 ;  /* 0x0000000000007941 */ /* 0x000fea0003800200 */
.L_x_1938:
[----:B------:R-:W-:Y:S01]  /*0f70*/  BSSY.RECONVERGENT B0, `(.L_x_1940) ;  /* 0x000002c000007945 */ /* 0x000fe20003800200 */
[----:B------:R-:W-:Y:S02]  /*0f80*/  ISETP.GE.U32.AND P3, PT, R11, R0, PT ;  /* 0x000000000b00720c */ /* 0x000fe40003f66070 */
[----:B------:R-:W-:Y:S01]  /*0f90*/  IADD3 R17, PT, PT, R4, 0x380, RZ ;  /* 0x0000038004117810 */ /* 0x000fe20007ffe0ff */
[----:B------:R-:W-:Y:S10]  /*0fa0*/  @P1 BRA `(.L_x_1941) ;  /* 0x0000000000a01947 */ /* 0x000ff40003800000 */
[C---:B------:R-:W-:Y:S01]  /*0fb0*/  FFMA.FTZ R18, R12.reuse, R12, 1 ;  /* 0x3f8000000c127423 */ /* 0x040fe2000001000c */
[----:B------:R-:W-:-:S03]  /*0fc0*/  FSETP.GT.FTZ.AND P1, PT, |R12|, 8388608, PT ;  /* 0x4b0000000c00780b */ /* 0x000fc60003f34200 */
[----:B------:R-:W0:Y:S02]  /*0fd0*/  MUFU.RSQ R11, R18 ;  /* 0x00000012000b7308 */ /* 0x000e240000001400 */
[----:B0-----:R-:W-:Y:S01]  /*0fe0*/  FFMA.FTZ R19, R18, R11, 1 ;  /* 0x3f80000012137423 */ /* 0x001fe2000001000b */
[----:B------:R-:W-:-:S05]  /*0ff0*/  FADD.FTZ R11, |R12|, -RZ ;  /* 0x800000ff0c0b7221 */ /* 0x000fca0000010200 */
        /* <DEDUP_REMOVED lines=35> */
.L_x_1941:
[----:B------:R-:W-:Y:S05]  /*1230*/  BSYNC.RECONVERGENT B0 ;  /* 0x0000000000007941 */ /* 0x000fea0003800200 */
.L_x_1940:
[----:B------:R-:W-:Y:S01]  /*1240*/  ISETP.GE.U32.AND P1, PT, R17, R0, PT ;  /* 0x000000001100720c */ /* 0x000fe20003f26070 */
[----:B------:R-:W-:Y:S01]  /*1250*/  BSSY.RECONVERGENT B0, `(.L_x_1942) ;  /* 0x000002c000007945 */ /* 0x000fe20003800200 */
[----:B------:R-:W-:-:S05]  /*1260*/  @!P0 IADD3 R17, PT, PT, R13, R4, RZ ;  /* 0x000000040d118210 */ /* 0x000fca0007ffe0ff */
[----:B--2---:R-:W-:Y:S01]  /*1270*/  @!P0 IMAD.WIDE.U32 R2, R17, 0x4, R2 ;  /* 0x0000000411028825 */ /* 0x004fe200078e0002 */
[----:B------:R-:W-:Y:S06]  /*1280*/  @P2 BRA `(.L_x_1943) ;  /* 0x0000000000a02947 */ /* 0x000fec0003800000 */
[C---:B------:R-:W-:Y:S01]  /*1290*/  FFMA.FTZ R16, R14.reuse, R14, 1 ;  /* 0x3f8000000e107423 */ /* 0x040fe2000001000e */
        /* <DEDUP_REMOVED lines=39> */
.L_x_1943:
[----:B------:R-:W-:Y:S05]  /*1510*/  BSYNC.RECONVERGENT B0 ;  /* 0x0000000000007941 */ /* 0x000fea0003800200 */
.L_x_1942:
[----:B------:R-:W-:Y:S04]  /*1520*/  BSSY.RECONVERGENT B0, `(.L_x_1944) ;  /* 0x000002a000007945 */ /* 0x000fe80003800200 */
[----:B------:R-:W-:Y:S05]  /*1530*/  @P3 BRA `(.L_x_1945) ;  /* 0x0000000000a03947 */ /* 0x000fea0003800000 */
[C---:B------:R-:W-:Y:S01]  /*1540*/  FFMA.FTZ R16, R7.reuse, R7, 1 ;  /* 0x3f80000007107423 */ /* 0x040fe20000010007 */
        /* <DEDUP_REMOVED lines=39> */
.L_x_1945:
[----:B------:R-:W-:Y:S05]  /*17c0*/  BSYNC.RECONVERGENT B0 ;  /* 0x0000000000007941 */ /* 0x000fea0003800200 */
.L_x_1944:
[----:B------:R-:W-:Y:S04]  /*17d0*/  BSSY.RECONVERGENT B0, `(.L_x_1946) ;  /* 0x000002a000007945 */ /* 0x000fe80003800200 */
[----:B------:R-:W-:Y:S05]  /*17e0*/  @P1 BRA `(.L_x_1947) ;  /* 0x0000000000a01947 */ /* 0x000fea0003800000 */
        /* <DEDUP_REMOVED lines=40> */
.L_x_1947:
[----:B------:R-:W-:Y:S05]  /*1a70*/  BSYNC.RECONVERGENT B0 ;  /* 0x0000000000007941 */ /* 0x000fea0003800200 */
.L_x_1946:
[----:B------:R-:W-:Y:S01]  /*1a80*/  @!P0 MOV R4, R9 ;  /* 0x0000000900048202 */ /* 0x000fe20000000f00 */
[----:B------:R0:W-:Y:S01]  /*1a90*/  @!P0 STG.E desc[UR4][R2.64], R15 ;  /* 0x0000000f02008986 */ /* 0x0001e2000c101904 */
        /* <DEDUP_REMOVED lines=16> */
.L_x_1950:
[----:B------:R-:W-:-:S13]  /*1ba0*/  ISETP.GE.U32.AND P0, PT, R4, R0, PT ;  /* 0x000000000400720c */ /* 0x000fda0003f06070 */
[----:B------:R-:W-:Y:S05]  /*1bb0*/  @P0 BRA `(.L_x_1952) ;  /* 0x0000000000300947 */ /* 0x000fea0003800000 */
[----:B0-----:R-:W0:Y:S01]  /*1bc0*/  LDC.64 R2, c[0x0][0x388] ;  /* 0x0000e200ff027b82 */ /* 0x001e220000000a00 */
[----:B------:R-:W-:Y:S02]  /*1bd0*/  IADD3 R9, PT, PT, R13, R4, RZ ;  /* 0x000000040d097210 */ /* 0x000fe40007ffe0ff */
[----:B------:R-:W-:-:S03]  /*1be0*/  IADD3 R4, PT, PT, R4, 0x80, RZ ;  /* 0x0000008004047810 */ /* 0x000fc60007ffe0ff */
[----:B0-----:R-:W-:-:S05]  /*1bf0*/  IMAD.WIDE.U32 R2, R9, 0x4, R2 ;  /* 0x0000000409027825 */ /* 0x001fca00078e0002 */
[----:B------:R1:W-:Y:S02]  /*1c00*/  STG.E desc[UR4][R2.64], R5 ;  /* 0x0000000502007986 */ /* 0x0003e4000c101904 */
.L_x_1951:
[----:B------:R-:W-:-:S13]  /*1c10*/  ISETP.GE.U32.AND P0, PT, R4, R0, PT ;  /* 0x000000000400720c */ /* 0x000fda0003f06070 */
[----:B------:R-:W-:Y:S05]  /*1c20*/  @P0 BRA `(.L_x_1953) ;  /* 0x0000000000340947 */ /* 0x000fea0003800000 */
[----:B01----:R-:W0:Y:S01]  /*1c30*/  LDC.64 R2, c[0x0][0x388] ;  /* 0x0000e200ff027b82 */ /* 0x003e220000000a00 */
[----:B------:R-:W-:Y:S02]  /*1c40*/  IADD3 R5, PT, PT, R13, R4, RZ ;  /* 0x000000040d057210 */ /* 0x000fe40007ffe0ff */
[----:B------:R-:W-:-:S03]  /*1c50*/  IADD3 R4, PT, PT, R4, 0x80, RZ ;  /* 0x0000008004047810 */ /* 0x000fc60007ffe0ff */
[----:B0-----:R-:W-:-:S05]  /*1c60*/  IMAD.WIDE.U32 R2, R5, 0x4, R2 ;  /* 0x0000000405027825 */ /* 0x001fca00078e0002 */
[----:B------:R1:W-:Y:S02]  /*1c70*/  STG.E desc[UR4][R2.64], R11 ;  /* 0x0000000b02007986 */ /* 0x0003e4000c101904 */
.L_x_1952:
        /* <DEDUP_REMOVED lines=8> */
.L_x_1953:
[----:B------:R-:W-:Y:S05]  /*1d00*/  BSYNC.RELIABLE B1 ;  /* 0x0000000000017941 */ /* 0x000fea0003800100 */
.L_x_1949:
[----:B------:R-:W-:-:S13]  /*1d10*/  ISETP.GE.U32.AND P0, PT, R4, R0, PT ;  /* 0x000000000400720c */ /* 0x000fda0003f06070 */
[----:B012---:R-:W0:Y:S01]  /*1d20*/  @!P0 LDC.64 R2, c[0x0][0x388] ;  /* 0x0000e200ff028b82 */ /* 0x007e220000000a00 */
[----:B------:R-:W-:Y:S02]  /*1d30*/  @!P0 IADD3 R5, PT, PT, R13, R4, RZ ;  /* 0x000000040d058210 */ /* 0x000fe40007ffe0ff */
[----:B------:R-:W-:-:S03]  /*1d40*/  @!P0 IADD3 R4, PT, PT, R4, 0x80, RZ ;  /* 0x0000008004048810 */ /* 0x000fc60007ffe0ff */
[----:B0-----:R-:W-:-:S05]  /*1d50*/  @!P0 IMAD.WIDE.U32 R2, R5, 0x4, R2 ;  /* 0x0000000405028825 */ /* 0x001fca00078e0002 */
[----:B------:R2:W-:Y:S02]  /*1d60*/  @!P0 STG.E desc[UR4][R2.64], R7 ;  /* 0x0000000702008986 */ /* 0x0005e4000c101904 */
.L_x_1954:
[----:B------:R-:W-:Y:S05]  /*1d70*/  BSYNC.RECONVERGENT B0 ;  /* 0x0000000000007941 */ /* 0x000fea0003800200 */
.L_x_1948:
        /* <DEDUP_REMOVED lines=8> */
.L_x_1931:
[----:B------:R-:W0:Y:S01]  /*1e00*/  S2R R12, SR_TID.X ;  /* 0x00000000000c7919 */ /* 0x000e220000002100 */
[----:B------:R-:W1:Y:S02]  /*1e10*/  LDC.64 R2, c[0x0][0x390] ;  /* 0x0000e400ff027b82 */ /* 0x000e640000000a00 */
[----:B-1----:R-:W-:-:S04]  /*1e20*/  IMAD.WIDE.U32 R2, R13, 0x4, R2 ;  /* 0x000000040d027825 */ /* 0x002fc800078e0002 */
[----:B0-----:R-:W-:-:S05]  /*1e30*/  IMAD.WIDE.U32 R2, R12, 0x10, R2 ;  /* 0x000000100c027825 */ /* 0x001fca00078e0002 */
[----:B------:R-:W2:Y:S04]  /*1e40*/  LDG.E.128 R8, desc[UR4][R2.64] ;  /* 0x0000000402087981 */ /* 0x000ea8000c1e1d00 */
[----:B------:R0:W3:Y:S01]  /*1e50*/  LDG.E.128 R4, desc[UR4][R2.64+0x800] ;  /* 0x0008000402047981 */ /* 0x0000e2000c1e1d00 */
[----:B------:R-:W-:Y:S02]  /*1e60*/  PLOP3.LUT P3, PT, PT, PT, PT, 0x8, 0x80 ;  /* 0x000000000080781c */ /* 0x000fe40003f6e170 */
[----:B------:R-:W-:Y:S02]  /*1e70*/  PLOP3.LUT P4, PT, PT, PT, PT, 0x8, 0x80 ;  /* 0x000000000080781c */ /* 0x000fe40003f8e170 */
[----:B------:R-:W-:Y:S02]  /*1e80*/  PLOP3.LUT P5, PT, PT, PT, PT, 0x8, 0x80 ;  /* 0x000000000080781c */ /* 0x000fe40003fae170 */
[----:B------:R-:W-:Y:S01]  /*1e90*/  PLOP3.LUT P6, PT, PT, PT, PT, 0x8, 0x80 ;  /* 0x000000000080781c */ /* 0x000fe20003fce170 */
[C---:B--2---:R-:W-:Y:S01]  /*1ea0*/  FFMA.FTZ R14, R8.reuse, R8, 1 ;  /* 0x3f800000080e7423 */ /* 0x044fe20000010008 */
[----:B------:R-:W-:Y:S01]  /*1eb0*/  FFMA.FTZ R16, R9, R9, 1 ;  /* 0x3f80000009107423 */ /* 0x000fe20000010009 */
[C---:B------:R-:W-:Y:S01]  /*1ec0*/  FSETP.GT.FTZ.AND P0, PT, |R8|.reuse, 8388608, PT ;  /* 0x4b0000000800780b */ /* 0x040fe20003f14200 */
[----:B------:R-:W-:Y:S01]  /*1ed0*/  FADD.FTZ R0, |R8|, -RZ ;  /* 0x800000ff08007221 */ /* 0x000fe20000010200 */
[----:B------:R-:W1:Y:S01]  /*1ee0*/  MUFU.RSQ R15, R14 ;  /* 0x0000000e000f7308 */ /* 0x000e620000001400 */
[----:B------:R-:W-:Y:S01]  /*1ef0*/  FFMA.FTZ R18, R10, R10, 1 ;  /* 0x3f8000000a127423 */ /* 0x000fe2000001000a */
[----:B------:R-:W-:Y:S01]  /*1f00*/  FFMA.FTZ R23, R11, R11, 1 ;  /* 0x3f8000000b177423 */ /* 0x000fe2000001000b */
[----:B------:R-:W-:-:S02]  /*1f10*/  P2R R22, PR, RZ, 0x1 ;  /* 0x00000001ff167803 */ /* 0x000fc40000000000 */
[----:B------:R-:W-:-:S03]  /*1f20*/  FSETP.GT.FTZ.AND P1, PT, |R10|, 8388608, PT ;  /* 0x4b0000000a00780b */ /* 0x000fc60003f34200 */
[----:B------:R-:W2:Y:S08]  /*1f30*/  MUFU.RSQ R17, R16 ;  /* 0x0000001000117308 */ /* 0x000eb00000001400 */
[----:B------:R-:W4:Y:S01]  /*1f40*/  MUFU.RSQ R21, R18 ;  /* 0x0000001200157308 */ /* 0x000f220000001400 */
[----:B-1----:R-:W-:-:S07]  /*1f50*/  FFMA.FTZ R15, R14, R15, 1 ;  /* 0x3f8000000e0f7423 */ /* 0x002fce000001000f */
[----:B------:R-:W0:Y:S01]  /*1f60*/  MUFU.RCP R15, R15 ;  /* 0x0000000f000f7308 */ /* 0x000e220000001000 */
[----:B--2---:R-:W-:-:S07]  /*1f70*/  FFMA.FTZ R17, R16, R17, 1 ;  /* 0x3f80000010117423 */ /* 0x004fce0000010011 */
[----:B------:R1:W2:Y:S01]  /*1f80*/  MUFU.RCP R14, R17 ;  /* 0x00000011000e7308 */ /* 0x0002a20000001000 */
[----:B----4-:R-:W-:Y:S01]  /*1f90*/  FFMA.FTZ R21, R18, R21, 1 ;  /* 0x3f80000012157423 */ /* 0x010fe20000010015 */
[----:B------:R-:W-:-:S06]  /*1fa0*/  FADD.FTZ R18, |R9|, -RZ ;  /* 0x800000ff09127221 */ /* 0x000fcc0000010200 */
[----:B------:R-:W4:Y:S01]  /*1fb0*/  MUFU.RSQ R24, R23 ;  /* 0x0000001700187308 */ /* 0x000f220000001400 */
[----:B0-----:R-:W-:Y:S01]  /*1fc0*/  FMUL.FTZ R3, |R8|, R15 ;  /* 0x0000000f08037220 */ /* 0x001fe20000410200 */
[----:B-1----:R-:W-:-:S03]  /*1fd0*/  FADD.FTZ R17, |R10|, -RZ ;  /* 0x800000ff0a117221 */ /* 0x002fc60000010200 */
[----:B------:R-:W-:Y:S01]  /*1fe0*/  @!P0 FFMA.FTZ R0, |R8|, R3, |R8| ;  /* 0x0000000308008223 */ /* 0x000fe20000010608 */
[----:B------:R-:W-:Y:S01]  /*1ff0*/  HFMA2 R3, -RZ, RZ, 1.625, 0 ;  /* 0x3e800000ff037431 */ /* 0x000fe200000001ff */
[C---:B------:R-:W-:Y:S01]  /*2000*/  FSETP.GT.FTZ.AND P0, PT, |R9|.reuse, 8388608, PT ;  /* 0x4b0000000900780b */ /* 0x040fe20003f14200 */
[----:B------:R-:W0:Y:S01]  /*2010*/  MUFU.RCP R27, R21 ;  /* 0x00000015001b7308 */ /* 0x000e220000001000 */
[----:B------:R-:W-:Y:S01]  /*2020*/  FADD.FTZ.RZ R2, R0, 1 ;  /* 0x3f80000000027421 */ /* 0x000fe2000001c000 */
[----:B--2---:R-:W-:Y:S01]  /*2030*/  FMUL.FTZ R16, |R9|, R14 ;  /* 0x0000000e09107220 */ /* 0x004fe20000410200 */
[----:B------:R-:W-:Y:S02]  /*2040*/  MOV R14, 0x3d39bf78 ;  /* 0x3d39bf78000e7802 */ /* 0x000fe40000000f00 */
[----:B------:R-:W-:Y:S02]  /*2050*/  P2R R20, PR, RZ, 0x1 ;  /* 0x00000001ff147803 */ /* 0x000fe40000000000 */
[----:B------:R-:W-:Y:S01]  /*2060*/  IADD3 R2, PT, PT, R2, -0x3f400000, RZ ;  /* 0xc0c0000002027810 */ /* 0x000fe20007ffe0ff */
[----:B----4-:R-:W-:Y:S01]  /*2070*/  FFMA.FTZ R24, R23, R24, 1 ;  /* 0x3f80000017187423 */ /* 0x010fe20000010018 */
[----:B------:R-:W-:-:S02]  /*2080*/  ISETP.GE.U32.AND P2, PT, R0, 0x7f800000, PT ;  /* 0x7f8000000000780c */ /* 0x000fc40003f46070 */
[----:B------:R-:W-:Y:S01]  /*2090*/  LOP3.LUT R19, R2, 0xff800000, RZ, 0xc0, !PT ;  /* 0xff80000002137812 */ /* 0x000fe200078ec0ff */
[----:B------:R-:W-:Y:S01]  /*20a0*/  @!P0 FFMA.FTZ R18, |R9|, R16, |R9| ;  /* 0x0000001009128223 */ /* 0x000fe20000010609 */
[----:B------:R-:W-:Y:S02]  /*20b0*/  FSETP.GT.FTZ.AND P0, PT, |R11|, 8388608, PT ;  /* 0x4b0000000b00780b */ /* 0x000fe40003f14200 */
[----:B------:R-:W-:Y:S01]  /*20c0*/  IADD3 R2, PT, PT, -R19, 0x40800000, RZ ;  /* 0x4080000013027810 */ /* 0x000fe20007ffe1ff */
[----:B------:R-:W-:Y:S01]  /*20d0*/  FADD.FTZ.RZ R15, R18, 1 ;  /* 0x3f800000120f7421 */ /* 0x000fe2000001c000 */
[----:B------:R-:W-:Y:S01]  /*20e0*/  IADD3 R29, PT, PT, R0, -R19, RZ ;  /* 0x80000013001d7210 */ /* 0x000fe20007ffe0ff */
[----:B0-----:R-:W-:Y:S01]  /*20f0*/  FMUL.FTZ R27, |R10|, R27 ;  /* 0x0000001b0a1b7220 */ /* 0x001fe20000410200 */
[----:B------:R-:W-:Y:S01]  /*2100*/  P2R R23, PR, RZ, 0x1 ;  /* 0x00000001ff177803 */ /* 0x000fe20000000000 */
[----:B------:R-:W-:Y:S01]  /*2110*/  FFMA.FTZ R2, R2, R3, -1 ;  /* 0xbf80000002027423 */ /* 0x000fe20000010003 */
[----:B------:R-:W-:Y:S01]  /*2120*/  IADD3 R15, PT, PT, R15, -0x3f400000, RZ ;  /* 0xc0c000000f0f7810 */ /* 0x000fe20007ffe0ff */
[----:B------:R-:W-:Y:S01]  /*2130*/  @!P1 FFMA.FTZ R17, |R10|, R27, |R10| ;  /* 0x0000001b0a119223 */ /* 0x000fe2000001060a */
[----:B------:R-:W-:Y:S01]  /*2140*/  P2R R21, PR, RZ, 0x2 ;  /* 0x00000002ff157803 */ /* 0x000fe20000000000 */
[----:B------:R-:W-:Y:S01]  /*2150*/  FADD.FTZ R29, R29, R2 ;  /* 0x000000021d1d7221 */ /* 0x000fe20000010000 */
[----:B------:R-:W-:Y:S01]  /*2160*/  LOP3.LUT R25, R15, 0xff800000, RZ, 0xc0, !PT ;  /* 0xff8000000f197812 */ /* 0x000fe200078ec0ff */
[----:B------:R-:W0:Y:S01]  /*2170*/  MUFU.RCP R2, R24 ;  /* 0x0000001800027308 */ /* 0x000e220000001000 */
[----:B------:R-:W-:Y:S01]  /*2180*/  FADD.FTZ R15, |R11|, -RZ ;  /* 0x800000ff0b0f7221 */ /* 0x000fe20000010200 */
[----:B------:R-:W-:Y:S01]  /*2190*/  FFMA.FTZ R16, R29, -R14, 0.10546888411045074463 ;  /* 0x3dd800121d107423 */ /* 0x000fe2000001080e */
[----:B------:R-:W-:-:S02]  /*21a0*/  PLOP3.LUT P1, PT, PT, PT, PT, 0x8, 0x80 ;  /* 0x000000000080781c */ /* 0x000fc40003f2e170 */
[----:B------:R-:W-:Y:S01]  /*21b0*/  I2FP.F32.S32 R19, R19 ;  /* 0x0000001300137245 */ /* 0x000fe20000201400 */
[----:B------:R-:W-:-:S04]  /*21c0*/  FFMA.FTZ R16, R29, R16, -0.13229703903198242188 ;  /* 0xbe0778e01d107423 */ /* 0x000fc80000010010 */
[----:B------:R-:W-:-:S04]  /*21d0*/  FFMA.FTZ R16, R29, R16, 0.14491446316242218018 ;  /* 0x3e1464751d107423 */ /* 0x000fc80000010010 */
[----:B------:R-:W-:Y:S01]  /*21e0*/  FFMA.FTZ R26, R29, R16, -0.16641564667224884033 ;  /* 0xbe2a68dd1d1a7423 */ /* 0x000fe20000010010 */
[----:B------:R-:W-:Y:S01]  /*21f0*/  IADD3 R16, PT, PT, -R25, 0x40800000, RZ ;  /* 0x4080000019107810 */ /* 0x000fe20007ffe1ff */
[----:B0-----:R-:W-:Y:S01]  /*2200*/  FMUL.FTZ R24, |R11|, R2 ;  /* 0x000000020b187220 */ /* 0x001fe20000410200 */
[----:B------:R-:W-:Y:S01]  /*2210*/  IADD3 R2, PT, PT, R18, -R25, RZ ;  /* 0x8000001912027210 */ /* 0x000fe20007ffe0ff */
[----:B------:R-:W-:Y:S02]  /*2220*/  FFMA.FTZ R26, R29, R26, 0.19988867640495300293 ;  /* 0x3e4caf9e1d1a7423 */ /* 0x000fe4000001001a */
[----:B------:R-:W-:Y:S01]  /*2230*/  FFMA.FTZ R16, R16, R3, -1 ;  /* 0xbf80000010107423 */ /* 0x000fe20000010003 */
[----:B------:R-:W-:Y:S01]  /*2240*/  @!P0 FFMA.FTZ R15, |R11|, R24, |R11| ;  /* 0x000000180b0f8223 */ /* 0x000fe2000001060b */
[----:B------:R-:W-:Y:S01]  /*2250*/  @P2 ISETP.GT.AND P0, PT, R0, -0x40800000, PT ;  /* 0xbf8000000000280c */ /* 0x000fe20003f04270 */
[----:B------:R-:W-:Y:S01]  /*2260*/  FFMA.FTZ R26, R29, R26, -0.25000196695327758789 ;  /* 0xbe8000421d1a7423 */ /* 0x000fe2000001001a */
[----:B------:R-:W-:Y:S01]  /*2270*/  FADD.FTZ R27, R2, R16 ;  /* 0x00000010021b7221 */ /* 0x000fe20000010000 */
[----:B------:R-:W-:Y:S01]  /*2280*/  FADD.FTZ.RZ R16, R17, 1 ;  /* 0x3f80000011107421 */ /* 0x000fe2000001c000 */
[----:B------:R-:W-:Y:S01]  /*2290*/  @P2 PLOP3.LUT P1, PT, P0, PT, PT, 0x80, 0x8 ;  /* 0x000000000008281c */ /* 0x000fe2000072f070 */
[----:B------:R-:W-:Y:S01]  /*22a0*/  FFMA.FTZ R26, R29, R26, 0.33333510160446166992 ;  /* 0x3eaaaae61d1a7423 */ /* 0x000fe2000001001a */
[----:B------:R-:W-:Y:S01]  /*22b0*/  FFMA.FTZ R2, R27, -R14, 0.10546888411045074463 ;  /* 0x3dd800121b027423 */ /* 0x000fe2000001080e */
[----:B------:R-:W-:-:S02]  /*22c0*/  ISETP.GE.U32.AND P0, PT, R18, 0x7f800000, PT ;  /* 0x7f8000001200780c */ /* 0x000fc40003f06070 */
[----:B------:R-:W-:Y:S01]  /*22d0*/  FFMA.FTZ R26, R29, R26, -0.5 ;  /* 0xbf0000001d1a7423 */ /* 0x000fe2000001001a */
[----:B------:R-:W-:Y:S01]  /*22e0*/  FFMA.FTZ R24, R27, R2, -0.13229703903198242188 ;  /* 0xbe0778e01b187423 */ /* 0x000fe20000010002 */
[----:B------:R-:W-:Y:S02]  /*22f0*/  IADD3 R16, PT, PT, R16, -0x3f400000, RZ ;  /* 0xc0c0000010107810 */ /* 0x000fe40007ffe0ff */
[----:B------:R-:W-:Y:S01]  /*2300*/  FMUL.FTZ R2, R29, R26 ;  /* 0x0000001a1d027220 */ /* 0x000fe20000410000 */
[----:B------:R-:W-:Y:S01]  /*2310*/  FFMA.FTZ R24, R27, R24, 0.14491446316242218018 ;  /* 0x3e1464751b187423 */ /* 0x000fe20000010018 */
[----:B------:R-:W-:Y:S02]  /*2320*/  LOP3.LUT R16, R16, 0xff800000, RZ, 0xc0, !PT ;  /* 0xff80000010107812 */ /* 0x000fe400078ec0ff */
[----:B------:R-:W-:Y:S01]  /*2330*/  FFMA.FTZ R2, R29, R2, R29 ;  /* 0x000000021d027223 */ /* 0x000fe2000001001d */
[----:B------:R-:W-:Y:S01]  /*2340*/  FFMA.FTZ R26, R27, R24, -0.16641564667224884033 ;  /* 0xbe2a68dd1b1a7423 */ /* 0x000fe20000010018 */
[----:B------:R-:W-:Y:S01]  /*2350*/  FMUL.FTZ R29, R19, 1.1920928955078125e-07 ;  /* 0x34000000131d7820 */ /* 0x000fe20000410000 */
[----:B------:R-:W-:-:S02]  /*2360*/  IADD3 R24, PT, PT, -R16, 0x40800000, RZ ;  /* 0x4080000010187810 */ /* 0x000fc40007ffe1ff */
[----:B------:R-:W-:Y:S01]  /*2370*/  @P2 MOV R19, 0x7f800000 ;  /* 0x7f80000000132802 */ /* 0x000fe20000000f00 */
[----:B------:R-:W-:Y:S01]  /*2380*/  FFMA.FTZ R26, R27, R26, 0.19988867640495300293 ;  /* 0x3e4caf9e1b1a7423 */ /* 0x000fe2000001001a */
[----:B------:R-:W-:Y:S01]  /*2390*/  FFMA.FTZ R2, R29, 0.69314718246459960938, R2 ;  /* 0x3f3172181d027823 */ /* 0x000fe20000010002 */
[----:B------:R-:W-:Y:S01]  /*23a0*/  IADD3 R28, PT, PT, R17, -R16, RZ ;  /* 0x80000010111c7210 */ /* 0x000fe20007ffe0ff */
[----:B------:R-:W-:Y:S01]  /*23b0*/  FFMA.FTZ R29, R24, R3, -1 ;  /* 0xbf800000181d7423 */ /* 0x000fe20000010003 */
[C---:B------:R-:W-:Y:S01]  /*23c0*/  FFMA.FTZ R26, R27.reuse, R26, -0.25000196695327758789 ;  /* 0xbe8000421b1a7423 */ /* 0x040fe2000001001a */
[C---:B------:R-:W-:Y:S01]  /*23d0*/  @P1 FFMA.FTZ R2, R0.reuse, R19, +INF ;  /* 0x7f80000000021423 */ /* 0x040fe20000010013 */
[----:B------:R-:W-:Y:S01]  /*23e0*/  @P2 FSETP.NEU.FTZ.AND P1, PT, R0, RZ, PT ;  /* 0x000000ff0000220b */ /* 0x000fe20003f3d000 */
[----:B------:R-:W-:Y:S01]  /*23f0*/  FADD.FTZ R19, R28, R29 ;  /* 0x0000001d1c137221 */ /* 0x000fe20000010000 */
[----:B------:R-:W-:Y:S01]  /*2400*/  FFMA.FTZ R26, R27, R26, 0.33333510160446166992 ;  /* 0x3eaaaae61b1a7423 */ /* 0x000fe2000001001a */
[----:B------:R-:W-:Y:S01]  /*2410*/  FADD.FTZ.RZ R24, R15, 1 ;  /* 0x3f8000000f187421 */ /* 0x000fe2000001c000 */
[----:B------:R-:W-:Y:S01]  /*2420*/  @P2 FSEL R2, R2, -RZ, P1 ;  /* 0x800000ff02022208 */ /* 0x000fe20000800000 */
[----:B------:R-:W-:Y:S01]  /*2430*/  FFMA.FTZ R28, R19, -R14, 0.10546888411045074463 ;  /* 0x3dd80012131c7423 */ /* 0x000fe2000001080e */
[----:B------:R-:W-:Y:S01]  /*2440*/  FFMA.FTZ R26, R27, R26, -0.5 ;  /* 0xbf0000001b1a7423 */ /* 0x000fe2000001001a */
[----:B------:R-:W-:-:S02]  /*2450*/  @P0 ISETP.GT.AND P1, PT, R18, -0x40800000, PT ;  /* 0xbf8000001200080c */ /* 0x000fc40003f24270 */
[----:B------:R-:W-:Y:S01]  /*2460*/  IADD3 R24, PT, PT, R24, -0x3f400000, RZ ;  /* 0xc0c0000018187810 */ /* 0x000fe20007ffe0ff */
[----:B------:R-:W-:Y:S01]  /*2470*/  FFMA.FTZ R28, R19, R28, -0.13229703903198242188 ;  /* 0xbe0778e0131c7423 */ /* 0x000fe2000001001c */
[----:B------:R-:W-:Y:S01]  /*2480*/  PLOP3.LUT P2, PT, PT, PT, PT, 0x8, 0x80 ;  /* 0x000000000080781c */ /* 0x000fe20003f4e170 */
[----:B------:R-:W-:Y:S01]  /*2490*/  FMUL.FTZ R0, R27, R26 ;  /* 0x0000001a1b007220 */ /* 0x000fe20000410000 */
[----:B------:R-:W-:Y:S01]  /*24a0*/  @P0 PLOP3.LUT P2, PT, P1, PT, PT, 0x80, 0x8 ;  /* 0x000000000008081c */ /* 0x000fe20000f4f070 */
[----:B------:R-:W-:Y:S01]  /*24b0*/  FFMA.FTZ R28, R19, R28, 0.14491446316242218018 ;  /* 0x3e146475131c7423 */ /* 0x000fe2000001001c */
[----:B------:R-:W-:Y:S01]  /*24c0*/  I2FP.F32.S32 R25, R25 ;  /* 0x0000001900197245 */ /* 0x000fe20000201400 */
[----:B------:R-:W-:Y:S01]  /*24d0*/  FFMA.FTZ R0, R27, R0, R27 ;  /* 0x000000001b007223 */ /* 0x000fe2000001001b */
[----:B------:R-:W-:Y:S01]  /*24e0*/  LOP3.LUT R24, R24, 0xff800000, RZ, 0xc0, !PT ;  /* 0xff80000018187812 */ /* 0x000fe200078ec0ff */
[----:B------:R-:W-:Y:S01]  /*24f0*/  FFMA.FTZ R28, R19, R28, -0.16641564667224884033 ;  /* 0xbe2a68dd131c7423 */ /* 0x000fe2000001001c */
[----:B------:R-:W-:Y:S01]  /*2500*/  ISETP.GE.U32.AND P1, PT, R17, 0x7f800000, PT ;  /* 0x7f8000001100780c */ /* 0x000fe20003f26070 */
[----:B------:R-:W-:Y:S01]  /*2510*/  FMUL.FTZ R27, R25, 1.1920928955078125e-07 ;  /* 0x34000000191b7820 */ /* 0x000fe20000410000 */
[----:B------:R-:W-:Y:S01]  /*2520*/  IADD3 R26, PT, PT, -R24, 0x40800000, RZ ;  /* 0x40800000181a7810 */ /* 0x000fe20007ffe1ff */
[----:B------:R-:W-:Y:S01]  /*2530*/  FFMA.FTZ R28, R19, R28, 0.19988867640495300293 ;  /* 0x3e4caf9e131c7423 */ /* 0x000fe2000001001c */
[----:B------:R-:W-:Y:S01]  /*2540*/  @P0 MOV R25, 0x7f800000 ;  /* 0x7f80000000190802 */ /* 0x000fe20000000f00 */
[----:B------:R-:W-:Y:S01]  /*2550*/  FFMA.FTZ R0, R27, 0.69314718246459960938, R0 ;  /* 0x3f3172181b007823 */ /* 0x000fe20000010000 */
[----:B------:R-:W-:Y:S01]  /*2560*/  IADD3 R27, PT, PT, R15, -R24, RZ ;  /* 0x800000180f1b7210 */ /* 0x000fe20007ffe0ff */
[----:B------:R-:W-:Y:S01]  /*2570*/  FFMA.FTZ R26, R26, R3, -1 ;  /* 0xbf8000001a1a7423 */ /* 0x000fe20000010003 */
[----:B------:R-:W-:Y:S01]  /*2580*/  FFMA.FTZ R28, R19, R28, -0.25000196695327758789 ;  /* 0xbe800042131c7423 */ /* 0x000fe2000001001c */
[C---:B------:R-:W-:Y:S01]  /*2590*/  @P2 FFMA.FTZ R0, R18.reuse, R25, +INF ;  /* 0x7f80000012002423 */ /* 0x040fe20000010019 */
[----:B------:R-:W-:Y:S01]  /*25a0*/  @P0 FSETP.NEU.FTZ.AND P2, PT, R18, RZ, PT ;  /* 0x000000ff1200020b */ /* 0x000fe20003f5d000 */
[----:B------:R-:W-:Y:S01]  /*25b0*/  FADD.FTZ R25, R27, R26 ;  /* 0x0000001a1b197221 */ /* 0x000fe20000010000 */
[----:B---3--:R-:W-:Y:S01]  /*25c0*/  FFMA.FTZ R18, R4, R4, 1 ;  /* 0x3f80000004127423 */ /* 0x008fe20000010004 */
[----:B------:R-:W-:Y:S01]  /*25d0*/  FFMA.FTZ R28, R19, R28, 0.33333510160446166992 ;  /* 0x3eaaaae6131c7423 */ /* 0x000fe2000001001c */
[----:B------:R-:W-:Y:S01]  /*25e0*/  @P0 FSEL R0, R0, -RZ, P2 ;  /* 0x800000ff00000208 */ /* 0x000fe20001000000 */
[----:B------:R-:W-:Y:S01]  /*25f0*/  FFMA.FTZ R26, R25, -R14, 0.10546888411045074463 ;  /* 0x3dd80012191a7423 */ /* 0x000fe2000001080e */
[----:B------:R-:W0:Y:S01]  /*2600*/  MUFU.RSQ R27, R18 ;  /* 0x00000012001b7308 */ /* 0x000e220000001400 */
[----:B------:R-:W-:Y:S01]  /*2610*/  @P1 ISETP.GT.AND P2, PT, R17, -0x40800000, PT ;  /* 0xbf8000001100180c */ /* 0x000fe20003f44270 */
[----:B------:R-:W-:Y:S01]  /*2620*/  FFMA.FTZ R28, R19, R28, -0.5 ;  /* 0xbf000000131c7423 */ /* 0x000fe2000001001c */
[----:B------:R-:W-:Y:S01]  /*2630*/  PLOP3.LUT P0, PT, PT, PT, PT, 0x8, 0x80 ;  /* 0x000000000080781c */ /* 0x000fe20003f0e170 */
[----:B------:R-:W-:Y:S01]  /*2640*/  FFMA.FTZ R26, R25, R26, -0.13229703903198242188 ;  /* 0xbe0778e0191a7423 */ /* 0x000fe2000001001a */
[----:B------:R-:W-:Y:S01]  /*2650*/  @P1 PLOP3.LUT P0, PT, P2, PT, PT, 0x80, 0x8 ;  /* 0x000000000008181c */ /* 0x000fe2000170f070 */
[----:B------:R-:W-:Y:S01]  /*2660*/  FMUL.FTZ R28, R19, R28 ;  /* 0x0000001c131c7220 */ /* 0x000fe20000410000 */
[----:B------:R-:W-:Y:S01]  /*2670*/  I2FP.F32.S32 R16, R16 ;  /* 0x0000001000107245 */ /* 0x000fe20000201400 */
[----:B------:R-:W-:Y:S01]  /*2680*/  FFMA.FTZ R26, R25, R26, 0.14491446316242218018 ;  /* 0x3e146475191a7423 */ /* 0x000fe2000001001a */
[----:B------:R-:W-:Y:S01]  /*2690*/  ISETP.GE.U32.AND P2, PT, R15, 0x7f800000, PT ;  /* 0x7f8000000f00780c */ /* 0x000fe20003f46070 */
[----:B------:R-:W-:Y:S01]  /*26a0*/  FFMA.FTZ R19, R19, R28, R19 ;  /* 0x0000001c13137223 */ /* 0x000fe20000010013 */
[----:B------:R-:W-:Y:S01]  /*26b0*/  I2FP.F32.S32 R24, R24 ;  /* 0x0000001800187245 */ /* 0x000fe20000201400 */
[----:B------:R-:W-:Y:S01]  /*26c0*/  FFMA.FTZ R28, R25, R26, -0.16641564667224884033 ;  /* 0xbe2a68dd191c7423 */ /* 0x000fe2000001001a */
[----:B------:R-:W-:Y:S01]  /*26d0*/  FMUL.FTZ R16, R16, 1.1920928955078125e-07 ;  /* 0x3400000010107820 */ /* 0x000fe20000410000 */
[----:B------:R-:W-:-:S02]  /*26e0*/  @P1 MOV R26, 0x7f800000 ;  /* 0x7f800000001a1802 */ /* 0x000fc40000000f00 */
[----:B------:R-:W-:Y:S01]  /*26f0*/  FFMA.FTZ R28, R25, R28, 0.19988867640495300293 ;  /* 0x3e4caf9e191c7423 */ /* 0x000fe2000001001c */
[----:B------:R-:W-:Y:S01]  /*2700*/  FFMA.FTZ R16, R16, 0.69314718246459960938, R19 ;  /* 0x3f31721810107823 */ /* 0x000fe20000010013 */
[----:B0-----:R-:W-:Y:S01]  /*2710*/  FFMA.FTZ R27, R18, R27, 1 ;  /* 0x3f800000121b7423 */ /* 0x001fe2000001001b */
[C---:B------:R-:W-:Y:S01]  /*2720*/  @P0 FFMA.FTZ R16, R17.reuse, R26, +INF ;  /* 0x7f80000011100423 */ /* 0x040fe2000001001a */
[----:B------:R-:W-:Y:S01]  /*2730*/  @P1 FSETP.NEU.FTZ.AND P0, PT, R17, RZ, PT ;  /* 0x000000ff1100120b */ /* 0x000fe20003f1d000 */
[C---:B------:R-:W-:Y:S01]  /*2740*/  FFMA.FTZ R28, R25.reuse, R28, -0.25000196695327758789 ;  /* 0xbe800042191c7423 */ /* 0x040fe2000001001c */
[----:B------:R-:W0:Y:S01]  /*2750*/  MUFU.RCP R17, R27 ;  /* 0x0000001b00117308 */ /* 0x000e220000001000 */
[----:B------:R-:W-:Y:S01]  /*2760*/  FMUL.FTZ R24, R24, 1.1920928955078125e-07 ;  /* 0x3400000018187820 */ /* 0x000fe20000410000 */
[----:B------:R-:W-:Y:S01]  /*2770*/  @P1 FSEL R16, R16, -RZ, P0 ;  /* 0x800000ff10101208 */ /* 0x000fe20000000000 */
[----:B------:R-:W-:Y:S01]  /*2780*/  FFMA.FTZ R28, R25, R28, 0.33333510160446166992 ;  /* 0x3eaaaae6191c7423 */ /* 0x000fe2000001001c */
[----:B------:R-:W-:-:S02]  /*2790*/  @P2 ISETP.GT.AND P0, PT, R15, -0x40800000, PT ;  /* 0xbf8000000f00280c */ /* 0x000fc40003f04270 */
[----:B------:R-:W-:Y:S01]  /*27a0*/  PLOP3.LUT P1, PT, PT, PT, PT, 0x8, 0x80 ;  /* 0x000000000080781c */ /* 0x000fe20003f2e170 */
[C---:B------:R-:W-:Y:S01]  /*27b0*/  FFMA.FTZ R28, R25.reuse, R28, -0.5 ;  /* 0xbf000000191c7423 */ /* 0x040fe2000001001c */
[----:B------:R-:W-:Y:S02]  /*27c0*/  @P2 PLOP3.LUT P1, PT, P0, PT, PT, 0x80, 0x8 ;  /* 0x000000000008281c */ /* 0x000fe4000072f070 */
[----:B------:R-:W-:Y:S01]  /*27d0*/  FSETP.GT.FTZ.AND P0, PT, |R4|, 8388608, PT ;  /* 0x4b0000000400780b */ /* 0x000fe20003f14200 */
[----:B------:R-:W-:Y:S01]  /*27e0*/  FMUL.FTZ R28, R25, R28 ;  /* 0x0000001c191c7220 */ /* 0x000fe20000410000 */
[----:B------:R-:W-:-:S03]  /*27f0*/  @P2 MOV R26, 0x7f800000 ;  /* 0x7f800000001a2802 */ /* 0x000fc60000000f00 */
[----:B------:R-:W-:Y:S01]  /*2800*/  FFMA.FTZ R25, R25, R28, R25 ;  /* 0x0000001c19197223 */ /* 0x000fe20000010019 */
[----:B0-----:R-:W-:-:S03]  /*2810*/  FMUL.FTZ R17, |R4|, R17 ;  /* 0x0000001104117220 */ /* 0x001fc60000410200 */
[----:B------:R-:W-:Y:S01]  /*2820*/  FFMA.FTZ R18, R24, 0.69314718246459960938, R25 ;  /* 0x3f31721818127823 */ /* 0x000fe20000010019 */
[C---:B------:R-:W-:Y:S01]  /*2830*/  FADD.FTZ R24, |R4|.reuse, -RZ ;  /* 0x800000ff04187221 */ /* 0x040fe20000010200 */
[C---:B------:R-:W-:Y:S01]  /*2840*/  @P1 FFMA.FTZ R18, R15.reuse, R26, +INF ;  /* 0x7f8000000f121423 */ /* 0x040fe2000001001a */
[----:B------:R-:W-:Y:S01]  /*2850*/  @P2 FSETP.NEU.FTZ.AND P1, PT, R15, RZ, PT ;  /* 0x000000ff0f00220b */ /* 0x000fe20003f3d000 */
[----:B------:R-:W-:Y:S01]  /*2860*/  @!P0 FFMA.FTZ R24, |R4|, R17, |R4| ;  /* 0x0000001104188223 */ /* 0x000fe20000010604 */
[----:B------:R-:W-:Y:S02]  /*2870*/  FFMA.FTZ R25, R5, R5, 1 ;  /* 0x3f80000005197423 */ /* 0x000fe40000010005 */
[----:B------:R-:W-:Y:S01]  /*2880*/  @P2 FSEL R18, R18, -RZ, P1 ;  /* 0x800000ff12122208 */ /* 0x000fe20000800000 */
        /* <DEDUP_REMOVED lines=33> */
[----:B------:R-:W-:-:S04]  /*2aa0*/  FSETP.NAN.FTZ.AND P0, PT, |R4|, |R4|, PT ;  /* 0x400000040400720b */ /* 0x000fc80003f18200 */
[----:B------:R-:W-:-:S04]  /*2ab0*/  LOP3.LUT R4, R19, 0x80000000, R4, 0xb8, !PT ;  /* 0x8000000013047812 */ /* 0x000fc800078eb804 */
[----:B------:R-:W-:Y:S01]  /*2ac0*/  FSEL R4, R4, R19, !P0 ;  /* 0x0000001304047208 */ /* 0x000fe20004000000 */
[----:B0-----:R-:W-:-:S04]  /*2ad0*/  FMUL.FTZ R24, |R5|, R26 ;  /* 0x0000001a05187220 */ /* 0x001fc80000410200 */
        /* <DEDUP_REMOVED lines=27> */
[----:B------:R-:W-:-:S04]  /*2c90*/  FFMA.FTZ R15, R6, R6, 1 ;  /* 0x3f800000060f7423 */ /* 0x000fc80000010006 */
[----:B------:R-:W0:Y:S01]  /*2ca0*/  MUFU.RSQ R24, R15 ;  /* 0x0000000f00187308 */ /* 0x000e220000001400 */
[----:B------:R-:W-:Y:S02]  /*2cb0*/  @P2 FSEL R17, R17, -RZ, P3 ;  /* 0x800000ff11112208 */ /* 0x000fe40001800000 */
[----:B------:R-:W-:-:S03]  /*2cc0*/  FSETP.GT.FTZ.AND P2, PT, |R6|, 8388608, PT ;  /* 0x4b0000000600780b */ /* 0x000fc60003f54200 */
[----:B------:R-:W-:Y:S01]  /*2cd0*/  @P1 FADD.FTZ R17, R17, 0.69314718246459960938 ;  /* 0x3f31721811111421 */ /* 0x000fe20000010000 */
[----:B------:R-:W-:Y:S01]  /*2ce0*/  FSETP.NAN.FTZ.AND P1, PT, |R5|, |R5|, PT ;  /* 0x400000050500720b */ /* 0x000fe20003f38200 */
[----:B0-----:R-:W-:Y:S01]  /*2cf0*/  FFMA.FTZ R25, R15, R24, 1 ;  /* 0x3f8000000f197423 */ /* 0x001fe20000010018 */
[----:B------:R-:W-:-:S05]  /*2d00*/  FADD.FTZ R24, |R6|, -RZ ;  /* 0x800000ff06187221 */ /* 0x000fca0000010200 */
[----:B------:R-:W0:Y:S02]  /*2d10*/  MUFU.RCP R25, R25 ;  /* 0x0000001900197308 */ /* 0x000e240000001000 */
[----:B0-----:R-:W-:-:S04]  /*2d20*/  FMUL.FTZ R27, |R6|, R25 ;  /* 0x00000019061b7220 */ /* 0x001fc80000410200 */
        /* <DEDUP_REMOVED lines=32> */
[----:B------:R-:W-:-:S04]  /*2f30*/  FSETP.NAN.FTZ.AND P2, PT, |R6|, |R6|, PT ;  /* 0x400000060600720b */ /* 0x000fc80003f58200 */
[----:B------:R-:W-:-:S04]  /*2f40*/  LOP3.LUT R6, R15, 0x80000000, R6, 0xb8, !PT ;  /* 0x800000000f067812 */ /* 0x000fc800078eb806 */
[----:B------:R-:W-:Y:S01]  /*2f50*/  FSEL R6, R6, R15, !P2 ;  /* 0x0000000f06067208 */ /* 0x000fe20005000000 */
        /* <DEDUP_REMOVED lines=31> */
[----:B------:R-:W-:Y:S02]  /*3150*/  MOV R3, R2 ;  /* 0x0000000200037202 */ /* 0x000fe40000000f00 */
[----:B------:R-:W-:Y:S02]  /*3160*/  ISETP.NE.AND P6, PT, R23, RZ, PT ;  /* 0x000000ff1700720c */ /* 0x000fe40003fc5270 */
[----:B------:R-:W-:Y:S02]  /*3170*/  @P4 FSEL R14, R14, -RZ, P5 ;  /* 0x800000ff0e0e4208 */ /* 0x000fe40002800000 */
[----:B------:R-:W-:Y:S02]  /*3180*/  ISETP.NE.AND P4, PT, R22, RZ, PT ;  /* 0x000000ff1600720c */ /* 0x000fe40003f85270 */
[----:B------:R-:W-:Y:S01]  /*3190*/  ISETP.NE.AND P5, PT, R21, RZ, PT ;  /* 0x000000ff1500720c */ /* 0x000fe20003fa5270 */
[----:B------:R-:W-:Y:S01]  /*31a0*/  @P3 FADD.FTZ R14, R14, 0.69314718246459960938 ;  /* 0x3f3172180e0e3421 */ /* 0x000fe20000010000 */
[----:B------:R-:W-:-:S04]  /*31b0*/  FSETP.NAN.FTZ.AND P3, PT, |R7|, |R7|, PT ;  /* 0x400000070700720b */ /* 0x000fc80003f78200 */
[----:B------:R-:W-:Y:S01]  /*31c0*/  LOP3.LUT R7, R14, 0x80000000, R7, 0xb8, !PT ;  /* 0x800000000e077812 */ /* 0x000fe200078eb807 */
[----:B------:R-:W-:Y:S01]  /*31d0*/  @P6 FADD.FTZ R18, R18, 0.69314718246459960938 ;  /* 0x3f31721812126421 */ /* 0x000fe20000010000 */
[----:B------:R-:W-:Y:S02]  /*31e0*/  FSETP.NAN.FTZ.AND P6, PT, |R11|, |R11|, PT ;  /* 0x4000000b0b00720b */ /* 0x000fe40003fd8200 */
[----:B------:R-:W-:Y:S01]  /*31f0*/  FSEL R7, R7, R14, !P3 ;  /* 0x0000000e07077208 */ /* 0x000fe20005800000 */
[----:B------:R-:W-:Y:S01]  /*3200*/  @P4 FADD.FTZ R3, R3, 0.69314718246459960938 ;  /* 0x3f31721803034421 */ /* 0x000fe20000010000 */
[----:B------:R-:W-:Y:S01]  /*3210*/  FSETP.NAN.FTZ.AND P4, PT, |R8|, |R8|, PT ;  /* 0x400000080800720b */ /* 0x000fe20003f98200 */
[----:B------:R-:W-:Y:S01]  /*3220*/  @P5 FADD.FTZ R16, R16, 0.69314718246459960938 ;  /* 0x3f31721810105421 */ /* 0x000fe20000010000 */
[----:B------:R-:W-:Y:S02]  /*3230*/  FSETP.NAN.FTZ.AND P5, PT, |R10|, |R10|, PT ;  /* 0x4000000a0a00720b */ /* 0x000fe40003fb8200 */
[----:B------:R-:W-:-:S02]  /*3240*/  LOP3.LUT R2, R3, 0x80000000, R8, 0xb8, !PT ;  /* 0x8000000003027812 */ /* 0x000fc400078eb808 */
[----:B------:R-:W-:Y:S02]  /*3250*/  LOP3.LUT R21, R16, 0x80000000, R10, 0xb8, !PT ;  /* 0x8000000010157812 */ /* 0x000fe400078eb80a */
[----:B------:R-:W-:Y:S02]  /*3260*/  FSEL R8, R2, R3, !P4 ;  /* 0x0000000302087208 */ /* 0x000fe40006000000 */
[----:B------:R-:W0:Y:S01]  /*3270*/  LDC.64 R2, c[0x0][0x388] ;  /* 0x0000e200ff027b82 */ /* 0x000e220000000a00 */
[----:B------:R-:W-:Y:S02]  /*3280*/  ISETP.NE.AND P4, PT, R20, RZ, PT ;  /* 0x000000ff1400720c */ /* 0x000fe40003f85270 */
[----:B------:R-:W-:Y:S02]  /*3290*/  LOP3.LUT R11, R18, 0x80000000, R11, 0xb8, !PT ;  /* 0x80000000120b7812 */ /* 0x000fe400078eb80b */
[----:B------:R-:W-:Y:S02]  /*32a0*/  LOP3.LUT R20, R17, 0x80000000, R5, 0xb8, !PT ;  /* 0x8000000011147812 */ /* 0x000fe400078eb805 */
[----:B------:R-:W-:-:S02]  /*32b0*/  FSEL R10, R21, R16, !P5 ;  /* 0x00000010150a7208 */ /* 0x000fc40006800000 */
[----:B------:R-:W-:Y:S02]  /*32c0*/  FSEL R11, R11, R18, !P6 ;  /* 0x000000120b0b7208 */ /* 0x000fe40007000000 */
[----:B------:R-:W-:-:S03]  /*32d0*/  FSEL R5, R20, R17, !P1 ;  /* 0x0000001114057208 */ /* 0x000fc60004800000 */
[----:B------:R-:W-:Y:S01]  /*32e0*/  @P4 FADD.FTZ R0, R0, 0.69314718246459960938 ;  /* 0x3f31721800004421 */ /* 0x000fe20000010000 */
[----:B------:R-:W-:-:S04]  /*32f0*/  FSETP.NAN.FTZ.AND P4, PT, |R9|, |R9|, PT ;  /* 0x400000090900720b */ /* 0x000fc80003f98200 */
[----:B------:R-:W-:-:S04]  /*3300*/  LOP3.LUT R9, R0, 0x80000000, R9, 0xb8, !PT ;  /* 0x8000000000097812 */ /* 0x000fc800078eb809 */
[----:B------:R-:W-:Y:S01]  /*3310*/  FSEL R9, R9, R0, !P4 ;  /* 0x0000000009097208 */ /* 0x000fe20006000000 */
[----:B0-----:R-:W-:-:S04]  /*3320*/  IMAD.WIDE.U32 R2, R13, 0x4, R2 ;  /* 0x000000040d027825 */ /* 0x001fc800078e0002 */
[----:B------:R-:W-:-:S05]  /*3330*/  IMAD.WIDE.U32 R2, R12, 0x10, R2 ;  /* 0x000000100c027825 */ /* 0x000fca00078e0002 */
[----:B------:R-:W-:Y:S04]  /*3340*/  STG.E.128 desc[UR4][R2.64], R8 ;  /* 0x0000000802007986 */ /* 0x000fe8000c101d04 */
[----:B------:R-:W-:Y:S01]  /*3350*/  STG.E.128 desc[UR4][R2.64+0x800], R4 ;  /* 0x0008000402007986 */ /* 0x000fe2000c101d04 */
[----:B------:R-:W-:Y:S05]  /*3360*/  EXIT ;  /* 0x000000000000794d */ /* 0x000fea0003800000 */
.L_x_1955:
        /* <DEDUP_REMOVED lines=9> */
.L_x_18562:


//--------------------- .text._ZN2at6native29vectorized_elementwise_kernelILi8EZZZNS0_17asinh_kernel_cudaERNS_18TensorIteratorBaseEENKUlvE0_clEvENKUlvE0_clEvEUlfE_St5arrayIPcLm2EEEEviT0_T1_ --------------------------
	.section	.text._ZN2at6native29vectorized_elementwise_kernelILi8EZZZNS0_17asinh_kernel_cudaERNS_18TensorIteratorBaseEENKUlvE0_clEvENKUlvE0_clEvEUlfE_St5arrayIPcLm2EEEEviT0_T1_,"ax",@progbits
	.align	128
        .global         _ZN2at6native29vectorized_elementwise_kernelILi8EZZZNS0_17asinh_kernel_cudaERNS_18TensorIteratorBaseEENKUlvE0_clEvENKUlvE0_clEvEUlfE_St5arrayIPcLm2EEEEviT0_T1_
        .type           _ZN2at6native29vectorized_elementwise_kernelILi8EZZZNS0_17asinh_kernel_cudaERNS_18TensorIteratorBaseEENKUlvE0_clEvENKUlvE0_clEvEUlfE_St5arrayIPcLm2EEEEviT0_T1_,@function
        .size           _ZN2at6native29vectorized_elementwise_kernelILi8EZZZNS0_17asinh_kernel_cudaERNS_18TensorIteratorBaseEENKUlvE0_clEvENKUlvE0_clEvEUlfE_St5arrayIPcLm2EEEEviT0_T1_,(.L_x_18563 - _ZN2at6native29vectorized_elementwise_kernelILi8EZZZNS0_17asinh_kernel_cudaERNS_18TensorIteratorBaseEENKUlvE0_clEvENKUlvE0_clEvEUlfE_St5arrayIPcLm2EEEEviT0_T1_)
        .other          _ZN2at6native29vectorized_elementwise_kernelILi8EZZZNS0_17asinh_kernel_cudaERNS_18TensorIteratorBaseEENKUlvE0_clEvENKUlvE0_clEvEUlfE_St5arrayIPcLm2EEEEviT0_T1_,@"STO_CUDA_ENTRY STV_DEFAULT"
_ZN2at6native29vectorized_elementwise_kernelILi8EZZZNS0_17asinh_kernel_cudaERNS_18TensorIteratorBaseEENKUlvE0_clEvENKUlvE0_clEvEUlfE_St5arrayIPcLm2EEEEviT0_T1_:
.text._ZN2at6native29vectorized_elementwise_kernelILi8EZZZNS0_17asinh_kernel_cudaERNS_18TensorIteratorBaseEENKUlvE0_clEvENKUlvE0_clEvEUlfE_St5arrayIPcLm2EEEEviT0_T1_:
        /* <DEDUP_REMOVED lines=110> */
.L_x_1958:
[----:B------:R-:W-:Y:S05]  /*06e0*/  BSYNC.RECONVERGENT B0 ;  /* 0x0000000000007941 */ /* 0x000fea0003800200 */
.L_x_1957:
        /* <DEDUP_REMOVED lines=45> */
.L_x_1960:
[----:B------:R-:W-:Y:S05]  /*09c0*/  BSYNC.RECONVERGENT B0 ;  /* 0x0000000000007941 */ /* 0x000fea0003800200 */
.L_x_1959:
        /* <DEDUP_REMOVED lines=44> */
.L_x_1962:
[----:B------:R-:W-:Y:S05]  /*0c90*/  BSYNC.RECONVERGENT B0 ;  /* 0x0000000000007941 */ /* 0x000fea0003800200 */
.L_x_1961:
        /* <DEDUP_REMOVED lines=44> */
.L_x_1964:
[----:B------:R-:W-:Y:S05]  /*0f60*/  BSYNC.RECONVERGENT B0 ;  /* 0x0000000000007941 */ /* 0x000fea0003800200 */
.L_x_1963:
        /* <DEDUP_REMOVED lines=44> */
.L_x_1966:
[----:B------:R-:W-:Y:S05]  /*1230*/  BSYNC.RECONVERGENT B0 ;  /* 0x0000000000007941 */ /* 0x000fea0003800200 */
.L_x_1965:
        /* <DEDUP_REMOVED lines=45> */
.L_x_1968:
[----:B------:R-:W-:Y:S05]  /*1510*/  BSYNC.RECONVERGENT B0 ;  /* 0x0000000000007941 */ /* 0x000fea0003800200 */
.L_x_1967:
        /* <DEDUP_REMOVED lines=42> */
.L_x_1970:
[----:B------:R-:W-:Y:S05]  /*17c0*/  BSYNC.RECONVERGENT B0 ;  /* 0x0000000000007941 */ /* 0x000fea0003800200 */
.L_x_1969:
        /* <DEDUP_REMOVED lines=42> */
.L_x_1972:
[----:B------:R-:W-:Y:S05]  /*1a70*/  BSYNC.RECONVERGENT B0 ;  /* 0x0000000000007941 */ /* 0x000fea0003800200 */
.L_x_1971:
        /* <DEDUP_REMOVED lines=18> */
.L_x_1975:
[----:B------:R-:W-:-:S13]  /*1ba0*/  ISETP.GE.U32.AND P0, PT, R4, R0, PT ;  /* 0x000000000400720c */ /* 0x000fda0003f06070 */
[----:B------:R-:W-:Y:S05]  /*1bb0*/  @P0 BRA `(.L_x_1977) ;  /* 0x0000000000300947 */ /* 0x000fea0003800000 */
[----:B0-----:R-:W0:Y:S01]  /*1bc0*/  LDC.64 R2, c[0x0][0x388] ;  /* 0x0000e200ff027b82 */ /* 0x001e220000000a00 */
[----:B------:R-:W-:Y:S02]  /*1bd0*/  IADD3 R9, PT, PT, R13, R4, RZ ;  /* 0x000000040d097210 */ /* 0x000fe40007ffe0ff */
[----:B------:R-:W-:-:S03]  /*1be0*/  IADD3 R4, PT, PT, R4, 0x80, RZ ;  /* 0x0000008004047810 */ /* 0x000fc60007ffe0ff */
[----:B0-----:R-:W-:-:S05]  /*1bf0*/  IMAD.WIDE.U32 R2, R9, 0x4, R2 ;  /* 0x0000000409027825 */ /* 0x001fca00078e0002 */
[----:B------:R1:W-:Y:S02]  /*1c00*/  STG.E desc[UR4][R2.64], R5 ;  /* 0x0000000502007986 */ /* 0x0003e4000c101904 */
.L_x_1976:
[----:B------:R-:W-:-:S13]  /*1c10*/  ISETP.GE.U32.AND P0, PT, R4, R0, PT ;  /* 0x000000000400720c */ /* 0x000fda0003f06070 */
[----:B------:R-:W-:Y:S05]  /*1c20*/  @P0 BRA `(.L_x_1978) ;  /* 0x0000000000340947 */ /* 0x000fea0003800000 */
[----:B01----:R-:W0:Y:S01]  /*1c30*/  LDC.64 R2, c[0x0][0x388] ;  /* 0x0000e200ff027b82 */ /* 0x003e220000000a00 */
[----:B------:R-:W-:Y:S02]  /*1c40*/  IADD3 R5, PT, PT, R13, R4, RZ ;  /* 0x000000040d057210 */ /* 0x000fe40007ffe0ff */
[----:B------:R-:W-:-:S03]  /*1c50*/  IADD3 R4, PT, PT, R4, 0x80, RZ ;  /* 0x0000008004047810 */ /* 0x000fc60007ffe0ff */
[----:B0-----:R-:W-:-:S05]  /*1c60*/  IMAD.WIDE.U32 R2, R5, 0x4, R2 ;  /* 0x0000000405027825 */ /* 0x001fca00078e0002 */
[----:B------:R1:W-:Y:S02]  /*1c70*/  STG.E desc[UR4][R2.64], R11 ;  /* 0x0000000b02007986 */ /* 0x0003e4000c101904 */
.L_x_1977:
        /* <DEDUP_REMOVED lines=8> */
.L_x_1978:
[----:B------:R-:W-:Y:S05]  /*1d00*/  BSYNC.RELIABLE B1 ;  /* 0x0000000000017941 */ /* 0x000fea0003800100 */
.L_x_1974:
[----:B------:R-:W-:-:S13]  /*1d10*/  ISETP.GE.U32.AND P0, PT, R4, R0, PT ;  /* 0x000000000400720c */ /* 0x000fda0003f06070 */
[----:B012---:R-:W0:Y:S01]  /*1d20*/  @!P0 LDC.64 R2, c[0x0][0x388] ;  /* 0x0000e200ff028b82 */ /* 0x007e220000000a00 */
[----:B------:R-:W-:Y:S02]  /*1d30*/  @!P0 IADD3 R5, PT, PT, R13, R4, RZ ;  /* 0x000000040d058210 */ /* 0x000fe40007ffe0ff */
[----:B------:R-:W-:-:S03]  /*1d40*/  @!P0 IADD3 R4, PT, PT, R4, 0x80, RZ ;  /* 0x0000008004048810 */ /* 0x000fc60007ffe0ff */
[----:B0-----:R-:W-:-:S05]  /*1d50*/  @!P0 IMAD.WIDE.U32 R2, R5, 0x4, R2 ;  /* 0x0000000405028825 */ /* 0x001fca00078e0002 */
[----:B------:R2:W-:Y:S02]  /*1d60*/  @!P0 STG.E desc[UR4][R2.64], R7 ;  /* 0x0000000702008986 */ /* 0x0005e4000c101904 */
.L_x_1979:
[----:B------:R-:W-:Y:S05]  /*1d70*/  BSYNC.RECONVERGENT B0 ;  /* 0x0000000000007941 */ /* 0x000fea0003800200 */
.L_x_1973:
        /* <DEDUP_REMOVED lines=8> */
.L_x_1956:
[----:B------:R-:W0:Y:S01]  /*1e00*/  S2R R12, SR_TID.X ;  /* 0x00000000000c7919 */ /* 0x000e220000002100 */
[----:B------:R-:W1:Y:S02]  /*1e10*/  LDC.64 R2, c[0x0][0x390] ;  /* 0x0000e400ff027b82 */ /* 0x000e640000000a00 */
[----:B-1----:R-:W-:-:S04]  /*1e20*/  IMAD.WIDE.U32 R2, R13, 0x4, R2 ;  /* 0x000000040d027825 */ /* 0x002fc800078e0002 */
[----:B0-----:R-:W-:-:S05]  /*1e30*/  IMAD.WIDE.U32 R2, R12, 0x20, R2 ;  /* 0x000000200c027825 */ /* 0x001fca00078e0002 */
[----:B------:R0:W2:Y:S01]  /*1e40*/  LDG.E.ENL2.256 R4, R8, desc[UR4][R2.64] ;  /* 0xfe0000040208797e */ /* 0x0000a20008121904 */
[----:B------:R-:W-:Y:S02]  /*1e50*/  PLOP3.LUT P2, PT, PT, PT, PT, 0x8, 0x80 ;  /* 0x000000000080781c */ /* 0x000fe40003f4e170 */
[----:B------:R-:W-:Y:S02]  /*1e60*/  PLOP3.LUT P4, PT, PT, PT, PT, 0x8, 0x80 ;  /* 0x000000000080781c */ /* 0x000fe40003f8e170 */
[----:B------:R-:W-:Y:S02]  /*1e70*/  PLOP3.LUT P5, PT, PT, PT, PT, 0x8, 0x80 ;  /* 0x000000000080781c */ /* 0x000fe40003fae170 */
[----:B------:R-:W-:Y:S01]  /*1e80*/  PLOP3.LUT P6, PT, PT, PT, PT, 0x8, 0x80 ;  /* 0x000000000080781c */ /* 0x000fe20003fce170 */
[----:B0-----:R-:W-:Y:S02]  /*1e90*/  HFMA2 R3, -RZ, RZ, 1.625, 0 ;  /* 0x3e800000ff037431 */ /* 0x001fe400000001ff */
[C---:B--2---:R-:W-:Y:S01]  /*1ea0*/  FFMA.FTZ R0, R8.reuse, R8, 1 ;  /* 0x3f80000008007423 */ /* 0x044fe20000010008 */
[----:B------:R-:W-:Y:S01]  /*1eb0*/  FFMA.FTZ R16, R9, R9, 1 ;  /* 0x3f80000009107423 */ /* 0x000fe20000010009 */
[----:B------:R-:W-:Y:S01]  /*1ec0*/  FSETP.GT.FTZ.AND P0, PT, |R8|, 8388608, PT ;  /* 0x4b0000000800780b */ /* 0x000fe20003f14200 */
[C---:B------:R-:W-:Y:S01]  /*1ed0*/  FFMA.FTZ R18, R10.reuse, R10, 1 ;  /* 0x3f8000000a127423 */ /* 0x040fe2000001000a */
[----:B------:R-:W0:Y:S01]  /*1ee0*/  MUFU.RSQ R15, R0 ;  /* 0x00000000000f7308 */ /* 0x000e220000001400 */
[----:B------:R-:W-:-:S02]  /*1ef0*/  FSETP.GT.FTZ.AND P1, PT, |R10|, 8388608, PT ;  /* 0x4b0000000a00780b */ /* 0x000fc40003f34200 */
[----:B------:R-:W-:Y:S02]  /*1f00*/  P2R R21, PR, RZ, 0x1 ;  /* 0x00000001ff157803 */ /* 0x000fe40000000000 */
[----:B------:R-:W-:Y:S02]  /*1f10*/  P2R R22, PR, RZ, 0x2 ;  /* 0x00000002ff167803 */ /* 0x000fe40000000000 */
[----:B------:R-:W-:Y:S01]  /*1f20*/  FSETP.GT.FTZ.AND P3, PT, |R11|, 8388608, PT ;  /* 0x4b0000000b00780b */ /* 0x000fe20003f74200 */
[----:B------:R-:W-:Y:S08]  /*1f30*/  MUFU.RSQ R19, R16 ;  /* 0x0000001000137308 */ /* 0x000ff00000001400 */
[----:B------:R-:W1:Y:S01]  /*1f40*/  MUFU.RSQ R23, R18 ;  /* 0x0000001200177308 */ /* 0x000e620000001400 */
[----:B0-----:R-:W-:Y:S01]  /*1f50*/  FFMA.FTZ R14, R0, R15, 1 ;  /* 0x3f800000000e7423 */ /* 0x001fe2000001000f */
[----:B------:R-:W-:-:S06]  /*1f60*/  FADD.FTZ R15, |R8|, -RZ ;  /* 0x800000ff080f7221 */ /* 0x000fcc0000010200 */
        /* <DEDUP_REMOVED lines=8> */
[----:B------:R-:W-:Y:S01]  /*1ff0*/  FADD.FTZ.RZ R0, R15, 1 ;  /* 0x3f8000000f007421 */ /* 0x000fe2000001c000 */
[----:B------:R-:W0:Y:S01]  /*2000*/  MUFU.RCP R14, R17 ;  /* 0x00000011000e7308 */ /* 0x000e220000001000 */
[----:B------:R-:W-:-:S03]  /*2010*/  P2R R20, PR, RZ, 0x1 ;  /* 0x00000001ff147803 */ /* 0x000fc60000000000 */
[----:B------:R-:W-:Y:S01]  /*2020*/  IADD3 R0, PT, PT, R0, -0x3f400000, RZ ;  /* 0xc0c0000000007810 */ /* 0x000fe20007ffe0ff */
[----:B-1----:R-:W-:-:S03]  /*2030*/  FMUL.FTZ R27, |R10|, R27 ;  /* 0x0000001b0a1b7220 */ /* 0x002fc60000410200 */
[----:B------:R-:W-:-:S04]  /*2040*/  LOP3.LUT R2, R0, 0xff800000, RZ, 0xc0, !PT ;  /* 0xff80000000027812 */ /* 0x000fc800078ec0ff */
[----:B------:R-:W-:Y:S02]  /*2050*/  IADD3 R0, PT, PT, -R2, 0x40800000, RZ ;  /* 0x4080000002007810 */ /* 0x000fe40007ffe1ff */
[-C--:B------:R-:W-:Y:S02]  /*2060*/  IADD3 R23, PT, PT, R15, -R2.reuse, RZ ;  /* 0x800000020f177210 */ /* 0x080fe40007ffe0ff */
[----:B------:R-:W-:Y:S01]  /*2070*/  I2FP.F32.S32 R2, R2 ;  /* 0x0000000200027245 */ /* 0x000fe20000201400 */
[----:B------:R-:W-:Y:S01]  /*2080*/  FFMA.FTZ R0, R0, R3, -1 ;  /* 0xbf80000000007423 */ /* 0x000fe20000010003 */
[----:B0-----:R-:W-:Y:S01]  /*2090*/  FMUL.FTZ R16, |R9|, R14 ;  /* 0x0000000e09107220 */ /* 0x001fe20000410200 */
[----:B------:R-:W-:Y:S02]  /*20a0*/  MOV R14, 0x3d39bf78 ;  /* 0x3d39bf78000e7802 */ /* 0x000fe40000000f00 */
[----:B------:R-:W-:Y:S01]  /*20b0*/  FADD.FTZ R23, R23, R0 ;  /* 0x0000000017177221 */ /* 0x000fe20000010000 */
[----:B------:R-:W-:Y:S01]  /*20c0*/  @!P0 FFMA.FTZ R19, |R9|, R16, |R9| ;  /* 0x0000001009138223 */ /* 0x000fe20000010609 */
[----:B------:R-:W-:Y:S01]  /*20d0*/  FFMA.FTZ R16, R11, R11, 1 ;  /* 0x3f8000000b107423 */ /* 0x000fe2000001000b */
[----:B------:R-:W-:Y:S01]  /*20e0*/  ISETP.GE.U32.AND P0, PT, R15, 0x7f800000, PT ;  /* 0x7f8000000f00780c */ /* 0x000fe20003f06070 */
[----:B------:R-:W-:Y:S01]  /*20f0*/  FFMA.FTZ R0, R23, -R14, 0.10546888411045074463 ;  /* 0x3dd8001217007423 */ /* 0x000fe2000001080e */
[----:B------:R-:W-:Y:S01]  /*2100*/  FADD.FTZ.RZ R17, R19, 1 ;  /* 0x3f80000013117421 */ /* 0x000fe2000001c000 */
[----:B------:R-:W0:Y:S01]  /*2110*/  MUFU.RSQ R25, R16 ;  /* 0x0000001000197308 */ /* 0x000e220000001400 */
[----:B------:R-:W-:Y:S01]  /*2120*/  FMUL.FTZ R2, R2, 1.1920928955078125e-07 ;  /* 0x3400000002027820 */ /* 0x000fe20000410000 */
[----:B------:R-:W-:-:S02]  /*2130*/  FFMA.FTZ R0, R23, R0, -0.13229703903198242188 ;  /* 0xbe0778e017007423 */ /* 0x000fc40000010000 */
[----:B------:R-:W-:Y:S02]  /*2140*/  IADD3 R17, PT, PT, R17, -0x3f400000, RZ ;  /* 0xc0c0000011117810 */ /* 0x000fe40007ffe0ff */
[----:B------:R-:W-:Y:S02]  /*2150*/  FFMA.FTZ R18, R23, R0, 0.14491446316242218018 ;  /* 0x3e14647517127423 */ /* 0x000fe40000010000 */
[----:B------:R-:W-:Y:S01]  /*2160*/  LOP3.LUT R0, R17, 0xff800000, RZ, 0xc0, !PT ;  /* 0xff80000011007812 */ /* 0x000fe200078ec0ff */
[C---:B------:R-:W-:Y:S01]  /*2170*/  FADD.FTZ R17, |R10|.reuse, -RZ ;  /* 0x800000ff0a117221 */ /* 0x040fe20000010200 */
[C---:B------:R-:W-:Y:S01]  /*2180*/  FFMA.FTZ R24, R23.reuse, R18, -0.16641564667224884033 ;  /* 0xbe2a68dd17187423 */ /* 0x040fe20000010012 */
[----:B------:R-:W-:Y:S01]  /*2190*/  @!P1 FFMA.FTZ R17, |R10|, R27, |R10| ;  /* 0x0000001b0a119223 */ /* 0x000fe2000001060a */
[----:B------:R-:W-:Y:S02]  /*21a0*/  IADD3 R18, PT, PT, -R0, 0x40800000, RZ ;  /* 0x4080000000127810 */ /* 0x000fe40007ffe1ff */
[----:B------:R-:W-:Y:S01]  /*21b0*/  FFMA.FTZ R26, R23, R24, 0.19988867640495300293 ;  /* 0x3e4caf9e171a7423 */ /* 0x000fe20000010018 */
[----:B------:R-:W-:-:S02]  /*21c0*/  IADD3 R24, PT, PT, R19, -R0, RZ ;  /* 0x8000000013187210 */ /* 0x000fc40007ffe0ff */
[----:B------:R-:W-:Y:S01]  /*21d0*/  FFMA.FTZ R29, R18, R3, -1 ;  /* 0xbf800000121d7423 */ /* 0x000fe20000010003 */
[----:B------:R-:W-:Y:S01]  /*21e0*/  FFMA.FTZ R26, R23, R26, -0.25000196695327758789 ;  /* 0xbe800042171a7423 */ /* 0x000fe2000001001a */
[----:B0-----:R-:W-:Y:S01]  /*21f0*/  FFMA.FTZ R28, R16, R25, 1 ;  /* 0x3f800000101c7423 */ /* 0x001fe20000010019 */
[----:B------:R-:W-:Y:S01]  /*2200*/  @P0 ISETP.GT.AND P1, PT, R15, -0x40800000, PT ;  /* 0xbf8000000f00080c */ /* 0x000fe20003f24270 */
[----:B------:R-:W-:Y:S01]  /*2210*/  FADD.FTZ R25, R24, R29 ;  /* 0x0000001d18197221 */ /* 0x000fe20000010000 */
[----:B------:R-:W-:Y:S01]  /*2220*/  FFMA.FTZ R26, R23, R26, 0.33333510160446166992 ;  /* 0x3eaaaae6171a7423 */ /* 0x000fe2000001001a */
[----:B------:R-:W-:Y:S01]  /*2230*/  FADD.FTZ.RZ R18, R17, 1 ;  /* 0x3f80000011127421 */ /* 0x000fe2000001c000 */
[----:B------:R-:W-:Y:S01]  /*2240*/  @P0 PLOP3.LUT P2, PT, P1, PT, PT, 0x80, 0x8 ;  /* 0x000000000008081c */ /* 0x000fe20000f4f070 */
[----:B------:R-:W-:Y:S01]  /*2250*/  FFMA.FTZ R16, R25, -R14, 0.10546888411045074463 ;  /* 0x3dd8001219107423 */ /* 0x000fe2000001080e */
[----:B------:R-:W-:Y:S01]  /*2260*/  FFMA.FTZ R26, R23, R26, -0.5 ;  /* 0xbf000000171a7423 */ /* 0x000fe2000001001a */
[----:B------:R0:W1:Y:S01]  /*2270*/  MUFU.RCP R24, R28 ;  /* 0x0000001c00187308 */ /* 0x0000620000001000 */
[----:B------:R-:W-:Y:S01]  /*2280*/  IADD3 R18, PT, PT, R18, -0x3f400000, RZ ;  /* 0xc0c0000012127810 */ /* 0x000fe20007ffe0ff */
[----:B------:R-:W-:Y:S01]  /*2290*/  FFMA.FTZ R16, R25, R16, -0.13229703903198242188 ;  /* 0xbe0778e019107423 */ /* 0x000fe20000010010 */
[----:B------:R-:W-:Y:S01]  /*22a0*/  FMUL.FTZ R26, R23, R26 ;  /* 0x0000001a171a7220 */ /* 0x000fe20000410000 */
[----:B------:R-:W-:-:S02]  /*22b0*/  ISETP.GE.U32.AND P1, PT, R19, 0x7f800000, PT ;  /* 0x7f8000001300780c */ /* 0x000fc40003f26070 */
[----:B------:R-:W-:Y:S01]  /*22c0*/  FFMA.FTZ R16, R25, R16, 0.14491446316242218018 ;  /* 0x3e14647519107423 */ /* 0x000fe20000010010 */
[----:B------:R-:W-:Y:S01]  /*22d0*/  FFMA.FTZ R23, R23, R26, R23 ;  /* 0x0000001a17177223 */ /* 0x000fe20000010017 */
[----:B------:R-:W-:Y:S02]  /*22e0*/  @P0 MOV R26, 0x7f800000 ;  /* 0x7f800000001a0802 */ /* 0x000fe40000000f00 */
[----:B------:R-:W-:Y:S01]  /*22f0*/  LOP3.LUT R18, R18, 0xff800000, RZ, 0xc0, !PT ;  /* 0xff80000012127812 */ /* 0x000fe200078ec0ff */
[----:B------:R-:W-:Y:S01]  /*2300*/  FFMA.FTZ R2, R2, 0.69314718246459960938, R23 ;  /* 0x3f31721802027823 */ /* 0x000fe20000010017 */
[----:B0-----:R-:W-:Y:S01]  /*2310*/  FFMA.FTZ R28, R25, R16, -0.16641564667224884033 ;  /* 0xbe2a68dd191c7423 */ /* 0x001fe20000010010 */
[----:B------:R-:W-:Y:S01]  /*2320*/  @P2 FFMA.FTZ R2, R15, R26, +INF ;  /* 0x7f8000000f022423 */ /* 0x000fe2000001001a */
[----:B------:R-:W-:Y:S01]  /*2330*/  IADD3 R26, PT, PT, -R18, 0x40800000, RZ ;  /* 0x40800000121a7810 */ /* 0x000fe20007ffe1ff */
[----:B------:R-:W-:Y:S01]  /*2340*/  FADD.FTZ R16, |R11|, -RZ ;  /* 0x800000ff0b107221 */ /* 0x000fe20000010200 */
[----:B------:R-:W-:Y:S01]  /*2350*/  FFMA.FTZ R27, R25, R28, 0.19988867640495300293 ;  /* 0x3e4caf9e191b7423 */ /* 0x000fe2000001001c */
[----:B-1----:R-:W-:Y:S01]  /*2360*/  FMUL.FTZ R28, |R11|, R24 ;  /* 0x000000180b1c7220 */ /* 0x002fe20000410200 */
[----:B------:R-:W-:Y:S01]  /*2370*/  IADD3 R24, PT, PT, R17, -R18, RZ ;  /* 0x8000001211187210 */ /* 0x000fe20007ffe0ff */
[----:B------:R-:W-:Y:S01]  /*2380*/  FFMA.FTZ R29, R26, R3, -1 ;  /* 0xbf8000001a1d7423 */ /* 0x000fe20000010003 */
[----:B------:R-:W-:Y:S01]  /*2390*/  FFMA.FTZ R26, R25, R27, -0.25000196695327758789 ;  /* 0xbe800042191a7423 */ /* 0x000fe2000001001b */
[----:B------:R-:W-:Y:S01]  /*23a0*/  @!P3 FFMA.FTZ R16, |R11|, R28, |R11| ;  /* 0x0000001c0b10b223 */ /* 0x000fe2000001060b */
        /* <DEDUP_REMOVED lines=8> */
[----:B------:R-:W-:Y:S01]  /*2430*/  I2FP.F32.S32 R26, R0 ;  /* 0x00000000001a7245 */ /* 0x000fe20000201400 */
[----:B------:R-:W-:Y:S01]  /*2440*/  FMUL.FTZ R24, R25, R24 ;  /* 0x0000001819187220 */ /* 0x000fe20000410000 */
[----:B------:R-:W-:Y:S01]  /*2450*/  IADD3 R0, PT, PT, R27, -0x3f400000, RZ ;  /* 0xc0c000001b007810 */ /* 0x000fe20007ffe0ff */
[----:B------:R-:W-:Y:S01]  /*2460*/  FFMA.FTZ R28, R15, R28, -0.13229703903198242188 ;  /* 0xbe0778e00f1c7423 */ /* 0x000fe2000001001c */
[----:B------:R-:W-:Y:S01]  /*2470*/  PLOP3.LUT P2, PT, PT, PT, PT, 0x8, 0x80 ;  /* 0x000000000080781c */ /* 0x000fe20003f4e170 */
[----:B------:R-:W-:Y:S01]  /*2480*/  FFMA.FTZ R24, R25, R24, R25 ;  /* 0x0000001819187223 */ /* 0x000fe20000010019 */
[----:B------:R-:W-:Y:S01]  /*2490*/  @P1 PLOP3.LUT P2, PT, P0, PT, PT, 0x80, 0x8 ;  /* 0x000000000008181c */ /* 0x000fe2000074f070 */
[----:B------:R-:W-:Y:S01]  /*24a0*/  FMUL.FTZ R27, R26, 1.1920928955078125e-07 ;  /* 0x340000001a1b7820 */ /* 0x000fe20000410000 */
[----:B------:R-:W-:Y:S01]  /*24b0*/  LOP3.LUT R25, R0, 0xff800000, RZ, 0xc0, !PT ;  /* 0xff80000000197812 */ /* 0x000fe200078ec0ff */
[----:B------:R-:W-:Y:S01]  /*24c0*/  FFMA.FTZ R28, R15, R28, 0.14491446316242218018 ;  /* 0x3e1464750f1c7423 */ /* 0x000fe2000001001c */
[----:B------:R-:W-:Y:S01]  /*24d0*/  @P1 MOV R26, 0x7f800000 ;  /* 0x7f800000001a1802 */ /* 0x000fe20000000f00 */
[----:B------:R-:W-:Y:S01]  /*24e0*/  FFMA.FTZ R0, R27, 0.69314718246459960938, R24 ;  /* 0x3f3172181b007823 */ /* 0x000fe20000010018 */
[----:B------:R-:W-:Y:S01]  /*24f0*/  IADD3 R27, PT, PT, -R25, 0x40800000, RZ ;  /* 0x40800000191b7810 */ /* 0x000fe20007ffe1ff */
[----:B------:R-:W-:Y:S01]  /*2500*/  FFMA.FTZ R28, R15, R28, -0.16641564667224884033 ;  /* 0xbe2a68dd0f1c7423 */ /* 0x000fe2000001001c */
[----:B------:R-:W-:-:S02]  /*2510*/  ISETP.GE.U32.AND P0, PT, R17, 0x7f800000, PT ;  /* 0x7f8000001100780c */ /* 0x000fc40003f06070 */
[----:B------:R-:W-:Y:S01]  /*2520*/  IADD3 R24, PT, PT, R16, -R25, RZ ;  /* 0x8000001910187210 */ /* 0x000fe20007ffe0ff */
[----:B------:R-:W-:Y:S01]  /*2530*/  FFMA.FTZ R27, R27, R3, -1 ;  /* 0xbf8000001b1b7423 */ /* 0x000fe20000010003 */
[----:B------:R-:W-:Y:S01]  /*2540*/  FFMA.FTZ R28, R15, R28, 0.19988867640495300293 ;  /* 0x3e4caf9e0f1c7423 */ /* 0x000fe2000001001c */
[C---:B------:R-:W-:Y:S01]  /*2550*/  @P2 FFMA.FTZ R0, R19.reuse, R26, +INF ;  /* 0x7f80000013002423 */ /* 0x040fe2000001001a */
[----:B------:R-:W-:Y:S01]  /*2560*/  @P1 FSETP.NEU.FTZ.AND P2, PT, R19, RZ, PT ;  /* 0x000000ff1300120b */ /* 0x000fe20003f5d000 */
[----:B------:R-:W-:Y:S01]  /*2570*/  FADD.FTZ R19, R24, R27 ;  /* 0x0000001b18137221 */ /* 0x000fe20000010000 */
[----:B------:R-:W-:Y:S01]  /*2580*/  FFMA.FTZ R28, R15, R28, -0.25000196695327758789 ;  /* 0xbe8000420f1c7423 */ /* 0x000fe2000001001c */
[----:B------:R-:W-:Y:S01]  /*2590*/  FFMA.FTZ R27, R4, R4, 1 ;  /* 0x3f800000041b7423 */ /* 0x000fe20000010004 */
[----:B------:R-:W-:Y:S01]  /*25a0*/  @P1 FSEL R0, R0, -RZ, P2 ;  /* 0x800000ff00001208 */ /* 0x000fe20001000000 */
[----:B------:R-:W-:Y:S01]  /*25b0*/  FFMA.FTZ R26, R19, -R14, 0.10546888411045074463 ;  /* 0x3dd80012131a7423 */ /* 0x000fe2000001080e */
[----:B------:R-:W-:Y:S01]  /*25c0*/  FFMA.FTZ R28, R15, R28, 0.33333510160446166992 ;  /* 0x3eaaaae60f1c7423 */ /* 0x000fe2000001001c */
[----:B------:R-:W0:Y:S01]  /*25d0*/  MUFU.RSQ R24, R27 ;  /* 0x0000001b00187308 */ /* 0x000e220000001400 */
[----:B------:R-:W-:Y:S01]  /*25e0*/  @P0 ISETP.GT.AND P1, PT, R17, -0x40800000, PT ;  /* 0xbf8000001100080c */ /* 0x000fe20003f24270 */
[----:B------:R-:W-:Y:S01]  /*25f0*/  FFMA.FTZ R26, R19, R26, -0.13229703903198242188 ;  /* 0xbe0778e0131a7423 */ /* 0x000fe2000001001a */
[----:B------:R-:W-:Y:S01]  /*2600*/  FFMA.FTZ R28, R15, R28, -0.5 ;  /* 0xbf0000000f1c7423 */ /* 0x000fe2000001001c */
[----:B------:R-:W-:-:S02]  /*2610*/  PLOP3.LUT P2, PT, PT, PT, PT, 0x8, 0x80 ;  /* 0x000000000080781c */ /* 0x000fc40003f4e170 */
[----:B------:R-:W-:Y:S01]  /*2620*/  @P0 PLOP3.LUT P2, PT, P1, PT, PT, 0x80, 0x8 ;  /* 0x000000000008081c */ /* 0x000fe20000f4f070 */
[----:B------:R-:W-:Y:S01]  /*2630*/  FMUL.FTZ R28, R15, R28 ;  /* 0x0000001c0f1c7220 */ /* 0x000fe20000410000 */
[----:B------:R-:W-:Y:S01]  /*2640*/  I2FP.F32.S32 R18, R18 ;  /* 0x0000001200127245 */ /* 0x000fe20000201400 */
[----:B------:R-:W-:Y:S01]  /*2650*/  FFMA.FTZ R26, R19, R26, 0.14491446316242218018 ;  /* 0x3e146475131a7423 */ /* 0x000fe2000001001a */
[----:B------:R-:W-:Y:S01]  /*2660*/  ISETP.GE.U32.AND P1, PT, R16, 0x7f800000, PT ;  /* 0x7f8000001000780c */ /* 0x000fe20003f26070 */
[----:B------:R-:W-:Y:S01]  /*2670*/  FFMA.FTZ R15, R15, R28, R15 ;  /* 0x0000001c0f0f7223 */ /* 0x000fe2000001000f */
[----:B------:R-:W-:Y:S01]  /*2680*/  I2FP.F32.S32 R25, R25 ;  /* 0x0000001900197245 */ /* 0x000fe20000201400 */
[----:B------:R-:W-:Y:S01]  /*2690*/  FMUL.FTZ R28, R18, 1.1920928955078125e-07 ;  /* 0x34000000121c7820 */ /* 0x000fe20000410000 */
[----:B------:R-:W-:Y:S01]  /*26a0*/  @P0 MOV R18, 0x7f800000 ;  /* 0x7f80000000120802 */ /* 0x000fe20000000f00 */
[----:B------:R-:W-:Y:S01]  /*26b0*/  FFMA.FTZ R26, R19, R26, -0.16641564667224884033 ;  /* 0xbe2a68dd131a7423 */ /* 0x000fe2000001001a */
[----:B------:R-:W-:Y:S01]  /*26c0*/  P2R R23, PR, RZ, 0x8 ;  /* 0x00000008ff177803 */ /* 0x000fe20000000000 */
[----:B------:R-:W-:Y:S01]  /*26d0*/  FFMA.FTZ R15, R28, 0.69314718246459960938, R15 ;  /* 0x3f3172181c0f7823 */ /* 0x000fe2000001000f */
[----:B0-----:R-:W-:Y:S01]  /*26e0*/  FFMA.FTZ R24, R27, R24, 1 ;  /* 0x3f8000001b187423 */ /* 0x001fe20000010018 */
[----:B------:R-:W-:Y:S01]  /*26f0*/  @P2 FFMA.FTZ R15, R17, R18, +INF ;  /* 0x7f800000110f2423 */ /* 0x000fe20000010012 */
[----:B------:R-:W-:Y:S01]  /*2700*/  FFMA.FTZ R26, R19, R26, 0.19988867640495300293 ;  /* 0x3e4caf9e131a7423 */ /* 0x000fe2000001001a */
[----:B------:R-:W-:Y:S01]  /*2710*/  @P0 FSETP.NEU.FTZ.AND P2, PT, R17, RZ, PT ;  /* 0x000000ff1100020b */ /* 0x000fe20003f5d000 */
[----:B------:R-:W-:Y:S01]  /*2720*/  FMUL.FTZ R25, R25, 1.1920928955078125e-07 ;  /* 0x3400000019197820 */ /* 0x000fe20000410000 */
[----:B------:R0:W1:Y:S01]  /*2730*/  MUFU.RCP R17, R24 ;  /* 0x0000001800117308 */ /* 0x0000620000001000 */
[----:B------:R-:W-:Y:S01]  /*2740*/  FFMA.FTZ R26, R19, R26, -0.25000196695327758789 ;  /* 0xbe800042131a7423 */ /* 0x000fe2000001001a */
[----:B------:R-:W-:-:S02]  /*2750*/  @P0 FSEL R15, R15, -RZ, P2 ;  /* 0x800000ff0f0f0208 */ /* 0x000fc40001000000 */
[----:B------:R-:W-:Y:S01]  /*2760*/  @P1 ISETP.GT.AND P0, PT, R16, -0x40800000, PT ;  /* 0xbf8000001000180c */ /* 0x000fe20003f04270 */
[C---:B------:R-:W-:Y:S01]  /*2770*/  FFMA.FTZ R26, R19.reuse, R26, 0.33333510160446166992 ;  /* 0x3eaaaae6131a7423 */ /* 0x040fe2000001001a */
[----:B------:R-:W-:Y:S02]  /*2780*/  PLOP3.LUT P2, PT, PT, PT, PT, 0x8, 0x80 ;  /* 0x000000000080781c */ /* 0x000fe40003f4e170 */
[----:B------:R-:W-:Y:S01]  /*2790*/  @P1 PLOP3.LUT P2, PT, P0, PT, PT, 0x80, 0x8 ;  /* 0x000000000008181c */ /* 0x000fe2000074f070 */
[C---:B------:R-:W-:Y:S01]  /*27a0*/  FFMA.FTZ R26, R19.reuse, R26, -0.5 ;  /* 0xbf000000131a7423 */ /* 0x040fe2000001001a */
[C---:B------:R-:W-:Y:S01]  /*27b0*/  FSETP.GT.FTZ.AND P0, PT, |R4|.reuse, 8388608, PT ;  /* 0x4b0000000400780b */ /* 0x040fe20003f14200 */
[C---:B0-----:R-:W-:Y:S01]  /*27c0*/  FADD.FTZ R24, |R4|.reuse, -RZ ;  /* 0x800000ff04187221 */ /* 0x041fe20000010200 */
[----:B------:R-:W-:Y:S01]  /*27d0*/  @P1 MOV R27, 0x7f800000 ;  /* 0x7f800000001b1802 */ /* 0x000fe20000000f00 */
[----:B------:R-:W-:Y:S01]  /*27e0*/  FMUL.FTZ R26, R19, R26 ;  /* 0x0000001a131a7220 */ /* 0x000fe20000410000 */
[----:B------:R-:W-:Y:S01]  /*27f0*/  PLOP3.LUT P3, PT, PT, PT, PT, 0x8, 0x80 ;  /* 0x000000000080781c */ /* 0x000fe20003f6e170 */
[----:B-1----:R-:W-:-:S02]  /*2800*/  FMUL.FTZ R17, |R4|, R17 ;  /* 0x0000001104117220 */ /* 0x002fc40000410200 */
[----:B------:R-:W-:-:S04]  /*2810*/  FFMA.FTZ R26, R19, R26, R19 ;  /* 0x0000001a131a7223 */ /* 0x000fc80000010013 */
[----:B------:R-:W-:Y:S02]  /*2820*/  FFMA.FTZ R19, R25, 0.69314718246459960938, R26 ;  /* 0x3f31721819137823 */ /* 0x000fe4000001001a */
[----:B------:R-:W-:Y:S01]  /*2830*/  @!P0 FFMA.FTZ R24, |R4|, R17, |R4| ;  /* 0x0000001104188223 */ /* 0x000fe20000010604 */
[C---:B------:R-:W-:Y:S01]  /*2840*/  @P2 FFMA.FTZ R19, R16.reuse, R27, +INF ;  /* 0x7f80000010132423 */ /* 0x040fe2000001001b */
[----:B------:R-:W-:Y:S02]  /*2850*/  @P1 FSETP.NEU.FTZ.AND P2, PT, R16, RZ, PT ;  /* 0x000000ff1000120b */ /* 0x000fe40003f5d000 */
[C---:B------:R-:W-:Y:S02]  /*2860*/  FADD.FTZ.RZ R16, R24.reuse, 1 ;  /* 0x3f80000018107421 */ /* 0x040fe4000001c000 */
[----:B------:R-:W-:Y:S02]  /*2870*/  @P1 FSEL R19, R19, -RZ, P2 ;  /* 0x800000ff13131208 */ /* 0x000fe40001000000 */
[----:B------:R-:W-:-:S02]  /*2880*/  ISETP.GE.U32.AND P1, PT, R24, 0x7f800000, PT ;  /* 0x7f8000001800780c */ /* 0x000fc40003f26070 */
        /* <DEDUP_REMOVED lines=15> */
[----:B------:R-:W-:Y:S01]  /*2980*/  FFMA.FTZ R18, R25, R16, 0.19988867640495300293 ;  /* 0x3e4caf9e19127423 */ /* 0x000fe20000010010 */
[----:B------:R-:W-:-:S03]  /*2990*/  FFMA.FTZ R16, R5, R5, 1 ;  /* 0x3f80000005107423 */ /* 0x000fc60000010005 */
[C---:B------:R-:W-:Y:S01]  /*29a0*/  FFMA.FTZ R18, R25.reuse, R18, -0.25000196695327758789 ;  /* 0xbe80004219127423 */ /* 0x040fe20000010012 */
[----:B------:R-:W0:Y:S03]  /*29b0*/  MUFU.RSQ R27, R16 ;  /* 0x00000010001b7308 */ /* 0x000e260000001400 */
[----:B------:R-:W-:-:S04]  /*29c0*/  FFMA.FTZ R18, R25, R18, 0.33333510160446166992 ;  /* 0x3eaaaae619127423 */ /* 0x000fc80000010012 */
[----:B------:R-:W-:-:S04]  /*29d0*/  FFMA.FTZ R18, R25, R18, -0.5 ;  /* 0xbf00000019127423 */ /* 0x000fc80000010012 */
[----:B------:R-:W-:-:S04]  /*29e0*/  FMUL.FTZ R18, R25, R18 ;  /* 0x0000001219127220 */ /* 0x000fc80000410000 */
[----:B------:R-:W-:Y:S01]  /*29f0*/  FFMA.FTZ R18, R25, R18, R25 ;  /* 0x0000001219127223 */ /* 0x000fe20000010019 */
[----:B------:R-:W-:Y:S01]  /*2a00*/  @P1 MOV R25, 0x7f800000 ;  /* 0x7f80000000191802 */ /* 0x000fe20000000f00 */
[----:B0-----:R-:W-:Y:S01]  /*2a10*/  FFMA.FTZ R27, R16, R27, 1 ;  /* 0x3f800000101b7423 */ /* 0x001fe2000001001b */
[----:B------:R-:W-:Y:S01]  /*2a20*/  FADD.FTZ R16, |R5|, -RZ ;  /* 0x800000ff05107221 */ /* 0x000fe20000010200 */
[----:B------:R-:W-:Y:S02]  /*2a30*/  FFMA.FTZ R18, R17, 0.69314718246459960938, R18 ;  /* 0x3f31721811127823 */ /* 0x000fe40000010012 */
[----:B------:R-:W0:Y:S01]  /*2a40*/  MUFU.RCP R26, R27 ;  /* 0x0000001b001a7308 */ /* 0x000e220000001000 */
[----:B------:R-:W-:-:S05]  /*2a50*/  @P3 FFMA.FTZ R18, R24, R25, +INF ;  /* 0x7f80000018123423 */ /* 0x000fca0000010019 */
[----:B------:R-:W-:Y:S02]  /*2a60*/  @P1 FSEL R18, R18, -RZ, P2 ;  /* 0x800000ff12121208 */ /* 0x000fe40001000000 */
[----:B------:R-:W-:-:S03]  /*2a70*/  FSETP.GT.FTZ.AND P1, PT, |R5|, 8388608, PT ;  /* 0x4b0000000500780b */ /* 0x000fc60003f34200 */
[----:B------:R-:W-:Y:S01]  /*2a80*/  @P0 FADD.FTZ R18, R18, 0.69314718246459960938 ;  /* 0x3f31721812120421 */ /* 0x000fe20000010000 */
[----:B------:R-:W-:Y:S01]  /*2a90*/  FSETP.NAN.FTZ.AND P0, PT, |R4|, |R4|, PT ;  /* 0x400000040400720b */ /* 0x000fe20003f18200 */
[----:B0-----:R-:W-:-:S08]  /*2aa0*/  FMUL.FTZ R26, |R5|, R26 ;  /* 0x0000001a051a7220 */ /* 0x001fd00000410200 */
        /* <DEDUP_REMOVED lines=25> */
[----:B------:R-:W-:Y:S01]  /*2c40*/  FFMA.FTZ R17, R17, 0.69314718246459960938, R24 ;  /* 0x3f31721811117823 */ /* 0x000fe20000010018 */
[----:B------:R-:W-:Y:S01]  /*2c50*/  FADD.FTZ R24, |R6|, -RZ ;  /* 0x800000ff06187221 */ /* 0x000fe20000010200 */
[----:B------:R-:W-:Y:S01]  /*2c60*/  @P4 FFMA.FTZ R17, R16, R25, +INF ;  /* 0x7f80000010114423 */ /* 0x000fe20000010019 */
[----:B------:R-:W-:-:S04]  /*2c70*/  FFMA.FTZ R16, R6, R6, 1 ;  /* 0x3f80000006107423 */ /* 0x000fc80000010006 */
[----:B------:R-:W0:Y:S01]  /*2c80*/  MUFU.RSQ R25, R16 ;  /* 0x0000001000197308 */ /* 0x000e220000001400 */
[----:B------:R-:W-:Y:S02]  /*2c90*/  @P2 FSEL R17, R17, -RZ, P3 ;  /* 0x800000ff11112208 */ /* 0x000fe40001800000 */
[----:B------:R-:W-:-:S03]  /*2ca0*/  FSETP.GT.FTZ.AND P2, PT, |R6|, 8388608, PT ;  /* 0x4b0000000600780b */ /* 0x000fc60003f54200 */
[----:B------:R-:W-:Y:S01]  /*2cb0*/  @P1 FADD.FTZ R17, R17, 0.69314718246459960938 ;  /* 0x3f31721811111421 */ /* 0x000fe20000010000 */
[----:B------:R-:W-:Y:S01]  /*2cc0*/  FSETP.NAN.FTZ.AND P1, PT, |R5|, |R5|, PT ;  /* 0x400000050500720b */ /* 0x000fe20003f38200 */
[----:B0-----:R-:W-:-:S06]  /*2cd0*/  FFMA.FTZ R25, R16, R25, 1 ;  /* 0x3f80000010197423 */ /* 0x001fcc0000010019 */
        /* <DEDUP_REMOVED lines=28> */
[----:B------:R-:W-:Y:S01]  /*2ea0*/  FFMA.FTZ R25, R7, R7, 1 ;  /* 0x3f80000007197423 */ /* 0x000fe20000010007 */
[----:B------:R-:W-:-:S03]  /*2eb0*/  @P5 FFMA.FTZ R16, R24, R27, +INF ;  /* 0x7f80000018105423 */ /* 0x000fc6000001001b */
[----:B------:R-:W0:Y:S02]  /*2ec0*/  MUFU.RSQ R24, R25 ;  /* 0x0000001900187308 */ /* 0x000e240000001400 */
        /* <DEDUP_REMOVED lines=41> */
[----:B------:R-:W-:-:S02]  /*3160*/  FSETP.NAN.FTZ.AND P3, PT, |R7|, |R7|, PT ;  /* 0x400000070700720b */ /* 0x000fc40003f78200 */
[----:B------:R-:W-:Y:S02]  /*3170*/  LOP3.LUT R22, R17, 0x80000000, R5, 0xb8, !PT ;  /* 0x8000000011167812 */ /* 0x000fe400078eb805 */
[----:B------:R-:W-:Y:S01]  /*3180*/  LOP3.LUT R21, R16, 0x80000000, R6, 0xb8, !PT ;  /* 0x8000000010157812 */ /* 0x000fe200078eb806 */
[----:B------:R-:W-:Y:S01]  /*3190*/  @P6 FADD.FTZ R19, R19, 0.69314718246459960938 ;  /* 0x3f31721813136421 */ /* 0x000fe20000010000 */
[----:B------:R-:W-:Y:S02]  /*31a0*/  FSETP.NAN.FTZ.AND P6, PT, |R11|, |R11|, PT ;  /* 0x4000000b0b00720b */ /* 0x000fe40003fd8200 */
[----:B------:R-:W-:Y:S01]  /*31b0*/  LOP3.LUT R7, R14, 0x80000000, R7, 0xb8, !PT ;  /* 0x800000000e077812 */ /* 0x000fe200078eb807 */
[----:B------:R-:W-:Y:S01]  /*31c0*/  @P4 FADD.FTZ R3, R3, 0.69314718246459960938 ;  /* 0x3f31721803034421 */ /* 0x000fe20000010000 */
[----:B------:R-:W-:Y:S01]  /*31d0*/  FSETP.NAN.FTZ.AND P4, PT, |R8|, |R8|, PT ;  /* 0x400000080800720b */ /* 0x000fe20003f98200 */
[----:B------:R-:W-:Y:S01]  /*31e0*/  @P5 FADD.FTZ R15, R15, 0.69314718246459960938 ;  /* 0x3f3172180f0f5421 */ /* 0x000fe20000010000 */
[----:B------:R-:W-:-:S02]  /*31f0*/  FSETP.NAN.FTZ.AND P5, PT, |R10|, |R10|, PT ;  /* 0x4000000a0a00720b */ /* 0x000fc40003fb8200 */
[----:B------:R-:W-:Y:S02]  /*3200*/  LOP3.LUT R2, R3, 0x80000000, R8, 0xb8, !PT ;  /* 0x8000000003027812 */ /* 0x000fe400078eb808 */
[----:B------:R-:W-:Y:S02]  /*3210*/  LOP3.LUT R10, R15, 0x80000000, R10, 0xb8, !PT ;  /* 0x800000000f0a7812 */ /* 0x000fe400078eb80a */
[----:B------:R-:W-:Y:S02]  /*3220*/  FSEL R8, R2, R3, !P4 ;  /* 0x0000000302087208 */ /* 0x000fe40006000000 */
[----:B------:R-:W0:Y:S01]  /*3230*/  LDC.64 R2, c[0x0][0x388] ;  /* 0x0000e200ff027b82 */ /* 0x000e220000000a00 */
[----:B------:R-:W-:Y:S02]  /*3240*/  ISETP.NE.AND P4, PT, R20, RZ, PT ;  /* 0x000000ff1400720c */ /* 0x000fe40003f85270 */
[----:B------:R-:W-:Y:S02]  /*3250*/  LOP3.LUT R20, R19, 0x80000000, R11, 0xb8, !PT ;  /* 0x8000000013147812 */ /* 0x000fe400078eb80b */
[----:B------:R-:W-:-:S02]  /*3260*/  FSEL R10, R10, R15, !P5 ;  /* 0x0000000f0a0a7208 */ /* 0x000fc40006800000 */
[----:B------:R-:W-:Y:S02]  /*3270*/  FSEL R11, R20, R19, !P6 ;  /* 0x00000013140b7208 */ /* 0x000fe40007000000 */
[----:B------:R-:W-:Y:S02]  /*3280*/  FSEL R5, R22, R17, !P1 ;  /* 0x0000001116057208 */ /* 0x000fe40004800000 */
[----:B------:R-:W-:Y:S02]  /*3290*/  FSEL R6, R21, R16, !P2 ;  /* 0x0000001015067208 */ /* 0x000fe40005000000 */
[----:B------:R-:W-:Y:S01]  /*32a0*/  FSEL R7, R7, R14, !P3 ;  /* 0x0000000e07077208 */ /* 0x000fe20005800000 */
[----:B------:R-:W-:Y:S01]  /*32b0*/  @P4 FADD.FTZ R0, R0, 0.69314718246459960938 ;  /* 0x3f31721800004421 */ /* 0x000fe20000010000 */
[----:B------:R-:W-:-:S04]  /*32c0*/  FSETP.NAN.FTZ.AND P4, PT, |R9|, |R9|, PT ;  /* 0x400000090900720b */ /* 0x000fc80003f98200 */
[----:B------:R-:W-:-:S04]  /*32d0*/  LOP3.LUT R9, R0, 0x80000000, R9, 0xb8, !PT ;  /* 0x8000000000097812 */ /* 0x000fc800078eb809 */
[----:B------:R-:W-:Y:S01]  /*32e0*/  FSEL R9, R9, R0, !P4 ;  /* 0x0000000009097208 */ /* 0x000fe20006000000 */
[----:B0-----:R-:W-:Y:S01]  /*32f0*/  IMAD.WIDE.U32 R2, R13, 0x4, R2 ;  /* 0x000000040d027825 */ /* 0x001fe200078e0002 */
[----:B------:R-:W-:-:S04]  /*3300*/  LOP3.LUT R13, R18, 0x80000000, R4, 0xb8, !PT ;  /* 0x80000000120d7812 */ /* 0x000fc800078eb804 */
[----:B------:R-:W-:Y:S01]  /*3310*/  FSEL R4, R13, R18, !P0 ;  /* 0x000000120d047208 */ /* 0x000fe20004000000 */
[----:B------:R-:W-:-:S05]  /*3320*/  IMAD.WIDE.U32 R2, R12, 0x20, R2 ;  /* 0x000000200c027825 */ /* 0x000fca00078e0002 */
[----:B------:R-:W-:Y:S01]  /*3330*/  STG.E.ENL2.256 desc[UR4][R2.64], R8, R4 ;  /* 0xf80000080204797f */ /* 0x000fe2000f121804 */
[----:B------:R-:W-:Y:S05]  /*3340*/  EXIT ;  /* 0x000000000000794d */ /* 0x000fea0003800000 */
.L_x_1980:
        /* <DEDUP_REMOVED lines=11> */
.L_x_18563:


//--------------------- .text._ZN2at6native18elementwise_kernelILi128ELi4EZNS0_15gpu_kernel_implIZZZNS0_17asinh_kernel_cudaERNS_18TensorIteratorBaseEENKUlvE0_clEvENKUlvE_clEvEUldE_EEvS4_RKT_EUliE_EEviT1_ --------------------------
	.section	.text._ZN2at6native18elementwise_kernelILi128ELi4EZNS0_15gpu_kernel_implIZZZNS0_17asinh_kernel_cudaERNS_18TensorIteratorBaseEENKUlvE0_clEvENKUlvE_clEvEUldE_EEvS4_RKT_EUliE_EEviT1_,"ax",@progbits
	.align	128
        .global         _ZN2at6native18elementwise_kernelILi128ELi4EZNS0_15gpu_kernel_implIZZZNS0_17asinh_kernel_cudaERNS_18TensorIteratorBaseEENKUlvE0_clEvENKUlvE_clEvEUldE_EEvS4_RKT_EUliE_EEviT1_
        .type           _ZN2at6native18elementwise_kernelILi128ELi4EZNS0_15gpu_kernel_implIZZZNS0_17asinh_kernel_cudaERNS_18TensorIteratorBaseEENKUlvE0_clEvENKUlvE_clEvEUldE_EEvS4_RKT_EUliE_EEviT1_,@function
        .size           _ZN2at6native18elementwise_kernelILi128ELi4EZNS0_15gpu_kernel_implIZZZNS0_17asinh_kernel_cudaERNS_18TensorIteratorBaseEENKUlvE0_clEvENKUlvE_clEvEUldE_EEvS4_RKT_EUliE_EEviT1_,(.L_x_18508 - _ZN2at6native18elementwise_kernelILi128ELi4EZNS0_15gpu_kernel_implIZZZNS0_17asinh_kernel_cudaERNS_18TensorIteratorBaseEENKUlvE0_clEvENKUlvE_clEvEUldE_EEvS4_RKT_EUliE_EEviT1_)
        .other          _ZN2at6native18elementwise_kernelILi128ELi4EZNS0_15gpu_kernel_implIZZZNS0_17asinh_kernel_cudaERNS_18TensorIteratorBaseEENKUlvE0_clEvENKUlvE_clEvEUldE_EEvS4_RKT_EUliE_EEviT1_,@"STO_CUDA_ENTRY STV_DEFAULT"
_ZN2at6native18elementwise_kernelILi128ELi4EZNS0_15gpu_kernel_implIZZZNS0_17asinh_kernel_cudaERNS_18TensorIteratorBaseEENKUlvE0_clEvENKUlvE_clEvEUldE_EEvS4_RKT_EUliE_EEviT1_:
.text._ZN2at6native18elementwise_kernelILi128ELi4EZNS0_15gpu_kernel_implIZZZNS0_17asinh_kernel_cudaERNS_18TensorIteratorBaseEENKUlvE0_clEvENKUlvE_clEvEUldE_EEvS4_RKT_EUliE_EEviT1_:
        /* <DEDUP_REMOVED lines=319> */
.L_x_1983:
        /* <DEDUP_REMOVED lines=16> */
[----:B--2---:R0:W1:Y:S01]  /*14f0*/  I2F.F64.S16 R28, R4 ;  /* 0x00000004001c7312 */ /* 0x0040620000101c00 */
[----:B------:R-:W-:Y:S05]  /*1500*/  BRA `(.L_x_1990) ;  /* 0x0000000c00707947 */ /* 0x000fea0003800000 */
.L_x_1988:
[----:B------:R-:W2:Y:S02]  /*1510*/  LDG.E.U8 R4, desc[UR36][R4.64] ;  /* 0x0000002404047981 */ /* 0x000ea4000c1e1100 */
[----:B--2---:R0:W1:Y:S01]  /*1520*/  I2F.F64.U16 R28, R4 ;  /* 0x00000004001c7312 */ /* 0x0040620000101800 */
[----:B------:R-:W-:Y:S05]  /*1530*/  BRA `(.L_x_1990) ;  /* 0x0000000c00647947 */ /* 0x000fea0003800000 */
.L_x_1987:
[----:B------:R-:W-:-:S09]  /*1540*/  UISETP.NE.AND UP0, UPT, UR4, 0x2, UPT ;  /* 0x000000020400788c */ /* 0x000fd2000bf05270 */
[----:B------:R-:W-:Y:S05]  /*1550*/  BRA.U !UP0, `(.L_x_1991) ;  /* 0x0000000108287547 */ /* 0x000fea000b800000 */
[----:B------:R-:W-:-:S09]  /*1560*/  UISETP.NE.AND UP0, UPT, UR4, 0x3, UPT ;  /* 0x000000030400788c */ /* 0x000fd2000bf05270 */
[----:B------:R-:W-:Y:S05]  /*1570*/  BRA.U !UP0, `(.L_x_1992) ;  /* 0x0000000108147547 */ /* 0x000fea000b800000 */
[----:B------:R-:W-:-:S09]  /*1580*/  UISETP.NE.AND UP0, UPT, UR4, 0x4, UPT ;  /* 0x000000040400788c */ /* 0x000fd2000bf05270 */
[----:B------:R-:W-:Y:S05]  /*1590*/  BRA.U UP0, `(.L_x_1989) ;  /* 0x0000000900c07547 */ /* 0x000fea000b800000 */
[----:B------:R-:W2:Y:S02]  /*15a0*/  LDG.E.64 R28, desc[UR36][R4.64] ;  /* 0x00000024041c7981 */ /* 0x000ea4000c1e1b00 */
[----:B--2---:R-:W0:Y:S01]  /*15b0*/  I2F.F64.S64 R28, R28 ;  /* 0x0000001c001c7312 */ /* 0x004e220000301c00 */
[----:B------:R-:W-:Y:S05]  /*15c0*/  BRA `(.L_x_1990) ;  /* 0x0000000c00407947 */ /* 0x000fea0003800000 */
.L_x_1992:
[----:B------:R-:W2:Y:S02]  /*15d0*/  LDG.E R4, desc[UR36][R4.64] ;  /* 0x0000002404047981 */ /* 0x000ea4000c1e1900 */
[----:B--2---:R0:W1:Y:S01]  /*15e0*/  I2F.F64 R28, R4 ;  /* 0x00000004001c7312 */ /* 0x0040620000201c00 */
[----:B------:R-:W-:Y:S05]  /*15f0*/  BRA `(.L_x_1990) ;  /* 0x0000000c00347947 */ /* 0x000fea0003800000 */
.L_x_1991:
[----:B------:R-:W2:Y:S02]  /*1600*/  LDG.E.U16 R4, desc[UR36][R4.64] ;  /* 0x0000002404047981 */ /* 0x000ea4000c1e1500 */
[----:B--2---:R0:W1:Y:S01]  /*1610*/  I2F.F64.S16 R28, R4 ;  /* 0x00000004001c7312 */ /* 0x0040620000101c00 */
[----:B------:R-:W-:Y:S05]  /*1620*/  BRA `(.L_x_1990) ;  /* 0x0000000c00287947 */ /* 0x000fea0003800000 */
.L_x_1986:
[----:B------:R-:W-:-:S09]  /*1630*/  UISETP.GT.AND UP0, UPT, UR4, 0x6, UPT ;  /* 0x000000060400788c */ /* 0x000fd2000bf04270 */
[----:B------:R-:W-:Y:S05]  /*1640*/  BRA.U UP0, `(.L_x_1993) ;  /* 0x0000000100347547 */ /* 0x000fea000b800000 */
[----:B------:R-:W-:-:S09]  /*1650*/  UISETP.NE.AND UP0, UPT, UR4, 0x5, UPT ;  /* 0x000000050400788c */ /* 0x000fd2000bf05270 */
[----:B------:R-:W-:Y:S05]  /*1660*/  BRA.U !UP0, `(.L_x_1994) ;  /* 0x0000000108187547 */ /* 0x000fea000b800000 */
[----:B------:R-:W-:-:S09]  /*1670*/  UISETP.NE.AND UP0, UPT, UR4, 0x6, UPT ;  /* 0x000000060400788c */ /* 0x000fd2000bf05270 */
[----:B------:R-:W-:Y:S05]  /*1680*/  BRA.U UP0, `(.L_x_1989) ;  /* 0x0000000900847547 */ /* 0x000fea000b800000 */
[----:B------:R-:W2:Y:S02]  /*1690*/  LDG.E R28, desc[UR36][R4.64] ;  /* 0x00000024041c7981 */ /* 0x000ea4000c1e1900 */
[----:B--2---:R-:W-:-:S06]  /*16a0*/  FMUL.FTZ R28, R28, 1 ;  /* 0x3f8000001c1c7820 */ /* 0x004fcc0000410000 */
[----:B------:R-:W0:Y:S01]  /*16b0*/  F2F.F64.F32 R28, R28 ;  /* 0x0000001c001c7310 */ /* 0x000e220000201800 */
[----:B------:R-:W-:Y:S05]  /*16c0*/  BRA `(.L_x_1990) ;  /* 0x0000000c00007947 */ /* 0x000fea0003800000 */
.L_x_1994:
[----:B------:R-:W2:Y:S02]  /*16d0*/  LDG.E.U16 R0, desc[UR36][R4.64] ;  /* 0x0000002404007981 */ /* 0x000ea4000c1e1500 */
[----:B--2---:R-:W-:-:S05]  /*16e0*/  HADD2.F32 R0, -RZ, R0.H0_H0 ;  /* 0x20000000ff007230 */ /* 0x004fca0000004100 */
[----:B------:R-:W-:-:S04]  /*16f0*/  FMUL.FTZ R0, R0, 1 ;  /* 0x3f80000000007820 */ /* 0x000fc80000410000 */
[----:B------:R0:W1:Y:S01]  /*1700*/  F2F.F64.F32 R28, R0 ;  /* 0x00000000001c7310 */ /* 0x0000620000201800 */
[----:B------:R-:W-:Y:S05]  /*1710*/  BRA `(.L_x_1990) ;  /* 0x0000000800ec7947 */ /* 0x000fea0003800000 */
.L_x_1993:
[----:B------:R-:W-:-:S09]  /*1720*/  UISETP.NE.AND UP0, UPT, UR4, 0x7, UPT ;  /* 0x000000070400788c */ /* 0x000fd2000bf05270 */
[----:B------:R-:W-:Y:S05]  /*1730*/  BRA.U !UP0, `(.L_x_1995) ;  /* 0x0000000108347547 */ /* 0x000fea000b800000 */
        /* <DEDUP_REMOVED lines=8> */
.L_x_1996:
[----:B------:R-:W2:Y:S02]  /*17c0*/  LDG.E.U16 R4, desc[UR36][R4.64] ;  /* 0x0000002404047981 */ /* 0x000ea4000c1e1500 */
[----:B--2---:R-:W-:-:S05]  /*17d0*/  HADD2.F32 R0, -RZ, R4.H0_H0 ;  /* 0x20000004ff007230 */ /* 0x004fca0000004100 */
[----:B------:R-:W-:-:S04]  /*17e0*/  FMUL.FTZ R0, R0, 1 ;  /* 0x3f80000000007820 */ /* 0x000fc80000410000 */
[----:B------:R0:W1:Y:S01]  /*17f0*/  F2F.F64.F32 R28, R0 ;  /* 0x00000000001c7310 */ /* 0x0000620000201800 */
[----:B------:R-:W-:Y:S05]  /*1800*/  BRA `(.L_x_1990) ;  /* 0x0000000800b07947 */ /* 0x000fea0003800000 */
.L_x_1995:
[----:B------:R0:W5:Y:S01]  /*1810*/  LDG.E.64 R28, desc[UR36][R4.64] ;  /* 0x00000024041c7981 */ /* 0x000162000c1e1b00 */
[----:B------:R-:W-:Y:S05]  /*1820*/  BRA `(.L_x_1990) ;  /* 0x0000000800a87947 */ /* 0x000fea0003800000 */
.L_x_1985:
        /* <DEDUP_REMOVED lines=8> */
[----:B------:R-:W2:Y:S01]  /*18b0*/  LDG.E.U8 R4, desc[UR36][R4.64] ;  /* 0x0000002404047981 */ /* 0x000ea2000c1e1100 */
[----:B------:R-:W-:Y:S02]  /*18c0*/  MOV R28, RZ ;  /* 0x000000ff001c7202 */ /* 0x000fe40000000f00 */
[----:B--2---:R-:W-:-:S04]  /*18d0*/  ISETP.NE.AND P0, PT, R4, RZ, PT ;  /* 0x000000ff0400720c */ /* 0x004fc80003f05270 */
[----:B------:R-:W-:Y:S01]  /*18e0*/  FSEL R29, RZ, 1.875, !P0 ;  /* 0x3ff00000ff1d7808 */ /* 0x000fe20004000000 */
[----:B------:R-:W-:Y:S08]  /*18f0*/  BRA `(.L_x_1990) ;  /* 0x0000000800747947 */ /* 0x000ff00003800000 */
.L_x_1999:
[----:B------:R0:W5:Y:S01]  /*1900*/  LDG.E.64 R28, desc[UR36][R4.64] ;  /* 0x00000024041c7981 */ /* 0x000162000c1e1b00 */
[----:B------:R-:W-:Y:S05]  /*1910*/  BRA `(.L_x_1990) ;  /* 0x00000008006c7947 */ /* 0x000fea0003800000 */
.L_x_1998:
        /* <DEDUP_REMOVED lines=23> */
[----:B------:R-:W-:-:S05]  /*1a90*/  LOP3.LUT R3, R3, 0x80000000, R0, 0xf8, !PT ;  /* 0x8000000003037812 */ /* 0x000fca00078ef800 */
[----:B------:R-:W-:-:S04]  /*1aa0*/  FMUL.FTZ R3, R3, 1 ;  /* 0x3f80000003037820 */ /* 0x000fc80000410000 */
[----:B------:R0:W1:Y:S01]  /*1ab0*/  F2F.F64.F32 R28, R3 ;  /* 0x00000003001c7310 */ /* 0x0000620000201800 */
[----:B------:R-:W-:Y:S05]  /*1ac0*/  BRA `(.L_x_1990) ;  /* 0x0000000800007947 */ /* 0x000fea0003800000 */
.L_x_2001:
[----:B------:R-:W2:Y:S02]  /*1ad0*/  LDG.E.U8 R4, desc[UR36][R4.64] ;  /* 0x0000002404047981 */ /* 0x000ea4000c1e1100 */
[C---:B--2---:R-:W-:Y:S01]  /*1ae0*/  IMAD.SHL.U32 R3, R4.reuse, 0x2000000, RZ ;  /* 0x0200000004037824 */ /* 0x044fe200078e00ff */
[----:B------:R-:W-:-:S04]  /*1af0*/  SHF.L.U32 R6, R4, 0x8, RZ ;  /* 0x0000000804067819 */ /* 0x000fc800000006ff */
        /* <DEDUP_REMOVED lines=8> */
[----:B------:R-:W-:-:S05]  /*1b80*/  LOP3.LUT R0, R0, 0x80000000, R3, 0xf8, !PT ;  /* 0x8000000000007812 */ /* 0x000fca00078ef803 */
[----:B------:R-:W-:-:S04]  /*1b90*/  FMUL.FTZ R0, R0, 1 ;  /* 0x3f80000000007820 */ /* 0x000fc80000410000 */
[----:B------:R0:W1:Y:S01]  /*1ba0*/  F2F.F64.F32 R28, R0 ;  /* 0x00000000001c7310 */ /* 0x0000620000201800 */
[----:B------:R-:W-:Y:S05]  /*1bb0*/  BRA `(.L_x_1990) ;  /* 0x0000000400c47947 */ /* 0x000fea0003800000 */
.L_x_2000:
[----:B------:R-:W2:Y:S02]  /*1bc0*/  LDG.E.U16 R0, desc[UR36][R4.64] ;  /* 0x0000002404007981 */ /* 0x000ea4000c1e1500 */
[----:B--2---:R-:W-:-:S04]  /*1bd0*/  IMAD.U32 R0, R0, 0x10000, RZ ;  /* 0x0001000000007824 */ /* 0x004fc800078e00ff */
[----:B------:R-:W-:-:S04]  /*1be0*/  FMUL.FTZ R0, R0, 1 ;  /* 0x3f80000000007820 */ /* 0x000fc80000410000 */
[----:B------:R0:W1:Y:S01]  /*1bf0*/  F2F.F64.F32 R28, R0 ;  /* 0x00000000001c7310 */ /* 0x0000620000201800 */
[----:B------:R-:W-:Y:S05]  /*1c00*/  BRA `(.L_x_1990) ;  /* 0x0000000400b07947 */ /* 0x000fea0003800000 */
.L_x_1997:
        /* <DEDUP_REMOVED lines=9> */
[----:B--2---:R0:W1:Y:S01]  /*1ca0*/  I2F.F64.U16 R28, R4 ;  /* 0x00000004001c7312 */ /* 0x0040620000101800 */
[----:B------:R-:W-:Y:S05]  /*1cb0*/  BRA `(.L_x_1990) ;  /* 0x0000000400847947 */ /* 0x000fea0003800000 */
.L_x_2004:
[----:B------:R-:W2:Y:S01]  /*1cc0*/  LDG.E.U8 R4, desc[UR36][R4.64] ;  /* 0x0000002404047981 */ /* 0x000ea2000c1e1100 */
[----:B------:R-:W-:Y:S02]  /*1cd0*/  CS2R R28, SRZ ;  /* 0x00000000001c7805 */ /* 0x000fe4000001ff00 */
[----:B--2---:R-:W-:-:S13]  /*1ce0*/  ISETP.NE.AND P0, PT, R4, RZ, PT ;  /* 0x000000ff0400720c */ /* 0x004fda0003f05270 */
[----:B------:R-:W-:Y:S05]  /*1cf0*/  @!P0 BRA `(.L_x_1990) ;  /* 0x0000000400748947 */ /* 0x000fea0003800000 */
[----:B------:R-:W-:-:S13]  /*1d00*/  ISETP.NE.AND P0, PT, R4, 0x80, PT ;  /* 0x000000800400780c */ /* 0x000fda0003f05270 */
[----:B------:R-:W-:Y:S01]  /*1d10*/  @!P0 MOV R28, 0x20000000 ;  /* 0x20000000001c8802 */ /* 0x000fe20000000f00 */
        /* <DEDUP_REMOVED lines=15> */
.L_x_2006:
[----:B------:R-:W-:Y:S05]  /*1e10*/  BSYNC.RECONVERGENT B0 ;  /* 0x0000000000007941 */ /* 0x000fea0003800200 */
.L_x_2005:
[----:B------:R-:W-:Y:S01]  /*1e20*/  IMAD.SHL.U32 R0, R0, 0x100000, RZ ;  /* 0x0010000000007824 */ /* 0x000fe200078e00ff */
[----:B------:R-:W-:-:S04]  /*1e30*/  LEA R3, R3, 0x3b800000, 0x17 ;  /* 0x3b80000003037811 */ /* 0x000fc800078eb8ff */
[----:B------:R-:W-:-:S05]  /*1e40*/  LOP3.LUT R0, R3, R0, R7, 0xfe, !PT ;  /* 0x0000000003007212 */ /* 0x000fca00078efe07 */
[----:B------:R-:W-:-:S04]  /*1e50*/  FMUL.FTZ R0, R0, 1 ;  /* 0x3f80000000007820 */ /* 0x000fc80000410000 */
[----:B------:R0:W1:Y:S01]  /*1e60*/  F2F.F64.F32 R28, R0 ;  /* 0x00000000001c7310 */ /* 0x0000620000201800 */
[----:B------:R-:W-:Y:S05]  /*1e70*/  BRA `(.L_x_1990) ;  /* 0x0000000400147947 */ /* 0x000fea0003800000 */
.L_x_2003:
[----:B------:R-:W2:Y:S01]  /*1e80*/  LDG.E.U8 R4, desc[UR36][R4.64] ;  /* 0x0000002404047981 */ /* 0x000ea2000c1e1100 */
[----:B------:R-:W-:Y:S02]  /*1e90*/  CS2R R28, SRZ ;  /* 0x00000000001c7805 */ /* 0x000fe4000001ff00 */
[----:B--2---:R-:W-:-:S13]  /*1ea0*/  ISETP.NE.AND P0, PT, R4, RZ, PT ;  /* 0x000000ff0400720c */ /* 0x004fda0003f05270 */
[----:B------:R-:W-:Y:S05]  /*1eb0*/  @!P0 BRA `(.L_x_1990) ;  /* 0x0000000400048947 */ /* 0x000fea0003800000 */
[----:B------:R-:W-:-:S13]  /*1ec0*/  ISETP.NE.AND P0, PT, R4, 0x80, PT ;  /* 0x000000800400780c */ /* 0x000fda0003f05270 */
[----:B------:R-:W-:Y:S01]  /*1ed0*/  @!P0 IMAD.MOV.U32 R28, RZ, RZ, 0x20000000 ;  /* 0x20000000ff1c8424 */ /* 0x000fe200078e00ff */
        /* <DEDUP_REMOVED lines=15> */
.L_x_2008:
[----:B------:R-:W-:Y:S05]  /*1fd0*/  BSYNC.RECONVERGENT B0 ;  /* 0x0000000000007941 */ /* 0x000fea0003800200 */
.L_x_2007:
[----:B------:R-:W-:Y:S02]  /*1fe0*/  SHF.L.U32 R0, R0, 0x15, RZ ;  /* 0x0000001500007819 */ /* 0x000fe400000006ff */
[----:B------:R-:W-:-:S04]  /*1ff0*/  LEA R3, R3, 0x37800000, 0x17 ;  /* 0x3780000003037811 */ /* 0x000fc800078eb8ff */
[----:B------:R-:W-:-:S05]  /*2000*/  LOP3.LUT R0, R3, R0, R7, 0xfe, !PT ;  /* 0x0000000003007212 */ /* 0x000fca00078efe07 */
[----:B------:R-:W-:-:S04]  /*2010*/  FMUL.FTZ R0, R0, 1 ;  /* 0x3f80000000007820 */ /* 0x000fc80000410000 */
[----:B------:R0:W1:Y:S01]  /*2020*/  F2F.F64.F32 R28, R0 ;  /* 0x00000000001c7310 */ /* 0x0000620000201800 */
[----:B------:R-:W-:Y:S05]  /*2030*/  BRA `(.L_x_1990) ;  /* 0x0000000000a47947 */ /* 0x000fea0003800000 */
.L_x_2002:
[----:B------:R-:W-:-:S09]  /*2040*/  UISETP.NE.AND UP0, UPT, UR4, 0x1c, UPT ;  /* 0x0000001c0400788c */ /* 0x000fd2000bf05270 */
[----:B------:R-:W-:Y:S05]  /*2050*/  BRA.U !UP0, `(.L_x_2009) ;  /* 0x0000000108947547 */ /* 0x000fea000b800000 */
[----:B------:R-:W-:-:S09]  /*2060*/  UISETP.NE.AND UP0, UPT, UR4, 0x1d, UPT ;  /* 0x0000001d0400788c */ /* 0x000fd2000bf05270 */
[----:B------:R-:W-:Y:S05]  /*2070*/  BRA.U !UP0, `(.L_x_2010) ;  /* 0x0000000108807547 */ /* 0x000fea000b800000 */
[----:B------:R-:W-:-:S09]  /*2080*/  UISETP.NE.AND UP0, UPT, UR4, 0x2c, UPT ;  /* 0x0000002c0400788c */ /* 0x000fd2000bf05270 */
[----:B------:R-:W-:Y:S05]  /*2090*/  BRA.U !UP0, `(.L_x_2011) ;  /* 0x0000000108487547 */ /* 0x000fea000b800000 */
.L_x_1989:
        /* <DEDUP_REMOVED lines=16> */
.L_x_2012:
[----:B------:R-:W-:Y:S01]  /*21a0*/  CS2R R28, SRZ ;  /* 0x00000000001c7805 */ /* 0x000fe2000001ff00 */
[----:B------:R-:W-:Y:S06]  /*21b0*/  BRA `(.L_x_1990) ;  /* 0x0000000000447947 */ /* 0x000fec0003800000 */
.L_x_2011:
[----:B------:R-:W2:Y:S01]  /*21c0*/  LDG.E.U8 R0, desc[UR36][R4.64] ;  /* 0x0000002404007981 */ /* 0x000ea2000c1e1100 */
[----:B------:R-:W-:Y:S02]  /*21d0*/  IMAD.MOV.U32 R28, RZ, RZ, 0x0 ;  /* 0x00000000ff1c7424 */ /* 0x000fe400078e00ff */
[----:B------:R-:W-:Y:S01]  /*21e0*/  IMAD.MOV.U32 R29, RZ, RZ, 0x38000000 ;  /* 0x38000000ff1d7424 */ /* 0x000fe200078e00ff */
[----:B--2---:R-:W-:-:S13]  /*21f0*/  ISETP.NE.AND P0, PT, R0, RZ, PT ;  /* 0x000000ff0000720c */ /* 0x004fda0003f05270 */
[----:B------:R-:W-:Y:S05]  /*2200*/  @!P0 BRA `(.L_x_1990) ;  /* 0x0000000000308947 */ /* 0x000fea0003800000 */
[----:B------:R-:W-:-:S13]  /*2210*/  ISETP.NE.AND P0, PT, R0, 0xff, PT ;  /* 0x000000ff0000780c */ /* 0x000fda0003f05270 */
[----:B------:R-:W-:Y:S01]  /*2220*/  @P0 SHF.L.U32 R0, R0, 0x17, RZ ;  /* 0x0000001700000819 */ /* 0x000fe200000006ff */
[----:B------:R-:W-:Y:S02]  /*2230*/  @!P0 IMAD.MOV.U32 R28, RZ, RZ, 0x20000000 ;  /* 0x20000000ff1c8424 */ /* 0x000fe400078e00ff */
[----:B------:R-:W-:Y:S02]  /*2240*/  @!P0 IMAD.MOV.U32 R29, RZ, RZ, 0x7ff80000 ;  /* 0x7ff80000ff1d8424 */ /* 0x000fe400078e00ff */
[----:B------:R-:W-:-:S04]  /*2250*/  @P0 FMUL.FTZ R0, R0, 1 ;  /* 0x3f80000000000820 */ /* 0x000fc80000410000 */
[----:B------:R2:W3:Y:S01]  /*2260*/  @P0 F2F.F64.F32 R28, R0 ;  /* 0x00000000001c0310 */ /* 0x0004e20000201800 */
[----:B------:R-:W-:Y:S05]  /*2270*/  BRA `(.L_x_1990) ;  /* 0x0000000000147947 */ /* 0x000fea0003800000 */
.L_x_2010:
[----:B------:R-:W2:Y:S02]  /*2280*/  LDG.E.64 R28, desc[UR36][R4.64] ;  /* 0x00000024041c7981 */ /* 0x000ea4000c1e1b00 */
[----:B--2---:R-:W4:Y:S01]  /*2290*/  I2F.F64.U64 R28, R28 ;  /* 0x0000001c001c7312 */ /* 0x004f220000301800 */
[----:B------:R-:W-:Y:S05]  /*22a0*/  BRA `(.L_x_1990) ;  /* 0x0000000000087947 */ /* 0x000fea0003800000 */
.L_x_2009:
[----:B------:R-:W2:Y:S02]  /*22b0*/  LDG.E R4, desc[UR36][R4.64] ;  /* 0x0000002404047981 */ /* 0x000ea4000c1e1900 */
[----:B--2---:R0:W1:Y:S02]  /*22c0*/  I2F.F64.U32 R28, R4 ;  /* 0x00000004001c7312 */ /* 0x0040640000201800 */
.L_x_1990:
[----:B------:R-:W-:Y:S05]  /*22d0*/  BSYNC.RECONVERGENT B7 ;  /* 0x0000000000077941 */ /* 0x000fea0003800200 */
.L_x_1984:
[----:B01-345:R-:W-:Y:S01]  /*22e0*/  DFMA R4, R28, R28, 1 ;  /* 0x3ff000001c04742b */ /* 0x03bfe2000000001c */
[----:B------:R-:W-:Y:S01]  /*22f0*/  MOV R6, RZ ;  /* 0x000000ff00067202 */ /* 0x000fe20000000f00 */
[----:B------:R-:W-:Y:S01]  /*2300*/  IMAD.MOV.U32 R10, RZ, RZ, 0x0 ;  /* 0x00000000ff0a7424 */ /* 0x000fe200078e00ff */
[----:B------:R-:W-:Y:S01]  /*2310*/  LOP3.LUT R25, R29, 0x7fffffff, RZ, 0xc0, !PT ;  /* 0x7fffffff1d197812 */ /* 0x000fe200078ec0ff */
[----:B------:R-:W-:Y:S01]  /*2320*/  IMAD.MOV.U32 R11, RZ, RZ, 0x3fd80000 ;  /* 0x3fd80000ff0b7424 */ /* 0x000fe200078e00ff */
[----:B------:R-:W-:Y:S01]  /*2330*/  MOV R24, R28 ;  /* 0x0000001c00187202 */ /* 0x000fe20000000f00 */
[----:B------:R-:W0:Y:S01]  /*2340*/  MUFU.RSQ64H R7, R5 ;  /* 0x0000000500077308 */ /* 0x000e220000001c00 */
[----:B------:R-:W-:Y:S01]  /*2350*/  ISETP.GT.U32.AND P2, PT, R25, 0x43dfffff, PT ;  /* 0x43dfffff1900780c */ /* 0x000fe20003f44070 */
[----:B------:R-:W-:Y:S01]  /*2360*/  BSSY.RECONVERGENT B0, `(.L_x_2013) ;  /* 0x000009b000007945 */ /* 0x000fe20003800200 */
[----:B0-----:R-:W-:-:S08]  /*2370*/  DMUL R8, R6, R6 ;  /* 0x0000000606087228 */ /* 0x001fd00000000000 */
[----:B------:R-:W-:-:S08]  /*2380*/  DFMA R8, R4, -R8, 1 ;  /* 0x3ff000000408742b */ /* 0x000fd00000000808 */
[----:B------:R-:W-:Y:S02]  /*2390*/  DFMA R10, R8, R10, 0.5 ;  /* 0x3fe00000080a742b */ /* 0x000fe4000000000a */
[----:B------:R-:W-:-:S08]  /*23a0*/  DMUL R8, R6, R8 ;  /* 0x0000000806087228 */ /* 0x000fd00000000000 */
[----:B------:R-:W-:-:S08]  /*23b0*/  DFMA R8, R10, R8, R6 ;  /* 0x000000080a08722b */ /* 0x000fd00000000006 */
[----:B------:R-:W-:-:S06]  /*23c0*/  DFMA R8, R4, R8, 1 ;  /* 0x3ff000000408742b */ /* 0x000fcc0000000008 */
[----:B------:R-:W0:Y:S02]  /*23d0*/  MUFU.RCP64H R7, R9 ;  /* 0x0000000900077308 */ /* 0x000e240000001800 */
[----:B0-----:R-:W-:-:S08]  /*23e0*/  DFMA R4, -R8, R6, 1 ;  /* 0x3ff000000804742b */ /* 0x001fd00000000106 */
[----:B------:R-:W-:-:S08]  /*23f0*/  DFMA R4, R4, R4, R4 ;  /* 0x000000040404722b */ /* 0x000fd00000000004 */
[----:B------:R-:W-:-:S08]  /*2400*/  DFMA R4, R6, R4, R6 ;  /* 0x000000040604722b */ /* 0x000fd00000000006 */
[----:B------:R-:W-:-:S08]  /*2410*/  DMUL R4, R24, R4 ;  /* 0x0000000418047228 */ /* 0x000fd00000000000 */
[----:B------:R-:W-:-:S10]  /*2420*/  DFMA R4, R24, R4, R24 ;  /* 0x000000041804722b */ /* 0x000fd40000000018 */
[----:B------:R-:W-:Y:S02]  /*2430*/  FSEL R27, R25, R5, P2 ;  /* 0x00000005191b7208 */ /* 0x000fe40001000000 */
[----:B------:R-:W-:Y:S02]  /*2440*/  FSEL R26, R28, R4, P2 ;  /* 0x000000041c1a7208 */ /* 0x000fe40001000000 */
[C---:B------:R-:W-:Y:S02]  /*2450*/  FSETP.GEU.FTZ.AND P0, PT, R27.reuse, 1.7916666269302368164, PT ;  /* 0x3fe555551b00780b */ /* 0x040fe40003f1e000 */
[----:B------:R-:W-:-:S04]  /*2460*/  FSETP.GT.FTZ.AND P1, PT, R27, -1.6999999284744262695, PT ;  /* 0xbfd999991b00780b */ /* 0x000fc80003f34000 */
[----:B------:R-:W-:-:S13]  /*2470*/  PLOP3.LUT P0, PT, P0, P1, PT, 0xf2, 0x2f ;  /* 0x00000000002f781c */ /* 0x000fda0000703e72 */
[----:B------:R-:W-:Y:S05]  /*2480*/  @P0 BRA `(.L_x_2014) ;  /* 0x0000000000d40947 */ /* 0x000fea0003800000 */
[----:B------:R-:W-:Y:S01]  /*2490*/  DADD R12, R26, 2 ;  /* 0x400000001a0c7429 */ /* 0x000fe20000000000 */
[----:B------:R-:W-:Y:S01]  /*24a0*/  IMAD.MOV.U32 R4, RZ, RZ, 0x1 ;  /* 0x00000001ff047424 */ /* 0x000fe200078e00ff */
[----:B------:R-:W-:Y:S01]  /*24b0*/  FSETP.GEU.AND P1, PT, |R27|, 6.5827683646048100446e-37, PT ;  /* 0x036000001b00780b */ /* 0x000fe20003f2e200 */
[----:B------:R-:W-:Y:S03]  /*24c0*/  BSSY.RECONVERGENT B1, `(.L_x_2015) ;  /* 0x0000013000017945 */ /* 0x000fe60003800200 */
[----:B------:R-:W0:Y:S02]  /*24d0*/  MUFU.RCP64H R5, R13 ;  /* 0x0000000d00057308 */ /* 0x000e240000001800 */
[----:B0-----:R-:W-:-:S08]  /*24e0*/  DFMA R6, -R12, R4, 1 ;  /* 0x3ff000000c06742b */ /* 0x001fd00000000104 */
[----:B------:R-:W-:-:S08]  /*24f0*/  DFMA R6, R6, R6, R6 ;  /* 0x000000060606722b */ /* 0x000fd00000000006 */
[----:B------:R-:W-:-:S08]  /*2500*/  DFMA R6, R4, R6, R4 ;  /* 0x000000060406722b */ /* 0x000fd00000000004 */
[----:B------:R-:W-:-:S08]  /*2510*/  DFMA R4, -R12, R6, 1 ;  /* 0x3ff000000c04742b */ /* 0x000fd00000000106 */
[----:B------:R-:W-:-:S08]  /*2520*/  DFMA R4, R6, R4, R6 ;  /* 0x000000040604722b */ /* 0x000fd00000000006 */
[----:B------:R-:W-:-:S08]  /*2530*/  DMUL R6, R26, R4 ;  /* 0x000000041a067228 */ /* 0x000fd00000000000 */
[----:B------:R-:W-:-:S08]  /*2540*/  DFMA R8, -R12, R6, R26 ;  /* 0x000000060c08722b */ /* 0x000fd0000000011a */
[----:B------:R-:W-:-:S10]  /*2550*/  DFMA R4, R4, R8, R6 ;  /* 0x000000080404722b */ /* 0x000fd40000000006 */
[----:B--2---:R-:W-:-:S05]  /*2560*/  FFMA R0, RZ, R13, R5 ;  /* 0x0000000dff007223 */ /* 0x004fca0000000005 */
[----:B------:R-:W-:-:S13]  /*2570*/  FSETP.GT.AND P0, PT, |R0|, 1.469367938527859385e-39, PT ;  /* 0x001000000000780b */ /* 0x000fda0003f04200 */
[----:B------:R-:W-:Y:S05]  /*2580*/  @P0 BRA P1, `(.L_x_2016) ;  /* 0x0000000000180947 */ /* 0x000fea0000800000 */
[----:B------:R-:W-:Y:S01]  /*2590*/  IMAD.MOV.U32 R14, RZ, RZ, R26 ;  /* 0x000000ffff0e7224 */ /* 0x000fe200078e001a */
[----:B------:R-:W-:Y:S02]  /*25a0*/  MOV R15, R27 ;  /* 0x0000001b000f7202 */ /* 0x000fe40000000f00 */
[----:B------:R-:W-:-:S07]  /*25b0*/  MOV R4, 0x25d0 ;  /* 0x000025d000047802 */ /* 0x000fce0000000f00 */
[----:B------:R-:W-:Y:S05]  /*25c0*/  CALL.REL.NOINC `($__internal_0_$__cuda_sm20_div_rn_f64_full) ;  /* 0x000000d000607944 */ /* 0x000fea0003c00000 */
[----:B------:R-:W-:Y:S02]  /*25d0*/  IMAD.MOV.U32 R4, RZ, RZ, R18 ;  /* 0x000000ffff047224 */ /* 0x000fe400078e0012 */
[----:B------:R-:W-:-:S07]  /*25e0*/  IMAD.MOV.U32 R5, RZ, RZ, R19 ;  /* 0x000000ffff057224 */ /* 0x000fce00078e0013 */
.L_x_2016:
[----:B------:R-:W-:Y:S05]  /*25f0*/  BSYNC.RECONVERGENT B1 ;  /* 0x0000000000017941 */ /* 0x000fea0003800200 */
.L_x_2015:
[----:B------:R-:W-:Y:S01]  /*2600*/  DMUL R4, R26, -R4 ;  /* 0x800000041a047228 */ /* 0x000fe20000000000 */
[----:B------:R-:W-:Y:S01]  /*2610*/  MOV R10, 0xceb2dc44 ;  /* 0xceb2dc44000a7802 */ /* 0x000fe20000000f00 */
[----:B------:R-:W-:Y:S01]  /*2620*/  IMAD.MOV.U32 R11, RZ, RZ, 0x3ed087ff ;  /* 0x3ed087ffff0b7424 */ /* 0x000fe200078e00ff */
[----:B------:R-:W-:Y:S01]  /*2630*/  UMOV UR4, 0x2fbe14b5 ;  /* 0x2fbe14b500047882 */ /* 0x000fe20000000000 */
[----:B------:R-:W-:-:S04]  /*2640*/  UMOV UR5, 0x3eb372fb ;  /* 0x3eb372fb00057882 */ /* 0x000fc80000000000 */
[----:B------:R-:W-:-:S08]  /*2650*/  DADD R6, R26, R4 ;  /* 0x000000001a067229 */ /* 0x000fd00000000004 */
[----:B------:R-:W-:-:S08]  /*2660*/  DMUL R8, R6, R6 ;  /* 0x0000000606087228 */ /* 0x000fd00000000000 */
[----:B------:R-:W-:Y:S01]  /*2670*/  DFMA R10, R8, UR4, R10 ;  /* 0x00000004080a7c2b */ /* 0x000fe2000800000a */
[----:B------:R-:W-:Y:S01]  /*2680*/  UMOV UR4, 0x890f468c ;  /* 0x890f468c00047882 */ /* 0x000fe20000000000 */
[----:B------:R-:W-:-:S06]  /*2690*/  UMOV UR5, 0x3ef3b9ff ;  /* 0x3ef3b9ff00057882 */ /* 0x000fcc0000000000 */
[----:B------:R-:W-:Y:S01]  /*26a0*/  DFMA R10, R8, R10, UR4 ;  /* 0x00000004080a7e2b */ /* 0x000fe2000800000a */
        /* <DEDUP_REMOVED lines=14> */
[----:B------:R-:W-:-:S08]  /*2790*/  DFMA R10, R8, R10, UR4 ;  /* 0x00000004080a7e2b */ /* 0x000fd0000800000a */
[----:B------:R-:W-:-:S08]  /*27a0*/  DMUL R10, R8, R10 ;  /* 0x0000000a080a7228 */ /* 0x000fd00000000000 */
[----:B------:R-:W-:-:S08]  /*27b0*/  DFMA R10, R6, R10, R4 ;  /* 0x0000000a060a722b */ /* 0x000fd00000000004 */
[----:B------:R-:W-:Y:S01]  /*27c0*/  DADD R10, R26, R10 ;  /* 0x000000001a0a7229 */ /* 0x000fe2000000000a */
[----:B------:R-:W-:Y:S10]  /*27d0*/  BRA `(.L_x_2017) ;  /* 0x00000004004c7947 */ /* 0x000ff40003800000 */
.L_x_2014:
[----:B------:R-:W-:-:S10]  /*27e0*/  DADD R26, R26, 1 ;  /* 0x3ff000001a1a7429 */ /* 0x000fd40000000000 */
[----:B------:R-:W-:Y:S01]  /*27f0*/  ISETP.GT.AND P0, PT, R27, 0xfffff, PT ;  /* 0x000fffff1b00780c */ /* 0x000fe20003f04270 */
[--C-:B------:R-:W-:Y:S01]  /*2800*/  IMAD.MOV.U32 R4, RZ, RZ, R26.reuse ;  /* 0x000000ffff047224 */ /* 0x100fe200078e001a */
[----:B------:R-:W-:Y:S01]  /*2810*/  MOV R5, R27 ;  /* 0x0000001b00057202 */ /* 0x000fe20000000f00 */
[----:B------:R-:W-:-:S10]  /*2820*/  IMAD.MOV.U32 R10, RZ, RZ, R26 ;  /* 0x000000ffff0a7224 */ /* 0x000fd400078e001a */
[----:B------:R-:W-:-:S10]  /*2830*/  @!P0 DMUL R4, R4, 1.80143985094819840000e+16 ;  /* 0x4350000004048828 */ /* 0x000fd40000000000 */
[----:B------:R-:W-:Y:S01]  /*2840*/  @!P0 IMAD.MOV.U32 R27, RZ, RZ, R5 ;  /* 0x000000ffff1b8224 */ /* 0x000fe200078e0005 */
[----:B------:R-:W-:-:S03]  /*2850*/  @!P0 MOV R10, R4 ;  /* 0x00000004000a8202 */ /* 0x000fc60000000f00 */
[----:B--2---:R-:W-:-:S05]  /*2860*/  VIADD R0, R27, 0xffffffff ;  /* 0xffffffff1b007836 */ /* 0x004fca0000000000 */
[----:B------:R-:W-:Y:S02]  /*2870*/  ISETP.GT.U32.AND P1, PT, R0, 0x7feffffe, PT ;  /* 0x7feffffe0000780c */ /* 0x000fe40003f24070 */
[----:B------:R-:W-:Y:S01]  /*2880*/  MOV R0, 0xfffffc01 ;  /* 0xfffffc0100007802 */ /* 0x000fe20000000f00 */
[----:B------:R-:W-:-:S10]  /*2890*/  @!P0 IMAD.MOV.U32 R0, RZ, RZ, -0x435 ;  /* 0xfffffbcbff008424 */ /* 0x000fd400078e00ff */
[----:B------:R-:W-:Y:S05]  /*28a0*/  @P1 BRA `(.L_x_2018) ;  /* 0x0000000400001947 */ /* 0x000fea0003800000 */
[----:B------:R-:W-:Y:S01]  /*28b0*/  LOP3.LUT R3, R27, 0xfffff, RZ, 0xc0, !PT ;  /* 0x000fffff1b037812 */ /* 0x000fe200078ec0ff */
[----:B------:R-:W-:Y:S01]  /*28c0*/  IMAD.MOV.U32 R14, RZ, RZ, -0x748574fc ;  /* 0x8b7a8b04ff0e7424 */ /* 0x000fe200078e00ff */
[----:B------:R-:W-:Y:S01]  /*28d0*/  MOV R8, RZ ;  /* 0x000000ff00087202 */ /* 0x000fe20000000f00 */
[----:B------:R-:W-:Y:S01]  /*28e0*/  IMAD.MOV.U32 R15, RZ, RZ, 0x3ed0ee25 ;  /* 0x3ed0ee25ff0f7424 */ /* 0x000fe200078e00ff */
[----:B------:R-:W-:Y:S01]  /*28f0*/  LOP3.LUT R11, R3, 0x3ff00000, RZ, 0xfc, !PT ;  /* 0x3ff00000030b7812 */ /* 0x000fe200078efcff */
[----:B------:R-:W-:Y:S01]  /*2900*/  UMOV UR4, 0x3ae80f1e ;  /* 0x3ae80f1e00047882 */ /* 0x000fe20000000000 */
[----:B------:R-:W-:Y:S01]  /*2910*/  UMOV UR5, 0x3eb1380b ;  /* 0x3eb1380b00057882 */ /* 0x000fe20000000000 */
[----:B------:R-:W-:Y:S01]  /*2920*/  LEA.HI R0, R27, R0, RZ, 0xc ;  /* 0x000000001b007211 */ /* 0x000fe200078f60ff */
[----:B------:R-:W-:Y:S01]  /*2930*/  IMAD.MOV.U32 R19, RZ, RZ, 0x43300000 ;  /* 0x43300000ff137424 */ /* 0x000fe200078e00ff */
[----:B------:R-:W-:Y:S01]  /*2940*/  ISETP.GE.U32.AND P0, PT, R11, 0x3ff6a09f, PT ;  /* 0x3ff6a09f0b00780c */ /* 0x000fe20003f06070 */
[----:B------:R-:W-:Y:S01]  /*2950*/  UMOV UR6, 0x80000000 ;  /* 0x8000000000067882 */ /* 0x000fe20000000000 */
[----:B------:R-:W-:-:S11]  /*2960*/  UMOV UR7, 0x43300000 ;  /* 0x4330000000077882 */ /* 0x000fd60000000000 */
[----:B------:R-:W-:Y:S01]  /*2970*/  @P0 VIADD R3, R11, 0xfff00000 ;  /* 0xfff000000b030836 */ /* 0x000fe20000000000 */
[----:B------:R-:W-:-:S03]  /*2980*/  @P0 IADD3 R0, PT, PT, R0, 0x1, RZ ;  /* 0x0000000100000810 */ /* 0x000fc60007ffe0ff */
[----:B------:R-:W-:Y:S01]  /*2990*/  @P0 IMAD.MOV.U32 R11, RZ, RZ, R3 ;  /* 0x000000ffff0b0224 */ /* 0x000fe200078e0003 */
[----:B------:R-:W-:-:S05]  /*29a0*/  LOP3.LUT R18, R0, 0x80000000, RZ, 0x3c, !PT ;  /* 0x8000000000127812 */ /* 0x000fca00078e3cff */
[C---:B------:R-:W-:Y:S02]  /*29b0*/  DADD R12, R10.reuse, 1 ;  /* 0x3ff000000a0c7429 */ /* 0x040fe40000000000 */
[----:B------:R-:W-:Y:S02]  /*29c0*/  DADD R10, R10, -1 ;  /* 0xbff000000a0a7429 */ /* 0x000fe40000000000 */
[----:B------:R-:W-:Y:S01]  /*29d0*/  DADD R18, R18, -UR6 ;  /* 0x8000000612127e29 */ /* 0x000fe20008000000 */
[----:B------:R-:W-:Y:S01]  /*29e0*/  UMOV UR6, 0xfefa39ef ;  /* 0xfefa39ef00067882 */ /* 0x000fe20000000000 */
[----:B------:R-:W0:Y:S01]  /*29f0*/  MUFU.RCP64H R9, R13 ;  /* 0x0000000d00097308 */ /* 0x000e220000001800 */
[----:B------:R-:W-:Y:S01]  /*2a00*/  UMOV UR7, 0x3fe62e42 ;  /* 0x3fe62e4200077882 */ /* 0x000fe20000000000 */
[----:B0-----:R-:W-:-:S08]  /*2a10*/  DFMA R4, -R12, R8, 1 ;  /* 0x3ff000000c04742b */ /* 0x001fd00000000108 */
[----:B------:R-:W-:-:S08]  /*2a20*/  DFMA R4, R4, R4, R4 ;  /* 0x000000040404722b */ /* 0x000fd00000000004 */
[----:B------:R-:W-:-:S08]  /*2a30*/  DFMA R8, R8, R4, R8 ;  /* 0x000000040808722b */ /* 0x000fd00000000008 */
[----:B------:R-:W-:-:S08]  /*2a40*/  DMUL R4, R10, R8 ;  /* 0x000000080a047228 */ /* 0x000fd00000000000 */
[----:B------:R-:W-:-:S08]  /*2a50*/  DFMA R4, R10, R8, R4 ;  /* 0x000000080a04722b */ /* 0x000fd00000000004 */
[----:B------:R-:W-:-:S08]  /*2a60*/  DMUL R6, R4, R4 ;  /* 0x0000000404067228 */ /* 0x000fd00000000000 */
[----:B------:R-:W-:Y:S01]  /*2a70*/  DFMA R12, R6, UR4, R14 ;  /* 0x00000004060c7c2b */ /* 0x000fe2000800000e */
[----:B------:R-:W-:Y:S01]  /*2a80*/  UMOV UR4, 0x9f02676f ;  /* 0x9f02676f00047882 */ /* 0x000fe20000000000 */
[----:B------:R-:W-:Y:S01]  /*2a90*/  UMOV UR5, 0x3ef3b266 ;  /* 0x3ef3b26600057882 */ /* 0x000fe20000000000 */
[----:B------:R-:W-:-:S05]  /*2aa0*/  DADD R14, R10, -R4 ;  /* 0x000000000a0e7229 */ /* 0x000fca0000000804 */
[----:B------:R-:W-:Y:S01]  /*2ab0*/  DFMA R12, R6, R12, UR4 ;  /* 0x00000004060c7e2b */ /* 0x000fe2000800000c */
[----:B------:R-:W-:Y:S01]  /*2ac0*/  UMOV UR4, 0xa9ab0956 ;  /* 0xa9ab095600047882 */ /* 0x000fe20000000000 */
[----:B------:R-:W-:Y:S01]  /*2ad0*/  UMOV UR5, 0x3f1745cb ;  /* 0x3f1745cb00057882 */ /* 0x000fe20000000000 */
[----:B------:R-:W-:-:S05]  /*2ae0*/  DADD R14, R14, R14 ;  /* 0x000000000e0e7229 */ /* 0x000fca000000000e */
[----:B------:R-:W-:Y:S01]  /*2af0*/  DFMA R12, R6, R12, UR4 ;  /* 0x00000004060c7e2b */ /* 0x000fe2000800000c */
[----:B------:R-:W-:Y:S01]  /*2b00*/  UMOV UR4, 0x2d1b5154 ;  /* 0x2d1b515400047882 */ /* 0x000fe20000000000 */
[----:B------:R-:W-:Y:S01]  /*2b10*/  UMOV UR5, 0x3f3c71c7 ;  /* 0x3f3c71c700057882 */ /* 0x000fe20000000000 */
[----:B------:R-:W-:Y:S02]  /*2b20*/  DFMA R14, R10, -R4, R14 ;  /* 0x800000040a0e722b */ /* 0x000fe4000000000e */
[----:B------:R-:W-:-:S03]  /*2b30*/  DFMA R10, R18, UR6, R4 ;  /* 0x00000006120a7c2b */ /* 0x000fc60008000004 */
[----:B------:R-:W-:Y:S01]  /*2b40*/  DFMA R12, R6, R12, UR4 ;  /* 0x00000004060c7e2b */ /* 0x000fe2000800000c */
[----:B------:R-:W-:Y:S01]  /*2b50*/  UMOV UR4, 0x923be72d ;  /* 0x923be72d00047882 */ /* 0x000fe20000000000 */
[----:B------:R-:W-:Y:S01]  /*2b60*/  UMOV UR5, 0x3f624924 ;  /* 0x3f62492400057882 */ /* 0x000fe20000000000 */
[----:B------:R-:W-:-:S05]  /*2b70*/  DMUL R14, R8, R14 ;  /* 0x0000000e080e7228 */ /* 0x000fca0000000000 */
        /* <DEDUP_REMOVED lines=8> */
[----:B------:R-:W-:Y:S02]  /*2c00*/  UMOV UR5, 0x3fe62e42 ;  /* 0x3fe62e4200057882 */ /* 0x000fe40000000000 */
[----:B------:R-:W-:Y:S01]  /*2c10*/  DFMA R20, R18, -UR4, R10 ;  /* 0x8000000412147c2b */ /* 0x000fe2000800000a */
[----:B------:R-:W-:Y:S01]  /*2c20*/  UMOV UR4, 0x3b39803f ;  /* 0x3b39803f00047882 */ /* 0x000fe20000000000 */
[----:B------:R-:W-:Y:S02]  /*2c30*/  UMOV UR5, 0x3c7abc9e ;  /* 0x3c7abc9e00057882 */ /* 0x000fe40000000000 */
[----:B------:R-:W-:-:S04]  /*2c40*/  DMUL R12, R6, R12 ;  /* 0x0000000c060c7228 */ /* 0x000fc80000000000 */
[----:B------:R-:W-:-:S04]  /*2c50*/  DADD R20, -R4, R20 ;  /* 0x0000000004147229 */ /* 0x000fc80000000114 */
[----:B------:R-:W-:-:S08]  /*2c60*/  DFMA R12, R4, R12, R14 ;  /* 0x0000000c040c722b */ /* 0x000fd0000000000e */
[----:B------:R-:W-:-:S08]  /*2c70*/  DADD R12, R12, -R20 ;  /* 0x000000000c0c7229 */ /* 0x000fd00000000814 */
[----:B------:R-:W-:-:S08]  /*2c80*/  DFMA R12, R18, UR4, R12 ;  /* 0x00000004120c7c2b */ /* 0x000fd0000800000c */
[----:B------:R-:W-:Y:S01]  /*2c90*/  DADD R10, R10, R12 ;  /* 0x000000000a0a7229 */ /* 0x000fe2000000000c */
[----:B------:R-:W-:Y:S10]  /*2ca0*/  BRA `(.L_x_2017) ;  /* 0x0000000000187947 */ /* 0x000ff40003800000 */
.L_x_2018:
[----:B------:R-:W-:Y:S01]  /*2cb0*/  IMAD.MOV.U32 R6, RZ, RZ, 0x0 ;  /* 0x00000000ff067424 */ /* 0x000fe200078e00ff */
[----:B------:R-:W-:Y:S02]  /*2cc0*/  MOV R7, 0x7ff00000 ;  /* 0x7ff0000000077802 */ /* 0x000fe40000000f00 */
[----:B------:R-:W-:-:S04]  /*2cd0*/  LOP3.LUT P0, RZ, R5, 0x7fffffff, RZ, 0xc0, !PT ;  /* 0x7fffffff05ff7812 */ /* 0x000fc8000780c0ff */
[----:B------:R-:W-:-:S10]  /*2ce0*/  DFMA R6, R4, R6, +INF ;  /* 0x7ff000000406742b */ /* 0x000fd40000000006 */
[----:B------:R-:W-:Y:S02]  /*2cf0*/  FSEL R10, R6, RZ, P0 ;  /* 0x000000ff060a7208 */ /* 0x000fe40000000000 */
[----:B------:R-:W-:-:S07]  /*2d00*/  FSEL R11, R7, -QNAN , P0 ;  /* 0xfff00000070b7808 */ /* 0x000fce0000000000 */
.L_x_2017:
[----:B------:R-:W-:Y:S05]  /*2d10*/  BSYNC.RECONVERGENT B0 ;  /* 0x0000000000007941 */ /* 0x000fea0003800200 */
.L_x_2013:
[----:B------:R-:W0:Y:S01]  /*2d20*/  LDCU.64 UR6, c[0x0][0x580] ;  /* 0x0000b000ff0677ac */ /* 0x000e220008000a00 */
[----:B------:R-:W-:Y:S01]  /*2d30*/  ISETP.GT.U32.AND P1, PT, R25, 0x43dfffff, PT ;  /* 0x43dfffff1900780c */ /* 0x000fe20003f24070 */
[----:B------:R-:W-:Y:S01]  /*2d40*/  UMOV UR4, 0xfefa39ef ;  /* 0xfefa39ef00047882 */ /* 0x000fe20000000000 */
[----:B------:R-:W-:Y:S02]  /*2d50*/  UMOV UR5, 0x3fe62e42 ;  /* 0x3fe62e4200057882 */ /* 0x000fe40000000000 */
[----:B------:R-:W-:Y:S01]  /*2d60*/  DADD R4, R10, UR4 ;  /* 0x000000040a047e29 */ /* 0x000fe20008000000 */
[----:B------:R-:W-:-:S04]  /*2d70*/  UPRMT UR4, UR42, 0x9910, URZ ;  /* 0x000099102a047896 */ /* 0x000fc800080000ff */
[----:B------:R-:W-:-:S05]  /*2d80*/  UISETP.GT.AND UP0, UPT, UR4, 0x9, UPT ;  /* 0x000000090400788c */ /* 0x000fca000bf04270 */
[----:B------:R-:W-:Y:S02]  /*2d90*/  FSEL R5, R5, R11, P1 ;  /* 0x0000000b05057208 */ /* 0x000fe40000800000 */
[----:B0-----:R-:W-:Y:S02]  /*2da0*/  IADD3 R2, P0, PT, R2, UR6, RZ ;  /* 0x0000000602027c10 */ /* 0x001fe4000ff1e0ff */
[----:B------:R-:W-:Y:S02]  /*2db0*/  FSEL R4, R4, R10, P1 ;  /* 0x0000000a04047208 */ /* 0x000fe40000800000 */
[----:B------:R-:W-:Y:S01]  /*2dc0*/  LOP3.LUT R5, R5, 0x80000000, R29, 0xb8, !PT ;  /* 0x8000000005057812 */ /* 0x000fe200078eb81d */
        /* <DEDUP_REMOVED lines=10> */
[----:B------:R-:W0:Y:S02]  /*2e70*/  F2I.F64.TRUNC R5, R4 ;  /* 0x0000000400057311 */ /* 0x000e24000030d100 */
[----:B0-----:R0:W-:Y:S01]  /*2e80*/  STG.E.U8 desc[UR36][R2.64], R5 ;  /* 0x0000000502007986 */ /* 0x0011e2000c101124 */
[----:B------:R-:W-:Y:S05]  /*2e90*/  BRA `(.L_x_2024) ;  /* 0x0000000c00f47947 */ /* 0x000fea0003800000 */
.L_x_2022:
[----:B------:R-:W0:Y:S02]  /*2ea0*/  F2I.S64.F64.TRUNC R4, R4 ;  /* 0x0000000400047311 */ /* 0x000e24000030d900 */
[----:B0-----:R-:W-:-:S05]  /*2eb0*/  IMAD.MOV.U32 R7, RZ, RZ, R4 ;  /* 0x000000ffff077224 */ /* 0x001fca00078e0004 */
[----:B------:R1:W-:Y:S01]  /*2ec0*/  STG.E.U8 desc[UR36][R2.64], R7 ;  /* 0x0000000702007986 */ /* 0x0003e2000c101124 */
[----:B------:R-:W-:Y:S05]  /*2ed0*/  BRA `(.L_x_2024) ;  /* 0x0000000c00e47947 */ /* 0x000fea0003800000 */
.L_x_2021:
[----:B------:R-:W-:-:S09]  /*2ee0*/  UISETP.NE.AND UP0, UPT, UR4, 0x2, UPT ;  /* 0x000000020400788c */ /* 0x000fd2000bf05270 */
[----:B------:R-:W-:Y:S05]  /*2ef0*/  BRA.U !UP0, `(.L_x_2025) ;  /* 0x0000000108287547 */ /* 0x000fea000b800000 */
[----:B------:R-:W-:-:S09]  /*2f00*/  UISETP.NE.AND UP0, UPT, UR4, 0x3, UPT ;  /* 0x000000030400788c */ /* 0x000fd2000bf05270 */
[----:B------:R-:W-:Y:S05]  /*2f10*/  BRA.U !UP0, `(.L_x_2026) ;  /* 0x0000000108147547 */ /* 0x000fea000b800000 */
[----:B------:R-:W-:-:S09]  /*2f20*/  UISETP.NE.AND UP0, UPT, UR4, 0x4, UPT ;  /* 0x000000040400788c */ /* 0x000fd2000bf05270 */
[----:B------:R-:W-:Y:S05]  /*2f30*/  BRA.U UP0, `(.L_x_2023) ;  /* 0x0000000d00247547 */ /* 0x000fea000b800000 */
[----:B------:R-:W0:Y:S02]  /*2f40*/  F2I.S64.F64.TRUNC R4, R4 ;  /* 0x0000000400047311 */ /* 0x000e24000030d900 */
[----:B0-----:R4:W-:Y:S01]  /*2f50*/  STG.E.64 desc[UR36][R2.64], R4 ;  /* 0x0000000402007986 */ /* 0x0019e2000c101b24 */
[----:B------:R-:W-:Y:S05]  /*2f60*/  BRA `(.L_x_2024) ;  /* 0x0000000c00c07947 */ /* 0x000fea0003800000 */
.L_x_2026:
[----:B------:R-:W0:Y:S02]  /*2f70*/  F2I.F64.TRUNC R5, R4 ;  /* 0x0000000400057311 */ /* 0x000e24000030d100 */
[----:B0-----:R3:W-:Y:S01]  /*2f80*/  STG.E desc[UR36][R2.64], R5 ;  /* 0x0000000502007986 */ /* 0x0017e2000c101924 */
[----:B------:R-:W-:Y:S05]  /*2f90*/  BRA `(.L_x_2024) ;  /* 0x0000000c00b47947 */ /* 0x000fea0003800000 */
.L_x_2025:
[----:B------:R-:W0:Y:S02]  /*2fa0*/  F2I.F64.TRUNC R5, R4 ;  /* 0x0000000400057311 */ /* 0x000e24000030d100 */
[----:B0-----:R2:W-:Y:S01]  /*2fb0*/  STG.E.U16 desc[UR36][R2.64], R5 ;  /* 0x0000000502007986 */ /* 0x0015e2000c101524 */
[----:B------:R-:W-:Y:S05]  /*2fc0*/  BRA `(.L_x_2024) ;  /* 0x0000000c00a87947 */ /* 0x000fea0003800000 */
.L_x_2020:
[----:B------:R-:W-:-:S09]  /*2fd0*/  UISETP.GT.AND UP0, UPT, UR4, 0x6, UPT ;  /* 0x000000060400788c */ /* 0x000fd2000bf04270 */
[----:B------:R-:W-:Y:S05]  /*2fe0*/  BRA.U UP0, `(.L_x_2027) ;  /* 0x00000001004c7547 */ /* 0x000fea000b800000 */
[----:B------:R-:W-:-:S09]  /*2ff0*/  UISETP.NE.AND UP0, UPT, UR4, 0x5, UPT ;  /* 0x000000050400788c */ /* 0x000fd2000bf05270 */
[----:B------:R-:W-:Y:S05]  /*3000*/  BRA.U !UP0, `(.L_x_2028) ;  /* 0x0000000108247547 */ /* 0x000fea000b800000 */
[----:B------:R-:W-:-:S09]  /*3010*/  UISETP.NE.AND UP0, UPT, UR4, 0x6, UPT ;  /* 0x000000060400788c */ /* 0x000fd2000bf05270 */
[----:B------:R-:W-:Y:S05]  /*3020*/  BRA.U UP0, `(.L_x_2023) ;  /* 0x0000000900e87547 */ /* 0x000fea000b800000 */
[----:B------:R-:W-:Y:S01]  /*3030*/  UMOV UR4, 0xf0000000 ;  /* 0xf000000000047882 */ /* 0x000fe20000000000 */
[----:B------:R-:W-:Y:S01]  /*3040*/  UMOV UR5, 0x380fffff ;  /* 0x380fffff00057882 */ /* 0x000fe20000000000 */
[----:B------:R-:W0:Y:S01]  /*3050*/  F2F.F32.F64 R7, R4 ;  /* 0x0000000400077310 */ /* 0x000e220000301000 */
[----:B------:R-:W-:-:S14]  /*3060*/  DSETP.GEU.AND P0, PT, |R4|, UR4, PT ;  /* 0x0000000404007e2a */ /* 0x000fdc000bf0e200 */
[----:B0-----:R-:W-:-:S05]  /*3070*/  @!P0 FMUL R7, R7, 1.175494350822287508e-38 ;  /* 0x0080000007078820 */ /* 0x001fca0000400000 */
[----:B------:R0:W-:Y:S01]  /*3080*/  STG.E desc[UR36][R2.64], R7 ;  /* 0x0000000702007986 */ /* 0x0001e2000c101924 */
[----:B------:R-:W-:Y:S05]  /*3090*/  BRA `(.L_x_2024) ;  /* 0x0000000c00747947 */ /* 0x000fea0003800000 */
.L_x_2028:
[----:B------:R-:W-:Y:S01]  /*30a0*/  UMOV UR4, 0xf0000000 ;  /* 0xf000000000047882 */ /* 0x000fe20000000000 */
[----:B------:R-:W-:Y:S01]  /*30b0*/  UMOV UR5, 0x380fffff ;  /* 0x380fffff00057882 */ /* 0x000fe20000000000 */
[----:B------:R-:W0:Y:S01]  /*30c0*/  F2F.F32.F64 R0, R4 ;  /* 0x0000000400007310 */ /* 0x000e220000301000 */
[----:B------:R-:W-:-:S14]  /*30d0*/  DSETP.GEU.AND P0, PT, |R4|, UR4, PT ;  /* 0x0000000404007e2a */ /* 0x000fdc000bf0e200 */
[----:B0-----:R-:W-:-:S05]  /*30e0*/  @!P0 FMUL R0, R0, 1.175494350822287508e-38 ;  /* 0x0080000000008820 */ /* 0x001fca0000400000 */
[----:B------:R-:W-:-:S05]  /*30f0*/  F2FP.F16.F32.PACK_AB R0, RZ, R0 ;  /* 0x00000000ff00723e */ /* 0x000fca00000000ff */
[----:B------:R0:W-:Y:S01]  /*3100*/  STG.E.U16 desc[UR36][R2.64], R0 ;  /* 0x0000000002007986 */ /* 0x0001e2000c101524 */
[----:B------:R-:W-:Y:S05]  /*3110*/  BRA `(.L_x_2024) ;  /* 0x0000000c00547947 */ /* 0x000fea0003800000 */
.L_x_2027:
[----:B------:R-:W-:-:S09]  /*3120*/  UISETP.NE.AND UP0, UPT, UR4, 0x7, UPT ;  /* 0x000000070400788c */ /* 0x000fd2000bf05270 */
[----:B------:R-:W-:Y:S05]  /*3130*/  BRA.U !UP0, `(.L_x_2029) ;  /* 0x0000000108547547 */ /* 0x000fea000b800000 */
[----:B------:R-:W-:-:S09]  /*3140*/  UISETP.NE.AND UP0, UPT, UR4, 0x8, UPT ;  /* 0x000000080400788c */ /* 0x000fd2000bf05270 */
[----:B------:R-:W-:Y:S05]  /*3150*/  BRA.U !UP0, `(.L_x_2030) ;  /* 0x0000000108287547 */ /* 0x000fea000b800000 */
[----:B------:R-:W-:-:S09]  /*3160*/  UISETP.NE.AND UP0, UPT, UR4, 0x9, UPT ;  /* 0x000000090400788c */ /* 0x000fd2000bf05270 */
[----:B------:R-:W-:Y:S05]  /*3170*/  BRA.U UP0, `(.L_x_2023) ;  /* 0x0000000900947547 */ /* 0x000fea000b800000 */
[----:B------:R-:W-:Y:S01]  /*3180*/  UMOV UR4, 0xf0000000 ;  /* 0xf000000000047882 */ /* 0x000fe20000000000 */
[----:B------:R-:W-:Y:S01]  /*3190*/  UMOV UR5, 0x380fffff ;  /* 0x380fffff00057882 */ /* 0x000fe20000000000 */
[----:B------:R-:W0:Y:S01]  /*31a0*/  F2F.F32.F64 R6, R4 ;  /* 0x0000000400067310 */ /* 0x000e220000301000 */
[----:B------:R-:W-:Y:S01]  /*31b0*/  DSETP.GEU.AND P0, PT, |R4|, UR4, PT ;  /* 0x0000000404007e2a */ /* 0x000fe2000bf0e200 */
[----:B------:R-:W-:-:S13]  /*31c0*/  MOV R7, RZ ;  /* 0x000000ff00077202 */ /* 0x000fda0000000f00 */
[----:B0-----:R-:W-:-:S05]  /*31d0*/  @!P0 FMUL R6, R6, 1.175494350822287508e-38 ;  /* 0x0080000006068820 */ /* 0x001fca0000400000 */
[----:B------:R0:W-:Y:S01]  /*31e0*/  STG.E.64 desc[UR36][R2.64], R6 ;  /* 0x0000000602007986 */ /* 0x0001e2000c101b24 */
[----:B------:R-:W-:Y:S05]  /*31f0*/  BRA `(.L_x_2024) ;  /* 0x0000000c001c7947 */ /* 0x000fea0003800000 */
.L_x_2030:
[----:B------:R-:W-:Y:S01]  /*3200*/  UMOV UR4, 0xf0000000 ;  /* 0xf000000000047882 */ /* 0x000fe20000000000 */
[----:B------:R-:W-:Y:S01]  /*3210*/  UMOV UR5, 0x380fffff ;  /* 0x380fffff00057882 */ /* 0x000fe20000000000 */
[----:B------:R-:W0:Y:S01]  /*3220*/  F2F.F32.F64 R0, R4 ;  /* 0x0000000400007310 */ /* 0x000e220000301000 */
[----:B------:R-:W-:-:S14]  /*3230*/  DSETP.GEU.AND P0, PT, |R4|, UR4, PT ;  /* 0x0000000404007e2a */ /* 0x000fdc000bf0e200 */
[----:B0-----:R-:W-:-:S05]  /*3240*/  @!P0 FMUL R0, R0, 1.175494350822287508e-38 ;  /* 0x0080000000008820 */ /* 0x001fca0000400000 */
[----:B------:R-:W-:-:S04]  /*3250*/  F2FP.F16.F32.PACK_AB R5, RZ, R0 ;  /* 0x00000000ff05723e */ /* 0x000fc800000000ff */
[----:B------:R-:W-:-:S05]  /*3260*/  PRMT R5, R5, 0x5410, RZ ;  /* 0x0000541005057816 */ /* 0x000fca00000000ff */
[----:B------:R0:W-:Y:S01]  /*3270*/  STG.E desc[UR36][R2.64], R5 ;  /* 0x0000000502007986 */ /* 0x0001e2000c101924 */
[----:B------:R-:W-:Y:S05]  /*3280*/  BRA `(.L_x_2024) ;  /* 0x0000000800f87947 */ /* 0x000fea0003800000 */
.L_x_2029:
[----:B------:R0:W-:Y:S01]  /*3290*/  STG.E.64 desc[UR36][R2.64], R4 ;  /* 0x0000000402007986 */ /* 0x0001e2000c101b24 */
[----:B------:R-:W-:Y:S05]  /*32a0*/  BRA `(.L_x_2024) ;  /* 0x0000000800f07947 */ /* 0x000fea0003800000 */
.L_x_2019:
        /* <DEDUP_REMOVED lines=8> */
[----:B------:R-:W-:-:S06]  /*3330*/  DSETP.NEU.AND P0, PT, R4, RZ, PT ;  /* 0x000000ff0400722a */ /* 0x000fcc0003f0d000 */
[----:B------:R-:W-:-:S05]  /*3340*/  SEL R5, RZ, 0x1, !P0 ;  /* 0x00000001ff057807 */ /* 0x000fca0004000000 */
[----:B------:R0:W-:Y:S01]  /*3350*/  STG.E.U8 desc[UR36][R2.64], R5 ;  /* 0x0000000502007986 */ /* 0x0001e2000c101124 */
[----:B------:R-:W-:Y:S05]  /*3360*/  BRA `(.L_x_2024) ;  /* 0x0000000800c07947 */ /* 0x000fea0003800000 */
.L_x_2033:
[----:B------:R-:W-:-:S05]  /*3370*/  CS2R R6, SRZ ;  /* 0x0000000000067805 */ /* 0x000fca000001ff00 */
[----:B------:R0:W-:Y:S01]  /*3380*/  STG.E.128 desc[UR36][R2.64], R4 ;  /* 0x0000000402007986 */ /* 0x0001e2000c101d24 */
[----:B------:R-:W-:Y:S05]  /*3390*/  BRA `(.L_x_2024) ;  /* 0x0000000800b47947 */ /* 0x000fea0003800000 */
.L_x_2032:
        /* <DEDUP_REMOVED lines=10> */
[----:B------:R-:W-:Y:S01]  /*3440*/  BSSY.RECONVERGENT B0, `(.L_x_2036) ;  /* 0x000000d000007945 */ /* 0x000fe20003800200 */
[----:B------:R-:W-:-:S12]  /*3450*/  IMAD.MOV.U32 R0, RZ, RZ, 0x7f ;  /* 0x0000007fff007424 */ /* 0x000fd800078e00ff */
[----:B0-----:R-:W-:-:S05]  /*3460*/  @!P0 FMUL R9, R9, 1.175494350822287508e-38 ;  /* 0x0080000009098820 */ /* 0x001fca0000400000 */
        /* <DEDUP_REMOVED lines=10> */
.L_x_2037:
[----:B------:R-:W-:Y:S05]  /*3510*/  BSYNC.RECONVERGENT B0 ;  /* 0x0000000000007941 */ /* 0x000fea0003800200 */
.L_x_2036:
[----:B------:R-:W-:-:S05]  /*3520*/  LOP3.LUT R7, R0, 0x80, R7, 0xf8, !PT ;  /* 0x0000008000077812 */ /* 0x000fca00078ef807 */
[----:B------:R0:W-:Y:S01]  /*3530*/  STG.E.U8 desc[UR36][R2.64], R7 ;  /* 0x0000000702007986 */ /* 0x0001e2000c101124 */
[----:B------:R-:W-:Y:S05]  /*3540*/  BRA `(.L_x_2024) ;  /* 0x0000000800487947 */ /* 0x000fea0003800000 */
.L_x_2035:
[----:B------:R-:W-:Y:S01]  /*3550*/  UMOV UR4, 0xf0000000 ;  /* 0xf000000000047882 */ /* 0x000fe20000000000 */
[----:B------:R-:W-:Y:S01]  /*3560*/  UMOV UR5, 0x380fffff ;  /* 0x380fffff00057882 */ /* 0x000fe20000000000 */
[----:B------:R-:W0:Y:S01]  /*3570*/  F2F.F32.F64 R9, R4 ;  /* 0x0000000400097310 */ /* 0x000e220000301000 */
[----:B------:R-:W-:Y:S01]  /*3580*/  DSETP.GEU.AND P0, PT, |R4|, UR4, PT ;  /* 0x0000000404007e2a */ /* 0x000fe2000bf0e200 */
[----:B------:R-:W-:-:S13]  /*3590*/  BSSY.RECONVERGENT B0, `(.L_x_2038) ;  /* 0x000000f000007945 */ /* 0x000fda0003800200 */
[----:B0-----:R-:W-:-:S05]  /*35a0*/  @!P0 FMUL R9, R9, 1.175494350822287508e-38 ;  /* 0x0080000009098820 */ /* 0x001fca0000400000 */
        /* <DEDUP_REMOVED lines=13> */
.L_x_2039:
[----:B------:R-:W-:Y:S05]  /*3680*/  BSYNC.RECONVERGENT B0 ;  /* 0x0000000000007941 */ /* 0x000fea0003800200 */
.L_x_2038:
[----:B------:R-:W-:-:S05]  /*3690*/  LOP3.LUT R7, R0, 0x80, R7, 0xf8, !PT ;  /* 0x0000008000077812 */ /* 0x000fca00078ef807 */
[----:B------:R0:W-:Y:S01]  /*36a0*/  STG.E.U8 desc[UR36][R2.64], R7 ;  /* 0x0000000702007986 */ /* 0x0001e2000c101124 */
[----:B------:R-:W-:Y:S05]  /*36b0*/  BRA `(.L_x_2024) ;  /* 0x0000000400ec7947 */ /* 0x000fea0003800000 */
.L_x_2034:
[----:B------:R-:W-:Y:S01]  /*36c0*/  UMOV UR4, 0xf0000000 ;  /* 0xf000000000047882 */ /* 0x000fe20000000000 */
[----:B------:R-:W-:Y:S01]  /*36d0*/  UMOV UR5, 0x380fffff ;  /* 0x380fffff00057882 */ /* 0x000fe20000000000 */
[----:B------:R-:W0:Y:S01]  /*36e0*/  F2F.F32.F64 R0, R4 ;  /* 0x0000000400007310 */ /* 0x000e220000301000 */
[----:B------:R-:W-:-:S14]  /*36f0*/  DSETP.GEU.AND P0, PT, |R4|, UR4, PT ;  /* 0x0000000404007e2a */ /* 0x000fdc000bf0e200 */
[----:B0-----:R-:W-:-:S05]  /*3700*/  @!P0 FMUL R0, R0, 1.175494350822287508e-38 ;  /* 0x0080000000008820 */ /* 0x001fca0000400000 */
[----:B------:R-:W-:-:S05]  /*3710*/  F2FP.BF16.F32.PACK_AB R0, RZ, R0 ;  /* 0x00000000ff00723e */ /* 0x000fca00000010ff */
[----:B------:R0:W-:Y:S01]  /*3720*/  STG.E.U16 desc[UR36][R2.64], R0 ;  /* 0x0000000002007986 */ /* 0x0001e2000c101524 */
[----:B------:R-:W-:Y:S05]  /*3730*/  BRA `(.L_x_2024) ;  /* 0x0000000400cc7947 */ /* 0x000fea0003800000 */
.L_x_2031:
        /* <DEDUP_REMOVED lines=8> */
[----:B------:R-:W0:Y:S02]  /*37c0*/  F2I.U32.F64.TRUNC R5, R4 ;  /* 0x0000000400057311 */ /* 0x000e24000030d000 */
[----:B0-----:R0:W-:Y:S01]  /*37d0*/  STG.E.U16 desc[UR36][R2.64], R5 ;  /* 0x0000000502007986 */ /* 0x0011e2000c101524 */
[----:B------:R-:W-:Y:S05]  /*37e0*/  BRA `(.L_x_2024) ;  /* 0x0000000400a07947 */ /* 0x000fea0003800000 */
.L_x_2042:
[----:B------:R-:W-:Y:S01]  /*37f0*/  UMOV UR4, 0xf0000000 ;  /* 0xf000000000047882 */ /* 0x000fe20000000000 */
[----:B------:R-:W-:Y:S01]  /*3800*/  UMOV UR5, 0x380fffff ;  /* 0x380fffff00057882 */ /* 0x000fe20000000000 */
[----:B------:R-:W0:Y:S01]  /*3810*/  F2F.F32.F64 R7, R4 ;  /* 0x0000000400077310 */ /* 0x000e220000301000 */
[----:B------:R-:W-:Y:S01]  /*3820*/  DSETP.GEU.AND P0, PT, |R4|, UR4, PT ;  /* 0x0000000404007e2a */ /* 0x000fe2000bf0e200 */
[----:B------:R-:W-:Y:S01]  /*3830*/  BSSY.RECONVERGENT B0, `(.L_x_2043) ;  /* 0x0000015000007945 */ /* 0x000fe20003800200 */
[----:B------:R-:W-:-:S12]  /*3840*/  MOV R0, 0x80 ;  /* 0x0000008000007802 */ /* 0x000fd80000000f00 */
[----:B0-----:R-:W-:-:S05]  /*3850*/  @!P0 FMUL R7, R7, 1.175494350822287508e-38 ;  /* 0x0080000007078820 */ /* 0x001fca0000400000 */
        /* <DEDUP_REMOVED lines=10> */
.L_x_2045:
[----:B------:R-:W-:-:S04]  /*3900*/  SHF.R.U32.HI R0, RZ, 0x14, R7 ;  /* 0x00000014ff007819 */ /* 0x000fc80000011607 */
[----:B------:R-:W-:-:S04]  /*3910*/  LOP3.LUT R0, R0, 0x1, RZ, 0xc0, !PT ;  /* 0x0000000100007812 */ /* 0x000fc800078ec0ff */
[----:B------:R-:W-:-:S04]  /*3920*/  IADD3 R0, PT, PT, R7, 0x487ffff, R0 ;  /* 0x0487ffff07007810 */ /* 0x000fc80007ffe000 */
[----:B------:R-:W-:-:S04]  /*3930*/  SHF.R.U32.HI R0, RZ, 0x14, R0 ;  /* 0x00000014ff007819 */ /* 0x000fc80000011600 */
[----:B------:R-:W-:-:S07]  /*3940*/  LOP3.LUT R4, R0, 0xff, RZ, 0xc0, !PT ;  /* 0x000000ff00047812 */ /* 0x000fce00078ec0ff */
.L_x_2046:
[----:B------:R-:W-:-:S04]  /*3950*/  SHF.R.U32.HI R5, RZ, 0x18, R7 ;  /* 0x00000018ff057819 */ /* 0x000fc80000011607 */
[----:B------:R-:W-:-:S04]  /*3960*/  LOP3.LUT R4, R4, 0x80, R5, 0xf8, !PT ;  /* 0x0000008004047812 */ /* 0x000fc800078ef805 */
[----:B------:R-:W-:-:S07]  /*3970*/  PRMT R0, R4, 0x7610, R0 ;  /* 0x0000761004007816 */ /* 0x000fce0000000000 */
.L_x_2044:
[----:B------:R-:W-:Y:S05]  /*3980*/  BSYNC.RECONVERGENT B0 ;  /* 0x0000000000007941 */ /* 0x000fea0003800200 */
.L_x_2043:
[----:B------:R0:W-:Y:S01]  /*3990*/  STG.E.U8 desc[UR36][R2.64], R0 ;  /* 0x0000000002007986 */ /* 0x0001e2000c101124 */
[----:B------:R-:W-:Y:S05]  /*39a0*/  BRA `(.L_x_2024) ;  /* 0x0000000400307947 */ /* 0x000fea0003800000 */
.L_x_2041:
[----:B------:R-:W-:Y:S01]  /*39b0*/  UMOV UR4, 0xf0000000 ;  /* 0xf000000000047882 */ /* 0x000fe20000000000 */
[----:B------:R-:W-:Y:S01]  /*39c0*/  UMOV UR5, 0x380fffff ;  /* 0x380fffff00057882 */ /* 0x000fe20000000000 */
[----:B------:R-:W0:Y:S01]  /*39d0*/  F2F.F32.F64 R7, R4 ;  /* 0x0000000400077310 */ /* 0x000e220000301000 */
[----:B------:R-:W-:Y:S01]  /*39e0*/  DSETP.GEU.AND P0, PT, |R4|, UR4, PT ;  /* 0x0000000404007e2a */ /* 0x000fe2000bf0e200 */
[----:B------:R-:W-:Y:S01]  /*39f0*/  BSSY.RECONVERGENT B0, `(.L_x_2047) ;  /* 0x0000015000007945 */ /* 0x000fe20003800200 */
[----:B------:R-:W-:-:S12]  /*3a00*/  IMAD.MOV.U32 R0, RZ, RZ, 0x80 ;  /* 0x00000080ff007424 */ /* 0x000fd800078e00ff */
        /* <DEDUP_REMOVED lines=11> */
.L_x_2049:
[----:B------:R-:W-:-:S04]  /*3ac0*/  SHF.R.U32.HI R0, RZ, 0x15, R7 ;  /* 0x00000015ff007819 */ /* 0x000fc80000011607 */
[----:B------:R-:W-:-:S04]  /*3ad0*/  LOP3.LUT R0, R0, 0x1, RZ, 0xc0, !PT ;  /* 0x0000000100007812 */ /* 0x000fc800078ec0ff */
[----:B------:R-:W-:-:S04]  /*3ae0*/  IADD3 R0, PT, PT, R7, 0x88fffff, R0 ;  /* 0x088fffff07007810 */ /* 0x000fc80007ffe000 */
[----:B------:R-:W-:-:S04]  /*3af0*/  SHF.R.U32.HI R0, RZ, 0x15, R0 ;  /* 0x00000015ff007819 */ /* 0x000fc80000011600 */
[----:B------:R-:W-:-:S07]  /*3b00*/  LOP3.LUT R4, R0, 0xff, RZ, 0xc0, !PT ;  /* 0x000000ff00047812 */ /* 0x000fce00078ec0ff */
.L_x_2050:
[----:B------:R-:W-:-:S04]  /*3b10*/  SHF.R.U32.HI R5, RZ, 0x18, R7 ;  /* 0x00000018ff057819 */ /* 0x000fc80000011607 */
[----:B------:R-:W-:-:S04]  /*3b20*/  LOP3.LUT R4, R4, 0x80, R5, 0xf8, !PT ;  /* 0x0000008004047812 */ /* 0x000fc800078ef805 */
[----:B------:R-:W-:-:S07]  /*3b30*/  PRMT R0, R4, 0x7610, R0 ;  /* 0x0000761004007816 */ /* 0x000fce0000000000 */
.L_x_2048:
[----:B------:R-:W-:Y:S05]  /*3b40*/  BSYNC.RECONVERGENT B0 ;  /* 0x0000000000007941 */ /* 0x000fea0003800200 */
.L_x_2047:
[----:B------:R0:W-:Y:S01]  /*3b50*/  STG.E.U8 desc[UR36][R2.64], R0 ;  /* 0x0000000002007986 */ /* 0x0001e2000c101124 */
[----:B------:R-:W-:Y:S05]  /*3b60*/  BRA `(.L_x_2024) ;  /* 0x0000000000c07947 */ /* 0x000fea0003800000 */
.L_x_2040:
[----:B------:R-:W-:-:S09]  /*3b70*/  UISETP.NE.AND UP0, UPT, UR4, 0x1c, UPT ;  /* 0x0000001c0400788c */ /* 0x000fd2000bf05270 */
[----:B------:R-:W-:Y:S05]  /*3b80*/  BRA.U !UP0, `(.L_x_2051) ;  /* 0x0000000108b07547 */ /* 0x000fea000b800000 */
[----:B------:R-:W-:-:S09]  /*3b90*/  UISETP.NE.AND UP0, UPT, UR4, 0x1d, UPT ;  /* 0x0000001d0400788c */ /* 0x000fd2000bf05270 */
[----:B------:R-:W-:Y:S05]  /*3ba0*/  BRA.U !UP0, `(.L_x_2052) ;  /* 0x00000001089c7547 */ /* 0x000fea000b800000 */
[----:B------:R-:W-:-:S09]  /*3bb0*/  UISETP.NE.AND UP0, UPT, UR4, 0x2c, UPT ;  /* 0x0000002c0400788c */ /* 0x000fd2000bf05270 */
[----:B------:R-:W-:Y:S05]  /*3bc0*/  BRA.U !UP0, `(.L_x_2053) ;  /* 0x0000000108447547 */ /* 0x000fea000b800000 */
.L_x_2023:
        /* <DEDUP_REMOVED lines=10> */
[----:B---3--:R-:W-:-:S02]  /*3c70*/  IMAD.U32 R6, RZ, RZ, UR8 ;  /* 0x00000008ff067e24 */ /* 0x008fc4000f8e00ff */
[----:B------:R-:W-:Y:S01]  /*3c80*/  IMAD.U32 R7, RZ, RZ, UR9 ;  /* 0x00000009ff077e24 */ /* 0x000fe2000f8e00ff */
[----:B----4-:R-:W-:Y:S01]  /*3c90*/  MOV R10, UR4 ;  /* 0x00000004000a7c02 */ /* 0x010fe20008000f00 */
[----:B-1----:R-:W-:-:S07]  /*3ca0*/  IMAD.U32 R11, RZ, RZ, UR5 ;  /* 0x00000005ff0b7e24 */ /* 0x002fce000f8e00ff */
[----:B------:R-:W-:-:S07]  /*3cb0*/  LEPC R20, `(.L_x_2054) ;  /* 0x000000001014794e */ /* 0x000fce0000000000 */
[----:B--2---:R-:W-:Y:S05]  /*3cc0*/  CALL.ABS.NOINC R2 ;  /* 0x0000000002007343 */ /* 0x004fea0003c00000 */
.L_x_2054:
[----:B------:R-:W-:Y:S05]  /*3cd0*/  BRA `(.L_x_2024) ;  /* 0x0000000000647947 */ /* 0x000fea0003800000 */
.L_x_2053:
[----:B------:R-:W-:Y:S01]  /*3ce0*/  UMOV UR4, 0xf0000000 ;  /* 0xf000000000047882 */ /* 0x000fe20000000000 */
[----:B------:R-:W-:Y:S01]  /*3cf0*/  UMOV UR5, 0x380fffff ;  /* 0x380fffff00057882 */ /* 0x000fe20000000000 */
[----:B------:R0:W1:Y:S01]  /*3d00*/  F2F.F32.F64 R8, R4 ;  /* 0x0000000400087310 */ /* 0x0000620000301000 */
[----:B------:R-:W-:Y:S01]  /*3d10*/  DSETP.GEU.AND P0, PT, |R4|, UR4, PT ;  /* 0x0000000404007e2a */ /* 0x000fe2000bf0e200 */
[----:B0-----:R-:W-:-:S13]  /*3d20*/  IMAD.MOV.U32 R5, RZ, RZ, 0xff ;  /* 0x000000ffff057424 */ /* 0x001fda00078e00ff */
[----:B-1----:R-:W-:-:S05]  /*3d30*/  @!P0 FMUL R8, R8, 1.175494350822287508e-38 ;  /* 0x0080000008088820 */ /* 0x002fca0000400000 */
[----:B------:R-:W-:-:S04]  /*3d40*/  SHF.R.U32.HI R6, RZ, 0x17, R8 ;  /* 0x00000017ff067819 */ /* 0x000fc80000011608 */
[----:B------:R-:W-:-:S04]  /*3d50*/  LOP3.LUT R7, R6, 0xff, RZ, 0xc0, !PT ;  /* 0x000000ff06077812 */ /* 0x000fc800078ec0ff */
[----:B------:R-:W-:-:S13]  /*3d60*/  ISETP.NE.AND P2, PT, R7, 0xff, PT ;  /* 0x000000ff0700780c */ /* 0x000fda0003f45270 */
[--C-:B------:R-:W-:Y:S02]  /*3d70*/  @P2 SHF.R.U32.HI R0, RZ, 0x16, R8.reuse ;  /* 0x00000016ff002819 */ /* 0x100fe40000011608 */
[----:B------:R-:W-:Y:S02]  /*3d80*/  @P2 LOP3.LUT P0, RZ, R7, 0x3fffff, R8, 0xf8, !PT ;  /* 0x003fffff07ff2812 */ /* 0x000fe4000780f808 */
[----:B------:R-:W-:-:S04]  /*3d90*/  @P2 LOP3.LUT R0, R0, 0x1, RZ, 0xc0, !PT ;  /* 0x0000000100002812 */ /* 0x000fc800078ec0ff */
[----:B------:R-:W-:Y:S02]  /*3da0*/  @P2 ISETP.EQ.U32.AND P1, PT, R0, 0x1, P0 ;  /* 0x000000010000280c */ /* 0x000fe40000722070 */
[----:B------:R-:W-:Y:S02]  /*3db0*/  PLOP3.LUT P0, PT, PT, PT, PT, 0x80, 0x8 ;  /* 0x000000000008781c */ /* 0x000fe40003f0f070 */
[----:B------:R-:W-:Y:S02]  /*3dc0*/  @P2 PLOP3.LUT P0, PT, P1, PT, PT, 0x80, 0x8 ;  /* 0x000000000008281c */ /* 0x000fe40000f0f070 */
[----:B------:R-:W-:-:S11]  /*3dd0*/  @P2 IADD3 R0, PT, PT, R6, 0x1, RZ ;  /* 0x0000000106002810 */ /* 0x000fd60007ffe0ff */
[----:B------:R-:W-:-:S04]  /*3de0*/  @!P0 IMAD.MOV R0, RZ, RZ, R6 ;  /* 0x000000ffff008224 */ /* 0x000fc800078e0206 */
[----:B------:R-:W-:-:S05]  /*3df0*/  @P2 IMAD.MOV.U32 R5, RZ, RZ, R0 ;  /* 0x000000ffff052224 */ /* 0x000fca00078e0000 */
[----:B------:R0:W-:Y:S01]  /*3e00*/  STG.E.U8 desc[UR36][R2.64], R5 ;  /* 0x0000000502007986 */ /* 0x0001e2000c101124 */
[----:B------:R-:W-:Y:S05]  /*3e10*/  BRA `(.L_x_2024) ;  /* 0x0000000000147947 */ /* 0x000fea0003800000 */
.L_x_2052:
[----:B------:R-:W0:Y:S02]  /*3e20*/  F2I.U64.F64.TRUNC R4, R4 ;  /* 0x0000000400047311 */ /* 0x000e24000030d800 */
[----:B0-----:R0:W-:Y:S01]  /*3e30*/  STG.E.64 desc[UR36][R2.64], R4 ;  /* 0x0000000402007986 */ /* 0x0011e2000c101b24 */
[----:B------:R-:W-:Y:S05]  /*3e40*/  BRA `(.L_x_2024) ;  /* 0x0000000000087947 */ /* 0x000fea0003800000 */
.L_x_2051:
[----:B------:R-:W0:Y:S02]  /*3e50*/  F2I.U32.F64.TRUNC R5, R4 ;  /* 0x0000000400057311 */ /* 0x000e24000030d000 */
[----:B0-----:R0:W-:Y:S02]  /*3e60*/  STG.E desc[UR36][R2.64], R5 ;  /* 0x0000000502007986 */ /* 0x0011e4000c101924 */
.L_x_2024:
[----:B------:R-:W-:-:S07]  /*3e70*/  IADD3 R17, PT, PT, R17, 0x80, RZ ;  /* 0x0000008011117810 */ /* 0x000fce0007ffe0ff */
.L_x_1982:
[----:B------:R-:W-:Y:S05]  /*3e80*/  BSYNC.RECONVERGENT B6 ;  /* 0x0000000000067941 */ /* 0x000fea0003800200 */
.L_x_1981:
[----:B------:R-:W5:Y:S01]  /*3e90*/  LDCU UR4, c[0x0][0x380] ;  /* 0x00007000ff0477ac */ /* 0x000f620008000800 */
[----:B------:R-:W-:Y:S01]  /*3ea0*/  BSSY.RECONVERGENT B6, `(.L_x_2055) ;  /* 0x00003d9000067945 */ /* 0x000fe20003800200 */
[----:B-----5:R-:W-:-:S13]  /*3eb0*/  ISETP.GE.AND P0, PT, R17, UR4, PT ;  /* 0x0000000411007c0c */ /* 0x020fda000bf06270 */
[----:B------:R-:W-:Y:S05]  /*3ec0*/  @P0 BRA `(.L_x_2056) ;  /* 0x0000003c00580947 */ /* 0x000fea0003800000 */
[----:B------:R-:W5:Y:S01]  /*3ed0*/  LDCU UR4, c[0x0][0x388] ;  /* 0x00007100ff0477ac */ /* 0x000f620008000800 */
[----:B0-----:R-:W-:Y:S02]  /*3ee0*/  IMAD.MOV.U32 R0, RZ, RZ, RZ ;  /* 0x000000ffff007224 */ /* 0x001fe400078e00ff */
[----:B-1234-:R-:W-:Y:S01]  /*3ef0*/  IMAD.MOV.U32 R2, RZ, RZ, RZ ;  /* 0x000000ffff027224 */ /* 0x01efe200078e00ff */
[----:B-----5:R-:W-:-:S09]  /*3f00*/  UISETP.NE.AND UP0, UPT, UR4, URZ, UPT ;  /* 0x000000ff0400728c */ /* 0x020fd2000bf05270 */
        /* <DEDUP_REMOVED lines=299> */
.L_x_2057:
        /* <DEDUP_REMOVED lines=18> */
.L_x_2062:
[----:B------:R-:W2:Y:S02]  /*52e0*/  LDG.E.U8 R4, desc[UR36][R4.64] ;  /* 0x0000002404047981 */ /* 0x000ea4000c1e1100 */
[----:B--2---:R0:W1:Y:S01]  /*52f0*/  I2F.F64.U16 R28, R4 ;  /* 0x00000004001c7312 */ /* 0x0040620000101800 */
[----:B------:R-:W-:Y:S05]  /*5300*/  BRA `(.L_x_2064) ;  /* 0x0000000c00647947 */ /* 0x000fea0003800000 */
.L_x_2061:
        /* <DEDUP_REMOVED lines=9> */
.L_x_2066:
[----:B------:R-:W2:Y:S02]  /*53a0*/  LDG.E R4, desc[UR36][R4.64] ;  /* 0x0000002404047981 */ /* 0x000ea4000c1e1900 */
[----:B--2---:R0:W1:Y:S01]  /*53b0*/  I2F.F64 R28, R4 ;  /* 0x00000004001c7312 */ /* 0x0040620000201c00 */
[----:B------:R-:W-:Y:S05]  /*53c0*/  BRA `(.L_x_2064) ;  /* 0x0000000c00347947 */ /* 0x000fea0003800000 */
.L_x_2065:
[----:B------:R-:W2:Y:S02]  /*53d0*/  LDG.E.U16 R4, desc[UR36][R4.64] ;  /* 0x0000002404047981 */ /* 0x000ea4000c1e1500 */
[----:B--2---:R0:W1:Y:S01]  /*53e0*/  I2F.F64.S16 R28, R4 ;  /* 0x00000004001c7312 */ /* 0x0040620000101c00 */
[----:B------:R-:W-:Y:S05]  /*53f0*/  BRA `(.L_x_2064) ;  /* 0x0000000c00287947 */ /* 0x000fea0003800000 */
.L_x_2060:
        /* <DEDUP_REMOVED lines=8> */
[----:B------:R-:W2:Y:S01]  /*5480*/  F2F.F64.F32 R28, R28 ;  /* 0x0000001c001c7310 */ /* 0x000ea20000201800 */
[----:B------:R-:W-:Y:S05]  /*5490*/  BRA `(.L_x_2064) ;  /* 0x0000000c00007947 */ /* 0x000fea0003800000 */
.L_x_2068:
[----:B------:R-:W2:Y:S02]  /*54a0*/  LDG.E.U16 R0, desc[UR36][R4.64] ;  /* 0x0000002404007981 */ /* 0x000ea4000c1e1500 */
[----:B--2---:R-:W-:-:S05]  /*54b0*/  HADD2.F32 R0, -RZ, R0.H0_H0 ;  /* 0x20000000ff007230 */ /* 0x004fca0000004100 */
[----:B------:R-:W-:-:S04]  /*54c0*/  FMUL.FTZ R0, R0, 1 ;  /* 0x3f80000000007820 */ /* 0x000fc80000410000 */
[----:B------:R0:W1:Y:S01]  /*54d0*/  F2F.F64.F32 R28, R0 ;  /* 0x00000000001c7310 */ /* 0x0000620000201800 */
[----:B------:R-:W-:Y:S05]  /*54e0*/  BRA `(.L_x_2064) ;  /* 0x0000000800ec7947 */ /* 0x000fea0003800000 */
.L_x_2067:
        /* <DEDUP_REMOVED lines=10> */
.L_x_2070:
[----:B------:R-:W2:Y:S02]  /*5590*/  LDG.E.U16 R4, desc[UR36][R4.64] ;  /* 0x0000002404047981 */ /* 0x000ea4000c1e1500 */
[----:B--2---:R-:W-:-:S05]  /*55a0*/  HADD2.F32 R0, -RZ, R4.H0_H0 ;  /* 0x20000004ff007230 */ /* 0x004fca0000004100 */
[----:B------:R-:W-:-:S04]  /*55b0*/  FMUL.FTZ R0, R0, 1 ;  /* 0x3f80000000007820 */ /* 0x000fc80000410000 */
[----:B------:R3:W4:Y:S01]  /*55c0*/  F2F.F64.F32 R28, R0 ;  /* 0x00000000001c7310 */ /* 0x0007220000201800 */
[----:B------:R-:W-:Y:S05]  /*55d0*/  BRA `(.L_x_2064) ;  /* 0x0000000800b07947 */ /* 0x000fea0003800000 */
.L_x_2069:
[----:B------:R0:W5:Y:S01]  /*55e0*/  LDG.E.64 R28, desc[UR36][R4.64] ;  /* 0x00000024041c7981 */ /* 0x000162000c1e1b00 */
[----:B------:R-:W-:Y:S05]  /*55f0*/  BRA `(.L_x_2064) ;  /* 0x0000000800a87947 */ /* 0x000fea0003800000 */
.L_x_2059:
        /* <DEDUP_REMOVED lines=13> */
.L_x_2073:
[----:B------:R0:W5:Y:S01]  /*56d0*/  LDG.E.64 R28, desc[UR36][R4.64] ;  /* 0x00000024041c7981 */ /* 0x000162000c1e1b00 */
[----:B------:R-:W-:Y:S05]  /*56e0*/  BRA `(.L_x_2064) ;  /* 0x00000008006c7947 */ /* 0x000fea0003800000 */
.L_x_2072:
        /* <DEDUP_REMOVED lines=27> */
.L_x_2075:
[----:B------:R-:W2:Y:S02]  /*58a0*/  LDG.E.U8 R4, desc[UR36][R4.64] ;  /* 0x0000002404047981 */ /* 0x000ea4000c1e1100 */
[C---:B--2---:R-:W-:Y:S01]  /*58b0*/  IMAD.SHL.U32 R0, R4.reuse, 0x2000000, RZ ;  /* 0x0200000004007824 */ /* 0x044fe200078e00ff */
[----:B------:R-:W-:-:S04]  /*58c0*/  SHF.L.U32 R6, R4, 0x8, RZ ;  /* 0x0000000804067819 */ /* 0x000fc800000006ff */
        /* <DEDUP_REMOVED lines=8> */
[----:B------:R-:W-:-:S05]  /*5950*/  LOP3.LUT R0, R0, 0x80000000, R3, 0xf8, !PT ;  /* 0x8000000000007812 */ /* 0x000fca00078ef803 */
[----:B------:R-:W-:-:S04]  /*5960*/  FMUL.FTZ R0, R0, 1 ;  /* 0x3f80000000007820 */ /* 0x000fc80000410000 */
[----:B------:R0:W1:Y:S01]  /*5970*/  F2F.F64.F32 R28, R0 ;  /* 0x00000000001c7310 */ /* 0x0000620000201800 */
[----:B------:R-:W-:Y:S05]  /*5980*/  BRA `(.L_x_2064) ;  /* 0x0000000400c47947 */ /* 0x000fea0003800000 */
.L_x_2074:
[----:B------:R-:W2:Y:S02]  /*5990*/  LDG.E.U16 R0, desc[UR36][R4.64] ;  /* 0x0000002404007981 */ /* 0x000ea4000c1e1500 */
[----:B--2---:R-:W-:-:S04]  /*59a0*/  IMAD.U32 R0, R0, 0x10000, RZ ;  /* 0x0001000000007824 */ /* 0x004fc800078e00ff */
[----:B------:R-:W-:-:S04]  /*59b0*/  FMUL.FTZ R0, R0, 1 ;  /* 0x3f80000000007820 */ /* 0x000fc80000410000 */
[----:B------:R0:W1:Y:S01]  /*59c0*/  F2F.F64.F32 R28, R0 ;  /* 0x00000000001c7310 */ /* 0x0000620000201800 */
[----:B------:R-:W-:Y:S05]  /*59d0*/  BRA `(.L_x_2064) ;  /* 0x0000000400b07947 */ /* 0x000fea0003800000 */
.L_x_2071:
        /* <DEDUP_REMOVED lines=11> */
.L_x_2078:
        /* <DEDUP_REMOVED lines=21> */
.L_x_2080:
[----:B------:R-:W-:Y:S05]  /*5be0*/  BSYNC.RECONVERGENT B0 ;  /* 0x0000000000007941 */ /* 0x000fea0003800200 */
.L_x_2079:
[----:B------:R-:W-:Y:S01]  /*5bf0*/  IMAD.SHL.U32 R0, R0, 0x100000, RZ ;  /* 0x0010000000007824 */ /* 0x000fe200078e00ff */
[----:B------:R-:W-:-:S04]  /*5c00*/  LEA R3, R3, 0x3b800000, 0x17 ;  /* 0x3b80000003037811 */ /* 0x000fc800078eb8ff */
[----:B------:R-:W-:-:S05]  /*5c10*/  LOP3.LUT R0, R3, R0, R7, 0xfe, !PT ;  /* 0x0000000003007212 */ /* 0x000fca00078efe07 */
[----:B------:R-:W-:-:S04]  /*5c20*/  FMUL.FTZ R0, R0, 1 ;  /* 0x3f80000000007820 */ /* 0x000fc80000410000 */
[----:B------:R0:W1:Y:S01]  /*5c30*/  F2F.F64.F32 R28, R0 ;  /* 0x00000000001c7310 */ /* 0x0000620000201800 */
[----:B------:R-:W-:Y:S05]  /*5c40*/  BRA `(.L_x_2064) ;  /* 0x0000000400147947 */ /* 0x000fea0003800000 */
.L_x_2077:
        /* <DEDUP_REMOVED lines=21> */
.L_x_2082:
[----:B------:R-:W-:Y:S05]  /*5da0*/  BSYNC.RECONVERGENT B0 ;  /* 0x0000000000007941 */ /* 0x000fea0003800200 */
.L_x_2081:
[----:B------:R-:W-:Y:S02]  /*5db0*/  SHF.L.U32 R0, R0, 0x15, RZ ;  /* 0x0000001500007819 */ /* 0x000fe400000006ff */
[----:B------:R-:W-:-:S04]  /*5dc0*/  LEA R3, R3, 0x37800000, 0x17 ;  /* 0x3780000003037811 */ /* 0x000fc800078eb8ff */
[----:B------:R-:W-:-:S05]  /*5dd0*/  LOP3.LUT R0, R3, R0, R7, 0xfe, !PT ;  /* 0x0000000003007212 */ /* 0x000fca00078efe07 */
[----:B------:R-:W-:-:S04]  /*5de0*/  FMUL.FTZ R0, R0, 1 ;  /* 0x3f80000000007820 */ /* 0x000fc80000410000 */
[----:B------:R0:W1:Y:S01]  /*5df0*/  F2F.F64.F32 R28, R0 ;  /* 0x00000000001c7310 */ /* 0x0000620000201800 */
[----:B------:R-:W-:Y:S05]  /*5e00*/  BRA `(.L_x_2064) ;  /* 0x0000000000a47947 */ /* 0x000fea0003800000 */
.L_x_2076:
        /* <DEDUP_REMOVED lines=16> */
[----:B------:R0:W1:Y:S01]  /*5f10*/  @P0 F2F.F64.F32 R28, R0 ;  /* 0x00000000001c0310 */ /* 0x0000620000201800 */
[----:B------:R-:W-:Y:S05]  /*5f20*/  BRA `(.L_x_2064) ;  /* 0x00000000005c7947 */ /* 0x000fea0003800000 */
.L_x_2063:
[----:B------:R-:W-:Y:S01]  /*5f30*/  MOV R0, 0x0 ;  /* 0x0000000000007802 */ /* 0x000fe20000000f00 */
[----:B------:R-:W0:Y:S01]  /*5f40*/  LDCU.64 UR4, c[0x4][0x158] ;  /* 0x01002b00ff0477ac */ /* 0x000e220008000a00 */
[----:B------:R-:W-:Y:S02]  /*5f50*/  HFMA2 R8, -RZ, RZ, 0, 4.64916229248046875e-06 ;  /* 0x0000004eff087431 */ /* 0x000fe400000001ff */
[----:B------:R-:W-:Y:S01]  /*5f60*/  IMAD.MOV.U32 R12, RZ, RZ, 0x1 ;  /* 0x00000001ff0c7424 */ /* 0x000fe200078e00ff */
[----:B------:R1:W2:Y:S01]  /*5f70*/  LDC.64 R14, c[0x4][R0] ;  /* 0x01000000000e7b82 */ /* 0x0002a20000000a00 */
[----:B------:R-:W3:Y:S01]  /*5f80*/  LDCU.64 UR6, c[0x4][0x160] ;  /* 0x01002c00ff0677ac */ /* 0x000ee20008000a00 */
[----:B------:R-:W-:Y:S01]  /*5f90*/  IMAD.MOV.U32 R13, RZ, RZ, RZ ;  /* 0x000000ffff0d7224 */ /* 0x000fe200078e00ff */
[----:B------:R-:W4:Y:S01]  /*5fa0*/  LDCU.64 UR8, c[0x4][0x38] ;  /* 0x01000700ff0877ac */ /* 0x000f220008000a00 */
[----:B0-----:R-:W-:Y:S01]  /*5fb0*/  MOV R4, UR4 ;  /* 0x0000000400047c02 */ /* 0x001fe20008000f00 */
[----:B------:R-:W-:-:S02]  /*5fc0*/  IMAD.U32 R5, RZ, RZ, UR5 ;  /* 0x00000005ff057e24 */ /* 0x000fc4000f8e00ff */
[----:B---3--:R-:W-:Y:S01]  /*5fd0*/  IMAD.U32 R6, RZ, RZ, UR6 ;  /* 0x00000006ff067e24 */ /* 0x008fe2000f8e00ff */
[----:B------:R-:W-:Y:S01]  /*5fe0*/  MOV R7, UR7 ;  /* 0x0000000700077c02 */ /* 0x000fe20008000f00 */
[----:B----4-:R-:W-:Y:S02]  /*5ff0*/  IMAD.U32 R10, RZ, RZ, UR8 ;  /* 0x00000008ff0a7e24 */ /* 0x010fe4000f8e00ff */
[----:B-1----:R-:W-:-:S07]  /*6000*/  IMAD.U32 R11, RZ, RZ, UR9 ;  /* 0x00000009ff0b7e24 */ /* 0x002fce000f8e00ff */
[----:B------:R-:W-:-:S07]  /*6010*/  LEPC R20, `(.L_x_2085) ;  /* 0x000000001014794e */ /* 0x000fce0000000000 */
[----:B--2---:R-:W-:Y:S05]  /*6020*/  CALL.ABS.NOINC R14 ;  /* 0x000000000e007343 */ /* 0x004fea0003c00000 */
.L_x_2085:
[----:B------:R-:W-:Y:S01]  /*6030*/  CS2R R28, SRZ ;  /* 0x00000000001c7805 */ /* 0x000fe2000001ff00 */
[----:B------:R-:W-:Y:S06]  /*6040*/  BRA `(.L_x_2064) ;  /* 0x0000000000147947 */ /* 0x000fec0003800000 */
.L_x_2084:
[----:B------:R-:W2:Y:S02]  /*6050*/  LDG.E.64 R28, desc[UR36][R4.64] ;  /* 0x00000024041c7981 */ /* 0x000ea4000c1e1b00 */
[----:B--2---:R-:W0:Y:S01]  /*6060*/  I2F.F64.U64 R28, R28 ;  /* 0x0000001c001c7312 */ /* 0x004e220000301800 */
[----:B------:R-:W-:Y:S05]  /*6070*/  BRA `(.L_x_2064) ;  /* 0x0000000000087947 */ /* 0x000fea0003800000 */
.L_x_2083:
[----:B------:R-:W2:Y:S02]  /*6080*/  LDG.E R4, desc[UR36][R4.64] ;  /* 0x0000002404047981 */ /* 0x000ea4000c1e1900 */
[----:B--2---:R0:W1:Y:S02]  /*6090*/  I2F.F64.U32 R28, R4 ;  /* 0x00000004001c7312 */ /* 0x0040640000201800 */
.L_x_2064:
[----:B------:R-:W-:Y:S05]  /*60a0*/  BSYNC.RECONVERGENT B7 ;  /* 0x0000000000077941 */ /* 0x000fea0003800200 */
.L_x_2058:
        /* <DEDUP_REMOVED lines=24> */
[----:B------:R-:W-:-:S13]  /*6230*/  FSETP.GT.FTZ.AND P1, PT, R25, -1.6999999284744262695, PT ;  /* 0xbfd999991900780b */ /* 0x000fda0003f34000 */
[----:B------:R-:W-:Y:S05]  /*6240*/  @P1 BRA !P2, `(.L_x_2087) ;  /* 0x0000000400501947 */ /* 0x000fea0005000000 */
[----:B------:R-:W-:-:S10]  /*6250*/  DADD R24, R24, 1 ;  /* 0x3ff0000018187429 */ /* 0x000fd40000000000 */
[----:B------:R-:W-:Y:S01]  /*6260*/  ISETP.GT.AND P0, PT, R25, 0xfffff, PT ;  /* 0x000fffff1900780c */ /* 0x000fe20003f04270 */
[--C-:B------:R-:W-:Y:S01]  /*6270*/  IMAD.MOV.U32 R4, RZ, RZ, R24.reuse ;  /* 0x000000ffff047224 */ /* 0x100fe200078e0018 */
[----:B------:R-:W-:Y:S01]  /*6280*/  MOV R3, R25 ;  /* 0x0000001900037202 */ /* 0x000fe20000000f00 */
[----:B------:R-:W-:Y:S02]  /*6290*/  IMAD.MOV.U32 R5, RZ, RZ, R25 ;  /* 0x000000ffff057224 */ /* 0x000fe400078e0019 */
[----:B------:R-:W-:-:S08]  /*62a0*/  IMAD.MOV.U32 R10, RZ, RZ, R24 ;  /* 0x000000ffff0a7224 */ /* 0x000fd000078e0018 */
[----:B------:R-:W-:-:S10]  /*62b0*/  @!P0 DMUL R4, R4, 1.80143985094819840000e+16 ;  /* 0x4350000004048828 */ /* 0x000fd40000000000 */
[----:B------:R-:W-:Y:S02]  /*62c0*/  @!P0 IMAD.MOV.U32 R3, RZ, RZ, R5 ;  /* 0x000000ffff038224 */ /* 0x000fe400078e0005 */
[----:B------:R-:W-:Y:S02]  /*62d0*/  @!P0 IMAD.MOV.U32 R10, RZ, RZ, R4 ;  /* 0x000000ffff0a8224 */ /* 0x000fe400078e0004 */
[----:B---3--:R-:W-:-:S05]  /*62e0*/  VIADD R0, R3, 0xffffffff ;  /* 0xffffffff03007836 */ /* 0x008fca0000000000 */
[----:B------:R-:W-:Y:S02]  /*62f0*/  ISETP.GE.U32.AND P1, PT, R0, 0x7fefffff, PT ;  /* 0x7fefffff0000780c */ /* 0x000fe40003f26070 */
[----:B------:R-:W-:Y:S01]  /*6300*/  MOV R0, 0xfffffc01 ;  /* 0xfffffc0100007802 */ /* 0x000fe20000000f00 */
[----:B------:R-:W-:-:S10]  /*6310*/  @!P0 IMAD.MOV.U32 R0, RZ, RZ, -0x435 ;  /* 0xfffffbcbff008424 */ /* 0x000fd400078e00ff */
[----:B------:R-:W-:Y:S01]  /*6320*/  @P1 MOV R6, 0x0 ;  /* 0x0000000000061802 */ /* 0x000fe20000000f00 */
[----:B------:R-:W-:Y:S01]  /*6330*/  @P1 IMAD.MOV.U32 R7, RZ, RZ, 0x7ff00000 ;  /* 0x7ff00000ff071424 */ /* 0x000fe200078e00ff */
[----:B------:R-:W-:-:S05]  /*6340*/  @P1 LOP3.LUT P2, RZ, R5, 0x7fffffff, RZ, 0xc0, !PT ;  /* 0x7fffffff05ff1812 */ /* 0x000fca000784c0ff */
[----:B------:R-:W-:-:S10]  /*6350*/  @P1 DFMA R6, R4, R6, +INF ;  /* 0x7ff000000406142b */ /* 0x000fd40000000006 */
[----:B------:R-:W-:Y:S02]  /*6360*/  @P1 FSEL R24, R6, RZ, P2 ;  /* 0x000000ff06181208 */ /* 0x000fe40001000000 */
[----:B------:R-:W-:Y:S01]  /*6370*/  @P1 FSEL R25, R7, -QNAN , P2 ;  /* 0xfff0000007191808 */ /* 0x000fe20001000000 */
[----:B------:R-:W-:Y:S06]  /*6380*/  @P1 BRA `(.L_x_2088) ;  /* 0x0000000400d01947 */ /* 0x000fec0003800000 */
[C---:B------:R-:W-:Y:S01]  /*6390*/  LOP3.LUT R4, R3.reuse, 0xfffff, RZ, 0xc0, !PT ;  /* 0x000fffff03047812 */ /* 0x040fe200078ec0ff */
[----:B------:R-:W-:Y:S01]  /*63a0*/  IMAD.MOV.U32 R6, RZ, RZ, RZ ;  /* 0x000000ffff067224 */ /* 0x000fe200078e00ff */
[----:B------:R-:W-:Y:S01]  /*63b0*/  MOV R14, 0x8b7a8b04 ;  /* 0x8b7a8b04000e7802 */ /* 0x000fe20000000f00 */
[----:B------:R-:W-:Y:S01]  /*63c0*/  IMAD.MOV.U32 R15, RZ, RZ, 0x3ed0ee25 ;  /* 0x3ed0ee25ff0f7424 */ /* 0x000fe200078e00ff */
[----:B------:R-:W-:Y:S01]  /*63d0*/  LOP3.LUT R11, R4, 0x3ff00000, RZ, 0xfc, !PT ;  /* 0x3ff00000040b7812 */ /* 0x000fe200078efcff */
[----:B------:R-:W-:Y:S01]  /*63e0*/  UMOV UR4, 0x3ae80f1e ;  /* 0x3ae80f1e00047882 */ /* 0x000fe20000000000 */
[----:B------:R-:W-:Y:S01]  /*63f0*/  UMOV UR5, 0x3eb1380b ;  /* 0x3eb1380b00057882 */ /* 0x000fe20000000000 */
[----:B------:R-:W-:Y:S01]  /*6400*/  LEA.HI R0, R3, R0, RZ, 0xc ;  /* 0x0000000003007211 */ /* 0x000fe200078f60ff */
[----:B------:R-:W-:Y:S01]  /*6410*/  UMOV UR6, 0x80000000 ;  /* 0x8000000000067882 */ /* 0x000fe20000000000 */
[----:B------:R-:W-:Y:S01]  /*6420*/  ISETP.GE.U32.AND P0, PT, R11, 0x3ff6a09f, PT ;  /* 0x3ff6a09f0b00780c */ /* 0x000fe20003f06070 */
[----:B------:R-:W-:Y:S01]  /*6430*/  UMOV UR7, 0x43300000 ;  /* 0x4330000000077882 */ /* 0x000fe20000000000 */
[----:B------:R-:W-:-:S11]  /*6440*/  MOV R19, 0x43300000 ;  /* 0x4330000000137802 */ /* 0x000fd60000000f00 */
[----:B------:R-:W-:Y:S01]  /*6450*/  @P0 IADD3 R5, PT, PT, R11, -0x100000, RZ ;  /* 0xfff000000b050810 */ /* 0x000fe20007ffe0ff */
[----:B------:R-:W-:-:S04]  /*6460*/  @P0 VIADD R0, R0, 0x1 ;  /* 0x0000000100000836 */ /* 0x000fc80000000000 */
        /* <DEDUP_REMOVED lines=13> */
[----:B------:R-:W-:Y:S02]  /*6540*/  DMUL R8, R4, R4 ;  /* 0x0000000404087228 */ /* 0x000fe40000000000 */
[----:B------:R-:W-:-:S06]  /*6550*/  DFMA R24, R18, UR6, R4 ;  /* 0x0000000612187c2b */ /* 0x000fcc0008000004 */
        /* <DEDUP_REMOVED lines=11> */
[----:B------:R-:W-:-:S05]  /*6610*/  DFMA R14, R10, -R4, R14 ;  /* 0x800000040a0e722b */ /* 0x000fca000000000e */
        /* <DEDUP_REMOVED lines=23> */
.L_x_2087:
        /* <DEDUP_REMOVED lines=13> */
[----:B---3--:R-:W-:-:S05]  /*6860*/  FFMA R0, RZ, R13, R5 ;  /* 0x0000000dff007223 */ /* 0x008fca0000000005 */
        /* <DEDUP_REMOVED lines=8> */
.L_x_2090:
[----:B------:R-:W-:Y:S05]  /*68f0*/  BSYNC.RECONVERGENT B1 ;  /* 0x0000000000017941 */ /* 0x000fea0003800200 */
.L_x_2089:
        /* <DEDUP_REMOVED lines=28> */
[----:B------:R-:W-:-:S11]  /*6ac0*/  DADD R24, R24, R10 ;  /* 0x0000000018187229 */ /* 0x000fd6000000000a */
.L_x_2088:
[----:B------:R-:W-:Y:S05]  /*6ad0*/  BSYNC.RECONVERGENT B0 ;  /* 0x0000000000007941 */ /* 0x000fea0003800200 */
.L_x_2086:
        /* <DEDUP_REMOVED lines=24> */
.L_x_2094:
[----:B------:R-:W0:Y:S02]  /*6c60*/  F2I.S64.F64.TRUNC R4, R4 ;  /* 0x0000000400047311 */ /* 0x000e24000030d900 */
[----:B0-----:R-:W-:-:S05]  /*6c70*/  MOV R7, R4 ;  /* 0x0000000400077202 */ /* 0x001fca0000000f00 */
[----:B------:R4:W-:Y:S01]  /*6c80*/  STG.E.U8 desc[UR36][R2.64], R7 ;  /* 0x0000000702007986 */ /* 0x0009e2000c101124 */
[----:B------:R-:W-:Y:S05]  /*6c90*/  BRA `(.L_x_2096) ;  /* 0x0000000c00e07947 */ /* 0x000fea0003800000 */
.L_x_2093:
        /* <DEDUP_REMOVED lines=9> */
.L_x_2098:
[----:B------:R-:W0:Y:S02]  /*6d30*/  F2I.F64.TRUNC R5, R4 ;  /* 0x0000000400057311 */ /* 0x000e24000030d100 */
[----:B0-----:R2:W-:Y:S01]  /*6d40*/  STG.E desc[UR36][R2.64], R5 ;  /* 0x0000000502007986 */ /* 0x0015e2000c101924 */
[----:B------:R-:W-:Y:S05]  /*6d50*/  BRA `(.L_x_2096) ;  /* 0x0000000c00b07947 */ /* 0x000fea0003800000 */
.L_x_2097:
[----:B------:R-:W0:Y:S02]  /*6d60*/  F2I.F64.TRUNC R5, R4 ;  /* 0x0000000400057311 */ /* 0x000e24000030d100 */
[----:B0-----:R0:W-:Y:S01]  /*6d70*/  STG.E.U16 desc[UR36][R2.64], R5 ;  /* 0x0000000502007986 */ /* 0x0011e2000c101524 */
[----:B------:R-:W-:Y:S05]  /*6d80*/  BRA `(.L_x_2096) ;  /* 0x0000000c00a47947 */ /* 0x000fea0003800000 */
.L_x_2092:
        /* <DEDUP_REMOVED lines=13> */
.L_x_2100:
        /* <DEDUP_REMOVED lines=8> */
.L_x_2099:
        /* <DEDUP_REMOVED lines=10> */
[----:B------:R-:W-:-:S13]  /*6f80*/  IMAD.MOV.U32 R7, RZ, RZ, RZ ;  /* 0x000000ffff077224 */ /* 0x000fda00078e00ff */
[----:B0-----:R-:W-:-:S05]  /*6f90*/  @!P0 FMUL R6, R6, 1.175494350822287508e-38 ;  /* 0x0080000006068820 */ /* 0x001fca0000400000 */
[----:B------:R0:W-:Y:S01]  /*6fa0*/  STG.E.64 desc[UR36][R2.64], R6 ;  /* 0x0000000602007986 */ /* 0x0001e2000c101b24 */
[----:B------:R-:W-:Y:S05]  /*6fb0*/  BRA `(.L_x_2096) ;  /* 0x0000000c00187947 */ /* 0x000fea0003800000 */
.L_x_2102:
        /* <DEDUP_REMOVED lines=9> */
.L_x_2101:
[----:B------:R0:W-:Y:S01]  /*7050*/  STG.E.64 desc[UR36][R2.64], R4 ;  /* 0x0000000402007986 */ /* 0x0001e2000c101b24 */
[----:B------:R-:W-:Y:S05]  /*7060*/  BRA `(.L_x_2096) ;  /* 0x0000000800ec7947 */ /* 0x000fea0003800000 */
.L_x_2091:
        /* <DEDUP_REMOVED lines=13> */
.L_x_2106:
        /* <DEDUP_REMOVED lines=22> */
.L_x_2109:
[----:B------:R-:W-:-:S04]  /*72a0*/  SHF.R.U32.HI R5, RZ, 0x18, R7 ;  /* 0x00000018ff057819 */ /* 0x000fc80000011607 */
[----:B------:R-:W-:-:S07]  /*72b0*/  LOP3.LUT R0, R0, 0x80, R5, 0xf8, !PT ;  /* 0x0000008000007812 */ /* 0x000fce00078ef805 */
.L_x_2108:
[----:B------:R-:W-:Y:S05]  /*72c0*/  BSYNC.RECONVERGENT B0 ;  /* 0x0000000000007941 */ /* 0x000fea0003800200 */
.L_x_2107:
[----:B------:R0:W-:Y:S01]  /*72d0*/  STG.E.U8 desc[UR36][R2.64], R0 ;  /* 0x0000000002007986 */ /* 0x0001e2000c101124 */
[----:B------:R-:W-:Y:S05]  /*72e0*/  BRA `(.L_x_2096) ;  /* 0x00000008004c7947 */ /* 0x000fea0003800000 */
.L_x_2105:
        /* <DEDUP_REMOVED lines=22> */
.L_x_2112:
[----:B------:R-:W-:-:S04]  /*7450*/  SHF.R.U32.HI R5, RZ, 0x18, R7 ;  /* 0x00000018ff057819 */ /* 0x000fc80000011607 */
[----:B------:R-:W-:-:S07]  /*7460*/  LOP3.LUT R0, R0, 0x80, R5, 0xf8, !PT ;  /* 0x0000008000007812 */ /* 0x000fce00078ef805 */
.L_x_2111:
[----:B------:R-:W-:Y:S05]  /*7470*/  BSYNC.RECONVERGENT B0 ;  /* 0x0000000000007941 */ /* 0x000fea0003800200 */
.L_x_2110:
[----:B------:R0:W-:Y:S01]  /*7480*/  STG.E.U8 desc[UR36][R2.64], R0 ;  /* 0x0000000002007986 */ /* 0x0001e2000c101124 */
[----:B------:R-:W-:Y:S05]  /*7490*/  BRA `(.L_x_2096) ;  /* 0x0000000400e07947 */ /* 0x000fea0003800000 */
.L_x_2104:
        /* <DEDUP_REMOVED lines=8> */
[----:B------:R0:W1:Y:S01]  /*7520*/  F2F.F32.F64 R8, R4 ;  /* 0x0000000400087310 */ /* 0x0000620000301000 */
[----:B------:R-:W-:Y:S01]  /*7530*/  DSETP.GEU.AND P0, PT, |R4|, UR4, PT ;  /* 0x0000000404007e2a */ /* 0x000fe2000bf0e200 */
[----:B0-----:R-:W-:-:S13]  /*7540*/  HFMA2 R5, -RZ, RZ, 0, 1.5199184417724609375e-05 ;  /* 0x000000ffff057431 */ /* 0x001fda00000001ff */
[----:B-1----:R-:W-:-:S05]  /*7550*/  @!P0 FMUL R8, R8, 1.175494350822287508e-38 ;  /* 0x0080000008088820 */ /* 0x002fca0000400000 */
        /* <DEDUP_REMOVED lines=14> */
.L_x_2114:
[----:B------:R-:W0:Y:S02]  /*7640*/  F2I.U64.F64.TRUNC R4, R4 ;  /* 0x0000000400047311 */ /* 0x000e24000030d800 */
[----:B0-----:R0:W-:Y:S01]  /*7650*/  STG.E.64 desc[UR36][R2.64], R4 ;  /* 0x0000000402007986 */ /* 0x0011e2000c101b24 */
[----:B------:R-:W-:Y:S05]  /*7660*/  BRA `(.L_x_2096) ;  /* 0x00000004006c7947 */ /* 0x000fea0003800000 */
.L_x_2113:
[----:B------:R-:W0:Y:S02]  /*7670*/  F2I.U32.F64.TRUNC R5, R4 ;  /* 0x0000000400057311 */ /* 0x000e24000030d000 */
[----:B0-----:R0:W-:Y:S01]  /*7680*/  STG.E desc[UR36][R2.64], R5 ;  /* 0x0000000502007986 */ /* 0x0011e2000c101924 */
[----:B------:R-:W-:Y:S05]  /*7690*/  BRA `(.L_x_2096) ;  /* 0x0000000400607947 */ /* 0x000fea0003800000 */
.L_x_2103:
        /* <DEDUP_REMOVED lines=10> */
.L_x_2116:
[----:B------:R-:W-:-:S05]  /*7740*/  CS2R R6, SRZ ;  /* 0x0000000000067805 */ /* 0x000fca000001ff00 */
[----:B------:R0:W-:Y:S01]  /*7750*/  STG.E.128 desc[UR36][R2.64], R4 ;  /* 0x0000000402007986 */ /* 0x0001e2000c101d24 */
[----:B------:R-:W-:Y:S05]  /*7760*/  BRA `(.L_x_2096) ;  /* 0x00000004002c7947 */ /* 0x000fea0003800000 */
.L_x_2115:
[----:B------:R-:W-:-:S09]  /*7770*/  UISETP.NE.AND UP0, UPT, UR4, 0xf, UPT ;  /* 0x0000000f0400788c */ /* 0x000fd2000bf05270 */
[----:B------:R-:W-:Y:S05]  /*7780*/  BRA.U !UP0, `(.L_x_2117) ;  /* 0x0000000508087547 */ /* 0x000fea000b800000 */
[----:B------:R-:W-:-:S09]  /*7790*/  UISETP.NE.AND UP0, UPT, UR4, 0x17, UPT ;  /* 0x000000170400788c */ /* 0x000fd2000bf05270 */
[----:B------:R-:W-:Y:S05]  /*77a0*/  BRA.U !UP0, `(.L_x_2118) ;  /* 0x0000000108a07547 */ /* 0x000fea000b800000 */
[----:B------:R-:W-:-:S09]  /*77b0*/  UISETP.NE.AND UP0, UPT, UR4, 0x18, UPT ;  /* 0x000000180400788c */ /* 0x000fd2000bf05270 */
[----:B------:R-:W-:Y:S05]  /*77c0*/  BRA.U !UP0, `(.L_x_2119) ;  /* 0x0000000108447547 */ /* 0x000fea000b800000 */
.L_x_2095:
        /* <DEDUP_REMOVED lines=16> */
.L_x_2120:
[----:B------:R-:W-:Y:S05]  /*78d0*/  BRA `(.L_x_2096) ;  /* 0x0000000000d07947 */ /* 0x000fea0003800000 */
.L_x_2119:
        /* <DEDUP_REMOVED lines=17> */
.L_x_2122:
[----:B------:R-:W-:Y:S05]  /*79f0*/  BSYNC.RECONVERGENT B0 ;  /* 0x0000000000007941 */ /* 0x000fea0003800200 */
.L_x_2121:
[----:B------:R-:W-:-:S05]  /*7a00*/  LOP3.LUT R7, R0, 0x80, R7, 0xf8, !PT ;  /* 0x0000008000077812 */ /* 0x000fca00078ef807 */
[----:B------:R0:W-:Y:S01]  /*7a10*/  STG.E.U8 desc[UR36][R2.64], R7 ;  /* 0x0000000702007986 */ /* 0x0001e2000c101124 */
[----:B------:R-:W-:Y:S05]  /*7a20*/  BRA `(.L_x_2096) ;  /* 0x00000000007c7947 */ /* 0x000fea0003800000 */
.L_x_2118:
[----:B------:R-:W-:Y:S01]  /*7a30*/  UMOV UR4, 0xf0000000 ;  /* 0xf000000000047882 */ /* 0x000fe20000000000 */
[----:B------:R-:W-:Y:S01]  /*7a40*/  UMOV UR5, 0x380fffff ;  /* 0x380fffff00057882 */ /* 0x000fe20000000000 */
[----:B------:R-:W0:Y:S01]  /*7a50*/  F2F.F32.F64 R7, R4 ;  /* 0x0000000400077310 */ /* 0x000e220000301000 */
[----:B------:R-:W-:Y:S01]  /*7a60*/  DSETP.GEU.AND P0, PT, |R4|, UR4, PT ;  /* 0x0000000404007e2a */ /* 0x000fe2000bf0e200 */
[----:B------:R-:W-:-:S13]  /*7a70*/  BSSY.RECONVERGENT B0, `(.L_x_2123) ;  /* 0x000000f000007945 */ /* 0x000fda0003800200 */
        /* <DEDUP_REMOVED lines=11> */
.L_x_2124:
[----:B------:R-:W-:Y:S01]  /*7b30*/  IMAD.MOV.U32 R0, RZ, RZ, 0x7f ;  /* 0x0000007fff007424 */ /* 0x000fe200078e00ff */
[----:B------:R-:W-:-:S04]  /*7b40*/  ISETP.GT.U32.AND P0, PT, R6, 0x7f800000, PT ;  /* 0x7f8000000600780c */ /* 0x000fc80003f04070 */
[----:B------:R-:W-:-:S09]  /*7b50*/  SEL R0, R0, 0x7c, P0 ;  /* 0x0000007c00007807 */ /* 0x000fd20000000000 */
.L_x_2125:
[----:B------:R-:W-:Y:S05]  /*7b60*/  BSYNC.RECONVERGENT B0 ;  /* 0x0000000000007941 */ /* 0x000fea0003800200 */
.L_x_2123:
[----:B------:R-:W-:-:S04]  /*7b70*/  SHF.R.U32.HI R5, RZ, 0x18, R7 ;  /* 0x00000018ff057819 */ /* 0x000fc80000011607 */
[----:B------:R-:W-:-:S05]  /*7b80*/  LOP3.LUT R5, R0, 0x80, R5, 0xf8, !PT ;  /* 0x0000008000057812 */ /* 0x000fca00078ef805 */
[----:B------:R0:W-:Y:S01]  /*7b90*/  STG.E.U8 desc[UR36][R2.64], R5 ;  /* 0x0000000502007986 */ /* 0x0001e2000c101124 */
[----:B------:R-:W-:Y:S05]  /*7ba0*/  BRA `(.L_x_2096) ;  /* 0x00000000001c7947 */ /* 0x000fea0003800000 */
.L_x_2117:
[----:B------:R-:W-:Y:S01]  /*7bb0*/  UMOV UR4, 0xf0000000 ;  /* 0xf000000000047882 */ /* 0x000fe20000000000 */
[----:B------:R-:W-:Y:S01]  /*7bc0*/  UMOV UR5, 0x380fffff ;  /* 0x380fffff00057882 */ /* 0x000fe20000000000 */
[----:B------:R-:W0:Y:S01]  /*7bd0*/  F2F.F32.F64 R0, R4 ;  /* 0x0000000400007310 */ /* 0x000e220000301000 */
[----:B------:R-:W-:-:S14]  /*7be0*/  DSETP.GEU.AND P0, PT, |R4|, UR4, PT ;  /* 0x0000000404007e2a */ /* 0x000fdc000bf0e200 */
[----:B0-----:R-:W-:-:S05]  /*7bf0*/  @!P0 FMUL R0, R0, 1.175494350822287508e-38 ;  /* 0x0080000000008820 */ /* 0x001fca0000400000 */
[----:B------:R-:W-:-:S05]  /*7c00*/  F2FP.BF16.F32.PACK_AB R0, RZ, R0 ;  /* 0x00000000ff00723e */ /* 0x000fca00000010ff */
[----:B------:R0:W-:Y:S02]  /*7c10*/  STG.E.U16 desc[UR36][R2.64], R0 ;  /* 0x0000000002007986 */ /* 0x0001e4000c101524 */
.L_x_2096:
[----:B------:R-:W-:-:S07]  /*7c20*/  IADD3 R17, PT, PT, R17, 0x80, RZ ;  /* 0x0000008011117810 */ /* 0x000fce0007ffe0ff */
.L_x_2056:
[----:B------:R-:W-:Y:S05]  /*7c30*/  BSYNC.RECONVERGENT B6 ;  /* 0x0000000000067941 */ /* 0x000fea0003800200 */
.L_x_2055:
        /* <DEDUP_REMOVED lines=10> */
[----:B------:R-:W-:Y:S01]  /*7ce0*/  MOV R16, RZ ;  /* 0x000000ff00107202 */ /* 0x000fe20000000f00 */
        /* <DEDUP_REMOVED lines=296> */
.L_x_2128:
        /* <DEDUP_REMOVED lines=18> */
.L_x_2133:
[----:B------:R-:W2:Y:S02]  /*9090*/  LDG.E.U8 R4, desc[UR36][R4.64] ;  /* 0x0000002404047981 */ /* 0x000ea4000c1e1100 */
[----:B--2---:R0:W1:Y:S01]  /*90a0*/  I2F.F64.U16 R28, R4 ;  /* 0x00000004001c7312 */ /* 0x0040620000101800 */
[----:B------:R-:W-:Y:S05]  /*90b0*/  BRA `(.L_x_2135) ;  /* 0x0000000c00647947 */ /* 0x000fea0003800000 */
.L_x_2132:
        /* <DEDUP_REMOVED lines=9> */
.L_x_2137:
[----:B------:R-:W2:Y:S02]  /*9150*/  LDG.E R4, desc[UR36][R4.64] ;  /* 0x0000002404047981 */ /* 0x000ea4000c1e1900 */
[----:B--2---:R0:W1:Y:S01]  /*9160*/  I2F.F64 R28, R4 ;  /* 0x00000004001c7312 */ /* 0x0040620000201c00 */
[----:B------:R-:W-:Y:S05]  /*9170*/  BRA `(.L_x_2135) ;  /* 0x0000000c00347947 */ /* 0x000fea0003800000 */
.L_x_2136:
[----:B------:R-:W2:Y:S02]  /*9180*/  LDG.E.U16 R4, desc[UR36][R4.64] ;  /* 0x0000002404047981 */ /* 0x000ea4000c1e1500 */
[----:B--2---:R0:W1:Y:S01]  /*9190*/  I2F.F64.S16 R28, R4 ;  /* 0x00000004001c7312 */ /* 0x0040620000101c00 */
[----:B------:R-:W-:Y:S05]  /*91a0*/  BRA `(.L_x_2135) ;  /* 0x0000000c00287947 */ /* 0x000fea0003800000 */
.L_x_2131:
        /* <DEDUP_REMOVED lines=10> */
.L_x_2139:
[----:B------:R-:W2:Y:S02]  /*9250*/  LDG.E.U16 R0, desc[UR36][R4.64] ;  /* 0x0000002404007981 */ /* 0x000ea4000c1e1500 */
[----:B--2---:R-:W-:-:S05]  /*9260*/  HADD2.F32 R0, -RZ, R0.H0_H0 ;  /* 0x20000000ff007230 */ /* 0x004fca0000004100 */
[----:B------:R-:W-:-:S04]  /*9270*/  FMUL.FTZ R0, R0, 1 ;  /* 0x3f80000000007820 */ /* 0x000fc80000410000 */
[----:B------:R0:W1:Y:S01]  /*9280*/  F2F.F64.F32 R28, R0 ;  /* 0x00000000001c7310 */ /* 0x0000620000201800 */
[----:B------:R-:W-:Y:S05]  /*9290*/  BRA `(.L_x_2135) ;  /* 0x0000000800ec7947 */ /* 0x000fea0003800000 */
.L_x_2138:
        /* <DEDUP_REMOVED lines=10> */
.L_x_2141:
[----:B------:R-:W2:Y:S02]  /*9340*/  LDG.E.U16 R4, desc[UR36][R4.64] ;  /* 0x0000002404047981 */ /* 0x000ea4000c1e1500 */
[----:B--2---:R-:W-:-:S05]  /*9350*/  HADD2.F32 R0, -RZ, R4.H0_H0 ;  /* 0x20000004ff007230 */ /* 0x004fca0000004100 */
[----:B------:R-:W-:-:S04]  /*9360*/  FMUL.FTZ R0, R0, 1 ;  /* 0x3f80000000007820 */ /* 0x000fc80000410000 */
[----:B------:R0:W1:Y:S01]  /*9370*/  F2F.F64.F32 R28, R0 ;  /* 0x00000000001c7310 */ /* 0x0000620000201800 */
[----:B------:R-:W-:Y:S05]  /*9380*/  BRA `(.L_x_2135) ;  /* 0x0000000800b07947 */ /* 0x000fea0003800000 */
.L_x_2140:
[----:B------:R0:W5:Y:S01]  /*9390*/  LDG.E.64 R28, desc[UR36][R4.64] ;  /* 0x00000024041c7981 */ /* 0x000162000c1e1b00 */
[----:B------:R-:W-:Y:S05]  /*93a0*/  BRA `(.L_x_2135) ;  /* 0x0000000800a87947 */ /* 0x000fea0003800000 */
.L_x_2130:
        /* <DEDUP_REMOVED lines=9> */
[----:B------:R-:W-:Y:S01]  /*9440*/  HFMA2 R28, -RZ, RZ, 0, 0 ;  /* 0x00000000ff1c7431 */ /* 0x000fe200000001ff */
[----:B--2---:R-:W-:-:S04]  /*9450*/  ISETP.NE.AND P0, PT, R4, RZ, PT ;  /* 0x000000ff0400720c */ /* 0x004fc80003f05270 */
[----:B------:R-:W-:Y:S01]  /*9460*/  FSEL R29, RZ, 1.875, !P0 ;  /* 0x3ff00000ff1d7808 */ /* 0x000fe20004000000 */
[----:B------:R-:W-:Y:S08]  /*9470*/  BRA `(.L_x_2135) ;  /* 0x0000000800747947 */ /* 0x000ff00003800000 */
.L_x_2144:
[----:B------:R0:W5:Y:S01]  /*9480*/  LDG.E.64 R28, desc[UR36][R4.64] ;  /* 0x00000024041c7981 */ /* 0x000162000c1e1b00 */
[----:B------:R-:W-:Y:S05]  /*9490*/  BRA `(.L_x_2135) ;  /* 0x00000008006c7947 */ /* 0x000fea0003800000 */
.L_x_2143:
        /* <DEDUP_REMOVED lines=27> */
.L_x_2146:
        /* <DEDUP_REMOVED lines=15> */
.L_x_2145:
[----:B------:R-:W2:Y:S02]  /*9740*/  LDG.E.U16 R0, desc[UR36][R4.64] ;  /* 0x0000002404007981 */ /* 0x000ea4000c1e1500 */
[----:B--2---:R-:W-:-:S04]  /*9750*/  IMAD.U32 R0, R0, 0x10000, RZ ;  /* 0x0001000000007824 */ /* 0x004fc800078e00ff */
[----:B------:R-:W-:-:S04]  /*9760*/  FMUL.FTZ R0, R0, 1 ;  /* 0x3f80000000007820 */ /* 0x000fc80000410000 */
[----:B------:R0:W1:Y:S01]  /*9770*/  F2F.F64.F32 R28, R0 ;  /* 0x00000000001c7310 */ /* 0x0000620000201800 */
[----:B------:R-:W-:Y:S05]  /*9780*/  BRA `(.L_x_2135) ;  /* 0x0000000400b07947 */ /* 0x000fea0003800000 */
.L_x_2142:
        /* <DEDUP_REMOVED lines=11> */
.L_x_2149:
        /* <DEDUP_REMOVED lines=21> */
.L_x_2151:
[----:B------:R-:W-:Y:S05]  /*9990*/  BSYNC.RECONVERGENT B0 ;  /* 0x0000000000007941 */ /* 0x000fea0003800200 */
.L_x_2150:
[----:B------:R-:W-:Y:S01]  /*99a0*/  IMAD.SHL.U32 R0, R0, 0x100000, RZ ;  /* 0x0010000000007824 */ /* 0x000fe200078e00ff */
[----:B------:R-:W-:-:S04]  /*99b0*/  LEA R3, R3, 0x3b800000, 0x17 ;  /* 0x3b80000003037811 */ /* 0x000fc800078eb8ff */
[----:B------:R-:W-:-:S05]  /*99c0*/  LOP3.LUT R0, R3, R0, R7, 0xfe, !PT ;  /* 0x0000000003007212 */ /* 0x000fca00078efe07 */
[----:B------:R-:W-:-:S04]  /*99d0*/  FMUL.FTZ R0, R0, 1 ;  /* 0x3f80000000007820 */ /* 0x000fc80000410000 */
[----:B------:R0:W1:Y:S01]  /*99e0*/  F2F.F64.F32 R28, R0 ;  /* 0x00000000001c7310 */ /* 0x0000620000201800 */
[----:B------:R-:W-:Y:S05]  /*99f0*/  BRA `(.L_x_2135) ;  /* 0x0000000400147947 */ /* 0x000fea0003800000 */
.L_x_2148:
        /* <DEDUP_REMOVED lines=21> */
.L_x_2153:
[----:B------:R-:W-:Y:S05]  /*9b50*/  BSYNC.RECONVERGENT B0 ;  /* 0x0000000000007941 */ /* 0x000fea0003800200 */
.L_x_2152:
[----:B------:R-:W-:Y:S02]  /*9b60*/  SHF.L.U32 R0, R0, 0x15, RZ ;  /* 0x0000001500007819 */ /* 0x000fe400000006ff */
[----:B------:R-:W-:-:S04]  /*9b70*/  LEA R3, R3, 0x37800000, 0x17 ;  /* 0x3780000003037811 */ /* 0x000fc800078eb8ff */
[----:B------:R-:W-:-:S05]  /*9b80*/  LOP3.LUT R0, R3, R0, R7, 0xfe, !PT ;  /* 0x0000000003007212 */ /* 0x000fca00078efe07 */
[----:B------:R-:W-:-:S04]  /*9b90*/  FMUL.FTZ R0, R0, 1 ;  /* 0x3f80000000007820 */ /* 0x000fc80000410000 */
[----:B------:R0:W1:Y:S01]  /*9ba0*/  F2F.F64.F32 R28, R0 ;  /* 0x00000000001c7310 */ /* 0x0000620000201800 */
[----:B------:R-:W-:Y:S05]  /*9bb0*/  BRA `(.L_x_2135) ;  /* 0x0000000000a47947 */ /* 0x000fea0003800000 */
.L_x_2147:
        /* <DEDUP_REMOVED lines=18> */
.L_x_2134:
        /* <DEDUP_REMOVED lines=16> */
.L_x_2156:
[----:B------:R-:W-:Y:S01]  /*9de0*/  CS2R R28, SRZ ;  /* 0x00000000001c7805 */ /* 0x000fe2000001ff00 */
[----:B------:R-:W-:Y:S06]  /*9df0*/  BRA `(.L_x_2135) ;  /* 0x0000000000147947 */ /* 0x000fec0003800000 */
.L_x_2155:
[----:B------:R-:W2:Y:S02]  /*9e00*/  LDG.E.64 R28, desc[UR36][R4.64] ;  /* 0x00000024041c7981 */ /* 0x000ea4000c1e1b00 */
[----:B--2---:R-:W4:Y:S01]  /*9e10*/  I2F.F64.U64 R28, R28 ;  /* 0x0000001c001c7312 */ /* 0x004f220000301800 */
[----:B------:R-:W-:Y:S05]  /*9e20*/  BRA `(.L_x_2135) ;  /* 0x0000000000087947 */ /* 0x000fea0003800000 */
.L_x_2154:
[----:B------:R-:W2:Y:S02]  /*9e30*/  LDG.E R4, desc[UR36][R4.64] ;  /* 0x0000002404047981 */ /* 0x000ea4000c1e1900 */
[----:B--2---:R0:W1:Y:S02]  /*9e40*/  I2F.F64.U32 R28, R4 ;  /* 0x00000004001c7312 */ /* 0x0040640000201800 */
.L_x_2135:
[----:B------:R-:W-:Y:S05]  /*9e50*/  BSYNC.RECONVERGENT B7 ;  /* 0x0000000000077941 */ /* 0x000fea0003800200 */
.L_x_2129:
        /* <DEDUP_REMOVED lines=35> */
[----:B--2---:R-:W-:-:S05]  /*a090*/  VIADD R0, R3, 0xffffffff ;  /* 0xffffffff03007836 */ /* 0x004fca0000000000 */
        /* <DEDUP_REMOVED lines=74> */
.L_x_2158:
        /* <DEDUP_REMOVED lines=22> */
.L_x_2161:
[----:B------:R-:W-:Y:S05]  /*a6a0*/  BSYNC.RECONVERGENT B1 ;  /* 0x0000000000017941 */ /* 0x000fea0003800200 */
.L_x_2160:
        /* <DEDUP_REMOVED lines=29> */
.L_x_2159:
[----:B------:R-:W-:Y:S05]  /*a880*/  BSYNC.RECONVERGENT B0 ;  /* 0x0000000000007941 */ /* 0x000fea0003800200 */
.L_x_2157:
        /* <DEDUP_REMOVED lines=24> */
.L_x_2165:
[----:B------:R-:W0:Y:S02]  /*aa10*/  F2I.S64.F64.TRUNC R4, R4 ;  /* 0x0000000400047311 */ /* 0x000e24000030d900 */
[----:B0-----:R-:W-:-:S05]  /*aa20*/  MOV R7, R4 ;  /* 0x0000000400077202 */ /* 0x001fca0000000f00 */
[----:B------:R4:W-:Y:S01]  /*aa30*/  STG.E.U8 desc[UR36][R2.64], R7 ;  /* 0x0000000702007986 */ /* 0x0009e2000c101124 */
[----:B------:R-:W-:Y:S05]  /*aa40*/  BRA `(.L_x_2167) ;  /* 0x0000000c00e07947 */ /* 0x000fea0003800000 */
.L_x_2164:
        /* <DEDUP_REMOVED lines=9> */
.L_x_2169:
[----:B------:R-:W0:Y:S02]  /*aae0*/  F2I.F64.TRUNC R5, R4 ;  /* 0x0000000400057311 */ /* 0x000e24000030d100 */
[----:B0-----:R2:W-:Y:S01]  /*aaf0*/  STG.E desc[UR36][R2.64], R5 ;  /* 0x0000000502007986 */ /* 0x0015e2000c101924 */
[----:B------:R-:W-:Y:S05]  /*ab00*/  BRA `(.L_x_2167) ;  /* 0x0000000c00b07947 */ /* 0x000fea0003800000 */
.L_x_2168:
[----:B------:R-:W0:Y:S02]  /*ab10*/  F2I.F64.TRUNC R5, R4 ;  /* 0x0000000400057311 */ /* 0x000e24000030d100 */
[----:B0-----:R0:W-:Y:S01]  /*ab20*/  STG.E.U16 desc[UR36][R2.64], R5 ;  /* 0x0000000502007986 */ /* 0x0011e2000c101524 */
[----:B------:R-:W-:Y:S05]  /*ab30*/  BRA `(.L_x_2167) ;  /* 0x0000000c00a47947 */ /* 0x000fea0003800000 */
.L_x_2163:
        /* <DEDUP_REMOVED lines=13> */
.L_x_2171:
        /* <DEDUP_REMOVED lines=8> */
.L_x_2170:
        /* <DEDUP_REMOVED lines=14> */
.L_x_2173:
        /* <DEDUP_REMOVED lines=9> */
.L_x_2172:
[----:B------:R0:W-:Y:S01]  /*ae00*/  STG.E.64 desc[UR36][R2.64], R4 ;  /* 0x0000000402007986 */ /* 0x0001e2000c101b24 */
[----:B------:R-:W-:Y:S05]  /*ae10*/  BRA `(.L_x_2167) ;  /* 0x0000000800ec7947 */ /* 0x000fea0003800000 */
.L_x_2162:
        /* <DEDUP_REMOVED lines=13> */
.L_x_2177:
        /* <DEDUP_REMOVED lines=22> */
.L_x_2180:
[----:B------:R-:W-:-:S04]  /*b050*/  SHF.R.U32.HI R5, RZ, 0x18, R7 ;  /* 0x00000018ff057819 */ /* 0x000fc80000011607 */
[----:B------:R-:W-:-:S07]  /*b060*/  LOP3.LUT R0, R0, 0x80, R5, 0xf8, !PT ;  /* 0x0000008000007812 */ /* 0x000fce00078ef805 */
.L_x_2179:
[----:B------:R-:W-:Y:S05]  /*b070*/  BSYNC.RECONVERGENT B0 ;  /* 0x0000000000007941 */ /* 0x000fea0003800200 */
.L_x_2178:
[----:B------:R0:W-:Y:S01]  /*b080*/  STG.E.U8 desc[UR36][R2.64], R0 ;  /* 0x0000000002007986 */ /* 0x0001e2000c101124 */
[----:B------:R-:W-:Y:S05]  /*b090*/  BRA `(.L_x_2167) ;  /* 0x00000008004c7947 */ /* 0x000fea0003800000 */
.L_x_2176:
        /* <DEDUP_REMOVED lines=22> */
.L_x_2183:
[----:B------:R-:W-:-:S04]  /*b200*/  SHF.R.U32.HI R5, RZ, 0x18, R7 ;  /* 0x00000018ff057819 */ /* 0x000fc80000011607 */
[----:B------:R-:W-:-:S07]  /*b210*/  LOP3.LUT R0, R0, 0x80, R5, 0xf8, !PT ;  /* 0x0000008000007812 */ /* 0x000fce00078ef805 */
.L_x_2182:
[----:B------:R-:W-:Y:S05]  /*b220*/  BSYNC.RECONVERGENT B0 ;  /* 0x0000000000007941 */ /* 0x000fea0003800200 */
.L_x_2181:
[----:B------:R0:W-:Y:S01]  /*b230*/  STG.E.U8 desc[UR36][R2.64], R0 ;  /* 0x0000000002007986 */ /* 0x0001e2000c101124 */
[----:B------:R-:W-:Y:S05]  /*b240*/  BRA `(.L_x_2167) ;  /* 0x0000000400e07947 */ /* 0x000fea0003800000 */
.L_x_2175:
        /* <DEDUP_REMOVED lines=26> */
.L_x_2185:
[----:B------:R-:W0:Y:S02]  /*b3f0*/  F2I.U64.F64.TRUNC R4, R4 ;  /* 0x0000000400047311 */ /* 0x000e24000030d800 */
[----:B0-----:R0:W-:Y:S01]  /*b400*/  STG.E.64 desc[UR36][R2.64], R4 ;  /* 0x0000000402007986 */ /* 0x0011e2000c101b24 */
[----:B------:R-:W-:Y:S05]  /*b410*/  BRA `(.L_x_2167) ;  /* 0x00000004006c7947 */ /* 0x000fea0003800000 */
.L_x_2184:
[----:B------:R-:W0:Y:S02]  /*b420*/  F2I.U32.F64.TRUNC R5, R4 ;  /* 0x0000000400057311 */ /* 0x000e24000030d000 */
[----:B0-----:R0:W-:Y:S01]  /*b430*/  STG.E desc[UR36][R2.64], R5 ;  /* 0x0000000502007986 */ /* 0x0011e2000c101924 */
[----:B------:R-:W-:Y:S05]  /*b440*/  BRA `(.L_x_2167) ;  /* 0x0000000400607947 */ /* 0x000fea0003800000 */
.L_x_2174:
        /* <DEDUP_REMOVED lines=10> */
.L_x_2187:
[----:B------:R-:W-:-:S05]  /*b4f0*/  CS2R R6, SRZ ;  /* 0x0000000000067805 */ /* 0x000fca000001ff00 */
[----:B------:R0:W-:Y:S01]  /*b500*/  STG.E.128 desc[UR36][R2.64], R4 ;  /* 0x0000000402007986 */ /* 0x0001e2000c101d24 */
[----:B------:R-:W-:Y:S05]  /*b510*/  BRA `(.L_x_2167) ;  /* 0x00000004002c7947 */ /* 0x000fea0003800000 */
.L_x_2186:
[----:B------:R-:W-:-:S09]  /*b520*/  UISETP.NE.AND UP0, UPT, UR4, 0xf, UPT ;  /* 0x0000000f0400788c */ /* 0x000fd2000bf05270 */
[----:B------:R-:W-:Y:S05]  /*b530*/  BRA.U !UP0, `(.L_x_2188) ;  /* 0x0000000508087547 */ /* 0x000fea000b800000 */
[----:B------:R-:W-:-:S09]  /*b540*/  UISETP.NE.AND UP0, UPT, UR4, 0x17, UPT ;  /* 0x000000170400788c */ /* 0x000fd2000bf05270 */
[----:B------:R-:W-:Y:S05]  /*b550*/  BRA.U !UP0, `(.L_x_2189) ;  /* 0x0000000108a07547 */ /* 0x000fea000b800000 */
[----:B------:R-:W-:-:S09]  /*b560*/  UISETP.NE.AND UP0, UPT, UR4, 0x18, UPT ;  /* 0x000000180400788c */ /* 0x000fd2000bf05270 */
[----:B------:R-:W-:Y:S05]  /*b570*/  BRA.U !UP0, `(.L_x_2190) ;  /* 0x0000000108447547 */ /* 0x000fea000b800000 */
.L_x_2166:
        /* <DEDUP_REMOVED lines=16> */
.L_x_2191:
[----:B------:R-:W-:Y:S05]  /*b680*/  BRA `(.L_x_2167) ;  /* 0x0000000000d07947 */ /* 0x000fea0003800000 */
.L_x_2190:
        /* <DEDUP_REMOVED lines=17> */
.L_x_2193:
[----:B------:R-:W-:Y:S05]  /*b7a0*/  BSYNC.RECONVERGENT B0 ;  /* 0x0000000000007941 */ /* 0x000fea0003800200 */
.L_x_2192:
[----:B------:R-:W-:-:S05]  /*b7b0*/  LOP3.LUT R7, R0, 0x80, R7, 0xf8, !PT ;  /* 0x0000008000077812 */ /* 0x000fca00078ef807 */
[----:B------:R0:W-:Y:S01]  /*b7c0*/  STG.E.U8 desc[UR36][R2.64], R7 ;  /* 0x0000000702007986 */ /* 0x0001e2000c101124 */
[----:B------:R-:W-:Y:S05]  /*b7d0*/  BRA `(.L_x_2167) ;  /* 0x00000000007c7947 */ /* 0x000fea0003800000 */
.L_x_2189:
        /* <DEDUP_REMOVED lines=16> */
.L_x_2195:
[----:B------:R-:W-:Y:S01]  /*b8e0*/  IMAD.MOV.U32 R0, RZ, RZ, 0x7f ;  /* 0x0000007fff007424 */ /* 0x000fe200078e00ff */
[----:B------:R-:W-:-:S04]  /*b8f0*/  ISETP.GT.U32.AND P0, PT, R6, 0x7f800000, PT ;  /* 0x7f8000000600780c */ /* 0x000fc80003f04070 */
[----:B------:R-:W-:-:S09]  /*b900*/  SEL R0, R0, 0x7c, P0 ;  /* 0x0000007c00007807 */ /* 0x000fd20000000000 */
.L_x_2196:
[----:B------:R-:W-:Y:S05]  /*b910*/  BSYNC.RECONVERGENT B0 ;  /* 0x0000000000007941 */ /* 0x000fea0003800200 */
.L_x_2194:
[----:B------:R-:W-:-:S04]  /*b920*/  SHF.R.U32.HI R5, RZ, 0x18, R7 ;  /* 0x00000018ff057819 */ /* 0x000fc80000011607 */
[----:B------:R-:W-:-:S05]  /*b930*/  LOP3.LUT R5, R0, 0x80, R5, 0xf8, !PT ;  /* 0x0000008000057812 */ /* 0x000fca00078ef805 */
[----:B------:R0:W-:Y:S01]  /*b940*/  STG.E.U8 desc[UR36][R2.64], R5 ;  /* 0x0000000502007986 */ /* 0x0001e2000c101124 */
[----:B------:R-:W-:Y:S05]  /*b950*/  BRA `(.L_x_2167) ;  /* 0x00000000001c7947 */ /* 0x000fea0003800000 */
.L_x_2188:
[----:B------:R-:W-:Y:S01]  /*b960*/  UMOV UR4, 0xf0000000 ;  /* 0xf000000000047882 */ /* 0x000fe20000000000 */
[----:B------:R-:W-:Y:S01]  /*b970*/  UMOV UR5, 0x380fffff ;  /* 0x380fffff00057882 */ /* 0x000fe20000000000 */
[----:B------:R-:W0:Y:S01]  /*b980*/  F2F.F32.F64 R0, R4 ;  /* 0x0000000400007310 */ /* 0x000e220000301000 */
[----:B------:R-:W-:-:S14]  /*b990*/  DSETP.GEU.AND P0, PT, |R4|, UR4, PT ;  /* 0x0000000404007e2a */ /* 0x000fdc000bf0e200 */
[----:B0-----:R-:W-:-:S05]  /*b9a0*/  @!P0 FMUL R0, R0, 1.175494350822287508e-38 ;  /* 0x0080000000008820 */ /* 0x001fca0000400000 */
[----:B------:R-:W-:-:S05]  /*b9b0*/  F2FP.BF16.F32.PACK_AB R0, RZ, R0 ;  /* 0x00000000ff00723e */ /* 0x000fca00000010ff */
[----:B------:R0:W-:Y:S02]  /*b9c0*/  STG.E.U16 desc[UR36][R2.64], R0 ;  /* 0x0000000002007986 */ /* 0x0001e4000c101524 */
.L_x_2167:
[----:B------:R-:W-:-:S07]  /*b9d0*/  IADD3 R17, PT, PT, R17, 0x80, RZ ;  /* 0x0000008011117810 */ /* 0x000fce0007ffe0ff */
.L_x_2127:
[----:B------:R-:W-:Y:S05]  /*b9e0*/  BSYNC.RECONVERGENT B6 ;  /* 0x0000000000067941 */ /* 0x000fea0003800200 */
.L_x_2126:
[----:B------:R-:W5:Y:S02]  /*b9f0*/  LDCU UR4, c[0x0][0x380] ;  /* 0x00007000ff0477ac */ /* 0x000f640008000800 */
[----:B-----5:R-:W-:-:S13]  /*ba00*/  ISETP.GE.AND P0, PT, R17, UR4, PT ;  /* 0x0000000411007c0c */ /* 0x020fda000bf06270 */
[----:B------:R-:W-:Y:S05]  /*ba10*/  @P0 EXIT ;  /* 0x000000000000094d */ /* 0x000fea0003800000 */
        /* <DEDUP_REMOVED lines=303> */
.L_x_2197:
[----:B------:R-:W0:Y:S01]  /*cd10*/  LDCU.128 UR8, c[0x0][0x580] ;  /* 0x0000b000ff0877ac */ /* 0x000e220008000c00 */
[----:B------:R-:W-:Y:S01]  /*cd20*/  BSSY.RECONVERGENT B6, `(.L_x_2198) ;  /* 0x00000ee000067945 */ /* 0x000fe20003800200 */
[----:B------:R-:W-:-:S04]  /*cd30*/  UPRMT UR4, UR41, 0x9910, URZ ;  /* 0x0000991029047896 */ /* 0x000fc800080000ff */
[----:B------:R-:W-:Y:S01]  /*cd40*/  UISETP.GT.AND UP0, UPT, UR4, 0x9, UPT ;  /* 0x000000090400788c */ /* 0x000fe2000bf04270 */
[----:B0-----:R-:W-:Y:S02]  /*cd50*/  IADD3 R16, P0, PT, R16, UR8, RZ ;  /* 0x0000000810107c10 */ /* 0x001fe4000ff1e0ff */
[----:B-1234-:R-:W-:-:S03]  /*cd60*/  IADD3 R2, P1, PT, R0, UR10, RZ ;  /* 0x0000000a00027c10 */ /* 0x01efc6000ff3e0ff */
        /* <DEDUP_REMOVED lines=14> */
.L_x_2202:
[----:B------:R-:W2:Y:S02]  /*ce50*/  LDG.E.U8 R2, desc[UR36][R2.64] ;  /* 0x0000002402027981 */ /* 0x000ea4000c1e1100 */
[----:B--2---:R0:W1:Y:S01]  /*ce60*/  I2F.F64.U16 R28, R2 ;  /* 0x00000002001c7312 */ /* 0x0040620000101800 */
[----:B------:R-:W-:Y:S05]  /*ce70*/  BRA `(.L_x_2204) ;  /* 0x0000000c00607947 */ /* 0x000fea0003800000 */
.L_x_2201:
        /* <DEDUP_REMOVED lines=9> */
.L_x_2206:
[----:B------:R-:W2:Y:S02]  /*cf10*/  LDG.E R2, desc[UR36][R2.64] ;  /* 0x0000002402027981 */ /* 0x000ea4000c1e1900 */
[----:B--2---:R0:W1:Y:S01]  /*cf20*/  I2F.F64 R28, R2 ;  /* 0x00000002001c7312 */ /* 0x0040620000201c00 */
[----:B------:R-:W-:Y:S05]  /*cf30*/  BRA `(.L_x_2204) ;  /* 0x0000000c00307947 */ /* 0x000fea0003800000 */
.L_x_2205:
[----:B------:R-:W2:Y:S02]  /*cf40*/  LDG.E.U16 R2, desc[UR36][R2.64] ;  /* 0x0000002402027981 */ /* 0x000ea4000c1e1500 */
[----:B--2---:R0:W1:Y:S01]  /*cf50*/  I2F.F64.S16 R28, R2 ;  /* 0x00000002001c7312 */ /* 0x0040620000101c00 */
[----:B------:R-:W-:Y:S05]  /*cf60*/  BRA `(.L_x_2204) ;  /* 0x0000000c00247947 */ /* 0x000fea0003800000 */
.L_x_2200:
        /* <DEDUP_REMOVED lines=10> */
.L_x_2208:
[----:B------:R-:W2:Y:S02]  /*d010*/  LDG.E.U16 R0, desc[UR36][R2.64] ;  /* 0x0000002402007981 */ /* 0x000ea4000c1e1500 */
[----:B--2---:R-:W-:-:S05]  /*d020*/  HADD2.F32 R0, -RZ, R0.H0_H0 ;  /* 0x20000000ff007230 */ /* 0x004fca0000004100 */
[----:B------:R-:W-:-:S04]  /*d030*/  FMUL.FTZ R0, R0, 1 ;  /* 0x3f80000000007820 */ /* 0x000fc80000410000 */
[----:B------:R0:W1:Y:S01]  /*d040*/  F2F.F64.F32 R28, R0 ;  /* 0x00000000001c7310 */ /* 0x0000620000201800 */
[----:B------:R-:W-:Y:S05]  /*d050*/  BRA `(.L_x_2204) ;  /* 0x0000000800e87947 */ /* 0x000fea0003800000 */
.L_x_2207:
        /* <DEDUP_REMOVED lines=10> */
.L_x_2210:
[----:B------:R-:W2:Y:S02]  /*d100*/  LDG.E.U16 R2, desc[UR36][R2.64] ;  /* 0x0000002402027981 */ /* 0x000ea4000c1e1500 */
[----:B--2---:R-:W-:-:S05]  /*d110*/  HADD2.F32 R0, -RZ, R2.H0_H0 ;  /* 0x20000002ff007230 */ /* 0x004fca0000004100 */
[----:B------:R-:W-:-:S04]  /*d120*/  FMUL.FTZ R0, R0, 1 ;  /* 0x3f80000000007820 */ /* 0x000fc80000410000 */
[----:B------:R0:W1:Y:S01]  /*d130*/  F2F.F64.F32 R28, R0 ;  /* 0x00000000001c7310 */ /* 0x0000620000201800 */
[----:B------:R-:W-:Y:S05]  /*d140*/  BRA `(.L_x_2204) ;  /* 0x0000000800ac7947 */ /* 0x000fea0003800000 */
.L_x_2209:
[----:B------:R0:W5:Y:S01]  /*d150*/  LDG.E.64 R28, desc[UR36][R2.64] ;  /* 0x00000024021c7981 */ /* 0x000162000c1e1b00 */
[----:B------:R-:W-:Y:S05]  /*d160*/  BRA `(.L_x_2204) ;  /* 0x0000000800a47947 */ /* 0x000fea0003800000 */
.L_x_2199:
        /* <DEDUP_REMOVED lines=9> */
[----:B------:R-:W-:Y:S01]  /*d200*/  IMAD.MOV.U32 R28, RZ, RZ, RZ ;  /* 0x000000ffff1c7224 */ /* 0x000fe200078e00ff */
[----:B--2---:R-:W-:-:S04]  /*d210*/  ISETP.NE.AND P0, PT, R2, RZ, PT ;  /* 0x000000ff0200720c */ /* 0x004fc80003f05270 */
[----:B------:R-:W-:Y:S01]  /*d220*/  FSEL R29, RZ, 1.875, !P0 ;  /* 0x3ff00000ff1d7808 */ /* 0x000fe20004000000 */
[----:B------:R-:W-:Y:S08]  /*d230*/  BRA `(.L_x_2204) ;  /* 0x0000000800707947 */ /* 0x000ff00003800000 */
.L_x_2213:
[----:B------:R0:W5:Y:S01]  /*d240*/  LDG.E.64 R28, desc[UR36][R2.64] ;  /* 0x00000024021c7981 */ /* 0x000162000c1e1b00 */
[----:B------:R-:W-:Y:S05]  /*d250*/  BRA `(.L_x_2204) ;  /* 0x0000000800687947 */ /* 0x000fea0003800000 */
.L_x_2212:
[----:B------:R-:W-:-:S09]  /*d260*/  UISETP.NE.AND UP0, UPT, UR4, 0xf, UPT ;  /* 0x0000000f0400788c */ /* 0x000fd2000bf05270 */
[----:B------:R-:W-:Y:S05]  /*d270*/  BRA.U !UP0, `(.L_x_2214) ;  /* 0x00000001089c7547 */ /* 0x000fea000b800000 */
[----:B------:R-:W-:-:S09]  /*d280*/  UISETP.NE.AND UP0, UPT, UR4, 0x17, UPT ;  /* 0x000000170400788c */ /* 0x000fd2000bf05270 */
[----:B------:R-:W-:Y:S05]  /*d290*/  BRA.U !UP0, `(.L_x_2215) ;  /* 0x00000001085c7547 */ /* 0x000fea000b800000 */
[----:B------:R-:W-:-:S09]  /*d2a0*/  UISETP.NE.AND UP0, UPT, UR4, 0x18, UPT ;  /* 0x000000180400788c */ /* 0x000fd2000bf05270 */
[----:B------:R-:W-:Y:S05]  /*d2b0*/  BRA.U UP0, `(.L_x_2203) ;  /* 0x0000000500f47547 */ /* 0x000fea000b800000 */
[----:B------:R-:W2:Y:S01]  /*d2c0*/  LDG.E.U8 R0, desc[UR36][R2.64] ;  /* 0x0000002402007981 */ /* 0x000ea2000c1e1100 */
[----:B------:R-:W-:Y:S02]  /*d2d0*/  HFMA2 R6, -RZ, RZ, 0, 1.847743988037109375e-06 ;  /* 0x0000001fff067431 */ /* 0x000fe400000001ff */
        /* <DEDUP_REMOVED lines=19> */
.L_x_2215:
        /* <DEDUP_REMOVED lines=10> */
[----:B------:R-:W-:-:S05]  /*d4b0*/  LOP3.LUT R0, R0, 0x80000000, R5, 0xf8, !PT ;  /* 0x8000000000007812 */ /* 0x000fca00078ef805 */
[----:B------:R-:W-:-:S04]  /*d4c0*/  FMUL.FTZ R0, R0, 1 ;  /* 0x3f80000000007820 */ /* 0x000fc80000410000 */
[----:B------:R0:W1:Y:S01]  /*d4d0*/  F2F.F64.F32 R28, R0 ;  /* 0x00000000001c7310 */ /* 0x0000620000201800 */
[----:B------:R-:W-:Y:S05]  /*d4e0*/  BRA `(.L_x_2204) ;  /* 0x0000000400c47947 */ /* 0x000fea0003800000 */
.L_x_2214:
[----:B------:R-:W2:Y:S02]  /*d4f0*/  LDG.E.U16 R0, desc[UR36][R2.64] ;  /* 0x0000002402007981 */ /* 0x000ea4000c1e1500 */
[----:B--2---:R-:W-:-:S04]  /*d500*/  IMAD.U32 R0, R0, 0x10000, RZ ;  /* 0x0001000000007824 */ /* 0x004fc800078e00ff */
[----:B------:R-:W-:-:S04]  /*d510*/  FMUL.FTZ R0, R0, 1 ;  /* 0x3f80000000007820 */ /* 0x000fc80000410000 */
[----:B------:R0:W1:Y:S01]  /*d520*/  F2F.F64.F32 R28, R0 ;  /* 0x00000000001c7310 */ /* 0x0000620000201800 */
[----:B------:R-:W-:Y:S05]  /*d530*/  BRA `(.L_x_2204) ;  /* 0x0000000400b07947 */ /* 0x000fea0003800000 */
.L_x_2211:
        /* <DEDUP_REMOVED lines=11> */
.L_x_2218:
        /* <DEDUP_REMOVED lines=21> */
.L_x_2220:
[----:B------:R-:W-:Y:S05]  /*d740*/  BSYNC.RECONVERGENT B0 ;  /* 0x0000000000007941 */ /* 0x000fea0003800200 */
.L_x_2219:
[----:B------:R-:W-:Y:S01]  /*d750*/  IMAD.SHL.U32 R0, R0, 0x100000, RZ ;  /* 0x0010000000007824 */ /* 0x000fe200078e00ff */
[----:B------:R-:W-:-:S04]  /*d760*/  LEA R2, R2, 0x3b800000, 0x17 ;  /* 0x3b80000002027811 */ /* 0x000fc800078eb8ff */
[----:B------:R-:W-:-:S05]  /*d770*/  LOP3.LUT R0, R2, R0, R7, 0xfe, !PT ;  /* 0x0000000002007212 */ /* 0x000fca00078efe07 */
[----:B------:R-:W-:-:S04]  /*d780*/  FMUL.FTZ R0, R0, 1 ;  /* 0x3f80000000007820 */ /* 0x000fc80000410000 */
[----:B------:R0:W1:Y:S01]  /*d790*/  F2F.F64.F32 R28, R0 ;  /* 0x00000000001c7310 */ /* 0x0000620000201800 */
[----:B------:R-:W-:Y:S05]  /*d7a0*/  BRA `(.L_x_2204) ;  /* 0x0000000400147947 */ /* 0x000fea0003800000 */
.L_x_2217:
        /* <DEDUP_REMOVED lines=21> */
.L_x_2222:
[----:B------:R-:W-:Y:S05]  /*d900*/  BSYNC.RECONVERGENT B0 ;  /* 0x0000000000007941 */ /* 0x000fea0003800200 */
.L_x_2221:
[----:B------:R-:W-:Y:S02]  /*d910*/  SHF.L.U32 R0, R0, 0x15, RZ ;  /* 0x0000001500007819 */ /* 0x000fe400000006ff */
[----:B------:R-:W-:-:S04]  /*d920*/  LEA R2, R2, 0x37800000, 0x17 ;  /* 0x3780000002027811 */ /* 0x000fc800078eb8ff */
[----:B------:R-:W-:-:S05]  /*d930*/  LOP3.LUT R0, R2, R0, R7, 0xfe, !PT ;  /* 0x0000000002007212 */ /* 0x000fca00078efe07 */
[----:B------:R-:W-:-:S04]  /*d940*/  FMUL.FTZ R0, R0, 1 ;  /* 0x3f80000000007820 */ /* 0x000fc80000410000 */
[----:B------:R0:W1:Y:S01]  /*d950*/  F2F.F64.F32 R28, R0 ;  /* 0x00000000001c7310 */ /* 0x0000620000201800 */
[----:B------:R-:W-:Y:S05]  /*d960*/  BRA `(.L_x_2204) ;  /* 0x0000000000a47947 */ /* 0x000fea0003800000 */
.L_x_2216:
        /* <DEDUP_REMOVED lines=13> */
[----:B------:R-:W-:Y:S01]  /*da40*/  @!P0 IMAD.MOV.U32 R28, RZ, RZ, 0x20000000 ;  /* 0x20000000ff1c8424 */ /* 0x000fe200078e00ff */
[----:B------:R-:W-:-:S03]  /*da50*/  @!P0 MOV R29, 0x7ff80000 ;  /* 0x7ff80000001d8802 */ /* 0x000fc60000000f00 */
[----:B------:R-:W-:-:S04]  /*da60*/  @P0 FMUL.FTZ R0, R0, 1 ;  /* 0x3f80000000000820 */ /* 0x000fc80000410000 */
[----:B------:R2:W3:Y:S01]  /*da70*/  @P0 F2F.F64.F32 R28, R0 ;  /* 0x00000000001c0310 */ /* 0x0004e20000201800 */
[----:B------:R-:W-:Y:S05]  /*da80*/  BRA `(.L_x_2204) ;  /* 0x00000000005c7947 */ /* 0x000fea0003800000 */
.L_x_2203:
        /* <DEDUP_REMOVED lines=16> */
.L_x_2225:
[----:B------:R-:W-:Y:S01]  /*db90*/  CS2R R28, SRZ ;  /* 0x00000000001c7805 */ /* 0x000fe2000001ff00 */
[----:B------:R-:W-:Y:S06]  /*dba0*/  BRA `(.L_x_2204) ;  /* 0x0000000000147947 */ /* 0x000fec0003800000 */
.L_x_2224:
[----:B------:R-:W2:Y:S02]  /*dbb0*/  LDG.E.64 R28, desc[UR36][R2.64] ;  /* 0x00000024021c7981 */ /* 0x000ea4000c1e1b00 */
[----:B--2---:R-:W4:Y:S01]  /*dbc0*/  I2F.F64.U64 R28, R28 ;  /* 0x0000001c001c7312 */ /* 0x004f220000301800 */
[----:B------:R-:W-:Y:S05]  /*dbd0*/  BRA `(.L_x_2204) ;  /* 0x0000000000087947 */ /* 0x000fea0003800000 */
.L_x_2223:
[----:B------:R-:W2:Y:S02]  /*dbe0*/  LDG.E R2, desc[UR36][R2.64] ;  /* 0x0000002402027981 */ /* 0x000ea4000c1e1900 */
[----:B--2---:R0:W1:Y:S02]  /*dbf0*/  I2F.F64.U32 R28, R2 ;  /* 0x00000002001c7312 */ /* 0x0040640000201800 */
.L_x_2204:
[----:B------:R-:W-:Y:S05]  /*dc00*/  BSYNC.RECONVERGENT B6 ;  /* 0x0000000000067941 */ /* 0x000fea0003800200 */
.L_x_2198:
[----:B01-345:R-:W-:Y:S01]  /*dc10*/  DFMA R2, R28, R28, 1 ;  /* 0x3ff000001c02742b */ /* 0x03bfe2000000001c */
[----:B------:R-:W-:Y:S01]  /*dc20*/  MOV R4, RZ ;  /* 0x000000ff00047202 */ /* 0x000fe20000000f00 */
[----:B------:R-:W-:Y:S01]  /*dc30*/  IMAD.MOV.U32 R8, RZ, RZ, 0x0 ;  /* 0x00000000ff087424 */ /* 0x000fe200078e00ff */
[----:B------:R-:W-:Y:S01]  /*dc40*/  MOV R9, 0x3fd80000 ;  /* 0x3fd8000000097802 */ /* 0x000fe20000000f00 */
[----:B------:R-:W-:Y:S01]  /*dc50*/  IMAD.MOV.U32 R26, RZ, RZ, R28 ;  /* 0x000000ffff1a7224 */ /* 0x000fe200078e001c */
[----:B------:R-:W-:Y:S01]  /*dc60*/  LOP3.LUT R27, R29, 0x7fffffff, RZ, 0xc0, !PT ;  /* 0x7fffffff1d1b7812 */ /* 0x000fe200078ec0ff */
[----:B------:R-:W0:Y:S01]  /*dc70*/  MUFU.RSQ64H R5, R3 ;  /* 0x0000000300057308 */ /* 0x000e220000001c00 */
[----:B------:R-:W-:Y:S02]  /*dc80*/  BSSY.RECONVERGENT B0, `(.L_x_2226) ;  /* 0x000009a000007945 */ /* 0x000fe40003800200 */
[----:B------:R-:W-:Y:S01]  /*dc90*/  ISETP.GT.U32.AND P0, PT, R27, 0x43dfffff, PT ;  /* 0x43dfffff1b00780c */ /* 0x000fe20003f04070 */
        /* <DEDUP_REMOVED lines=19> */
[----:B------:R-:W-:Y:S01]  /*ddd0*/  IMAD.MOV.U32 R3, RZ, RZ, R11 ;  /* 0x000000ffff037224 */ /* 0x000fe200078e000b */
[-C--:B------:R-:W-:Y:S02]  /*dde0*/  MOV R2, R10.reuse ;  /* 0x0000000a00027202 */ /* 0x080fe40000000f00 */
[----:B------:R-:W-:-:S09]  /*ddf0*/  MOV R8, R10 ;  /* 0x0000000a00087202 */ /* 0x000fd20000000f00 */
[----:B------:R-:W-:-:S10]  /*de00*/  @!P0 DMUL R2, R2, 1.80143985094819840000e+16 ;  /* 0x4350000002028828 */ /* 0x000fd40000000000 */
[----:B------:R-:W-:Y:S02]  /*de10*/  @!P0 MOV R11, R3 ;  /* 0x00000003000b8202 */ /* 0x000fe40000000f00 */
[----:B------:R-:W-:-:S03]  /*de20*/  @!P0 MOV R8, R2 ;  /* 0x0000000200088202 */ /* 0x000fc60000000f00 */
[----:B--2---:R-:W-:-:S05]  /*de30*/  VIADD R0, R11, 0xffffffff ;  /* 0xffffffff0b007836 */ /* 0x004fca0000000000 */
[----:B------:R-:W-:Y:S01]  /*de40*/  ISETP.GE.U32.AND P1, PT, R0, 0x7fefffff, PT ;  /* 0x7fefffff0000780c */ /* 0x000fe20003f26070 */
[----:B------:R-:W-:Y:S02]  /*de50*/  IMAD.MOV.U32 R0, RZ, RZ, -0x3ff ;  /* 0xfffffc01ff007424 */ /* 0x000fe400078e00ff */
        /* <DEDUP_REMOVED lines=8> */
[----:B------:R-:W-:Y:S01]  /*dee0*/  LOP3.LUT R2, R11, 0xfffff, RZ, 0xc0, !PT ;  /* 0x000fffff0b027812 */ /* 0x000fe200078ec0ff */
[----:B------:R-:W-:Y:S01]  /*def0*/  IMAD.MOV.U32 R14, RZ, RZ, -0x748574fc ;  /* 0x8b7a8b04ff0e7424 */ /* 0x000fe200078e00ff */
[----:B------:R-:W-:Y:S01]  /*df00*/  MOV R4, RZ ;  /* 0x000000ff00047202 */ /* 0x000fe20000000f00 */
[----:B------:R-:W-:Y:S01]  /*df10*/  UMOV UR4, 0x3ae80f1e ;  /* 0x3ae80f1e00047882 */ /* 0x000fe20000000000 */
[----:B------:R-:W-:Y:S01]  /*df20*/  LOP3.LUT R9, R2, 0x3ff00000, RZ, 0xfc, !PT ;  /* 0x3ff0000002097812 */ /* 0x000fe200078efcff */
[----:B------:R-:W-:Y:S01]  /*df30*/  UMOV UR5, 0x3eb1380b ;  /* 0x3eb1380b00057882 */ /* 0x000fe20000000000 */
[----:B------:R-:W-:Y:S01]  /*df40*/  MOV R15, 0x3ed0ee25 ;  /* 0x3ed0ee25000f7802 */ /* 0x000fe20000000f00 */
[----:B------:R-:W-:Y:S01]  /*df50*/  UMOV UR6, 0x80000000 ;  /* 0x8000000000067882 */ /* 0x000fe20000000000 */
[----:B------:R-:W-:Y:S01]  /*df60*/  ISETP.GE.U32.AND P0, PT, R9, 0x3ff6a09f, PT ;  /* 0x3ff6a09f0900780c */ /* 0x000fe20003f06070 */
[----:B------:R-:W-:Y:S01]  /*df70*/  UMOV UR7, 0x43300000 ;  /* 0x4330000000077882 */ /* 0x000fe20000000000 */
[----:B------:R-:W-:-:S11]  /*df80*/  LEA.HI R0, R11, R0, RZ, 0xc ;  /* 0x000000000b007211 */ /* 0x000fd600078f60ff */
[----:B------:R-:W-:Y:S01]  /*df90*/  @P0 IADD3 R3, PT, PT, R9, -0x100000, RZ ;  /* 0xfff0000009030810 */ /* 0x000fe20007ffe0ff */
[----:B------:R-:W-:-:S04]  /*dfa0*/  @P0 VIADD R0, R0, 0x1 ;  /* 0x0000000100000836 */ /* 0x000fc80000000000 */
[----:B------:R-:W-:-:S06]  /*dfb0*/  @P0 IMAD.MOV.U32 R9, RZ, RZ, R3 ;  /* 0x000000ffff090224 */ /* 0x000fcc00078e0003 */
[C---:B------:R-:W-:Y:S02]  /*dfc0*/  DADD R12, R8.reuse, 1 ;  /* 0x3ff00000080c7429 */ /* 0x040fe40000000000 */
[----:B------:R-:W-:-:S04]  /*dfd0*/  DADD R8, R8, -1 ;  /* 0xbff0000008087429 */ /* 0x000fc80000000000 */
[----:B------:R-:W0:Y:S02]  /*dfe0*/  MUFU.RCP64H R5, R13 ;  /* 0x0000000d00057308 */ /* 0x000e240000001800 */
[----:B0-----:R-:W-:-:S08]  /*dff0*/  DFMA R2, -R12, R4, 1 ;  /* 0x3ff000000c02742b */ /* 0x001fd00000000104 */
[----:B------:R-:W-:-:S08]  /*e000*/  DFMA R2, R2, R2, R2 ;  /* 0x000000020202722b */ /* 0x000fd00000000002 */
[----:B------:R-:W-:-:S08]  /*e010*/  DFMA R4, R4, R2, R4 ;  /* 0x000000020404722b */ /* 0x000fd00000000004 */
[----:B------:R-:W-:-:S08]  /*e020*/  DMUL R2, R8, R4 ;  /* 0x0000000408027228 */ /* 0x000fd00000000000 */
[----:B------:R-:W-:-:S08]  /*e030*/  DFMA R2, R8, R4, R2 ;  /* 0x000000040802722b */ /* 0x000fd00000000002 */
[----:B------:R-:W-:Y:S02]  /*e040*/  DMUL R6, R2, R2 ;  /* 0x0000000202067228 */ /* 0x000fe40000000000 */
[----:B------:R-:W-:-:S06]  /*e050*/  DADD R10, R8, -R2 ;  /* 0x00000000080a7229 */ /* 0x000fcc0000000802 */
[----:B------:R-:W-:Y:S01]  /*e060*/  DFMA R12, R6, UR4, R14 ;  /* 0x00000004060c7c2b */ /* 0x000fe2000800000e */
[----:B------:R-:W-:Y:S01]  /*e070*/  UMOV UR4, 0x9f02676f ;  /* 0x9f02676f00047882 */ /* 0x000fe20000000000 */
[----:B------:R-:W-:Y:S01]  /*e080*/  UMOV UR5, 0x3ef3b266 ;  /* 0x3ef3b26600057882 */ /* 0x000fe20000000000 */
[----:B------:R-:W-:Y:S01]  /*e090*/  LOP3.LUT R14, R0, 0x80000000, RZ, 0x3c, !PT ;  /* 0x80000000000e7812 */ /* 0x000fe200078e3cff */
[----:B------:R-:W-:Y:S01]  /*e0a0*/  DADD R10, R10, R10 ;  /* 0x000000000a0a7229 */ /* 0x000fe2000000000a */
[----:B------:R-:W-:-:S03]  /*e0b0*/  MOV R15, 0x43300000 ;  /* 0x43300000000f7802 */ /* 0x000fc60000000f00 */
[----:B------:R-:W-:Y:S01]  /*e0c0*/  DFMA R12, R6, R12, UR4 ;  /* 0x00000004060c7e2b */ /* 0x000fe2000800000c */
[----:B------:R-:W-:Y:S01]  /*e0d0*/  UMOV UR4, 0xa9ab0956 ;  /* 0xa9ab095600047882 */ /* 0x000fe20000000000 */
[----:B------:R-:W-:Y:S01]  /*e0e0*/  UMOV UR5, 0x3f1745cb ;  /* 0x3f1745cb00057882 */ /* 0x000fe20000000000 */
[----:B------:R-:W-:Y:S01]  /*e0f0*/  DADD R14, R14, -UR6 ;  /* 0x800000060e0e7e29 */ /* 0x000fe20008000000 */
[----:B------:R-:W-:Y:S01]  /*e100*/  UMOV UR6, 0xfefa39ef ;  /* 0xfefa39ef00067882 */ /* 0x000fe20000000000 */
[----:B------:R-:W-:Y:S01]  /*e110*/  UMOV UR7, 0x3fe62e42 ;  /* 0x3fe62e4200077882 */ /* 0x000fe20000000000 */
[----:B------:R-:W-:Y:S02]  /*e120*/  DFMA R10, R8, -R2, R10 ;  /* 0x80000002080a722b */ /* 0x000fe4000000000a */
[----:B------:R-:W-:Y:S01]  /*e130*/  DFMA R12, R6, R12, UR4 ;  /* 0x00000004060c7e2b */ /* 0x000fe2000800000c */
[----:B------:R-:W-:Y:S01]  /*e140*/  UMOV UR4, 0x2d1b5154 ;  /* 0x2d1b515400047882 */ /* 0x000fe20000000000 */
[----:B------:R-:W-:Y:S01]  /*e150*/  UMOV UR5, 0x3f3c71c7 ;  /* 0x3f3c71c700057882 */ /* 0x000fe20000000000 */
[----:B------:R-:W-:-:S03]  /*e160*/  DFMA R24, R14, UR6, R2 ;  /* 0x000000060e187c2b */ /* 0x000fc60008000002 */
[----:B------:R-:W-:Y:S02]  /*e170*/  DMUL R10, R4, R10 ;  /* 0x0000000a040a7228 */ /* 0x000fe40000000000 */
        /* <DEDUP_REMOVED lines=22> */
.L_x_2227:
        /* <DEDUP_REMOVED lines=16> */
[----:B------:R-:W-:Y:S01]  /*e3e0*/  MOV R14, R24 ;  /* 0x00000018000e7202 */ /* 0x000fe20000000f00 */
[----:B------:R-:W-:Y:S01]  /*e3f0*/  IMAD.MOV.U32 R15, RZ, RZ, R25 ;  /* 0x000000ffff0f7224 */ /* 0x000fe200078e0019 */
[----:B------:R-:W-:-:S07]  /*e400*/  MOV R4, 0xe420 ;  /* 0x0000e42000047802 */ /* 0x000fce0000000f00 */
[----:B------:R-:W-:Y:S05]  /*e410*/  CALL.REL.NOINC `($__internal_0_$__cuda_sm20_div_rn_f64_full) ;  /* 0x0000001000cc7944 */ /* 0x000fea0003c00000 */
[----:B------:R-:W-:Y:S01]  /*e420*/  MOV R2, R18 ;  /* 0x0000001200027202 */ /* 0x000fe20000000f00 */
[----:B------:R-:W-:-:S07]  /*e430*/  IMAD.MOV.U32 R3, RZ, RZ, R19 ;  /* 0x000000ffff037224 */ /* 0x000fce00078e0013 */
.L_x_2230:
[----:B------:R-:W-:Y:S05]  /*e440*/  BSYNC.RECONVERGENT B1 ;  /* 0x0000000000017941 */ /* 0x000fea0003800200 */
.L_x_2229:
        /* <DEDUP_REMOVED lines=29> */
.L_x_2228:
[----:B------:R-:W-:Y:S05]  /*e620*/  BSYNC.RECONVERGENT B0 ;  /* 0x0000000000007941 */ /* 0x000fea0003800200 */
.L_x_2226:
[----:B------:R-:W-:Y:S01]  /*e630*/  UMOV UR4, 0xfefa39ef ;  /* 0xfefa39ef00047882 */ /* 0x000fe20000000000 */
[----:B------:R-:W-:Y:S01]  /*e640*/  UMOV UR5, 0x3fe62e42 ;  /* 0x3fe62e4200057882 */ /* 0x000fe20000000000 */
[----:B------:R-:W-:Y:S01]  /*e650*/  ISETP.GT.U32.AND P0, PT, R27, 0x43dfffff, PT ;  /* 0x43dfffff1b00780c */ /* 0x000fe20003f04070 */
[----:B------:R-:W-:Y:S01]  /*e660*/  DADD R2, R24, UR4 ;  /* 0x0000000418027e29 */ /* 0x000fe20008000000 */
[----:B------:R-:W-:-:S04]  /*e670*/  UPRMT UR4, UR42, 0x9910, URZ ;  /* 0x000099102a047896 */ /* 0x000fc800080000ff */
[----:B------:R-:W-:-:S05]  /*e680*/  UISETP.GT.AND UP0, UPT, UR4, 0x9, UPT ;  /* 0x000000090400788c */ /* 0x000fca000bf04270 */
[----:B------:R-:W-:Y:S02]  /*e690*/  FSEL R5, R3, R25, P0 ;  /* 0x0000001903057208 */ /* 0x000fe40000000000 */
[----:B------:R-:W-:Y:S02]  /*e6a0*/  FSEL R4, R2, R24, P0 ;  /* 0x0000001802047208 */ /* 0x000fe40000000000 */
[----:B------:R-:W-:Y:S01]  /*e6b0*/  LOP3.LUT R5, R5, 0x80000000, R29, 0xb8, !PT ;  /* 0x8000000005057812 */ /* 0x000fe200078eb81d */
        /* <DEDUP_REMOVED lines=10> */
[----:B0-----:R-:W-:Y:S01]  /*e760*/  STG.E.U8 desc[UR36][R16.64], R5 ;  /* 0x0000000510007986 */ /* 0x001fe2000c101124 */
[----:B------:R-:W-:Y:S05]  /*e770*/  EXIT ;  /* 0x000000000000794d */ /* 0x000fea0003800000 */
.L_x_2234:
[----:B------:R-:W0:Y:S02]  /*e780*/  F2I.S64.F64.TRUNC R4, R4 ;  /* 0x0000000400047311 */ /* 0x000e24000030d900 */
[----:B0-----:R-:W-:-:S05]  /*e790*/  MOV R3, R4 ;  /* 0x0000000400037202 */ /* 0x001fca0000000f00 */
[----:B------:R-:W-:Y:S01]  /*e7a0*/  STG.E.U8 desc[UR36][R16.64], R3 ;  /* 0x0000000310007986 */ /* 0x000fe2000c101124 */
[----:B------:R-:W-:Y:S05]  /*e7b0*/  EXIT ;  /* 0x000000000000794d */ /* 0x000fea0003800000 */
.L_x_2233:
[----:B------:R-:W-:-:S09]  /*e7c0*/  UISETP.NE.AND UP0, UPT, UR4, 0x2, UPT ;  /* 0x000000020400788c */ /* 0x000fd2000bf05270 */
[----:B------:R-:W-:Y:S05]  /*e7d0*/  BRA.U !UP0, `(.L_x_2236) ;  /* 0x0000000108287547 */ /* 0x000fea000b800000 */
[----:B------:R-:W-:-:S09]  /*e7e0*/  UISETP.NE.AND UP0, UPT, UR4, 0x3, UPT ;  /* 0x000000030400788c */ /* 0x000fd2000bf05270 */
[----:B------:R-:W-:Y:S05]  /*e7f0*/  BRA.U !UP0, `(.L_x_2237) ;  /* 0x0000000108147547 */ /* 0x000fea000b800000 */
[----:B------:R-:W-:-:S09]  /*e800*/  UISETP.NE.AND UP0, UPT, UR4, 0x4, UPT ;  /* 0x000000040400788c */ /* 0x000fd2000bf05270 */
[----:B------:R-:W-:Y:S05]  /*e810*/  BRA.U UP0, `(.L_x_2235) ;  /* 0x0000000900b47547 */ /* 0x000fea000b800000 */
[----:B------:R-:W0:Y:S02]  /*e820*/  F2I.S64.F64.TRUNC R4, R4 ;  /* 0x0000000400047311 */ /* 0x000e24000030d900 */
[----:B0-----:R-:W-:Y:S01]  /*e830*/  STG.E.64 desc[UR36][R16.64], R4 ;  /* 0x0000000410007986 */ /* 0x001fe2000c101b24 */
[----:B------:R-:W-:Y:S05]  /*e840*/  EXIT ;  /* 0x000000000000794d */ /* 0x000fea0003800000 */
.L_x_2237:
[----:B------:R-:W0:Y:S02]  /*e850*/  F2I.F64.TRUNC R5, R4 ;  /* 0x0000000400057311 */ /* 0x000e24000030d100 */
[----:B0-----:R-:W-:Y:S01]  /*e860*/  STG.E desc[UR36][R16.64], R5 ;  /* 0x0000000510007986 */ /* 0x001fe2000c101924 */
[----:B------:R-:W-:Y:S05]  /*e870*/  EXIT ;  /* 0x000000000000794d */ /* 0x000fea0003800000 */
.L_x_2236:
[----:B------:R-:W0:Y:S02]  /*e880*/  F2I.F64.TRUNC R5, R4 ;  /* 0x0000000400057311 */ /* 0x000e24000030d100 */
[----:B0-----:R-:W-:Y:S01]  /*e890*/  STG.E.U16 desc[UR36][R16.64], R5 ;  /* 0x0000000510007986 */ /* 0x001fe2000c101524 */
[----:B------:R-:W-:Y:S05]  /*e8a0*/  EXIT ;  /* 0x000000000000794d */ /* 0x000fea0003800000 */
.L_x_2232:
        /* <DEDUP_REMOVED lines=11> */
[----:B------:R-:W-:Y:S01]  /*e960*/  STG.E desc[UR36][R16.64], R3 ;  /* 0x0000000310007986 */ /* 0x000fe2000c101924 */
[----:B------:R-:W-:Y:S05]  /*e970*/  EXIT ;  /* 0x000000000000794d */ /* 0x000fea0003800000 */
.L_x_2239:
[----:B------:R-:W-:Y:S01]  /*e980*/  UMOV UR4, 0xf0000000 ;  /* 0xf000000000047882 */ /* 0x000fe20000000000 */
[----:B------:R-:W-:Y:S01]  /*e990*/  UMOV UR5, 0x380fffff ;  /* 0x380fffff00057882 */ /* 0x000fe20000000000 */
[----:B------:R-:W0:Y:S01]  /*e9a0*/  F2F.F32.F64 R0, R4 ;  /* 0x0000000400007310 */ /* 0x000e220000301000 */
[----:B------:R-:W-:-:S14]  /*e9b0*/  DSETP.GEU.AND P0, PT, |R4|, UR4, PT ;  /* 0x0000000404007e2a */ /* 0x000fdc000bf0e200 */
[----:B0-----:R-:W-:-:S05]  /*e9c0*/  @!P0 FMUL R0, R0, 1.175494350822287508e-38 ;  /* 0x0080000000008820 */ /* 0x001fca0000400000 */
[----:B------:R-:W-:-:S05]  /*e9d0*/  F2FP.F16.F32.PACK_AB R0, RZ, R0 ;  /* 0x00000000ff00723e */ /* 0x000fca00000000ff */
[----:B------:R-:W-:Y:S01]  /*e9e0*/  STG.E.U16 desc[UR36][R16.64], R0 ;  /* 0x0000000010007986 */ /* 0x000fe2000c101524 */
[----:B------:R-:W-:Y:S05]  /*e9f0*/  EXIT ;  /* 0x000000000000794d */ /* 0x000fea0003800000 */
.L_x_2238:
        /* <DEDUP_REMOVED lines=12> */
[----:B------:R-:W-:Y:S01]  /*eac0*/  STG.E.64 desc[UR36][R16.64], R2 ;  /* 0x0000000210007986 */ /* 0x000fe2000c101b24 */
[----:B------:R-:W-:Y:S05]  /*ead0*/  EXIT ;  /* 0x000000000000794d */ /* 0x000fea0003800000 */
.L_x_2241:
[----:B------:R-:W-:Y:S01]  /*eae0*/  UMOV UR4, 0xf0000000 ;  /* 0xf000000000047882 */ /* 0x000fe20000000000 */
[----:B------:R-:W-:Y:S01]  /*eaf0*/  UMOV UR5, 0x380fffff ;  /* 0x380fffff00057882 */ /* 0x000fe20000000000 */
[----:B------:R-:W0:Y:S01]  /*eb00*/  F2F.F32.F64 R0, R4 ;  /* 0x0000000400007310 */ /* 0x000e220000301000 */
[----:B------:R-:W-:-:S14]  /*eb10*/  DSETP.GEU.AND P0, PT, |R4|, UR4, PT ;  /* 0x0000000404007e2a */ /* 0x000fdc000bf0e200 */
[----:B0-----:R-:W-:-:S05]  /*eb20*/  @!P0 FMUL R0, R0, 1.175494350822287508e-38 ;  /* 0x0080000000008820 */ /* 0x001fca0000400000 */
[----:B------:R-:W-:-:S04]  /*eb30*/  F2FP.F16.F32.PACK_AB R3, RZ, R0 ;  /* 0x00000000ff03723e */ /* 0x000fc800000000ff */
[----:B------:R-:W-:-:S05]  /*eb40*/  PRMT R3, R3, 0x5410, RZ ;  /* 0x0000541003037816 */ /* 0x000fca00000000ff */
[----:B------:R-:W-:Y:S01]  /*eb50*/  STG.E desc[UR36][R16.64], R3 ;  /* 0x0000000310007986 */ /* 0x000fe2000c101924 */
[----:B------:R-:W-:Y:S05]  /*eb60*/  EXIT ;  /* 0x000000000000794d */ /* 0x000fea0003800000 */
.L_x_2240:
[----:B------:R-:W-:Y:S01]  /*eb70*/  STG.E.64 desc[UR36][R16.64], R4 ;  /* 0x0000000410007986 */ /* 0x000fe2000c101b24 */
[----:B------:R-:W-:Y:S05]  /*eb80*/  EXIT ;  /* 0x000000000000794d */ /* 0x000fea0003800000 */
.L_x_2231:
        /* <DEDUP_REMOVED lines=11> */
[----:B0-----:R-:W-:Y:S01]  /*ec40*/  STG.E.U16 desc[UR36][R16.64], R5 ;  /* 0x0000000510007986 */ /* 0x001fe2000c101524 */
[----:B------:R-:W-:Y:S05]  /*ec50*/  EXIT ;  /* 0x000000000000794d */ /* 0x000fea0003800000 */
.L_x_2245:
        /* <DEDUP_REMOVED lines=21> */
.L_x_2248:
[----:B------:R-:W-:-:S04]  /*edb0*/  SHF.R.U32.HI R3, RZ, 0x18, R3 ;  /* 0x00000018ff037819 */ /* 0x000fc80000011603 */
[----:B------:R-:W-:-:S04]  /*edc0*/  LOP3.LUT R0, R0, 0x80, R3, 0xf8, !PT ;  /* 0x0000008000007812 */ /* 0x000fc800078ef803 */
[----:B------:R-:W-:-:S07]  /*edd0*/  PRMT R8, R0, 0x7610, R8 ;  /* 0x0000761000087816 */ /* 0x000fce0000000008 */
.L_x_2247:
[----:B------:R-:W-:Y:S05]  /*ede0*/  BSYNC.RECONVERGENT B0 ;  /* 0x0000000000007941 */ /* 0x000fea0003800200 */
.L_x_2246:
[----:B------:R-:W-:Y:S01]  /*edf0*/  STG.E.U8 desc[UR36][R16.64], R8 ;  /* 0x0000000810007986 */ /* 0x000fe2000c101124 */
[----:B------:R-:W-:Y:S05]  /*ee00*/  EXIT ;  /* 0x000000000000794d */ /* 0x000fea0003800000 */
.L_x_2244:
        /* <DEDUP_REMOVED lines=21> */
.L_x_2251:
[----:B------:R-:W-:-:S04]  /*ef60*/  SHF.R.U32.HI R3, RZ, 0x18, R3 ;  /* 0x00000018ff037819 */ /* 0x000fc80000011603 */
[----:B------:R-:W-:-:S04]  /*ef70*/  LOP3.LUT R0, R0, 0x80, R3, 0xf8, !PT ;  /* 0x0000008000007812 */ /* 0x000fc800078ef803 */
[----:B------:R-:W-:-:S07]  /*ef80*/  PRMT R8, R0, 0x7610, R8 ;  /* 0x0000761000087816 */ /* 0x000fce0000000008 */
.L_x_2250:
[----:B------:R-:W-:Y:S05]  /*ef90*/  BSYNC.RECONVERGENT B0 ;  /* 0x0000000000007941 */ /* 0x000fea0003800200 */
.L_x_2249:
[----:B------:R-:W-:Y:S01]  /*efa0*/  STG.E.U8 desc[UR36][R16.64], R8 ;  /* 0x0000000810007986 */ /* 0x000fe2000c101124 */
[----:B------:R-:W-:Y:S05]  /*efb0*/  EXIT ;  /* 0x000000000000794d */ /* 0x000fea0003800000 */
.L_x_2243:
        /* <DEDUP_REMOVED lines=26> */
.L_x_2253:
[----:B------:R-:W0:Y:S02]  /*f160*/  F2I.U64.F64.TRUNC R4, R4 ;  /* 0x0000000400047311 */ /* 0x000e24000030d800 */
[----:B0-----:R-:W-:Y:S01]  /*f170*/  STG.E.64 desc[UR36][R16.64], R4 ;  /* 0x0000000410007986 */ /* 0x001fe2000c101b24 */
[----:B------:R-:W-:Y:S05]  /*f180*/  EXIT ;  /* 0x000000000000794d */ /* 0x000fea0003800000 */
.L_x_2252:
[----:B------:R-:W0:Y:S02]  /*f190*/  F2I.U32.F64.TRUNC R5, R4 ;  /* 0x0000000400057311 */ /* 0x000e24000030d000 */
[----:B0-----:R-:W-:Y:S01]  /*f1a0*/  STG.E desc[UR36][R16.64], R5 ;  /* 0x0000000510007986 */ /* 0x001fe2000c101924 */
[----:B------:R-:W-:Y:S05]  /*f1b0*/  EXIT ;  /* 0x000000000000794d */ /* 0x000fea0003800000 */
.L_x_2242:
        /* <DEDUP_REMOVED lines=8> */
[----:B------:R-:W-:Y:S01]  /*f240*/  STG.E.U8 desc[UR36][R16.64], R3 ;  /* 0x0000000310007986 */ /* 0x000fe2000c101124 */
[----:B------:R-:W-:Y:S05]  /*f250*/  EXIT ;  /* 0x000000000000794d */ /* 0x000fea0003800000 */
.L_x_2255:
[----:B------:R-:W-:-:S05]  /*f260*/  CS2R R6, SRZ ;  /* 0x0000000000067805 */ /* 0x000fca000001ff00 */
[----:B------:R-:W-:Y:S01]  /*f270*/  STG.E.128 desc[UR36][R16.64], R4 ;  /* 0x0000000410007986 */ /* 0x000fe2000c101d24 */
[----:B------:R-:W-:Y:S05]  /*f280*/  EXIT ;  /* 0x000000000000794d */ /* 0x000fea0003800000 */
.L_x_2254:
[----:B------:R-:W-:-:S09]  /*f290*/  UISETP.NE.AND UP0, UPT, UR4, 0xf, UPT ;  /* 0x0000000f0400788c */ /* 0x000fd2000bf05270 */
[----:B------:R-:W-:Y:S05]  /*f2a0*/  BRA.U !UP0, `(.L_x_2256) ;  /* 0x0000000508087547 */ /* 0x000fea000b800000 */
[----:B------:R-:W-:-:S09]  /*f2b0*/  UISETP.NE.AND UP0, UPT, UR4, 0x17, UPT ;  /* 0x000000170400788c */ /* 0x000fd2000bf05270 */
[----:B------:R-:W-:Y:S05]  /*f2c0*/  BRA.U !UP0, `(.L_x_2257) ;  /* 0x0000000108a07547 */ /* 0x000fea000b800000 */
[----:B------:R-:W-:-:S09]  /*f2d0*/  UISETP.NE.AND UP0, UPT, UR4, 0x18, UPT ;  /* 0x000000180400788c */ /* 0x000fd2000bf05270 */
[----:B------:R-:W-:Y:S05]  /*f2e0*/  BRA.U !UP0, `(.L_x_2258) ;  /* 0x0000000108447547 */ /* 0x000fea000b800000 */
.L_x_2235:
        /* <DEDUP_REMOVED lines=16> */
.L_x_2259:
[----:B------:R-:W-:Y:S05]  /*f3f0*/  EXIT ;  /* 0x000000000000794d */ /* 0x000fea0003800000 */
.L_x_2258:
        /* <DEDUP_REMOVED lines=17> */
.L_x_2261:
[----:B------:R-:W-:Y:S05]  /*f510*/  BSYNC.RECONVERGENT B0 ;  /* 0x0000000000007941 */ /* 0x000fea0003800200 */
.L_x_2260:
[----:B------:R-:W-:-:S05]  /*f520*/  LOP3.LUT R3, R0, 0x80, R3, 0xf8, !PT ;  /* 0x0000008000037812 */ /* 0x000fca00078ef803 */
[----:B------:R-:W-:Y:S01]  /*f530*/  STG.E.U8 desc[UR36][R16.64], R3 ;  /* 0x0000000310007986 */ /* 0x000fe2000c101124 */
[----:B------:R-:W-:Y:S05]  /*f540*/  EXIT ;  /* 0x000000000000794d */ /* 0x000fea0003800000 */
.L_x_2257:
        /* <DEDUP_REMOVED lines=16> */
.L_x_2263:
[----:B------:R-:W-:Y:S02]  /*f650*/  ISETP.GT.U32.AND P0, PT, R2, 0x7f800000, PT ;  /* 0x7f8000000200780c */ /* 0x000fe40003f04070 */
[----:B------:R-:W-:-:S04]  /*f660*/  MOV R0, 0x7f ;  /* 0x0000007f00007802 */ /* 0x000fc80000000f00 */
[----:B------:R-:W-:-:S07]  /*f670*/  SEL R0, R0, 0x7c, P0 ;  /* 0x0000007c00007807 */ /* 0x000fce0000000000 */
.L_x_2264:
[----:B------:R-:W-:Y:S05]  /*f680*/  BSYNC.RECONVERGENT B0 ;  /* 0x0000000000007941 */ /* 0x000fea0003800200 */
.L_x_2262:
[----:B------:R-:W-:-:S04]  /*f690*/  SHF.R.U32.HI R3, RZ, 0x18, R3 ;  /* 0x00000018ff037819 */ /* 0x000fc80000011603 */
[----:B------:R-:W-:-:S05]  /*f6a0*/  LOP3.LUT R3, R0, 0x80, R3, 0xf8, !PT ;  /* 0x0000008000037812 */ /* 0x000fca00078ef803 */
[----:B------:R-:W-:Y:S01]  /*f6b0*/  STG.E.U8 desc[UR36][R16.64], R3 ;  /* 0x0000000310007986 */ /* 0x000fe2000c101124 */
[----:B------:R-:W-:Y:S05]  /*f6c0*/  EXIT ;  /* 0x000000000000794d */ /* 0x000fea0003800000 */
.L_x_2256:
[----:B------:R-:W-:Y:S01]  /*f6d0*/  UMOV UR4, 0xf0000000 ;  /* 0xf000000000047882 */ /* 0x000fe20000000000 */
[----:B------:R-:W-:Y:S01]  /*f6e0*/  UMOV UR5, 0x380fffff ;  /* 0x380fffff00057882 */ /* 0x000fe20000000000 */
[----:B------:R-:W0:Y:S01]  /*f6f0*/  F2F.F32.F64 R0, R4 ;  /* 0x0000000400007310 */ /* 0x000e220000301000 */
[----:B------:R-:W-:-:S14]  /*f700*/  DSETP.GEU.AND P0, PT, |R4|, UR4, PT ;  /* 0x0000000404007e2a */ /* 0x000fdc000bf0e200 */
[----:B0-----:R-:W-:-:S05]  /*f710*/  @!P0 FMUL R0, R0, 1.175494350822287508e-38 ;  /* 0x0080000000008820 */ /* 0x001fca0000400000 */
[----:B------:R-:W-:-:S05]  /*f720*/  F2FP.BF16.F32.PACK_AB R0, RZ, R0 ;  /* 0x00000000ff00723e */ /* 0x000fca00000010ff */
[----:B------:R-:W-:Y:S01]  /*f730*/  STG.E.U16 desc[UR36][R16.64], R0 ;  /* 0x0000000010007986 */ /* 0x000fe2000c101524 */
[----:B------:R-:W-:Y:S05]  /*f740*/  EXIT ;  /* 0x000000000000794d */ /* 0x000fea0003800000 */
        .weak           $__internal_0_$__cuda_sm20_div_rn_f64_full
        .type           $__internal_0_$__cuda_sm20_div_rn_f64_full,@function
        .size           $__internal_0_$__cuda_sm20_div_rn_f64_full,(.L_x_18508 - $__internal_0_$__cuda_sm20_div_rn_f64_full)
$__internal_0_$__cuda_sm20_div_rn_f64_full:
[C---:B------:R-:W-:Y:S01]  /*f750*/  FSETP.GEU.AND P0, PT, |R13|.reuse, 1.469367938527859385e-39, PT ;  /* 0x001000000d00780b */ /* 0x040fe20003f0e200 */
[----:B------:R-:W-:Y:S01]  /*f760*/  BSSY.RECONVERGENT B2, `(.L_x_2265) ;  /* 0x0000056000027945 */ /* 0x000fe20003800200 */
[----:B------:R-:W-:Y:S02]  /*f770*/  LOP3.LUT R10, R13, 0x800fffff, RZ, 0xc0, !PT ;  /* 0x800fffff0d0a7812 */ /* 0x000fe400078ec0ff */
[C---:B------:R-:W-:Y:S02]  /*f780*/  FSETP.GEU.AND P2, PT, |R15|.reuse, 1.469367938527859385e-39, PT ;  /* 0x001000000f00780b */ /* 0x040fe40003f4e200 */
[----:B------:R-:W-:Y:S01]  /*f790*/  LOP3.LUT R11, R10, 0x3ff00000, RZ, 0xfc, !PT ;  /* 0x3ff000000a0b7812 */ /* 0x000fe200078efcff */
[----:B------:R-:W-:Y:S01]  /*f7a0*/  IMAD.MOV.U32 R10, RZ, RZ, R12 ;  /* 0x000000ffff0a7224 */ /* 0x000fe200078e000c */
[----:B------:R-:W-:Y:S02]  /*f7b0*/  MOV R8, 0x1 ;  /* 0x0000000100087802 */ /* 0x000fe40000000f00 */
[----:B------:R-:W-:-:S02]  /*f7c0*/  LOP3.LUT R3, R15, 0x7ff00000, RZ, 0xc0, !PT ;  /* 0x7ff000000f037812 */ /* 0x000fc400078ec0ff */
[----:B------:R-:W-:Y:S01]  /*f7d0*/  LOP3.LUT R6, R13, 0x7ff00000, RZ, 0xc0, !PT ;  /* 0x7ff000000d067812 */ /* 0x000fe200078ec0ff */
[----:B------:R-:W-:-:S03]  /*f7e0*/  @!P0 DMUL R10, R12, 8.98846567431157953865e+307 ;  /* 0x7fe000000c0a8828 */ /* 0x000fc60000000000 */
[----:B------:R-:W-:Y:S02]  /*f7f0*/  ISETP.GE.U32.AND P1, PT, R3, R6, PT ;  /* 0x000000060300720c */ /* 0x000fe40003f26070 */
[----:B------:R-:W-:Y:S01]  /*f800*/  @!P2 LOP3.LUT R0, R13, 0x7ff00000, RZ, 0xc0, !PT ;  /* 0x7ff000000d00a812 */ /* 0x000fe200078ec0ff */
[----:B------:R-:W0:Y:S03]  /*f810*/  MUFU.RCP64H R9, R11 ;  /* 0x0000000b00097308 */ /* 0x000e260000001800 */
[----:B------:R-:W-:Y:S01]  /*f820*/  @!P2 ISETP.GE.U32.AND P3, PT, R3, R0, PT ;  /* 0x000000000300a20c */ /* 0x000fe20003f66070 */
[----:B------:R-:W-:Y:S01]  /*f830*/  IMAD.MOV.U32 R0, RZ, RZ, 0x1ca00000 ;  /* 0x1ca00000ff007424 */ /* 0x000fe200078e00ff */
[----:B------:R-:W-:-:S04]  /*f840*/  @!P0 LOP3.LUT R6, R11, 0x7ff00000, RZ, 0xc0, !PT ;  /* 0x7ff000000b068812 */ /* 0x000fc800078ec0ff */
[----:B------:R-:W-:Y:S02]  /*f850*/  @!P2 SEL R5, R0, 0x63400000, !P3 ;  /* 0x634000000005a807 */ /* 0x000fe40005800000 */
[----:B------:R-:W-:Y:S02]  /*f860*/  IADD3 R30, PT, PT, R6, -0x1, RZ ;  /* 0xffffffff061e7810 */ /* 0x000fe40007ffe0ff */
[----:B------:R-:W-:Y:S02]  /*f870*/  @!P2 LOP3.LUT R22, R5, 0x80000000, R15, 0xf8, !PT ;  /* 0x800000000516a812 */ /* 0x000fe400078ef80f */
[----:B------:R-:W-:Y:S01]  /*f880*/  MOV R5, R3 ;  /* 0x0000000300057202 */ /* 0x000fe20000000f00 */
[----:B0-----:R-:W-:Y:S01]  /*f890*/  DFMA R18, R8, -R10, 1 ;  /* 0x3ff000000812742b */ /* 0x001fe2000000080a */
[----:B------:R-:W-:Y:S01]  /*f8a0*/  @!P2 LOP3.LUT R23, R22, 0x100000, RZ, 0xfc, !PT ;  /* 0x001000001617a812 */ /* 0x000fe200078efcff */
[----:B------:R-:W-:-:S06]  /*f8b0*/  @!P2 IMAD.MOV.U32 R22, RZ, RZ, RZ ;  /* 0x000000ffff16a224 */ /* 0x000fcc00078e00ff */
[----:B------:R-:W-:-:S08]  /*f8c0*/  DFMA R18, R18, R18, R18 ;  /* 0x000000121212722b */ /* 0x000fd00000000012 */
[----:B------:R-:W-:Y:S01]  /*f8d0*/  DFMA R18, R8, R18, R8 ;  /* 0x000000120812722b */ /* 0x000fe20000000008 */
[----:B------:R-:W-:Y:S02]  /*f8e0*/  SEL R9, R0, 0x63400000, !P1 ;  /* 0x6340000000097807 */ /* 0x000fe40004800000 */
[----:B------:R-:W-:Y:S02]  /*f8f0*/  MOV R8, R14 ;  /* 0x0000000e00087202 */ /* 0x000fe40000000f00 */
[----:B------:R-:W-:-:S03]  /*f900*/  LOP3.LUT R9, R9, 0x800fffff, R15, 0xf8, !PT ;  /* 0x800fffff09097812 */ /* 0x000fc600078ef80f */
[----:B------:R-:W-:-:S03]  /*f910*/  DFMA R20, R18, -R10, 1 ;  /* 0x3ff000001214742b */ /* 0x000fc6000000080a */
[----:B------:R-:W-:-:S05]  /*f920*/  @!P2 DFMA R8, R8, 2, -R22 ;  /* 0x400000000808a82b */ /* 0x000fca0000000816 */
[----:B------:R-:W-:-:S05]  /*f930*/  DFMA R18, R18, R20, R18 ;  /* 0x000000141212722b */ /* 0x000fca0000000012 */
[----:B------:R-:W-:-:S03]  /*f940*/  @!P2 LOP3.LUT R5, R9, 0x7ff00000, RZ, 0xc0, !PT ;  /* 0x7ff000000905a812 */ /* 0x000fc600078ec0ff */
[----:B------:R-:W-:Y:S02]  /*f950*/  DMUL R20, R18, R8 ;  /* 0x0000000812147228 */ /* 0x000fe40000000000 */
[----:B------:R-:W-:-:S05]  /*f960*/  VIADD R7, R5, 0xffffffff ;  /* 0xffffffff05077836 */ /* 0x000fca0000000000 */
[----:B------:R-:W-:Y:S01]  /*f970*/  ISETP.GT.U32.AND P0, PT, R7, 0x7feffffe, PT ;  /* 0x7feffffe0700780c */ /* 0x000fe20003f04070 */
[----:B------:R-:W-:-:S03]  /*f980*/  DFMA R22, R20, -R10, R8 ;  /* 0x8000000a1416722b */ /* 0x000fc60000000008 */
[----:B------:R-:W-:-:S05]  /*f990*/  ISETP.GT.U32.OR P0, PT, R30, 0x7feffffe, P0 ;  /* 0x7feffffe1e00780c */ /* 0x000fca0000704470 */
[----:B------:R-:W-:-:S08]  /*f9a0*/  DFMA R22, R18, R22, R20 ;  /* 0x000000161216722b */ /* 0x000fd00000000014 */
[----:B------:R-:W-:Y:S05]  /*f9b0*/  @P0 BRA `(.L_x_2266) ;  /* 0x00000000006c0947 */ /* 0x000fea0003800000 */
[----:B------:R-:W-:-:S04]  /*f9c0*/  LOP3.LUT R6, R13, 0x7ff00000, RZ, 0xc0, !PT ;  /* 0x7ff000000d067812 */ /* 0x000fc800078ec0ff */
[CC--:B------:R-:W-:Y:S02]  /*f9d0*/  VIADDMNMX R5, R3.reuse, -R6.reuse, 0xb9600000, !PT ;  /* 0xb960000003057446 */ /* 0x0c0fe40007800906 */
[----:B------:R-:W-:Y:S01]  /*f9e0*/  ISETP.GE.U32.AND P0, PT, R3, R6, PT ;  /* 0x000000060300720c */ /* 0x000fe20003f06070 */
[----:B------:R-:W-:Y:S01]  /*f9f0*/  IMAD.MOV.U32 R6, RZ, RZ, RZ ;  /* 0x000000ffff067224 */ /* 0x000fe200078e00ff */
[----:B------:R-:W-:Y:S02]  /*fa00*/  VIMNMX R5, PT, PT, R5, 0x46a00000, PT ;  /* 0x46a0000005057848 */ /* 0x000fe40003fe0100 */
[----:B------:R-:W-:-:S05]  /*fa10*/  SEL R0, R0, 0x63400000, !P0 ;  /* 0x6340000000007807 */ /* 0x000fca0004000000 */
[----:B------:R-:W-:-:S05]  /*fa20*/  IMAD.IADD R0, R5, 0x1, -R0 ;  /* 0x0000000105007824 */ /* 0x000fca00078e0a00 */
[----:B------:R-:W-:-:S06]  /*fa30*/  IADD3 R7, PT, PT, R0, 0x7fe00000, RZ ;  /* 0x7fe0000000077810 */ /* 0x000fcc0007ffe0ff */
[----:B------:R-:W-:-:S10]  /*fa40*/  DMUL R18, R22, R6 ;  /* 0x0000000616127228 */ /* 0x000fd40000000000 */
[----:B------:R-:W-:-:S13]  /*fa50*/  FSETP.GTU.AND P0, PT, |R19|, 1.469367938527859385e-39, PT ;  /* 0x001000001300780b */ /* 0x000fda0003f0c200 */
[----:B------:R-:W-:Y:S05]  /*fa60*/  @P0 BRA `(.L_x_2267) ;  /* 0x0000000000940947 */ /* 0x000fea0003800000 */
[----:B------:R-:W-:-:S06]  /*fa70*/  DFMA R8, R22, -R10, R8 ;  /* 0x8000000a1608722b */ /* 0x000fcc0000000008 */
[----:B------:R-:W-:-:S04]  /*fa80*/  MOV R8, RZ ;  /* 0x000000ff00087202 */ /* 0x000fc80000000f00 */
[C---:B------:R-:W-:Y:S02]  /*fa90*/  FSETP.NEU.AND P0, PT, R9.reuse, RZ, PT ;  /* 0x000000ff0900720b */ /* 0x040fe40003f0d000 */
[----:B------:R-:W-:-:S04]  /*faa0*/  LOP3.LUT R13, R9, 0x80000000, R13, 0x48, !PT ;  /* 0x80000000090d7812 */ /* 0x000fc800078e480d */
[----:B------:R-:W-:-:S07]  /*fab0*/  LOP3.LUT R9, R13, R7, RZ, 0xfc, !PT ;  /* 0x000000070d097212 */ /* 0x000fce00078efcff */
[----:B------:R-:W-:Y:S05]  /*fac0*/  @!P0 BRA `(.L_x_2267) ;  /* 0x00000000007c8947 */ /* 0x000fea0003800000 */
[----:B------:R-:W-:Y:S01]  /*fad0*/  IMAD.MOV R7, RZ, RZ, -R0 ;  /* 0x000000ffff077224 */ /* 0x000fe200078e0a00 */
[----:B------:R-:W-:Y:S01]  /*fae0*/  MOV R6, RZ ;  /* 0x000000ff00067202 */ /* 0x000fe20000000f00 */
[----:B------:R-:W-:Y:S01]  /*faf0*/  DMUL.RP R8, R22, R8 ;  /* 0x0000000816087228 */ /* 0x000fe20000008000 */
[----:B------:R-:W-:-:S04]  /*fb00*/  IADD3 R3, PT, PT, -R0, -0x43300000, RZ ;  /* 0xbcd0000000037810 */ /* 0x000fc80007ffe1ff */
[----:B------:R-:W-:-:S05]  /*fb10*/  DFMA R6, R18, -R6, R22 ;  /* 0x800000061206722b */ /* 0x000fca0000000016 */
[----:B------:R-:W-:-:S05]  /*fb20*/  LOP3.LUT R13, R9, R13, RZ, 0x3c, !PT ;  /* 0x0000000d090d7212 */ /* 0x000fca00078e3cff */
[----:B------:R-:W-:-:S04]  /*fb30*/  FSETP.NEU.AND P0, PT, |R7|, R3, PT ;  /* 0x000000030700720b */ /* 0x000fc80003f0d200 */
[----:B------:R-:W-:Y:S02]  /*fb40*/  FSEL R18, R8, R18, !P0 ;  /* 0x0000001208127208 */ /* 0x000fe40004000000 */
[----:B------:R-:W-:Y:S01]  /*fb50*/  FSEL R19, R13, R19, !P0 ;  /* 0x000000130d137208 */ /* 0x000fe20004000000 */
[----:B------:R-:W-:Y:S06]  /*fb60*/  BRA `(.L_x_2267) ;  /* 0x0000000000547947 */ /* 0x000fec0003800000 */
.L_x_2266:
[----:B------:R-:W-:-:S14]  /*fb70*/  DSETP.NAN.AND P0, PT, R14, R14, PT ;  /* 0x0000000e0e00722a */ /* 0x000fdc0003f08000 */
[----:B------:R-:W-:Y:S05]  /*fb80*/  @P0 BRA `(.L_x_2268) ;  /* 0x0000000000440947 */ /* 0x000fea0003800000 */
[----:B------:R-:W-:-:S14]  /*fb90*/  DSETP.NAN.AND P0, PT, R12, R12, PT ;  /* 0x0000000c0c00722a */ /* 0x000fdc0003f08000 */
[----:B------:R-:W-:Y:S05]  /*fba0*/  @P0 BRA `(.L_x_2269) ;  /* 0x0000000000300947 */ /* 0x000fea0003800000 */
[----:B------:R-:W-:Y:S01]  /*fbb0*/  ISETP.NE.AND P0, PT, R5, R6, PT ;  /* 0x000000060500720c */ /* 0x000fe20003f05270 */
[----:B------:R-:W-:Y:S01]  /*fbc0*/  IMAD.MOV.U32 R18, RZ, RZ, 0x0 ;  /* 0x00000000ff127424 */ /* 0x000fe200078e00ff */
[----:B------:R-:W-:-:S11]  /*fbd0*/  MOV R19, 0xfff80000 ;  /* 0xfff8000000137802 */ /* 0x000fd60000000f00 */
[----:B------:R-:W-:Y:S05]  /*fbe0*/  @!P0 BRA `(.L_x_2267) ;  /* 0x0000000000348947 */ /* 0x000fea0003800000 */
[----:B------:R-:W-:Y:S02]  /*fbf0*/  ISETP.NE.AND P0, PT, R5, 0x7ff00000, PT ;  /* 0x7ff000000500780c */ /* 0x000fe40003f05270 */
[----:B------:R-:W-:Y:S02]  /*fc00*/  LOP3.LUT R19, R15, 0x80000000, R13, 0x48, !PT ;  /* 0x800000000f137812 */ /* 0x000fe400078e480d */
[----:B------:R-:W-:-:S13]  /*fc10*/  ISETP.EQ.OR P0, PT, R6, RZ, !P0 ;  /* 0x000000ff0600720c */ /* 0x000fda0004702670 */
[----:B------:R-:W-:Y:S01]  /*fc20*/  @P0 LOP3.LUT R0, R19, 0x7ff00000, RZ, 0xfc, !PT ;  /* 0x7ff0000013000812 */ /* 0x000fe200078efcff */
[----:B------:R-:W-:Y:S01]  /*fc30*/  @!P0 IMAD.MOV.U32 R18, RZ, RZ, RZ ;  /* 0x000000ffff128224 */ /* 0x000fe200078e00ff */
[----:B------:R-:W-:-:S03]  /*fc40*/  @P0 MOV R18, RZ ;  /* 0x000000ff00120202 */ /* 0x000fc60000000f00 */
[----:B------:R-:W-:Y:S01]  /*fc50*/  @P0 IMAD.MOV.U32 R19, RZ, RZ, R0 ;  /* 0x000000ffff130224 */ /* 0x000fe200078e0000 */
[----:B------:R-:W-:Y:S06]  /*fc60*/  BRA `(.L_x_2267) ;  /* 0x0000000000147947 */ /* 0x000fec0003800000 */
.L_x_2269:
[----:B------:R-:W-:Y:S02]  /*fc70*/  LOP3.LUT R19, R13, 0x80000, RZ, 0xfc, !PT ;  /* 0x000800000d137812 */ /* 0x000fe400078efcff */
[----:B------:R-:W-:Y:S01]  /*fc80*/  MOV R18, R12 ;  /* 0x0000000c00127202 */ /* 0x000fe20000000f00 */
[----:B------:R-:W-:Y:S06]  /*fc90*/  BRA `(.L_x_2267) ;  /* 0x0000000000087947 */ /* 0x000fec0003800000 */
.L_x_2268:
[----:B------:R-:W-:Y:S01]  /*fca0*/  LOP3.LUT R19, R15, 0x80000, RZ, 0xfc, !PT ;  /* 0x000800000f137812 */ /* 0x000fe200078efcff */
[----:B------:R-:W-:-:S07]  /*fcb0*/  IMAD.MOV.U32 R18, RZ, RZ, R14 ;  /* 0x000000ffff127224 */ /* 0x000fce00078e000e */
.L_x_2267:
[----:B------:R-:W-:Y:S05]  /*fcc0*/  BSYNC.RECONVERGENT B2 ;  /* 0x0000000000027941 */ /* 0x000fea0003800200 */
.L_x_2265:
[----:B------:R-:W-:-:S04]  /*fcd0*/  HFMA2 R5, -RZ, RZ, 0, 0 ;  /* 0x00000000ff057431 */ /* 0x000fc800000001ff */
[----:B------:R-:W-:Y:S05]  /*fce0*/  RET.REL.NODEC R4 `(_ZN2at6native18elementwise_kernelILi128ELi4EZNS0_15gpu_kernel_implIZZZNS0_17asinh_kernel_cudaERNS_18TensorIteratorBaseEENKUlvE0_clEvENKUlvE_clEvEUldE_EEvS4_RKT_EUliE_EEviT1_) ;  /* 0xffffff0004c47950 */ /* 0x000fea0003c3ffff */
.L_x_2270:
        /* <DEDUP_REMOVED lines=9> */
.L_x_18508:


//--------------------- .text._ZN2at6native27unrolled_elementwise_kernelIZZZNS0_17asinh_kernel_cudaERNS_18TensorIteratorBaseEENKUlvE0_clEvENKUlvE_clEvEUldE_St5arrayIPcLm2EELi4E23TrivialOffsetCalculatorILi1EjESB_NS0_6memory12LoadWithCastILi1EEENSC_13StoreWithCastILi1EEEEEviT_T0_T2_T3_T4_T5_ --------------------------
	.section	.text._ZN2at6native27unrolled_elementwise_kernelIZZZNS0_17asinh_kernel_cudaERNS_18TensorIteratorBaseEENKUlvE0_clEvENKUlvE_clEvEUldE_St5arrayIPcLm2EELi4E23TrivialOffsetCalculatorILi1EjESB_NS0_6memory12LoadWithCastILi1EEENSC_13StoreWithCastILi1EEEEEviT_T0_T2_T3_T4_T5_,"ax",@progbits
	.align	128
        .global         _ZN2at6native27unrolled_elementwise_kernelIZZZNS0_17asinh_kernel_cudaERNS_18TensorIteratorBaseEENKUlvE0_clEvENKUlvE_clEvEUldE_St5arrayIPcLm2EELi4E23TrivialOffsetCalculatorILi1EjESB_NS0_6memory12LoadWithCastILi1EEENSC_13StoreWithCastILi1EEEEEviT_T0_T2_T3_T4_T5_
        .type           _ZN2at6native27unrolled_elementwise_kernelIZZZNS0_17asinh_kernel_cudaERNS_18TensorIteratorBaseEENKUlvE0_clEvENKUlvE_clEvEUldE_St5arrayIPcLm2EELi4E23TrivialOffsetCalculatorILi1EjESB_NS0_6memory12LoadWithCastILi1EEENSC_13StoreWithCastILi1EEEEEviT_T0_T2_T3_T4_T5_,@function
        .size           _ZN2at6native27unrolled_elementwise_kernelIZZZNS0_17asinh_kernel_cudaERNS_18TensorIteratorBaseEENKUlvE0_clEvENKUlvE_clEvEUldE_St5arrayIPcLm2EELi4E23TrivialOffsetCalculatorILi1EjESB_NS0_6memory12LoadWithCastILi1EEENSC_13StoreWithCastILi1EEEEEviT_T0_T2_T3_T4_T5_,(.L_x_18509 - _ZN2at6native27unrolled_elementwise_kernelIZZZNS0_17asinh_kernel_cudaERNS_18TensorIteratorBaseEENKUlvE0_clEvENKUlvE_clEvEUldE_St5arrayIPcLm2EELi4E23TrivialOffsetCalculatorILi1EjESB_NS0_6memory12LoadWithCastILi1EEENSC_13StoreWithCastILi1EEEEEviT_T0_T2_T3_T4_T5_)
        .other          _ZN2at6native27unrolled_elementwise_kernelIZZZNS0_17asinh_kernel_cudaERNS_18TensorIteratorBaseEENKUlvE0_clEvENKUlvE_clEvEUldE_St5arrayIPcLm2EELi4E23TrivialOffsetCalculatorILi1EjESB_NS0_6memory12LoadWithCastILi1EEENSC_13StoreWithCastILi1EEEEEviT_T0_T2_T3_T4_T5_,@"STO_CUDA_ENTRY STV_DEFAULT"
_ZN2at6native27unrolled_elementwise_kernelIZZZNS0_17asinh_kernel_cudaERNS_18TensorIteratorBaseEENKUlvE0_clEvENKUlvE_clEvEUldE_St5arrayIPcLm2EELi4E23TrivialOffsetCalculatorILi1EjESB_NS0_6memory12LoadWithCastILi1EEENSC_13StoreWithCastILi1EEEEEviT_T0_T2_T3_T4_T5_:
.text._ZN2at6native27unrolled_elementwise_kernelIZZZNS0_17asinh_kernel_cudaERNS_18TensorIteratorBaseEENKUlvE0_clEvENKUlvE_clEvEUldE_St5arrayIPcLm2EELi4E23TrivialOffsetCalculatorILi1EjESB_NS0_6memory12LoadWithCastILi1EEENSC_13StoreWithCastILi1EEEEEviT_T0_T2_T3_T4_T5_:
[----:B------:R-:W0:Y:S01]  /*0000*/  LDC R1, c[0x0][0x37c] ;  /* 0x0000df00ff017b82 */ /* 0x000e220000000800 */
[----:B------:R-:W1:Y:S07]  /*0010*/  S2R R22, SR_CTAID.X ;  /* 0x0000000000167919 */ /* 0x000e6e0000002500 */
[----:B------:R-:W1:Y:S01]  /*0020*/  LDC R3, c[0x0][0x380] ;  /* 0x0000e000ff037b82 */ /* 0x000e620000000800 */
[----:B------:R-:W2:Y:S01]  /*0030*/  LDCU.64 UR36, c[0x0][0x358] ;  /* 0x00006b00ff2477ac */ /* 0x000ea20008000a00 */
[----:B------:R-:W-:Y:S01]  /*0040*/  BSSY.RECONVERGENT B6, `(.L_x_2271) ;  /* 0x00000fb000067945 */ /* 0x000fe20003800200 */
[----:B------:R-:W3:Y:S01]  /*0050*/  S2R R29, SR_TID.X ;  /* 0x00000000001d7919 */ /* 0x000ee20000002100 */
[----:B------:R-:W-:Y:S01]  /*0060*/  CS2R R26, SRZ ;  /* 0x00000000001a7805 */ /* 0x000fe2000001ff00 */
        /* <DEDUP_REMOVED lines=26> */
.L_x_2277:
[----:B------:R-:W2:Y:S02]  /*0210*/  LDG.E.U8 R4, desc[UR36][R4.64] ;  /* 0x0000002404047981 */ /* 0x000ea4000c1e1100 */
[----:B--2---:R0:W1:Y:S01]  /*0220*/  I2F.F64.U16 R26, R4 ;  /* 0x00000004001a7312 */ /* 0x0040620000101800 */
[----:B------:R-:W-:Y:S05]  /*0230*/  BRA `(.L_x_2279) ;  /* 0x0000000c00647947 */ /* 0x000fea0003800000 */
.L_x_2276:
        /* <DEDUP_REMOVED lines=9> */
.L_x_2281:
[----:B------:R-:W2:Y:S02]  /*02d0*/  LDG.E R4, desc[UR36][R4.64] ;  /* 0x0000002404047981 */ /* 0x000ea4000c1e1900 */
[----:B--2---:R1:W2:Y:S01]  /*02e0*/  I2F.F64 R26, R4 ;  /* 0x00000004001a7312 */ /* 0x0042a20000201c00 */
[----:B------:R-:W-:Y:S05]  /*02f0*/  BRA `(.L_x_2279) ;  /* 0x0000000c00347947 */ /* 0x000fea0003800000 */
.L_x_2280:
[----:B------:R-:W2:Y:S02]  /*0300*/  LDG.E.U16 R4, desc[UR36][R4.64] ;  /* 0x0000002404047981 */ /* 0x000ea4000c1e1500 */
[----:B--2---:R3:W4:Y:S01]  /*0310*/  I2F.F64.S16 R26, R4 ;  /* 0x00000004001a7312 */ /* 0x0047220000101c00 */
[----:B------:R-:W-:Y:S05]  /*0320*/  BRA `(.L_x_2279) ;  /* 0x0000000c00287947 */ /* 0x000fea0003800000 */
.L_x_2275:
        /* <DEDUP_REMOVED lines=10> */
.L_x_2283:
[----:B------:R-:W2:Y:S02]  /*03d0*/  LDG.E.U16 R0, desc[UR36][R4.64] ;  /* 0x0000002404007981 */ /* 0x000ea4000c1e1500 */
[----:B--2---:R-:W-:-:S05]  /*03e0*/  HADD2.F32 R0, -RZ, R0.H0_H0 ;  /* 0x20000000ff007230 */ /* 0x004fca0000004100 */
[----:B------:R-:W-:-:S04]  /*03f0*/  FMUL.FTZ R0, R0, 1 ;  /* 0x3f80000000007820 */ /* 0x000fc80000410000 */
[----:B------:R0:W1:Y:S01]  /*0400*/  F2F.F64.F32 R26, R0 ;  /* 0x00000000001a7310 */ /* 0x0000620000201800 */
[----:B------:R-:W-:Y:S05]  /*0410*/  BRA `(.L_x_2279) ;  /* 0x0000000800ec7947 */ /* 0x000fea0003800000 */
.L_x_2282:
        /* <DEDUP_REMOVED lines=10> */
.L_x_2285:
[----:B------:R-:W2:Y:S02]  /*04c0*/  LDG.E.U16 R4, desc[UR36][R4.64] ;  /* 0x0000002404047981 */ /* 0x000ea4000c1e1500 */
[----:B--2---:R-:W-:-:S05]  /*04d0*/  HADD2.F32 R0, -RZ, R4.H0_H0 ;  /* 0x20000004ff007230 */ /* 0x004fca0000004100 */
[----:B------:R-:W-:-:S04]  /*04e0*/  FMUL.FTZ R0, R0, 1 ;  /* 0x3f80000000007820 */ /* 0x000fc80000410000 */
[----:B------:R0:W1:Y:S01]  /*04f0*/  F2F.F64.F32 R26, R0 ;  /* 0x00000000001a7310 */ /* 0x0000620000201800 */
[----:B------:R-:W-:Y:S05]  /*0500*/  BRA `(.L_x_2279) ;  /* 0x0000000800b07947 */ /* 0x000fea0003800000 */
.L_x_2284:
[----:B------:R0:W5:Y:S01]  /*0510*/  LDG.E.64 R26, desc[UR36][R4.64] ;  /* 0x00000024041a7981 */ /* 0x000162000c1e1b00 */
[----:B------:R-:W-:Y:S05]  /*0520*/  BRA `(.L_x_2279) ;  /* 0x0000000800a87947 */ /* 0x000fea0003800000 */
.L_x_2274:
        /* <DEDUP_REMOVED lines=13> */
.L_x_2288:
[----:B------:R0:W5:Y:S01]  /*0600*/  LDG.E.64 R26, desc[UR36][R4.64] ;  /* 0x00000024041a7981 */ /* 0x000162000c1e1b00 */
[----:B------:R-:W-:Y:S05]  /*0610*/  BRA `(.L_x_2279) ;  /* 0x00000008006c7947 */ /* 0x000fea0003800000 */
.L_x_2287:
        /* <DEDUP_REMOVED lines=27> */
.L_x_2290:
        /* <DEDUP_REMOVED lines=15> */
.L_x_2289:
[----:B------:R-:W2:Y:S02]  /*08c0*/  LDG.E.U16 R0, desc[UR36][R4.64] ;  /* 0x0000002404007981 */ /* 0x000ea4000c1e1500 */
[----:B--2---:R-:W-:-:S04]  /*08d0*/  IMAD.U32 R0, R0, 0x10000, RZ ;  /* 0x0001000000007824 */ /* 0x004fc800078e00ff */
[----:B------:R-:W-:-:S04]  /*08e0*/  FMUL.FTZ R0, R0, 1 ;  /* 0x3f80000000007820 */ /* 0x000fc80000410000 */
[----:B------:R0:W1:Y:S01]  /*08f0*/  F2F.F64.F32 R26, R0 ;  /* 0x00000000001a7310 */ /* 0x0000620000201800 */
[----:B------:R-:W-:Y:S05]  /*0900*/  BRA `(.L_x_2279) ;  /* 0x0000000400b07947 */ /* 0x000fea0003800000 */
.L_x_2286:
        /* <DEDUP_REMOVED lines=11> */
.L_x_2293:
[----:B------:R-:W2:Y:S01]  /*09c0*/  LDG.E.U8 R4, desc[UR36][R4.64] ;  /* 0x0000002404047981 */ /* 0x000ea2000c1e1100 */
[----:B------:R-:W-:Y:S02]  /*09d0*/  CS2R R26, SRZ ;  /* 0x00000000001a7805 */ /* 0x000fe4000001ff00 */
[----:B--2---:R-:W-:-:S13]  /*09e0*/  ISETP.NE.AND P0, PT, R4, RZ, PT ;  /* 0x000000ff0400720c */ /* 0x004fda0003f05270 */
[----:B------:R-:W-:Y:S05]  /*09f0*/  @!P0 BRA `(.L_x_2279) ;  /* 0x0000000400748947 */ /* 0x000fea0003800000 */
[----:B------:R-:W-:-:S13]  /*0a00*/  ISETP.NE.AND P0, PT, R4, 0x80, PT ;  /* 0x000000800400780c */ /* 0x000fda0003f05270 */
[----:B------:R-:W-:Y:S02]  /*0a10*/  @!P0 IMAD.MOV.U32 R26, RZ, RZ, 0x20000000 ;  /* 0x20000000ff1a8424 */ /* 0x000fe400078e00ff */
        /* <DEDUP_REMOVED lines=15> */
.L_x_2295:
[----:B------:R-:W-:Y:S05]  /*0b10*/  BSYNC.RECONVERGENT B0 ;  /* 0x0000000000007941 */ /* 0x000fea0003800200 */
.L_x_2294:
[----:B------:R-:W-:Y:S01]  /*0b20*/  IMAD.SHL.U32 R0, R0, 0x100000, RZ ;  /* 0x0010000000007824 */ /* 0x000fe200078e00ff */
[----:B------:R-:W-:-:S04]  /*0b30*/  LEA R3, R3, 0x3b800000, 0x17 ;  /* 0x3b80000003037811 */ /* 0x000fc800078eb8ff */
[----:B------:R-:W-:-:S05]  /*0b40*/  LOP3.LUT R0, R3, R0, R7, 0xfe, !PT ;  /* 0x0000000003007212 */ /* 0x000fca00078efe07 */
[----:B------:R-:W-:-:S04]  /*0b50*/  FMUL.FTZ R0, R0, 1 ;  /* 0x3f80000000007820 */ /* 0x000fc80000410000 */
[----:B------:R0:W1:Y:S01]  /*0b60*/  F2F.F64.F32 R26, R0 ;  /* 0x00000000001a7310 */ /* 0x0000620000201800 */
[----:B------:R-:W-:Y:S05]  /*0b70*/  BRA `(.L_x_2279) ;  /* 0x0000000400147947 */ /* 0x000fea0003800000 */
.L_x_2292:
        /* <DEDUP_REMOVED lines=21> */
.L_x_2297:
[----:B------:R-:W-:Y:S05]  /*0cd0*/  BSYNC.RECONVERGENT B0 ;  /* 0x0000000000007941 */ /* 0x000fea0003800200 */
.L_x_2296:
[----:B------:R-:W-:Y:S01]  /*0ce0*/  IMAD.SHL.U32 R0, R0, 0x200000, RZ ;  /* 0x0020000000007824 */ /* 0x000fe200078e00ff */
[----:B------:R-:W-:-:S04]  /*0cf0*/  LEA R3, R3, 0x37800000, 0x17 ;  /* 0x3780000003037811 */ /* 0x000fc800078eb8ff */
[----:B------:R-:W-:-:S05]  /*0d00*/  LOP3.LUT R0, R3, R0, R7, 0xfe, !PT ;  /* 0x0000000003007212 */ /* 0x000fca00078efe07 */
[----:B------:R-:W-:-:S04]  /*0d10*/  FMUL.FTZ R0, R0, 1 ;  /* 0x3f80000000007820 */ /* 0x000fc80000410000 */
[----:B------:R0:W1:Y:S01]  /*0d20*/  F2F.F64.F32 R26, R0 ;  /* 0x00000000001a7310 */ /* 0x0000620000201800 */
[----:B------:R-:W-:Y:S05]  /*0d30*/  BRA `(.L_x_2279) ;  /* 0x0000000000a47947 */ /* 0x000fea0003800000 */
.L_x_2291:
[----:B------:R-:W-:-:S09]  /*0d40*/  UISETP.NE.AND UP0, UPT, UR4, 0x1c, UPT ;  /* 0x0000001c0400788c */ /* 0x000fd2000bf05270 */
[----:B------:R-:W-:Y:S05]  /*0d50*/  BRA.U !UP0, `(.L_x_2298) ;  /* 0x0000000108947547 */ /* 0x000fea000b800000 */
[----:B------:R-:W-:-:S09]  /*0d60*/  UISETP.NE.AND UP0, UPT, UR4, 0x1d, UPT ;  /* 0x0000001d0400788c */ /* 0x000fd2000bf05270 */
[----:B------:R-:W-:Y:S05]  /*0d70*/  BRA.U !UP0, `(.L_x_2299) ;  /* 0x0000000108807547 */ /* 0x000fea000b800000 */
[----:B------:R-:W-:-:S09]  /*0d80*/  UISETP.NE.AND UP0, UPT, UR4, 0x2c, UPT ;  /* 0x0000002c0400788c */ /* 0x000fd2000bf05270 */
[----:B------:R-:W-:Y:S05]  /*0d90*/  BRA.U !UP0, `(.L_x_2300) ;  /* 0x0000000108487547 */ /* 0x000fea000b800000 */
.L_x_2278:
        /* <DEDUP_REMOVED lines=16> */
.L_x_2301:
[----:B------:R-:W-:Y:S01]  /*0ea0*/  CS2R R26, SRZ ;  /* 0x00000000001a7805 */ /* 0x000fe2000001ff00 */
[----:B------:R-:W-:Y:S06]  /*0eb0*/  BRA `(.L_x_2279) ;  /* 0x0000000000447947 */ /* 0x000fec0003800000 */
.L_x_2300:
[----:B------:R-:W2:Y:S01]  /*0ec0*/  LDG.E.U8 R0, desc[UR36][R4.64] ;  /* 0x0000002404007981 */ /* 0x000ea2000c1e1100 */
[----:B------:R-:W-:Y:S02]  /*0ed0*/  IMAD.MOV.U32 R26, RZ, RZ, 0x0 ;  /* 0x00000000ff1a7424 */ /* 0x000fe400078e00ff */
[----:B------:R-:W-:Y:S01]  /*0ee0*/  IMAD.MOV.U32 R27, RZ, RZ, 0x38000000 ;  /* 0x38000000ff1b7424 */ /* 0x000fe200078e00ff */
[----:B--2---:R-:W-:-:S13]  /*0ef0*/  ISETP.NE.AND P0, PT, R0, RZ, PT ;  /* 0x000000ff0000720c */ /* 0x004fda0003f05270 */
[----:B------:R-:W-:Y:S05]  /*0f00*/  @!P0 BRA `(.L_x_2279) ;  /* 0x0000000000308947 */ /* 0x000fea0003800000 */
[----:B------:R-:W-:-:S13]  /*0f10*/  ISETP.NE.AND P0, PT, R0, 0xff, PT ;  /* 0x000000ff0000780c */ /* 0x000fda0003f05270 */
[----:B------:R-:W-:Y:S02]  /*0f20*/  @P0 IMAD.SHL.U32 R0, R0, 0x800000, RZ ;  /* 0x0080000000000824 */ /* 0x000fe400078e00ff */
[----:B------:R-:W-:Y:S02]  /*0f30*/  @!P0 IMAD.MOV.U32 R26, RZ, RZ, 0x20000000 ;  /* 0x20000000ff1a8424 */ /* 0x000fe400078e00ff */
[----:B------:R-:W-:Y:S02]  /*0f40*/  @!P0 IMAD.MOV.U32 R27, RZ, RZ, 0x7ff80000 ;  /* 0x7ff80000ff1b8424 */ /* 0x000fe400078e00ff */
[----:B------:R-:W-:-:S04]  /*0f50*/  @P0 FMUL.FTZ R0, R0, 1 ;  /* 0x3f80000000000820 */ /* 0x000fc80000410000 */
[----:B------:R0:W1:Y:S01]  /*0f60*/  @P0 F2F.F64.F32 R26, R0 ;  /* 0x00000000001a0310 */ /* 0x0000620000201800 */
[----:B------:R-:W-:Y:S05]  /*0f70*/  BRA `(.L_x_2279) ;  /* 0x0000000000147947 */ /* 0x000fea0003800000 */
.L_x_2299:
[----:B------:R-:W2:Y:S02]  /*0f80*/  LDG.E.64 R26, desc[UR36][R4.64] ;  /* 0x00000024041a7981 */ /* 0x000ea4000c1e1b00 */
[----:B--2---:R-:W0:Y:S01]  /*0f90*/  I2F.F64.U64 R26, R26 ;  /* 0x0000001a001a7312 */ /* 0x004e220000301800 */
[----:B------:R-:W-:Y:S05]  /*0fa0*/  BRA `(.L_x_2279) ;  /* 0x0000000000087947 */ /* 0x000fea0003800000 */
.L_x_2298:
[----:B------:R-:W2:Y:S02]  /*0fb0*/  LDG.E R4, desc[UR36][R4.64] ;  /* 0x0000002404047981 */ /* 0x000ea4000c1e1900 */
[----:B--2---:R0:W1:Y:S02]  /*0fc0*/  I2F.F64.U32 R26, R4 ;  /* 0x00000004001a7312 */ /* 0x0040640000201800 */
.L_x_2279:
[----:B------:R-:W-:Y:S05]  /*0fd0*/  BSYNC.RECONVERGENT B7 ;  /* 0x0000000000077941 */ /* 0x000fea0003800200 */
.L_x_2273:
[----:B------:R-:W-:-:S07]  /*0fe0*/  VIADD R29, R23, 0x80 ;  /* 0x00000080171d7836 */ /* 0x000fce0000000000 */
.L_x_2272:
[----:B------:R-:W-:Y:S05]  /*0ff0*/  BSYNC.RECONVERGENT B6 ;  /* 0x0000000000067941 */ /* 0x000fea0003800200 */
.L_x_2271:
[----:B------:R-:W-:Y:S01]  /*1000*/  ISETP.GE.AND P0, PT, R29, R2, PT ;  /* 0x000000021d00720c */ /* 0x000fe20003f06270 */
[----:B------:R-:W-:Y:S01]  /*1010*/  BSSY.RECONVERGENT B6, `(.L_x_2302) ;  /* 0x00000f6000067945 */ /* 0x000fe20003800200 */
[----:B------:R-:W-:-:S11]  /*1020*/  CS2R R24, SRZ ;  /* 0x0000000000187805 */ /* 0x000fd6000001ff00 */
[----:B------:R-:W-:Y:S05]  /*1030*/  @P0 BRA `(.L_x_2303) ;  /* 0x0000000c00cc0947 */ /* 0x000fea0003800000 */
[----:B01-3--:R-:W0:Y:S01]  /*1040*/  LDC.64 R4, c[0x0][0x390] ;  /* 0x0000e400ff047b82 */ /* 0x00be220000000a00 */
        /* <DEDUP_REMOVED lines=17> */
[----:B------:R-:W3:Y:S02]  /*1160*/  LDG.E.S8 R4, desc[UR36][R4.64] ;  /* 0x0000002404047981 */ /* 0x000ee4000c1e1300 */
[----:B---3--:R0:W1:Y:S01]  /*1170*/  I2F.F64.S16 R24, R4 ;  /* 0x0000000400187312 */ /* 0x0080620000101c00 */
[----:B------:R-:W-:Y:S05]  /*1180*/  BRA `(.L_x_2310) ;  /* 0x0000000c00707947 */ /* 0x000fea0003800000 */
.L_x_2308:
[----:B------:R-:W3:Y:S02]  /*1190*/  LDG.E.U8 R4, desc[UR36][R4.64] ;  /* 0x0000002404047981 */ /* 0x000ee4000c1e1100 */
[----:B---3--:R0:W1:Y:S01]  /*11a0*/  I2F.F64.U16 R24, R4 ;  /* 0x0000000400187312 */ /* 0x0080620000101800 */
[----:B------:R-:W-:Y:S05]  /*11b0*/  BRA `(.L_x_2310) ;  /* 0x0000000c00647947 */ /* 0x000fea0003800000 */
.L_x_2307:
[----:B------:R-:W-:-:S09]  /*11c0*/  UISETP.NE.AND UP0, UPT, UR4, 0x2, UPT ;  /* 0x000000020400788c */ /* 0x000fd2000bf05270 */
[----:B------:R-:W-:Y:S05]  /*11d0*/  BRA.U !UP0, `(.L_x_2311) ;  /* 0x0000000108287547 */ /* 0x000fea000b800000 */
[----:B------:R-:W-:-:S09]  /*11e0*/  UISETP.NE.AND UP0, UPT, UR4, 0x3, UPT ;  /* 0x000000030400788c */ /* 0x000fd2000bf05270 */
[----:B------:R-:W-:Y:S05]  /*11f0*/  BRA.U !UP0, `(.L_x_2312) ;  /* 0x0000000108147547 */ /* 0x000fea000b800000 */
[----:B------:R-:W-:-:S09]  /*1200*/  UISETP.NE.AND UP0, UPT, UR4, 0x4, UPT ;  /* 0x000000040400788c */ /* 0x000fd2000bf05270 */
[----:B------:R-:W-:Y:S05]  /*1210*/  BRA.U UP0, `(.L_x_2309) ;  /* 0x0000000900f07547 */ /* 0x000fea000b800000 */
[----:B------:R-:W3:Y:S02]  /*1220*/  LDG.E.64 R24, desc[UR36][R4.64] ;  /* 0x0000002404187981 */ /* 0x000ee4000c1e1b00 */
[----:B---3--:R-:W0:Y:S01]  /*1230*/  I2F.F64.S64 R24, R24 ;  /* 0x0000001800187312 */ /* 0x008e220000301c00 */
[----:B------:R-:W-:Y:S05]  /*1240*/  BRA `(.L_x_2310) ;  /* 0x0000000c00407947 */ /* 0x000fea0003800000 */
.L_x_2312:
[----:B------:R-:W3:Y:S02]  /*1250*/  LDG.E R4, desc[UR36][R4.64] ;  /* 0x0000002404047981 */ /* 0x000ee4000c1e1900 */
[----:B---3--:R0:W1:Y:S01]  /*1260*/  I2F.F64 R24, R4 ;  /* 0x0000000400187312 */ /* 0x0080620000201c00 */
[----:B------:R-:W-:Y:S05]  /*1270*/  BRA `(.L_x_2310) ;  /* 0x0000000c00347947 */ /* 0x000fea0003800000 */
.L_x_2311:
[----:B------:R-:W3:Y:S02]  /*1280*/  LDG.E.U16 R4, desc[UR36][R4.64] ;  /* 0x0000002404047981 */ /* 0x000ee4000c1e1500 */
[----:B---3--:R0:W1:Y:S01]  /*1290*/  I2F.F64.S16 R24, R4 ;  /* 0x0000000400187312 */ /* 0x0080620000101c00 */
[----:B------:R-:W-:Y:S05]  /*12a0*/  BRA `(.L_x_2310) ;  /* 0x0000000c00287947 */ /* 0x000fea0003800000 */
.L_x_2306:
[----:B------:R-:W-:-:S09]  /*12b0*/  UISETP.GT.AND UP0, UPT, UR4, 0x6, UPT ;  /* 0x000000060400788c */ /* 0x000fd2000bf04270 */
[----:B------:R-:W-:Y:S05]  /*12c0*/  BRA.U UP0, `(.L_x_2313) ;  /* 0x0000000100347547 */ /* 0x000fea000b800000 */
[----:B------:R-:W-:-:S09]  /*12d0*/  UISETP.NE.AND UP0, UPT, UR4, 0x5, UPT ;  /* 0x000000050400788c */ /* 0x000fd2000bf05270 */
[----:B------:R-:W-:Y:S05]  /*12e0*/  BRA.U !UP0, `(.L_x_2314) ;  /* 0x0000000108187547 */ /* 0x000fea000b800000 */
[----:B------:R-:W-:-:S09]  /*12f0*/  UISETP.NE.AND UP0, UPT, UR4, 0x6, UPT ;  /* 0x000000060400788c */ /* 0x000fd2000bf05270 */
[----:B------:R-:W-:Y:S05]  /*1300*/  BRA.U UP0, `(.L_x_2309) ;  /* 0x0000000900b47547 */ /* 0x000fea000b800000 */
[----:B------:R-:W3:Y:S02]  /*1310*/  LDG.E R24, desc[UR36][R4.64] ;  /* 0x0000002404187981 */ /* 0x000ee4000c1e1900 */
[----:B---3--:R-:W-:-:S06]  /*1320*/  FMUL.FTZ R24, R24, 1 ;  /* 0x3f80000018187820 */ /* 0x008fcc0000410000 */
[----:B------:R-:W3:Y:S01]  /*1330*/  F2F.F64.F32 R24, R24 ;  /* 0x0000001800187310 */ /* 0x000ee20000201800 */
[----:B------:R-:W-:Y:S05]  /*1340*/  BRA `(.L_x_2310) ;  /* 0x0000000c00007947 */ /* 0x000fea0003800000 */
.L_x_2314:
[----:B------:R-:W3:Y:S02]  /*1350*/  LDG.E.U16 R0, desc[UR36][R4.64] ;  /* 0x0000002404007981 */ /* 0x000ee4000c1e1500 */
[----:B---3--:R-:W-:-:S05]  /*1360*/  HADD2.F32 R0, -RZ, R0.H0_H0 ;  /* 0x20000000ff007230 */ /* 0x008fca0000004100 */
[----:B------:R-:W-:-:S04]  /*1370*/  FMUL.FTZ R0, R0, 1 ;  /* 0x3f80000000007820 */ /* 0x000fc80000410000 */
[----:B------:R0:W1:Y:S01]  /*1380*/  F2F.F64.F32 R24, R0 ;  /* 0x0000000000187310 */ /* 0x0000620000201800 */
[----:B------:R-:W-:Y:S05]  /*1390*/  BRA `(.L_x_2310) ;  /* 0x0000000800ec7947 */ /* 0x000fea0003800000 */
.L_x_2313:
[----:B------:R-:W-:-:S09]  /*13a0*/  UISETP.NE.AND UP0, UPT, UR4, 0x7, UPT ;  /* 0x000000070400788c */ /* 0x000fd2000bf05270 */
[----:B------:R-:W-:Y:S05]  /*13b0*/  BRA.U !UP0, `(.L_x_2315) ;  /* 0x0000000108347547 */ /* 0x000fea000b800000 */
[----:B------:R-:W-:-:S09]  /*13c0*/  UISETP.NE.AND UP0, UPT, UR4, 0x8, UPT ;  /* 0x000000080400788c */ /* 0x000fd2000bf05270 */
[----:B------:R-:W-:Y:S05]  /*13d0*/  BRA.U !UP0, `(.L_x_2316) ;  /* 0x0000000108187547 */ /* 0x000fea000b800000 */
[----:B------:R-:W-:-:S09]  /*13e0*/  UISETP.NE.AND UP0, UPT, UR4, 0x9, UPT ;  /* 0x000000090400788c */ /* 0x000fd2000bf05270 */
[----:B------:R-:W-:Y:S05]  /*13f0*/  BRA.U UP0, `(.L_x_2309) ;  /* 0x0000000900787547 */ /* 0x000fea000b800000 */
[----:B------:R-:W3:Y:S02]  /*1400*/  LDG.E R4, desc[UR36][R4.64] ;  /* 0x0000002404047981 */ /* 0x000ee4000c1e1900 */
[----:B---3--:R-:W-:-:S06]  /*1410*/  FMUL.FTZ R24, R4, 1 ;  /* 0x3f80000004187820 */ /* 0x008fcc0000410000 */
[----:B------:R-:W0:Y:S01]  /*1420*/  F2F.F64.F32 R24, R24 ;  /* 0x0000001800187310 */ /* 0x000e220000201800 */
[----:B------:R-:W-:Y:S05]  /*1430*/  BRA `(.L_x_2310) ;  /* 0x0000000800c47947 */ /* 0x000fea0003800000 */
.L_x_2316:
[----:B------:R-:W3:Y:S02]  /*1440*/  LDG.E.U16 R4, desc[UR36][R4.64] ;  /* 0x0000002404047981 */ /* 0x000ee4000c1e1500 */
[----:B---3--:R-:W-:-:S05]  /*1450*/  HADD2.F32 R0, -RZ, R4.H0_H0 ;  /* 0x20000004ff007230 */ /* 0x008fca0000004100 */
[----:B------:R-:W-:-:S04]  /*1460*/  FMUL.FTZ R0, R0, 1 ;  /* 0x3f80000000007820 */ /* 0x000fc80000410000 */
[----:B------:R0:W1:Y:S01]  /*1470*/  F2F.F64.F32 R24, R0 ;  /* 0x0000000000187310 */ /* 0x0000620000201800 */
[----:B------:R-:W-:Y:S05]  /*1480*/  BRA `(.L_x_2310) ;  /* 0x0000000800b07947 */ /* 0x000fea0003800000 */
.L_x_2315:
[----:B------:R0:W5:Y:S01]  /*1490*/  LDG.E.64 R24, desc[UR36][R4.64] ;  /* 0x0000002404187981 */ /* 0x000162000c1e1b00 */
[----:B------:R-:W-:Y:S05]  /*14a0*/  BRA `(.L_x_2310) ;  /* 0x0000000800a87947 */ /* 0x000fea0003800000 */
.L_x_2305:
        /* <DEDUP_REMOVED lines=8> */
[----:B------:R-:W3:Y:S01]  /*1530*/  LDG.E.U8 R4, desc[UR36][R4.64] ;  /* 0x0000002404047981 */ /* 0x000ee2000c1e1100 */
[----:B------:R-:W-:Y:S01]  /*1540*/  IMAD.MOV.U32 R24, RZ, RZ, RZ ;  /* 0x000000ffff187224 */ /* 0x000fe200078e00ff */
[----:B---3--:R-:W-:-:S04]  /*1550*/  ISETP.NE.AND P0, PT, R4, RZ, PT ;  /* 0x000000ff0400720c */ /* 0x008fc80003f05270 */
[----:B------:R-:W-:Y:S01]  /*1560*/  FSEL R25, RZ, 1.875, !P0 ;  /* 0x3ff00000ff197808 */ /* 0x000fe20004000000 */
[----:B------:R-:W-:Y:S08]  /*1570*/  BRA `(.L_x_2310) ;  /* 0x0000000800747947 */ /* 0x000ff00003800000 */
.L_x_2319:
[----:B------:R0:W5:Y:S01]  /*1580*/  LDG.E.64 R24, desc[UR36][R4.64] ;  /* 0x0000002404187981 */ /* 0x000162000c1e1b00 */
[----:B------:R-:W-:Y:S05]  /*1590*/  BRA `(.L_x_2310) ;  /* 0x00000008006c7947 */ /* 0x000fea0003800000 */
.L_x_2318:
[----:B------:R-:W-:-:S09]  /*15a0*/  UISETP.NE.AND UP0, UPT, UR4, 0xf, UPT ;  /* 0x0000000f0400788c */ /* 0x000fd2000bf05270 */
[----:B------:R-:W-:Y:S05]  /*15b0*/  BRA.U !UP0, `(.L_x_2320) ;  /* 0x0000000108a07547 */ /* 0x000fea000b800000 */
[----:B------:R-:W-:-:S09]  /*15c0*/  UISETP.NE.AND UP0, UPT, UR4, 0x17, UPT ;  /* 0x000000170400788c */ /* 0x000fd2000bf05270 */
[----:B------:R-:W-:Y:S05]  /*15d0*/  BRA.U !UP0, `(.L_x_2321) ;  /* 0x00000001085c7547 */ /* 0x000fea000b800000 */
[----:B------:R-:W-:-:S09]  /*15e0*/  UISETP.NE.AND UP0, UPT, UR4, 0x18, UPT ;  /* 0x000000180400788c */ /* 0x000fd2000bf05270 */
[----:B------:R-:W-:Y:S05]  /*15f0*/  BRA.U UP0, `(.L_x_2309) ;  /* 0x0000000500f87547 */ /* 0x000fea000b800000 */
[----:B------:R-:W3:Y:S01]  /*1600*/  LDG.E.U8 R0, desc[UR36][R4.64] ;  /* 0x0000002404007981 */ /* 0x000ee2000c1e1100 */
[----:B------:R-:W-:Y:S02]  /*1610*/  IMAD.MOV.U32 R7, RZ, RZ, 0x1f ;  /* 0x0000001fff077424 */ /* 0x000fe400078e00ff */
[----:B---3--:R-:W-:-:S05]  /*1620*/  IMAD.SHL.U32 R0, R0, 0x1000000, RZ ;  /* 0x0100000000007824 */ /* 0x008fca00078e00ff */
        /* <DEDUP_REMOVED lines=18> */
.L_x_2321:
[----:B------:R-:W3:Y:S02]  /*1750*/  LDG.E.U8 R4, desc[UR36][R4.64] ;  /* 0x0000002404047981 */ /* 0x000ee4000c1e1100 */
[C---:B---3--:R-:W-:Y:S02]  /*1760*/  IMAD.SHL.U32 R0, R4.reuse, 0x2000000, RZ ;  /* 0x0200000004007824 */ /* 0x048fe400078e00ff */
        /* <DEDUP_REMOVED lines=13> */
.L_x_2320:
[----:B------:R-:W3:Y:S02]  /*1840*/  LDG.E.U16 R0, desc[UR36][R4.64] ;  /* 0x0000002404007981 */ /* 0x000ee4000c1e1500 */
[----:B---3--:R-:W-:-:S04]  /*1850*/  IMAD.U32 R0, R0, 0x10000, RZ ;  /* 0x0001000000007824 */ /* 0x008fc800078e00ff */
[----:B------:R-:W-:-:S04]  /*1860*/  FMUL.FTZ R0, R0, 1 ;  /* 0x3f80000000007820 */ /* 0x000fc80000410000 */
[----:B------:R0:W1:Y:S01]  /*1870*/  F2F.F64.F32 R24, R0 ;  /* 0x0000000000187310 */ /* 0x0000620000201800 */
[----:B------:R-:W-:Y:S05]  /*1880*/  BRA `(.L_x_2310) ;  /* 0x0000000400b07947 */ /* 0x000fea0003800000 */
.L_x_2317:
        /* <DEDUP_REMOVED lines=8> */
[----:B------:R-:W3:Y:S02]  /*1910*/  LDG.E.U16 R4, desc[UR36][R4.64] ;  /* 0x0000002404047981 */ /* 0x000ee4000c1e1500 */
[----:B---3--:R0:W1:Y:S01]  /*1920*/  I2F.F64.U16 R24, R4 ;  /* 0x0000000400187312 */ /* 0x0080620000101800 */
[----:B------:R-:W-:Y:S05]  /*1930*/  BRA `(.L_x_2310) ;  /* 0x0000000400847947 */ /* 0x000fea0003800000 */
.L_x_2324:
[----:B------:R-:W3:Y:S01]  /*1940*/  LDG.E.U8 R4, desc[UR36][R4.64] ;  /* 0x0000002404047981 */ /* 0x000ee2000c1e1100 */
[----:B------:R-:W-:Y:S02]  /*1950*/  CS2R R24, SRZ ;  /* 0x0000000000187805 */ /* 0x000fe4000001ff00 */
[----:B---3--:R-:W-:-:S13]  /*1960*/  ISETP.NE.AND P0, PT, R4, RZ, PT ;  /* 0x000000ff0400720c */ /* 0x008fda0003f05270 */
        /* <DEDUP_REMOVED lines=18> */
.L_x_2326:
[----:B------:R-:W-:Y:S05]  /*1a90*/  BSYNC.RECONVERGENT B0 ;  /* 0x0000000000007941 */ /* 0x000fea0003800200 */
.L_x_2325:
[----:B------:R-:W-:Y:S01]  /*1aa0*/  IMAD.SHL.U32 R0, R0, 0x100000, RZ ;  /* 0x0010000000007824 */ /* 0x000fe200078e00ff */
[----:B------:R-:W-:-:S04]  /*1ab0*/  LEA R3, R3, 0x3b800000, 0x17 ;  /* 0x3b80000003037811 */ /* 0x000fc800078eb8ff */
[----:B------:R-:W-:-:S05]  /*1ac0*/  LOP3.LUT R0, R3, R0, R7, 0xfe, !PT ;  /* 0x0000000003007212 */ /* 0x000fca00078efe07 */
[----:B------:R-:W-:-:S04]  /*1ad0*/  FMUL.FTZ R0, R0, 1 ;  /* 0x3f80000000007820 */ /* 0x000fc80000410000 */
[----:B------:R0:W1:Y:S01]  /*1ae0*/  F2F.F64.F32 R24, R0 ;  /* 0x0000000000187310 */ /* 0x0000620000201800 */
[----:B------:R-:W-:Y:S05]  /*1af0*/  BRA `(.L_x_2310) ;  /* 0x0000000400147947 */ /* 0x000fea0003800000 */
.L_x_2323:
        /* <DEDUP_REMOVED lines=21> */
.L_x_2328:
[----:B------:R-:W-:Y:S05]  /*1c50*/  BSYNC.RECONVERGENT B0 ;  /* 0x0000000000007941 */ /* 0x000fea0003800200 */
.L_x_2327:
[----:B------:R-:W-:Y:S01]  /*1c60*/  IMAD.SHL.U32 R0, R0, 0x200000, RZ ;  /* 0x0020000000007824 */ /* 0x000fe200078e00ff */
[----:B------:R-:W-:-:S04]  /*1c70*/  LEA R3, R3, 0x37800000, 0x17 ;  /* 0x3780000003037811 */ /* 0x000fc800078eb8ff */
[----:B------:R-:W-:-:S05]  /*1c80*/  LOP3.LUT R0, R3, R0, R7, 0xfe, !PT ;  /* 0x0000000003007212 */ /* 0x000fca00078efe07 */
[----:B------:R-:W-:-:S04]  /*1c90*/  FMUL.FTZ R0, R0, 1 ;  /* 0x3f80000000007820 */ /* 0x000fc80000410000 */
[----:B------:R0:W1:Y:S01]  /*1ca0*/  F2F.F64.F32 R24, R0 ;  /* 0x0000000000187310 */ /* 0x0000620000201800 */
[----:B------:R-:W-:Y:S05]  /*1cb0*/  BRA `(.L_x_2310) ;  /* 0x0000000000a47947 */ /* 0x000fea0003800000 */
.L_x_2322:
        /* <DEDUP_REMOVED lines=8> */
[----:B------:R-:W-:Y:S01]  /*1d40*/  IMAD.MOV.U32 R25, RZ, RZ, 0x38000000 ;  /* 0x38000000ff197424 */ /* 0x000fe200078e00ff */
[----:B---3--:R-:W-:-:S13]  /*1d50*/  ISETP.NE.AND P0, PT, R0, RZ, PT ;  /* 0x000000ff0000720c */ /* 0x008fda0003f05270 */
        /* <DEDUP_REMOVED lines=8> */
.L_x_2309:
[----:B------:R-:W-:Y:S01]  /*1de0*/  MOV R0, 0x0 ;  /* 0x0000000000007802 */ /* 0x000fe20000000f00 */
[----:B------:R-:W0:Y:S01]  /*1df0*/  LDCU.64 UR4, c[0x4][0x158] ;  /* 0x01002b00ff0477ac */ /* 0x000e220008000a00 */
[----:B------:R-:W-:Y:S02]  /*1e00*/  IMAD.MOV.U32 R8, RZ, RZ, 0x4e ;  /* 0x0000004eff087424 */ /* 0x000fe400078e00ff */
[----:B------:R1:W3:Y:S01]  /*1e10*/  LDC.64 R14, c[0x4][R0] ;  /* 0x01000000000e7b82 */ /* 0x0002e20000000a00 */
[----:B------:R-:W2:Y:S01]  /*1e20*/  LDCU.64 UR6, c[0x4][0x160] ;  /* 0x01002c00ff0677ac */ /* 0x000ea20008000a00 */
[----:B------:R-:W-:Y:S02]  /*1e30*/  IMAD.MOV.U32 R12, RZ, RZ, 0x1 ;  /* 0x00000001ff0c7424 */ /* 0x000fe400078e00ff */
[----:B------:R-:W-:Y:S01]  /*1e40*/  IMAD.MOV.U32 R13, RZ, RZ, RZ ;  /* 0x000000ffff0d7224 */ /* 0x000fe200078e00ff */
[----:B------:R-:W4:Y:S01]  /*1e50*/  LDCU.64 UR8, c[0x4][0x38] ;  /* 0x01000700ff0877ac */ /* 0x000f220008000a00 */
[----:B0-----:R-:W-:-:S02]  /*1e60*/  IMAD.U32 R4, RZ, RZ, UR4 ;  /* 0x00000004ff047e24 */ /* 0x001fc4000f8e00ff */
[----:B------:R-:W-:Y:S02]  /*1e70*/  IMAD.U32 R5, RZ, RZ, UR5 ;  /* 0x00000005ff057e24 */ /* 0x000fe4000f8e00ff */
[----:B--2---:R-:W-:Y:S02]  /*1e80*/  IMAD.U32 R6, RZ, RZ, UR6 ;  /* 0x00000006ff067e24 */ /* 0x004fe4000f8e00ff */
[----:B------:R-:W-:Y:S02]  /*1e90*/  IMAD.U32 R7, RZ, RZ, UR7 ;  /* 0x00000007ff077e24 */ /* 0x000fe4000f8e00ff */
[----:B----4-:R-:W-:Y:S02]  /*1ea0*/  IMAD.U32 R10, RZ, RZ, UR8 ;  /* 0x00000008ff0a7e24 */ /* 0x010fe4000f8e00ff */
[----:B-1----:R-:W-:-:S07]  /*1eb0*/  IMAD.U32 R11, RZ, RZ, UR9 ;  /* 0x00000009ff0b7e24 */ /* 0x002fce000f8e00ff */
[----:B------:R-:W-:-:S07]  /*1ec0*/  LEPC R20, `(.L_x_2331) ;  /* 0x000000001014794e */ /* 0x000fce0000000000 */
[----:B---3-5:R-:W-:Y:S05]  /*1ed0*/  CALL.ABS.NOINC R14 ;  /* 0x000000000e007343 */ /* 0x028fea0003c00000 */
.L_x_2331:
[----:B------:R-:W-:Y:S01]  /*1ee0*/  CS2R R24, SRZ ;  /* 0x0000000000187805 */ /* 0x000fe2000001ff00 */
[----:B------:R-:W-:Y:S06]  /*1ef0*/  BRA `(.L_x_2310) ;  /* 0x0000000000147947 */ /* 0x000fec0003800000 */
.L_x_2330:
[----:B------:R-:W3:Y:S02]  /*1f00*/  LDG.E.64 R24, desc[UR36][R4.64] ;  /* 0x0000002404187981 */ /* 0x000ee4000c1e1b00 */
[----:B---3--:R-:W0:Y:S01]  /*1f10*/  I2F.F64.U64 R24, R24 ;  /* 0x0000001800187312 */ /* 0x008e220000301800 */
[----:B------:R-:W-:Y:S05]  /*1f20*/  BRA `(.L_x_2310) ;  /* 0x0000000000087947 */ /* 0x000fea0003800000 */
.L_x_2329:
[----:B------:R-:W3:Y:S02]  /*1f30*/  LDG.E R4, desc[UR36][R4.64] ;  /* 0x0000002404047981 */ /* 0x000ee4000c1e1900 */
[----:B---3--:R0:W1:Y:S02]  /*1f40*/  I2F.F64.U32 R24, R4 ;  /* 0x0000000400187312 */ /* 0x0080640000201800 */
.L_x_2310:
[----:B------:R-:W-:Y:S05]  /*1f50*/  BSYNC.RECONVERGENT B7 ;  /* 0x0000000000077941 */ /* 0x000fea0003800200 */
.L_x_2304:
[----:B------:R-:W-:-:S07]  /*1f60*/  VIADD R29, R29, 0x80 ;  /* 0x000000801d1d7836 */ /* 0x000fce0000000000 */
.L_x_2303:
[----:B------:R-:W-:Y:S05]  /*1f70*/  BSYNC.RECONVERGENT B6 ;  /* 0x0000000000067941 */ /* 0x000fea0003800200 */
.L_x_2302:
        /* <DEDUP_REMOVED lines=25> */
.L_x_2338:
[----:B------:R-:W3:Y:S02]  /*2110*/  LDG.E.U8 R4, desc[UR36][R4.64] ;  /* 0x0000002404047981 */ /* 0x000ee4000c1e1100 */
[----:B---3--:R0:W1:Y:S01]  /*2120*/  I2F.F64.U16 R18, R4 ;  /* 0x0000000400127312 */ /* 0x0080620000101800 */
[----:B------:R-:W-:Y:S05]  /*2130*/  BRA `(.L_x_2340) ;  /* 0x0000000c00647947 */ /* 0x000fea0003800000 */
.L_x_2337:
        /* <DEDUP_REMOVED lines=9> */
.L_x_2342:
[----:B------:R-:W3:Y:S02]  /*21d0*/  LDG.E R4, desc[UR36][R4.64] ;  /* 0x0000002404047981 */ /* 0x000ee4000c1e1900 */
[----:B---3--:R1:W3:Y:S01]  /*21e0*/  I2F.F64 R18, R4 ;  /* 0x0000000400127312 */ /* 0x0082e20000201c00 */
[----:B------:R-:W-:Y:S05]  /*21f0*/  BRA `(.L_x_2340) ;  /* 0x0000000c00347947 */ /* 0x000fea0003800000 */
.L_x_2341:
[----:B------:R-:W3:Y:S02]  /*2200*/  LDG.E.U16 R4, desc[UR36][R4.64] ;  /* 0x0000002404047981 */ /* 0x000ee4000c1e1500 */
[----:B---3--:R0:W1:Y:S01]  /*2210*/  I2F.F64.S16 R18, R4 ;  /* 0x0000000400127312 */ /* 0x0080620000101c00 */
[----:B------:R-:W-:Y:S05]  /*2220*/  BRA `(.L_x_2340) ;  /* 0x0000000c00287947 */ /* 0x000fea0003800000 */
.L_x_2336:
        /* <DEDUP_REMOVED lines=10> */
.L_x_2344:
[----:B------:R-:W3:Y:S02]  /*22d0*/  LDG.E.U16 R0, desc[UR36][R4.64] ;  /* 0x0000002404007981 */ /* 0x000ee4000c1e1500 */
[----:B---3--:R-:W-:-:S05]  /*22e0*/  HADD2.F32 R0, -RZ, R0.H0_H0 ;  /* 0x20000000ff007230 */ /* 0x008fca0000004100 */
[----:B------:R-:W-:-:S04]  /*22f0*/  FMUL.FTZ R0, R0, 1 ;  /* 0x3f80000000007820 */ /* 0x000fc80000410000 */
[----:B------:R0:W1:Y:S01]  /*2300*/  F2F.F64.F32 R18, R0 ;  /* 0x0000000000127310 */ /* 0x0000620000201800 */
[----:B------:R-:W-:Y:S05]  /*2310*/  BRA `(.L_x_2340) ;  /* 0x0000000800ec7947 */ /* 0x000fea0003800000 */
.L_x_2343:
        /* <DEDUP_REMOVED lines=10> */
.L_x_2346:
[----:B------:R-:W3:Y:S02]  /*23c0*/  LDG.E.U16 R4, desc[UR36][R4.64] ;  /* 0x0000002404047981 */ /* 0x000ee4000c1e1500 */
[----:B---3--:R-:W-:-:S05]  /*23d0*/  HADD2.F32 R0, -RZ, R4.H0_H0 ;  /* 0x20000004ff007230 */ /* 0x008fca0000004100 */
[----:B------:R-:W-:-:S04]  /*23e0*/  FMUL.FTZ R0, R0, 1 ;  /* 0x3f80000000007820 */ /* 0x000fc80000410000 */
[----:B------:R0:W1:Y:S01]  /*23f0*/  F2F.F64.F32 R18, R0 ;  /* 0x0000000000127310 */ /* 0x0000620000201800 */
[----:B------:R-:W-:Y:S05]  /*2400*/  BRA `(.L_x_2340) ;  /* 0x0000000800b07947 */ /* 0x000fea0003800000 */
.L_x_2345:
[----:B------:R0:W5:Y:S01]  /*2410*/  LDG.E.64 R18, desc[UR36][R4.64] ;  /* 0x0000002404127981 */ /* 0x000162000c1e1b00 */
[----:B------:R-:W-:Y:S05]  /*2420*/  BRA `(.L_x_2340) ;  /* 0x0000000800a87947 */ /* 0x000fea0003800000 */
.L_x_2335:
        /* <DEDUP_REMOVED lines=13> */
.L_x_2349:
[----:B------:R0:W5:Y:S01]  /*2500*/  LDG.E.64 R18, desc[UR36][R4.64] ;  /* 0x0000002404127981 */ /* 0x000162000c1e1b00 */
[----:B------:R-:W-:Y:S05]  /*2510*/  BRA `(.L_x_2340) ;  /* 0x00000008006c7947 */ /* 0x000fea0003800000 */
.L_x_2348:
        /* <DEDUP_REMOVED lines=27> */
.L_x_2351:
        /* <DEDUP_REMOVED lines=15> */
.L_x_2350:
[----:B------:R-:W3:Y:S02]  /*27c0*/  LDG.E.U16 R0, desc[UR36][R4.64] ;  /* 0x0000002404007981 */ /* 0x000ee4000c1e1500 */
[----:B---3--:R-:W-:-:S04]  /*27d0*/  IMAD.U32 R0, R0, 0x10000, RZ ;  /* 0x0001000000007824 */ /* 0x008fc800078e00ff */
[----:B------:R-:W-:-:S04]  /*27e0*/  FMUL.FTZ R0, R0, 1 ;  /* 0x3f80000000007820 */ /* 0x000fc80000410000 */
[----:B------:R0:W1:Y:S01]  /*27f0*/  F2F.F64.F32 R18, R0 ;  /* 0x0000000000127310 */ /* 0x0000620000201800 */
[----:B------:R-:W-:Y:S05]  /*2800*/  BRA `(.L_x_2340) ;  /* 0x0000000400b07947 */ /* 0x000fea0003800000 */
.L_x_2347:
        /* <DEDUP_REMOVED lines=11> */
.L_x_2354:
        /* <DEDUP_REMOVED lines=21> */
.L_x_2356:
[----:B------:R-:W-:Y:S05]  /*2a10*/  BSYNC.RECONVERGENT B0 ;  /* 0x0000000000007941 */ /* 0x000fea0003800200 */
.L_x_2355:
[----:B------:R-:W-:Y:S01]  /*2a20*/  IMAD.SHL.U32 R0, R0, 0x100000, RZ ;  /* 0x0010000000007824 */ /* 0x000fe200078e00ff */
[----:B------:R-:W-:-:S04]  /*2a30*/  LEA R3, R3, 0x3b800000, 0x17 ;  /* 0x3b80000003037811 */ /* 0x000fc800078eb8ff */
[----:B------:R-:W-:-:S05]  /*2a40*/  LOP3.LUT R0, R3, R0, R7, 0xfe, !PT ;  /* 0x0000000003007212 */ /* 0x000fca00078efe07 */
[----:B------:R-:W-:-:S04]  /*2a50*/  FMUL.FTZ R0, R0, 1 ;  /* 0x3f80000000007820 */ /* 0x000fc80000410000 */
[----:B------:R0:W1:Y:S01]  /*2a60*/  F2F.F64.F32 R18, R0 ;  /* 0x0000000000127310 */ /* 0x0000620000201800 */
[----:B------:R-:W-:Y:S05]  /*2a70*/  BRA `(.L_x_2340) ;  /* 0x0000000400147947 */ /* 0x000fea0003800000 */
.L_x_2353:
        /* <DEDUP_REMOVED lines=21> */
.L_x_2358:
[----:B------:R-:W-:Y:S05]  /*2bd0*/  BSYNC.RECONVERGENT B0 ;  /* 0x0000000000007941 */ /* 0x000fea0003800200 */
.L_x_2357:
[----:B------:R-:W-:Y:S01]  /*2be0*/  IMAD.SHL.U32 R0, R0, 0x200000, RZ ;  /* 0x0020000000007824 */ /* 0x000fe200078e00ff */
[----:B------:R-:W-:-:S04]  /*2bf0*/  LEA R3, R3, 0x37800000, 0x17 ;  /* 0x3780000003037811 */ /* 0x000fc800078eb8ff */
[----:B------:R-:W-:-:S05]  /*2c00*/  LOP3.LUT R0, R3, R0, R7, 0xfe, !PT ;  /* 0x0000000003007212 */ /* 0x000fca00078efe07 */
[----:B------:R-:W-:-:S04]  /*2c10*/  FMUL.FTZ R0, R0, 1 ;  /* 0x3f80000000007820 */ /* 0x000fc80000410000 */
[----:B------:R0:W1:Y:S01]  /*2c20*/  F2F.F64.F32 R18, R0 ;  /* 0x0000000000127310 */ /* 0x0000620000201800 */
[----:B------:R-:W-:Y:S05]  /*2c30*/  BRA `(.L_x_2340) ;  /* 0x0000000000a47947 */ /* 0x000fea0003800000 */
.L_x_2352:
        /* <DEDUP_REMOVED lines=18> */
.L_x_2339:
[----:B------:R-:W-:Y:S01]  /*2d60*/  MOV R14, 0x0 ;  /* 0x00000000000e7802 */ /* 0x000fe20000000f00 */
[----:B------:R-:W0:Y:S01]  /*2d70*/  LDCU.64 UR4, c[0x4][0x158] ;  /* 0x01002b00ff0477ac */ /* 0x000e220008000a00 */
[----:B------:R-:W-:Y:S02]  /*2d80*/  IMAD.MOV.U32 R8, RZ, RZ, 0x4e ;  /* 0x0000004eff087424 */ /* 0x000fe400078e00ff */
[----:B------:R-:W-:Y:S01]  /*2d90*/  IMAD.MOV.U32 R12, RZ, RZ, 0x1 ;  /* 0x00000001ff0c7424 */ /* 0x000fe200078e00ff */
[----:B------:R-:W1:Y:S01]  /*2da0*/  LDCU.64 UR6, c[0x4][0x160] ;  /* 0x01002c00ff0677ac */ /* 0x000e620008000a00 */
[----:B------:R-:W3:Y:S01]  /*2db0*/  LDC.64 R14, c[0x4][R14] ;  /* 0x010000000e0e7b82 */ /* 0x000ee20000000a00 */
[----:B------:R-:W-:Y:S01]  /*2dc0*/  IMAD.MOV.U32 R13, RZ, RZ, RZ ;  /* 0x000000ffff0d7224 */ /* 0x000fe200078e00ff */
[----:B------:R-:W2:Y:S01]  /*2dd0*/  LDCU.64 UR8, c[0x4][0x38] ;  /* 0x01000700ff0877ac */ /* 0x000ea20008000a00 */
[----:B0-----:R-:W-:Y:S02]  /*2de0*/  IMAD.U32 R4, RZ, RZ, UR4 ;  /* 0x00000004ff047e24 */ /* 0x001fe4000f8e00ff */
[----:B------:R-:W-:-:S02]  /*2df0*/  IMAD.U32 R5, RZ, RZ, UR5 ;  /* 0x00000005ff057e24 */ /* 0x000fc4000f8e00ff */
[----:B-1----:R-:W-:Y:S02]  /*2e00*/  IMAD.U32 R6, RZ, RZ, UR6 ;  /* 0x00000006ff067e24 */ /* 0x002fe4000f8e00ff */
[----:B------:R-:W-:Y:S02]  /*2e10*/  IMAD.U32 R7, RZ, RZ, UR7 ;  /* 0x00000007ff077e24 */ /* 0x000fe4000f8e00ff */
[----:B--2---:R-:W-:Y:S02]  /*2e20*/  IMAD.U32 R10, RZ, RZ, UR8 ;  /* 0x00000008ff0a7e24 */ /* 0x004fe4000f8e00ff */
[----:B------:R-:W-:-:S07]  /*2e30*/  IMAD.U32 R11, RZ, RZ, UR9 ;  /* 0x00000009ff0b7e24 */ /* 0x000fce000f8e00ff */
[----:B------:R-:W-:-:S07]  /*2e40*/  LEPC R20, `(.L_x_2361) ;  /* 0x000000001014794e */ /* 0x000fce0000000000 */
[----:B---345:R-:W-:Y:S05]  /*2e50*/  CALL.ABS.NOINC R14 ;  /* 0x000000000e007343 */ /* 0x038fea0003c00000 */
.L_x_2361:
[----:B------:R-:W-:Y:S01]  /*2e60*/  CS2R R18, SRZ ;  /* 0x0000000000127805 */ /* 0x000fe2000001ff00 */
[----:B------:R-:W-:Y:S06]  /*2e70*/  BRA `(.L_x_2340) ;  /* 0x0000000000147947 */ /* 0x000fec0003800000 */
.L_x_2360:
[----:B------:R-:W3:Y:S02]  /*2e80*/  LDG.E.64 R18, desc[UR36][R4.64] ;  /* 0x0000002404127981 */ /* 0x000ee4000c1e1b00 */
[----:B---3--:R-:W0:Y:S01]  /*2e90*/  I2F.F64.U64 R18, R18 ;  /* 0x0000001200127312 */ /* 0x008e220000301800 */
[----:B------:R-:W-:Y:S05]  /*2ea0*/  BRA `(.L_x_2340) ;  /* 0x0000000000087947 */ /* 0x000fea0003800000 */
.L_x_2359:
[----:B------:R-:W3:Y:S02]  /*2eb0*/  LDG.E R4, desc[UR36][R4.64] ;  /* 0x0000002404047981 */ /* 0x000ee4000c1e1900 */
[----:B---3--:R0:W1:Y:S02]  /*2ec0*/  I2F.F64.U32 R18, R4 ;  /* 0x0000000400127312 */ /* 0x0080640000201800 */
.L_x_2340:
[----:B------:R-:W-:Y:S05]  /*2ed0*/  BSYNC.RECONVERGENT B7 ;  /* 0x0000000000077941 */ /* 0x000fea0003800200 */
.L_x_2334:
[----:B------:R-:W-:-:S07]  /*2ee0*/  VIADD R29, R29, 0x80 ;  /* 0x000000801d1d7836 */ /* 0x000fce0000000000 */
.L_x_2333:
[----:B------:R-:W-:Y:S05]  /*2ef0*/  BSYNC.RECONVERGENT B6 ;  /* 0x0000000000067941 */ /* 0x000fea0003800200 */
.L_x_2332:
[----:B------:R-:W-:Y:S01]  /*2f00*/  ISETP.GE.AND P0, PT, R29, R2, PT ;  /* 0x000000021d00720c */ /* 0x000fe20003f06270 */
[----:B------:R-:W-:Y:S01]  /*2f10*/  BSSY.RECONVERGENT B6, `(.L_x_2362) ;  /* 0x00000f0000067945 */ /* 0x000fe20003800200 */
[----:B------:R-:W-:-:S11]  /*2f20*/  CS2R R16, SRZ ;  /* 0x0000000000107805 */ /* 0x000fd6000001ff00 */
[----:B------:R-:W-:Y:S05]  /*2f30*/  @P0 BRA `(.L_x_2363) ;  /* 0x0000000c00b40947 */ /* 0x000fea0003800000 */
[----:B01-3--:R-:W0:Y:S01]  /*2f40*/  LDC.64 R4, c[0x0][0x390] ;  /* 0x0000e400ff047b82 */ /* 0x00be220000000a00 */
        /* <DEDUP_REMOVED lines=19> */
.L_x_2367:
[----:B------:R-:W3:Y:S02]  /*3080*/  LDG.E.U8 R4, desc[UR36][R4.64] ;  /* 0x0000002404047981 */ /* 0x000ee4000c1e1100 */
[----:B---3--:R0:W1:Y:S01]  /*3090*/  I2F.F64.U16 R16, R4 ;  /* 0x0000000400107312 */ /* 0x0080620000101800 */
[----:B------:R-:W-:Y:S05]  /*30a0*/  BRA `(.L_x_2363) ;  /* 0x0000000c00587947 */ /* 0x000fea0003800000 */
.L_x_2366:
        /* <DEDUP_REMOVED lines=9> */
.L_x_2370:
[----:B------:R-:W3:Y:S02]  /*3140*/  LDG.E R4, desc[UR36][R4.64] ;  /* 0x0000002404047981 */ /* 0x000ee4000c1e1900 */
[----:B---3--:R0:W1:Y:S01]  /*3150*/  I2F.F64 R16, R4 ;  /* 0x0000000400107312 */ /* 0x0080620000201c00 */
[----:B------:R-:W-:Y:S05]  /*3160*/  BRA `(.L_x_2363) ;  /* 0x0000000c00287947 */ /* 0x000fea0003800000 */
.L_x_2369:
[----:B------:R-:W3:Y:S02]  /*3170*/  LDG.E.U16 R4, desc[UR36][R4.64] ;  /* 0x0000002404047981 */ /* 0x000ee4000c1e1500 */
[----:B---3--:R0:W1:Y:S01]  /*3180*/  I2F.F64.S16 R16, R4 ;  /* 0x0000000400107312 */ /* 0x0080620000101c00 */
[----:B------:R-:W-:Y:S05]  /*3190*/  BRA `(.L_x_2363) ;  /* 0x0000000c001c7947 */ /* 0x000fea0003800000 */
.L_x_2365:
        /* <DEDUP_REMOVED lines=10> */
.L_x_2372:
[----:B------:R-:W3:Y:S02]  /*3240*/  LDG.E.U16 R0, desc[UR36][R4.64] ;  /* 0x0000002404007981 */ /* 0x000ee4000c1e1500 */
[----:B---3--:R-:W-:-:S05]  /*3250*/  HADD2.F32 R0, -RZ, R0.H0_H0 ;  /* 0x20000000ff007230 */ /* 0x008fca0000004100 */
[----:B------:R-:W-:-:S04]  /*3260*/  FMUL.FTZ R0, R0, 1 ;  /* 0x3f80000000007820 */ /* 0x000fc80000410000 */
[----:B------:R0:W1:Y:S01]  /*3270*/  F2F.F64.F32 R16, R0 ;  /* 0x0000000000107310 */ /* 0x0000620000201800 */
[----:B------:R-:W-:Y:S05]  /*3280*/  BRA `(.L_x_2363) ;  /* 0x0000000800e07947 */ /* 0x000fea0003800000 */
.L_x_2371:
        /* <DEDUP_REMOVED lines=10> */
.L_x_2374:
[----:B------:R-:W3:Y:S02]  /*3330*/  LDG.E.U16 R4, desc[UR36][R4.64] ;  /* 0x0000002404047981 */ /* 0x000ee4000c1e1500 */
[----:B---3--:R-:W-:-:S05]  /*3340*/  HADD2.F32 R0, -RZ, R4.H0_H0 ;  /* 0x20000004ff007230 */ /* 0x008fca0000004100 */
[----:B------:R-:W-:-:S04]  /*3350*/  FMUL.FTZ R0, R0, 1 ;  /* 0x3f80000000007820 */ /* 0x000fc80000410000 */
[----:B------:R0:W1:Y:S01]  /*3360*/  F2F.F64.F32 R16, R0 ;  /* 0x0000000000107310 */ /* 0x0000620000201800 */
[----:B------:R-:W-:Y:S05]  /*3370*/  BRA `(.L_x_2363) ;  /* 0x0000000800a47947 */ /* 0x000fea0003800000 */
.L_x_2373:
[----:B------:R0:W5:Y:S01]  /*3380*/  LDG.E.64 R16, desc[UR36][R4.64] ;  /* 0x0000002404107981 */ /* 0x000162000c1e1b00 */
[----:B------:R-:W-:Y:S05]  /*3390*/  BRA `(.L_x_2363) ;  /* 0x00000008009c7947 */ /* 0x000fea0003800000 */
.L_x_2364:
        /* <DEDUP_REMOVED lines=13> */
.L_x_2377:
[----:B------:R0:W5:Y:S01]  /*3470*/  LDG.E.64 R16, desc[UR36][R4.64] ;  /* 0x0000002404107981 */ /* 0x000162000c1e1b00 */
[----:B------:R-:W-:Y:S05]  /*3480*/  BRA `(.L_x_2363) ;  /* 0x0000000800607947 */ /* 0x000fea0003800000 */
.L_x_2376:
        /* <DEDUP_REMOVED lines=27> */
.L_x_2379:
        /* <DEDUP_REMOVED lines=15> */
.L_x_2378:
[----:B------:R-:W3:Y:S02]  /*3730*/  LDG.E.U16 R0, desc[UR36][R4.64] ;  /* 0x0000002404007981 */ /* 0x000ee4000c1e1500 */
[----:B---3--:R-:W-:-:S04]  /*3740*/  IMAD.U32 R0, R0, 0x10000, RZ ;  /* 0x0001000000007824 */ /* 0x008fc800078e00ff */
[----:B------:R-:W-:-:S04]  /*3750*/  FMUL.FTZ R0, R0, 1 ;  /* 0x3f80000000007820 */ /* 0x000fc80000410000 */
[----:B------:R0:W1:Y:S01]  /*3760*/  F2F.F64.F32 R16, R0 ;  /* 0x0000000000107310 */ /* 0x0000620000201800 */
[----:B------:R-:W-:Y:S05]  /*3770*/  BRA `(.L_x_2363) ;  /* 0x0000000400a47947 */ /* 0x000fea0003800000 */
.L_x_2375:
        /* <DEDUP_REMOVED lines=11> */
.L_x_2382:
[----:B------:R-:W3:Y:S02]  /*3830*/  LDG.E.U8 R4, desc[UR36][R4.64] ;  /* 0x0000002404047981 */ /* 0x000ee4000c1e1100 */
        /* <DEDUP_REMOVED lines=19> */
.L_x_2384:
[----:B------:R-:W-:Y:S05]  /*3970*/  BSYNC.RECONVERGENT B0 ;  /* 0x0000000000007941 */ /* 0x000fea0003800200 */
.L_x_2383:
[----:B------:R-:W-:Y:S01]  /*3980*/  IMAD.SHL.U32 R0, R0, 0x100000, RZ ;  /* 0x0010000000007824 */ /* 0x000fe200078e00ff */
[----:B------:R-:W-:-:S04]  /*3990*/  LEA R3, R3, 0x3b800000, 0x17 ;  /* 0x3b80000003037811 */ /* 0x000fc800078eb8ff */
[----:B------:R-:W-:-:S05]  /*39a0*/  LOP3.LUT R0, R3, R0, R7, 0xfe, !PT ;  /* 0x0000000003007212 */ /* 0x000fca00078efe07 */
[----:B------:R-:W-:-:S04]  /*39b0*/  FMUL.FTZ R0, R0, 1 ;  /* 0x3f80000000007820 */ /* 0x000fc80000410000 */
[----:B------:R0:W1:Y:S01]  /*39c0*/  F2F.F64.F32 R16, R0 ;  /* 0x0000000000107310 */ /* 0x0000620000201800 */
[----:B------:R-:W-:Y:S05]  /*39d0*/  BRA `(.L_x_2363) ;  /* 0x00000004000c7947 */ /* 0x000fea0003800000 */
.L_x_2381:
        /* <DEDUP_REMOVED lines=20> */
.L_x_2386:
[----:B------:R-:W-:Y:S05]  /*3b20*/  BSYNC.RECONVERGENT B0 ;  /* 0x0000000000007941 */ /* 0x000fea0003800200 */
.L_x_2385:
[----:B------:R-:W-:Y:S01]  /*3b30*/  IMAD.SHL.U32 R0, R0, 0x200000, RZ ;  /* 0x0020000000007824 */ /* 0x000fe200078e00ff */
[----:B------:R-:W-:-:S04]  /*3b40*/  LEA R3, R3, 0x37800000, 0x17 ;  /* 0x3780000003037811 */ /* 0x000fc800078eb8ff */
[----:B------:R-:W-:-:S05]  /*3b50*/  LOP3.LUT R0, R3, R0, R7, 0xfe, !PT ;  /* 0x0000000003007212 */ /* 0x000fca00078efe07 */
[----:B------:R-:W-:-:S04]  /*3b60*/  FMUL.FTZ R0, R0, 1 ;  /* 0x3f80000000007820 */ /* 0x000fc80000410000 */
[----:B------:R0:W1:Y:S01]  /*3b70*/  F2F.F64.F32 R16, R0 ;  /* 0x0000000000107310 */ /* 0x0000620000201800 */
[----:B------:R-:W-:Y:S05]  /*3b80*/  BRA `(.L_x_2363) ;  /* 0x0000000000a07947 */ /* 0x000fea0003800000 */
.L_x_2380:
        /* <DEDUP_REMOVED lines=18> */
.L_x_2368:
        /* <DEDUP_REMOVED lines=16> */
.L_x_2389:
[----:B------:R-:W-:Y:S05]  /*3db0*/  BRA `(.L_x_2363) ;  /* 0x0000000000147947 */ /* 0x000fea0003800000 */
.L_x_2388:
[----:B------:R-:W3:Y:S02]  /*3dc0*/  LDG.E.64 R16, desc[UR36][R4.64] ;  /* 0x0000002404107981 */ /* 0x000ee4000c1e1b00 */
[----:B---3--:R-:W0:Y:S01]  /*3dd0*/  I2F.F64.U64 R16, R16 ;  /* 0x0000001000107312 */ /* 0x008e220000301800 */
[----:B------:R-:W-:Y:S05]  /*3de0*/  BRA `(.L_x_2363) ;  /* 0x0000000000087947 */ /* 0x000fea0003800000 */
.L_x_2387:
[----:B------:R-:W3:Y:S02]  /*3df0*/  LDG.E R4, desc[UR36][R4.64] ;  /* 0x0000002404047981 */ /* 0x000ee4000c1e1900 */
[----:B---3--:R0:W1:Y:S02]  /*3e00*/  I2F.F64.U32 R16, R4 ;  /* 0x0000000400107312 */ /* 0x0080640000201800 */
.L_x_2363:
[----:B------:R-:W-:Y:S05]  /*3e10*/  BSYNC.RECONVERGENT B6 ;  /* 0x0000000000067941 */ /* 0x000fea0003800200 */
.L_x_2362:
[----:B------:R-:W-:Y:S01]  /*3e20*/  ISETP.GE.AND P0, PT, R23, R2, PT ;  /* 0x000000021700720c */ /* 0x000fe20003f06270 */
[----:B------:R-:W-:-:S12]  /*3e30*/  BSSY.RECONVERGENT B1, `(.L_x_2390) ;  /* 0x00000ac000017945 */ /* 0x000fd80003800200 */
[----:B------:R-:W-:Y:S05]  /*3e40*/  @P0 BRA `(.L_x_2391) ;  /* 0x0000000800a80947 */ /* 0x000fea0003800000 */
[----:B012345:R-:W-:Y:S01]  /*3e50*/  DFMA R4, R26, R26, 1 ;  /* 0x3ff000001a04742b */ /* 0x03ffe2000000001a */
[----:B------:R-:W-:Y:S01]  /*3e60*/  IMAD.MOV.U32 R6, RZ, RZ, RZ ;  /* 0x000000ffff067224 */ /* 0x000fe200078e00ff */
[----:B------:R-:W-:Y:S01]  /*3e70*/  LOP3.LUT R21, R27, 0x7fffffff, RZ, 0xc0, !PT ;  /* 0x7fffffff1b157812 */ /* 0x000fe200078ec0ff */
[----:B------:R-:W-:Y:S01]  /*3e80*/  IMAD.MOV.U32 R10, RZ, RZ, 0x0 ;  /* 0x00000000ff0a7424 */ /* 0x000fe200078e00ff */
[----:B------:R-:W-:Y:S01]  /*3e90*/  BSSY.RECONVERGENT B2, `(.L_x_2392) ;  /* 0x000009e000027945 */ /* 0x000fe20003800200 */
[----:B------:R-:W-:Y:S01]  /*3ea0*/  IMAD.MOV.U32 R11, RZ, RZ, 0x3fd80000 ;  /* 0x3fd80000ff0b7424 */ /* 0x000fe200078e00ff */
[----:B------:R-:W0:Y:S01]  /*3eb0*/  MUFU.RSQ64H R7, R5 ;  /* 0x0000000500077308 */ /* 0x000e220000001c00 */
[----:B------:R-:W-:Y:S01]  /*3ec0*/  IMAD.MOV.U32 R20, RZ, RZ, R26 ;  /* 0x000000ffff147224 */ /* 0x000fe200078e001a */
        /* <DEDUP_REMOVED lines=32> */
[----:B------:R-:W-:-:S05]  /*40d0*/  FFMA R0, RZ, R15, R35 ;  /* 0x0000000fff007223 */ /* 0x000fca0000000023 */
[----:B------:R-:W-:-:S13]  /*40e0*/  FSETP.GT.AND P0, PT, |R0|, 1.469367938527859385e-39, PT ;  /* 0x001000000000780b */ /* 0x000fda0003f04200 */
[----:B------:R-:W-:Y:S05]  /*40f0*/  @P0 BRA P1, `(.L_x_2395) ;  /* 0x0000000000140947 */ /* 0x000fea0000800000 */
[----:B------:R-:W-:Y:S01]  /*4100*/  IMAD.MOV.U32 R10, RZ, RZ, R4 ;  /* 0x000000ffff0a7224 */ /* 0x000fe200078e0004 */
[----:B------:R-:W-:Y:S01]  /*4110*/  MOV R6, 0x4140 ;  /* 0x0000414000067802 */ /* 0x000fe20000000f00 */
[----:B------:R-:W-:-:S07]  /*4120*/  IMAD.MOV.U32 R11, RZ, RZ, R5 ;  /* 0x000000ffff0b7224 */ /* 0x000fce00078e0005 */
[----:B------:R-:W-:Y:S05]  /*4130*/  CALL.REL.NOINC `($__internal_1_$__cuda_sm20_div_rn_f64_full) ;  /* 0x0000006c00cc7944 */ /* 0x000fea0003c00000 */
[----:B------:R-:W-:-:S07]  /*4140*/  IMAD.MOV.U32 R34, RZ, RZ, R0 ;  /* 0x000000ffff227224 */ /* 0x000fce00078e0000 */
.L_x_2395:
[----:B------:R-:W-:Y:S05]  /*4150*/  BSYNC.RECONVERGENT B3 ;  /* 0x0000000000037941 */ /* 0x000fea0003800200 */
.L_x_2394:
[----:B------:R-:W-:Y:S01]  /*4160*/  DMUL R34, R4, -R34 ;  /* 0x8000002204227228 */ /* 0x000fe20000000000 */
[----:B------:R-:W-:Y:S01]  /*4170*/  IMAD.MOV.U32 R10, RZ, RZ, -0x314d23bc ;  /* 0xceb2dc44ff0a7424 */ /* 0x000fe200078e00ff */
[----:B------:R-:W-:Y:S01]  /*4180*/  UMOV UR4, 0x2fbe14b5 ;  /* 0x2fbe14b500047882 */ /* 0x000fe20000000000 */
[----:B------:R-:W-:Y:S01]  /*4190*/  IMAD.MOV.U32 R11, RZ, RZ, 0x3ed087ff ;  /* 0x3ed087ffff0b7424 */ /* 0x000fe200078e00ff */
        /* <DEDUP_REMOVED lines=26> */
.L_x_2393:
[----:B------:R-:W-:-:S10]  /*4340*/  DADD R4, R4, 1 ;  /* 0x3ff0000004047429 */ /* 0x000fd40000000000 */
[----:B------:R-:W-:Y:S01]  /*4350*/  ISETP.GT.AND P0, PT, R5, 0xfffff, PT ;  /* 0x000fffff0500780c */ /* 0x000fe20003f04270 */
[----:B------:R-:W-:Y:S02]  /*4360*/  IMAD.MOV.U32 R6, RZ, RZ, R4 ;  /* 0x000000ffff067224 */ /* 0x000fe400078e0004 */
[--C-:B------:R-:W-:Y:S02]  /*4370*/  IMAD.MOV.U32 R7, RZ, RZ, R5.reuse ;  /* 0x000000ffff077224 */ /* 0x100fe400078e0005 */
[----:B------:R-:W-:-:S08]  /*4380*/  IMAD.MOV.U32 R3, RZ, RZ, R5 ;  /* 0x000000ffff037224 */ /* 0x000fd000078e0005 */
[----:B------:R-:W-:-:S10]  /*4390*/  @!P0 DMUL R6, R6, 1.80143985094819840000e+16 ;  /* 0x4350000006068828 */ /* 0x000fd40000000000 */
[----:B------:R-:W-:Y:S02]  /*43a0*/  @!P0 IMAD.MOV.U32 R3, RZ, RZ, R7 ;  /* 0x000000ffff038224 */ /* 0x000fe400078e0007 */
[----:B------:R-:W-:Y:S02]  /*43b0*/  @!P0 IMAD.MOV.U32 R4, RZ, RZ, R6 ;  /* 0x000000ffff048224 */ /* 0x000fe400078e0006 */
[----:B------:R-:W-:-:S05]  /*43c0*/  VIADD R0, R3, 0xffffffff ;  /* 0xffffffff03007836 */ /* 0x000fca0000000000 */
[----:B------:R-:W-:Y:S01]  /*43d0*/  ISETP.GT.U32.AND P1, PT, R0, 0x7feffffe, PT ;  /* 0x7feffffe0000780c */ /* 0x000fe20003f24070 */
[----:B------:R-:W-:Y:S02]  /*43e0*/  IMAD.MOV.U32 R0, RZ, RZ, -0x3ff ;  /* 0xfffffc01ff007424 */ /* 0x000fe400078e00ff */
[----:B------:R-:W-:-:S10]  /*43f0*/  @!P0 IMAD.MOV.U32 R0, RZ, RZ, -0x435 ;  /* 0xfffffbcbff008424 */ /* 0x000fd400078e00ff */
[----:B------:R-:W-:Y:S05]  /*4400*/  @P1 BRA `(.L_x_2397) ;  /* 0x0000000400001947 */ /* 0x000fea0003800000 */
[----:B------:R-:W-:Y:S01]  /*4410*/  LOP3.LUT R5, R3, 0xfffff, RZ, 0xc0, !PT ;  /* 0x000fffff03057812 */ /* 0x000fe200078ec0ff */
[----:B------:R-:W-:Y:S01]  /*4420*/  IMAD.MOV.U32 R6, RZ, RZ, RZ ;  /* 0x000000ffff067224 */ /* 0x000fe200078e00ff */
[----:B------:R-:W-:Y:S01]  /*4430*/  UMOV UR4, 0x3ae80f1e ;  /* 0x3ae80f1e00047882 */ /* 0x000fe20000000000 */
[----:B------:R-:W-:Y:S01]  /*4440*/  IMAD.MOV.U32 R14, RZ, RZ, -0x748574fc ;  /* 0x8b7a8b04ff0e7424 */ /* 0x000fe200078e00ff */
[----:B------:R-:W-:Y:S01]  /*4450*/  LOP3.LUT R5, R5, 0x3ff00000, RZ, 0xfc, !PT ;  /* 0x3ff0000005057812 */ /* 0x000fe200078efcff */
[----:B------:R-:W-:Y:S01]  /*4460*/  IMAD.MOV.U32 R15, RZ, RZ, 0x3ed0ee25 ;  /* 0x3ed0ee25ff0f7424 */ /* 0x000fe200078e00ff */
[----:B------:R-:W-:Y:S01]  /*4470*/  UMOV UR5, 0x3eb1380b ;  /* 0x3eb1380b00057882 */ /* 0x000fe20000000000 */
[----:B------:R-:W-:Y:S01]  /*4480*/  LEA.HI R0, R3, R0, RZ, 0xc ;  /* 0x0000000003007211 */ /* 0x000fe200078f60ff */
[----:B------:R-:W-:Y:S01]  /*4490*/  IMAD.MOV.U32 R31, RZ, RZ, 0x43300000 ;  /* 0x43300000ff1f7424 */ /* 0x000fe200078e00ff */
[----:B------:R-:W-:Y:S01]  /*44a0*/  ISETP.GE.U32.AND P0, PT, R5, 0x3ff6a09f, PT ;  /* 0x3ff6a09f0500780c */ /* 0x000fe20003f06070 */
[----:B------:R-:W-:Y:S01]  /*44b0*/  UMOV UR6, 0x80000000 ;  /* 0x8000000000067882 */ /* 0x000fe20000000000 */
[----:B------:R-:W-:-:S11]  /*44c0*/  UMOV UR7, 0x43300000 ;  /* 0x4330000000077882 */ /* 0x000fd60000000000 */
[----:B------:R-:W-:Y:S02]  /*44d0*/  @P0 VIADD R7, R5, 0xfff00000 ;  /* 0xfff0000005070836 */ /* 0x000fe40000000000 */
[----:B------:R-:W-:Y:S02]  /*44e0*/  @P0 VIADD R0, R0, 0x1 ;  /* 0x0000000100000836 */ /* 0x000fe40000000000 */
[----:B------:R-:W-:-:S03]  /*44f0*/  @P0 IMAD.MOV.U32 R5, RZ, RZ, R7 ;  /* 0x000000ffff050224 */ /* 0x000fc600078e0007 */
[----:B------:R-:W-:-:S03]  /*4500*/  LOP3.LUT R30, R0, 0x80000000, RZ, 0x3c, !PT ;  /* 0x80000000001e7812 */ /* 0x000fc600078e3cff */
        /* <DEDUP_REMOVED lines=27> */
[----:B------:R-:W-:Y:S01]  /*46c0*/  UMOV UR5, 0x3f899999 ;  /* 0x3f89999900057882 */ /* 0x000fe20000000000 */
[----:B------:R-:W-:Y:S01]  /*46d0*/  DADD R12, R30, -UR6 ;  /* 0x800000061e0c7e29 */ /* 0x000fe20008000000 */
[----:B------:R-:W-:Y:S01]  /*46e0*/  UMOV UR6, 0xfefa39ef ;  /* 0xfefa39ef00067882 */ /* 0x000fe20000000000 */
[----:B------:R-:W-:-:S03]  /*46f0*/  UMOV UR7, 0x3fe62e42 ;  /* 0x3fe62e4200077882 */ /* 0x000fc60000000000 */
[----:B------:R-:W-:Y:S01]  /*4700*/  DFMA R14, R10, R14, UR4 ;  /* 0x000000040a0e7e2b */ /* 0x000fe2000800000e */
[----:B------:R-:W-:Y:S01]  /*4710*/  UMOV UR4, 0x55555554 ;  /* 0x5555555400047882 */ /* 0x000fe20000000000 */
[----:B------:R-:W-:Y:S01]  /*4720*/  UMOV UR5, 0x3fb55555 ;  /* 0x3fb5555500057882 */ /* 0x000fe20000000000 */
[----:B------:R-:W-:-:S05]  /*4730*/  DFMA R4, R12, UR6, R8 ;  /* 0x000000060c047c2b */ /* 0x000fca0008000008 */
        /* <DEDUP_REMOVED lines=13> */
.L_x_2397:
[----:B------:R-:W-:Y:S01]  /*4810*/  IMAD.MOV.U32 R4, RZ, RZ, 0x0 ;  /* 0x00000000ff047424 */ /* 0x000fe200078e00ff */
[----:B------:R-:W-:Y:S01]  /*4820*/  LOP3.LUT P0, RZ, R7, 0x7fffffff, RZ, 0xc0, !PT ;  /* 0x7fffffff07ff7812 */ /* 0x000fe2000780c0ff */
[----:B------:R-:W-:-:S06]  /*4830*/  IMAD.MOV.U32 R5, RZ, RZ, 0x7ff00000 ;  /* 0x7ff00000ff057424 */ /* 0x000fcc00078e00ff */
[----:B------:R-:W-:-:S10]  /*4840*/  DFMA R4, R6, R4, +INF ;  /* 0x7ff000000604742b */ /* 0x000fd40000000004 */
[----:B------:R-:W-:Y:S02]  /*4850*/  FSEL R4, R4, RZ, P0 ;  /* 0x000000ff04047208 */ /* 0x000fe40000000000 */
[----:B------:R-:W-:-:S07]  /*4860*/  FSEL R5, R5, -QNAN , P0 ;  /* 0xfff0000005057808 */ /* 0x000fce0000000000 */
.L_x_2396:
[----:B------:R-:W-:Y:S05]  /*4870*/  BSYNC.RECONVERGENT B2 ;  /* 0x0000000000027941 */ /* 0x000fea0003800200 */
.L_x_2392:
[----:B------:R-:W-:Y:S01]  /*4880*/  UMOV UR4, 0xfefa39ef ;  /* 0xfefa39ef00047882 */ /* 0x000fe20000000000 */
[----:B------:R-:W-:Y:S01]  /*4890*/  UMOV UR5, 0x3fe62e42 ;  /* 0x3fe62e4200057882 */ /* 0x000fe20000000000 */
[----:B------:R-:W-:Y:S01]  /*48a0*/  ISETP.GT.U32.AND P0, PT, R21, 0x43dfffff, PT ;  /* 0x43dfffff1500780c */ /* 0x000fe20003f04070 */
[----:B------:R-:W-:-:S10]  /*48b0*/  DADD R6, R4, UR4 ;  /* 0x0000000404067e29 */ /* 0x000fd40008000000 */
[----:B------:R-:W-:Y:S02]  /*48c0*/  FSEL R5, R7, R5, P0 ;  /* 0x0000000507057208 */ /* 0x000fe40000000000 */
[----:B------:R-:W-:Y:S02]  /*48d0*/  FSEL R4, R6, R4, P0 ;  /* 0x0000000406047208 */ /* 0x000fe40000000000 */
[----:B------:R-:W-:-:S07]  /*48e0*/  LOP3.LUT R5, R5, 0x80000000, R27, 0xb8, !PT ;  /* 0x8000000005057812 */ /* 0x000fce00078eb81b */
.L_x_2391:
[----:B------:R-:W-:Y:S05]  /*48f0*/  BSYNC.RECONVERGENT B1 ;  /* 0x0000000000017941 */ /* 0x000fea0003800200 */
.L_x_2390:
[----:B012-45:R-:W-:Y:S01]  /*4900*/  VIADD R27, R23, 0x80 ;  /* 0x00000080171b7836 */ /* 0x037fe20000000000 */
[----:B------:R-:W-:Y:S04]  /*4910*/  BSSY.RECONVERGENT B1, `(.L_x_2398) ;  /* 0x00000ad000017945 */ /* 0x000fe80003800200 */
[----:B------:R-:W-:-:S13]  /*4920*/  ISETP.GE.AND P0, PT, R27, R2, PT ;  /* 0x000000021b00720c */ /* 0x000fda0003f06270 */
[----:B------:R-:W-:Y:S05]  /*4930*/  @P0 BRA `(.L_x_2399) ;  /* 0x0000000800a80947 */ /* 0x000fea0003800000 */
[----:B---3--:R-:W-:Y:S01]  /*4940*/  DFMA R6, R24, R24, 1 ;  /* 0x3ff000001806742b */ /* 0x008fe20000000018 */
        /* <DEDUP_REMOVED lines=27> */
[--C-:B------:R-:W-:Y:S02]  /*4b00*/  IMAD.MOV.U32 R6, RZ, RZ, R20.reuse ;  /* 0x000000ffff067224 */ /* 0x100fe400078e0014 */
[--C-:B------:R-:W-:Y:S02]  /*4b10*/  IMAD.MOV.U32 R7, RZ, RZ, R21.reuse ;  /* 0x000000ffff077224 */ /* 0x100fe400078e0015 */
[----:B------:R-:W-:Y:S02]  /*4b20*/  IMAD.MOV.U32 R3, RZ, RZ, R21 ;  /* 0x000000ffff037224 */ /* 0x000fe400078e0015 */
[----:B------:R-:W-:-:S06]  /*4b30*/  IMAD.MOV.U32 R10, RZ, RZ, R20 ;  /* 0x000000ffff0a7224 */ /* 0x000fcc00078e0014 */
[----:B------:R-:W-:-:S10]  /*4b40*/  @!P0 DMUL R6, R6, 1.80143985094819840000e+16 ;  /* 0x4350000006068828 */ /* 0x000fd40000000000 */
[----:B------:R-:W-:Y:S02]  /*4b50*/  @!P0 IMAD.MOV.U32 R3, RZ, RZ, R7 ;  /* 0x000000ffff038224 */ /* 0x000fe400078e0007 */
[----:B------:R-:W-:Y:S02]  /*4b60*/  @!P0 IMAD.MOV.U32 R10, RZ, RZ, R6 ;  /* 0x000000ffff0a8224 */ /* 0x000fe400078e0006 */
[----:B------:R-:W-:-:S05]  /*4b70*/  VIADD R0, R3, 0xffffffff ;  /* 0xffffffff03007836 */ /* 0x000fca0000000000 */
[----:B------:R-:W-:Y:S01]  /*4b80*/  ISETP.GE.U32.AND P1, PT, R0, 0x7fefffff, PT ;  /* 0x7fefffff0000780c */ /* 0x000fe20003f26070 */
[----:B------:R-:W-:Y:S02]  /*4b90*/  IMAD.MOV.U32 R0, RZ, RZ, -0x3ff ;  /* 0xfffffc01ff007424 */ /* 0x000fe400078e00ff */
[----:B------:R-:W-:-:S10]  /*4ba0*/  @!P0 IMAD.MOV.U32 R0, RZ, RZ, -0x435 ;  /* 0xfffffbcbff008424 */ /* 0x000fd400078e00ff */
[----:B------:R-:W-:Y:S01]  /*4bb0*/  @P1 IMAD.MOV.U32 R8, RZ, RZ, 0x0 ;  /* 0x00000000ff081424 */ /* 0x000fe200078e00ff */
[----:B------:R-:W-:Y:S01]  /*4bc0*/  @P1 LOP3.LUT P2, RZ, R7, 0x7fffffff, RZ, 0xc0, !PT ;  /* 0x7fffffff07ff1812 */ /* 0x000fe2000784c0ff */
[----:B------:R-:W-:-:S06]  /*4bd0*/  @P1 IMAD.MOV.U32 R9, RZ, RZ, 0x7ff00000 ;  /* 0x7ff00000ff091424 */ /* 0x000fcc00078e00ff */
[----:B------:R-:W-:-:S10]  /*4be0*/  @P1 DFMA R8, R6, R8, +INF ;  /* 0x7ff000000608142b */ /* 0x000fd40000000008 */
[----:B------:R-:W-:Y:S02]  /*4bf0*/  @P1 FSEL R20, R8, RZ, P2 ;  /* 0x000000ff08141208 */ /* 0x000fe40001000000 */
[----:B------:R-:W-:Y:S01]  /*4c00*/  @P1 FSEL R21, R9, -QNAN , P2 ;  /* 0xfff0000009151808 */ /* 0x000fe20001000000 */
[----:B------:R-:W-:Y:S06]  /*4c10*/  @P1 BRA `(.L_x_2402) ;  /* 0x0000000400d01947 */ /* 0x000fec0003800000 */
[----:B------:R-:W-:Y:S01]  /*4c20*/  LOP3.LUT R6, R3, 0xfffff, RZ, 0xc0, !PT ;  /* 0x000fffff03067812 */ /* 0x000fe200078ec0ff */
[----:B------:R-:W-:Y:S01]  /*4c30*/  IMAD.MOV.U32 R8, RZ, RZ, RZ ;  /* 0x000000ffff087224 */ /* 0x000fe200078e00ff */
[----:B------:R-:W-:Y:S01]  /*4c40*/  UMOV UR4, 0x3ae80f1e ;  /* 0x3ae80f1e00047882 */ /* 0x000fe20000000000 */
[----:B------:R-:W-:Y:S01]  /*4c50*/  IMAD.MOV.U32 R20, RZ, RZ, -0x748574fc ;  /* 0x8b7a8b04ff147424 */ /* 0x000fe200078e00ff */
[----:B------:R-:W-:Y:S01]  /*4c60*/  LOP3.LUT R7, R6, 0x3ff00000, RZ, 0xfc, !PT ;  /* 0x3ff0000006077812 */ /* 0x000fe200078efcff */
[----:B------:R-:W-:Y:S01]  /*4c70*/  IMAD.MOV.U32 R6, RZ, RZ, R10 ;  /* 0x000000ffff067224 */ /* 0x000fe200078e000a */
[----:B------:R-:W-:Y:S01]  /*4c80*/  UMOV UR5, 0x3eb1380b ;  /* 0x3eb1380b00057882 */ /* 0x000fe20000000000 */
[----:B------:R-:W-:Y:S01]  /*4c90*/  IMAD.MOV.U32 R21, RZ, RZ, 0x3ed0ee25 ;  /* 0x3ed0ee25ff157424 */ /* 0x000fe200078e00ff */
[----:B------:R-:W-:Y:S01]  /*4ca0*/  ISETP.GE.U32.AND P0, PT, R7, 0x3ff6a09f, PT ;  /* 0x3ff6a09f0700780c */ /* 0x000fe20003f06070 */
[----:B------:R-:W-:Y:S01]  /*4cb0*/  IMAD.MOV.U32 R33, RZ, RZ, 0x43300000 ;  /* 0x43300000ff217424 */ /* 0x000fe200078e00ff */
[----:B------:R-:W-:Y:S01]  /*4cc0*/  LEA.HI R0, R3, R0, RZ, 0xc ;  /* 0x0000000003007211 */ /* 0x000fe200078f60ff */
[----:B------:R-:W-:Y:S01]  /*4cd0*/  UMOV UR6, 0x80000000 ;  /* 0x8000000000067882 */ /* 0x000fe20000000000 */
[----:B------:R-:W-:-:S09]  /*4ce0*/  UMOV UR7, 0x43300000 ;  /* 0x4330000000077882 */ /* 0x000fd20000000000 */
        /* <DEDUP_REMOVED lines=52> */
.L_x_2401:
        /* <DEDUP_REMOVED lines=21> */
.L_x_2404:
[----:B------:R-:W-:Y:S05]  /*5180*/  BSYNC.RECONVERGENT B3 ;  /* 0x0000000000037941 */ /* 0x000fea0003800200 */
.L_x_2403:
        /* <DEDUP_REMOVED lines=29> */
.L_x_2402:
[----:B------:R-:W-:Y:S05]  /*5360*/  BSYNC.RECONVERGENT B2 ;  /* 0x0000000000027941 */ /* 0x000fea0003800200 */
.L_x_2400:
[----:B------:R-:W-:Y:S01]  /*5370*/  UMOV UR4, 0xfefa39ef ;  /* 0xfefa39ef00047882 */ /* 0x000fe20000000000 */
[----:B------:R-:W-:Y:S01]  /*5380*/  UMOV UR5, 0x3fe62e42 ;  /* 0x3fe62e4200057882 */ /* 0x000fe20000000000 */
[----:B------:R-:W-:Y:S01]  /*5390*/  ISETP.GT.U32.AND P0, PT, R29, 0x43dfffff, PT ;  /* 0x43dfffff1d00780c */ /* 0x000fe20003f04070 */
[----:B------:R-:W-:-:S10]  /*53a0*/  DADD R6, R20, UR4 ;  /* 0x0000000414067e29 */ /* 0x000fd40008000000 */
[----:B------:R-:W-:Y:S02]  /*53b0*/  FSEL R29, R7, R21, P0 ;  /* 0x00000015071d7208 */ /* 0x000fe40000000000 */
[----:B------:R-:W-:Y:S02]  /*53c0*/  FSEL R28, R6, R20, P0 ;  /* 0x00000014061c7208 */ /* 0x000fe40000000000 */
[----:B------:R-:W-:-:S07]  /*53d0*/  LOP3.LUT R29, R29, 0x80000000, R25, 0xb8, !PT ;  /* 0x800000001d1d7812 */ /* 0x000fce00078eb819 */
.L_x_2399:
[----:B------:R-:W-:Y:S05]  /*53e0*/  BSYNC.RECONVERGENT B1 ;  /* 0x0000000000017941 */ /* 0x000fea0003800200 */
.L_x_2398:
[----:B------:R-:W-:Y:S01]  /*53f0*/  VIADD R3, R23, 0x100 ;  /* 0x0000010017037836 */ /* 0x000fe20000000000 */
        /* <DEDUP_REMOVED lines=114> */
.L_x_2408:
        /* <DEDUP_REMOVED lines=21> */
.L_x_2411:
[----:B------:R-:W-:Y:S05]  /*5c70*/  BSYNC.RECONVERGENT B3 ;  /* 0x0000000000037941 */ /* 0x000fea0003800200 */
.L_x_2410:
        /* <DEDUP_REMOVED lines=29> */
.L_x_2409:
[----:B------:R-:W-:Y:S05]  /*5e50*/  BSYNC.RECONVERGENT B2 ;  /* 0x0000000000027941 */ /* 0x000fea0003800200 */
.L_x_2407:
[----:B------:R-:W-:Y:S01]  /*5e60*/  UMOV UR4, 0xfefa39ef ;  /* 0xfefa39ef00047882 */ /* 0x000fe20000000000 */
[----:B------:R-:W-:Y:S01]  /*5e70*/  UMOV UR5, 0x3fe62e42 ;  /* 0x3fe62e4200057882 */ /* 0x000fe20000000000 */
[----:B------:R-:W-:Y:S01]  /*5e80*/  ISETP.GT.U32.AND P0, PT, R25, 0x43dfffff, PT ;  /* 0x43dfffff1900780c */ /* 0x000fe20003f04070 */
[----:B------:R-:W-:-:S10]  /*5e90*/  DADD R6, R20, UR4 ;  /* 0x0000000414067e29 */ /* 0x000fd40008000000 */
[----:B------:R-:W-:Y:S02]  /*5ea0*/  FSEL R25, R7, R21, P0 ;  /* 0x0000001507197208 */ /* 0x000fe40000000000 */
[----:B------:R-:W-:Y:S02]  /*5eb0*/  FSEL R24, R6, R20, P0 ;  /* 0x0000001406187208 */ /* 0x000fe40000000000 */
[----:B------:R-:W-:-:S07]  /*5ec0*/  LOP3.LUT R25, R25, 0x80000000, R19, 0xb8, !PT ;  /* 0x8000000019197812 */ /* 0x000fce00078eb813 */
.L_x_2406:
[----:B------:R-:W-:Y:S05]  /*5ed0*/  BSYNC.RECONVERGENT B1 ;  /* 0x0000000000017941 */ /* 0x000fea0003800200 */
.L_x_2405:
[----:B------:R-:W-:Y:S01]  /*5ee0*/  VIADD R3, R23, 0x180 ;  /* 0x0000018017037836 */ /* 0x000fe20000000000 */
[----:B------:R-:W-:Y:S04]  /*5ef0*/  BSSY.RECONVERGENT B1, `(.L_x_2412) ;  /* 0x00000ad000017945 */ /* 0x000fe80003800200 */
[----:B------:R-:W-:-:S13]  /*5f00*/  ISETP.GE.AND P0, PT, R3, R2, PT ;  /* 0x000000020300720c */ /* 0x000fda0003f06270 */
[----:B------:R-:W-:Y:S05]  /*5f10*/  @P0 BRA `(.L_x_2413) ;  /* 0x0000000800a80947 */ /* 0x000fea0003800000 */
[----:B------:R-:W-:Y:S01]  /*5f20*/  DFMA R6, R16, R16, 1 ;  /* 0x3ff000001006742b */ /* 0x000fe20000000010 */
[----:B------:R-:W-:Y:S01]  /*5f30*/  IMAD.MOV.U32 R8, RZ, RZ, RZ ;  /* 0x000000ffff087224 */ /* 0x000fe200078e00ff */
[----:B---3--:R-:W-:Y:S01]  /*5f40*/  LOP3.LUT R19, R17, 0x7fffffff, RZ, 0xc0, !PT ;  /* 0x7fffffff11137812 */ /* 0x008fe200078ec0ff */
        /* <DEDUP_REMOVED lines=108> */
.L_x_2415:
        /* <DEDUP_REMOVED lines=21> */
.L_x_2418:
[----:B------:R-:W-:Y:S05]  /*6760*/  BSYNC.RECONVERGENT B3 ;  /* 0x0000000000037941 */ /* 0x000fea0003800200 */
.L_x_2417:
        /* <DEDUP_REMOVED lines=29> */
.L_x_2416:
[----:B------:R-:W-:Y:S05]  /*6940*/  BSYNC.RECONVERGENT B2 ;  /* 0x0000000000027941 */ /* 0x000fea0003800200 */
.L_x_2414:
[----:B------:R-:W-:Y:S01]  /*6950*/  UMOV UR4, 0xfefa39ef ;  /* 0xfefa39ef00047882 */ /* 0x000fe20000000000 */
[----:B------:R-:W-:Y:S01]  /*6960*/  UMOV UR5, 0x3fe62e42 ;  /* 0x3fe62e4200057882 */ /* 0x000fe20000000000 */
[----:B------:R-:W-:Y:S01]  /*6970*/  ISETP.GT.U32.AND P0, PT, R19, 0x43dfffff, PT ;  /* 0x43dfffff1300780c */ /* 0x000fe20003f04070 */
[----:B------:R-:W-:-:S10]  /*6980*/  DADD R6, R20, UR4 ;  /* 0x0000000414067e29 */ /* 0x000fd40008000000 */
[----:B------:R-:W-:Y:S02]  /*6990*/  FSEL R3, R7, R21, P0 ;  /* 0x0000001507037208 */ /* 0x000fe40000000000 */
[----:B------:R-:W-:Y:S02]  /*69a0*/  FSEL R16, R6, R20, P0 ;  /* 0x0000001406107208 */ /* 0x000fe40000000000 */
[----:B------:R-:W-:-:S07]  /*69b0*/  LOP3.LUT R17, R3, 0x80000000, R17, 0xb8, !PT ;  /* 0x8000000003117812 */ /* 0x000fce00078eb811 */
.L_x_2413:
[----:B------:R-:W-:Y:S05]  /*69c0*/  BSYNC.RECONVERGENT B1 ;  /* 0x0000000000017941 */ /* 0x000fea0003800200 */
.L_x_2412:
[----:B---3--:R-:W0:Y:S01]  /*69d0*/  LDC.U8 R18, c[0x0][0x3a4] ;  /* 0x0000e900ff127b82 */ /* 0x008e220000000000 */
[----:B------:R-:W-:Y:S01]  /*69e0*/  ISETP.GE.AND P0, PT, R23, R2, PT ;  /* 0x000000021700720c */ /* 0x000fe20003f06270 */
[----:B------:R-:W-:Y:S04]  /*69f0*/  BSSY.RECONVERGENT B7, `(.L_x_2419) ;  /* 0x0000354000077945 */ /* 0x000fe80003800200 */
[----:B------:R-:W-:Y:S08]  /*6a00*/  BSSY.RELIABLE B6, `(.L_x_2420) ;  /* 0x0000240000067945 */ /* 0x000ff00003800100 */
[----:B------:R-:W-:Y:S05]  /*6a10*/  @P0 BRA `(.L_x_2421) ;  /* 0x0000002000ec0947 */ /* 0x000fea0003800000 */
[----:B------:R-:W1:Y:S01]  /*6a20*/  LDCU UR4, c[0x0][0x3a8] ;  /* 0x00007500ff0477ac */ /* 0x000e620008000800 */
[----:B------:R-:W2:Y:S01]  /*6a30*/  LDC.64 R8, c[0x0][0x388] ;  /* 0x0000e200ff087b82 */ /* 0x000ea20000000a00 */
[----:B------:R-:W-:Y:S01]  /*6a40*/  IMAD R0, R22, 0x200, R23 ;  /* 0x0000020016007824 */ /* 0x000fe200078e0217 */
[----:B0-----:R-:W-:-:S03]  /*6a50*/  PRMT R6, R18, 0x9910, RZ ;  /* 0x0000991012067816 */ /* 0x001fc600000000ff */
[----:B-1----:R-:W-:Y:S02]  /*6a60*/  IMAD R3, R0, UR4, RZ ;  /* 0x0000000400037c24 */ /* 0x002fe4000f8e02ff */
[----:B------:R-:W-:-:S05]  /*6a70*/  IMAD.MOV.U32 R0, RZ, RZ, R6 ;  /* 0x000000ffff007224 */ /* 0x000fca00078e0006 */
[----:B------:R-:W-:Y:S02]  /*6a80*/  ISETP.GT.AND P0, PT, R0, 0x9, PT ;  /* 0x000000090000780c */ /* 0x000fe40003f04270 */
[----:B--2---:R-:W-:-:S05]  /*6a90*/  IADD3 R8, P1, PT, R3, R8, RZ ;  /* 0x0000000803087210 */ /* 0x004fca0007f3e0ff */
        /* <DEDUP_REMOVED lines=10> */
[----:B------:R-:W0:Y:S01]  /*6b40*/  F2I.F64.TRUNC R5, R4 ;  /* 0x0000000400057311 */ /* 0x000e22000030d100 */
[----:B------:R-:W-:Y:S01]  /*6b50*/  IMAD.MOV.U32 R23, RZ, RZ, R27 ;  /* 0x000000ffff177224 */ /* 0x000fe200078e001b */
[----:B0-----:R0:W-:Y:S01]  /*6b60*/  STG.E.U8 desc[UR36][R8.64], R5 ;  /* 0x0000000508007986 */ /* 0x0011e2000c101124 */
[----:B------:R-:W-:Y:S05]  /*6b70*/  BRA `(.L_x_2427) ;  /* 0x0000001000407947 */ /* 0x000fea0003800000 */
.L_x_2425:
[----:B------:R-:W0:Y:S01]  /*6b80*/  F2I.S64.F64.TRUNC R4, R4 ;  /* 0x0000000400047311 */ /* 0x000e22000030d900 */
[----:B------:R-:W-:Y:S02]  /*6b90*/  IMAD.MOV.U32 R23, RZ, RZ, R27 ;  /* 0x000000ffff177224 */ /* 0x000fe400078e001b */
[----:B0-----:R-:W-:-:S05]  /*6ba0*/  IMAD.MOV.U32 R3, RZ, RZ, R4 ;  /* 0x000000ffff037224 */ /* 0x001fca00078e0004 */
[----:B------:R0:W-:Y:S01]  /*6bb0*/  STG.E.U8 desc[UR36][R8.64], R3 ;  /* 0x0000000308007986 */ /* 0x0001e2000c101124 */
[----:B------:R-:W-:Y:S05]  /*6bc0*/  BRA `(.L_x_2427) ;  /* 0x00000010002c7947 */ /* 0x000fea0003800000 */
.L_x_2424:
[----:B------:R-:W-:-:S13]  /*6bd0*/  ISETP.NE.AND P0, PT, R0, 0x2, PT ;  /* 0x000000020000780c */ /* 0x000fda0003f05270 */
[----:B------:R-:W-:Y:S05]  /*6be0*/  @!P0 BRA `(.L_x_2428) ;  /* 0x0000000000308947 */ /* 0x000fea0003800000 */
[----:B------:R-:W-:-:S13]  /*6bf0*/  ISETP.NE.AND P0, PT, R0, 0x3, PT ;  /* 0x000000030000780c */ /* 0x000fda0003f05270 */
[----:B------:R-:W-:Y:S05]  /*6c00*/  @!P0 BRA `(.L_x_2429) ;  /* 0x0000000000188947 */ /* 0x000fea0003800000 */
[----:B------:R-:W-:-:S13]  /*6c10*/  ISETP.NE.AND P0, PT, R0, 0x4, PT ;  /* 0x000000040000780c */ /* 0x000fda0003f05270 */
[----:B------:R-:W-:Y:S05]  /*6c20*/  @P0 BRA `(.L_x_2426) ;  /* 0x0000000c005c0947 */ /* 0x000fea0003800000 */
[----:B------:R-:W0:Y:S01]  /*6c30*/  F2I.S64.F64.TRUNC R4, R4 ;  /* 0x0000000400047311 */ /* 0x000e22000030d900 */
[----:B------:R-:W-:Y:S01]  /*6c40*/  IMAD.MOV.U32 R23, RZ, RZ, R27 ;  /* 0x000000ffff177224 */ /* 0x000fe200078e001b */
[----:B0-----:R0:W-:Y:S01]  /*6c50*/  STG.E.64 desc[UR36][R8.64], R4 ;  /* 0x0000000408007986 */ /* 0x0011e2000c101b24 */
[----:B------:R-:W-:Y:S05]  /*6c60*/  BRA `(.L_x_2427) ;  /* 0x0000001000047947 */ /* 0x000fea0003800000 */
.L_x_2429:
[----:B------:R-:W0:Y:S01]  /*6c70*/  F2I.F64.TRUNC R5, R4 ;  /* 0x0000000400057311 */ /* 0x000e22000030d100 */
[----:B------:R-:W-:Y:S01]  /*6c80*/  IMAD.MOV.U32 R23, RZ, RZ, R27 ;  /* 0x000000ffff177224 */ /* 0x000fe200078e001b */
[----:B0-----:R0:W-:Y:S01]  /*6c90*/  STG.E desc[UR36][R8.64], R5 ;  /* 0x0000000508007986 */ /* 0x0011e2000c101924 */
[----:B------:R-:W-:Y:S05]  /*6ca0*/  BRA `(.L_x_2427) ;  /* 0x0000000c00f47947 */ /* 0x000fea0003800000 */
.L_x_2428:
[----:B------:R-:W0:Y:S01]  /*6cb0*/  F2I.F64.TRUNC R5, R4 ;  /* 0x0000000400057311 */ /* 0x000e22000030d100 */
[----:B------:R-:W-:Y:S01]  /*6cc0*/  IMAD.MOV.U32 R23, RZ, RZ, R27 ;  /* 0x000000ffff177224 */ /* 0x000fe200078e001b */
[----:B0-----:R0:W-:Y:S01]  /*6cd0*/  STG.E.U16 desc[UR36][R8.64], R5 ;  /* 0x0000000508007986 */ /* 0x0011e2000c101524 */
[----:B------:R-:W-:Y:S05]  /*6ce0*/  BRA `(.L_x_2427) ;  /* 0x0000000c00e47947 */ /* 0x000fea0003800000 */
.L_x_2423:
[----:B------:R-:W-:-:S13]  /*6cf0*/  ISETP.GT.AND P0, PT, R0, 0x6, PT ;  /* 0x000000060000780c */ /* 0x000fda0003f04270 */
[----:B------:R-:W-:Y:S05]  /*6d00*/  @P0 BRA `(.L_x_2430) ;  /* 0x0000000000540947 */ /* 0x000fea0003800000 */
[----:B------:R-:W-:-:S13]  /*6d10*/  ISETP.NE.AND P0, PT, R0, 0x5, PT ;  /* 0x000000050000780c */ /* 0x000fda0003f05270 */
[----:B------:R-:W-:Y:S05]  /*6d20*/  @!P0 BRA `(.L_x_2431) ;  /* 0x0000000000288947 */ /* 0x000fea0003800000 */
[----:B------:R-:W-:-:S13]  /*6d30*/  ISETP.NE.AND P0, PT, R0, 0x6, PT ;  /* 0x000000060000780c */ /* 0x000fda0003f05270 */
[----:B------:R-:W-:Y:S05]  /*6d40*/  @P0 BRA `(.L_x_2426) ;  /* 0x0000000c00140947 */ /* 0x000fea0003800000 */
[----:B------:R-:W-:Y:S01]  /*6d50*/  UMOV UR4, 0xf0000000 ;  /* 0xf000000000047882 */ /* 0x000fe20000000000 */
[----:B------:R-:W-:Y:S01]  /*6d60*/  UMOV UR5, 0x380fffff ;  /* 0x380fffff00057882 */ /* 0x000fe20000000000 */
[----:B------:R-:W0:Y:S01]  /*6d70*/  F2F.F32.F64 R3, R4 ;  /* 0x0000000400037310 */ /* 0x000e220000301000 */
[----:B------:R-:W-:Y:S01]  /*6d80*/  DSETP.GEU.AND P0, PT, |R4|, UR4, PT ;  /* 0x0000000404007e2a */ /* 0x000fe2000bf0e200 */
[----:B------:R-:W-:-:S13]  /*6d90*/  IMAD.MOV.U32 R23, RZ, RZ, R27 ;  /* 0x000000ffff177224 */ /* 0x000fda00078e001b */
[----:B0-----:R-:W-:-:S05]  /*6da0*/  @!P0 FMUL R3, R3, 1.175494350822287508e-38 ;  /* 0x0080000003038820 */ /* 0x001fca0000400000 */
[----:B------:R0:W-:Y:S01]  /*6db0*/  STG.E desc[UR36][R8.64], R3 ;  /* 0x0000000308007986 */ /* 0x0001e2000c101924 */
[----:B------:R-:W-:Y:S05]  /*6dc0*/  BRA `(.L_x_2427) ;  /* 0x0000000c00ac7947 */ /* 0x000fea0003800000 */
.L_x_2431:
[----:B------:R-:W-:Y:S01]  /*6dd0*/  UMOV UR4, 0xf0000000 ;  /* 0xf000000000047882 */ /* 0x000fe20000000000 */
[----:B------:R-:W-:Y:S01]  /*6de0*/  UMOV UR5, 0x380fffff ;  /* 0x380fffff00057882 */ /* 0x000fe20000000000 */
[----:B------:R-:W0:Y:S01]  /*6df0*/  F2F.F32.F64 R0, R4 ;  /* 0x0000000400007310 */ /* 0x000e220000301000 */
[----:B------:R-:W-:Y:S01]  /*6e00*/  DSETP.GEU.AND P0, PT, |R4|, UR4, PT ;  /* 0x0000000404007e2a */ /* 0x000fe2000bf0e200 */
[----:B------:R-:W-:-:S13]  /*6e10*/  IMAD.MOV.U32 R23, RZ, RZ, R27 ;  /* 0x000000ffff177224 */ /* 0x000fda00078e001b */
[----:B0-----:R-:W-:-:S05]  /*6e20*/  @!P0 FMUL R0, R0, 1.175494350822287508e-38 ;  /* 0x0080000000008820 */ /* 0x001fca0000400000 */
[----:B------:R-:W-:-:S05]  /*6e30*/  F2FP.F16.F32.PACK_AB R0, RZ, R0 ;  /* 0x00000000ff00723e */ /* 0x000fca00000000ff */
[----:B------:R0:W-:Y:S01]  /*6e40*/  STG.E.U16 desc[UR36][R8.64], R0 ;  /* 0x0000000008007986 */ /* 0x0001e2000c101524 */
[----:B------:R-:W-:Y:S05]  /*6e50*/  BRA `(.L_x_2427) ;  /* 0x0000000c00887947 */ /* 0x000fea0003800000 */
.L_x_2430:
[----:B------:R-:W-:-:S13]  /*6e60*/  ISETP.NE.AND P0, PT, R0, 0x7, PT ;  /* 0x000000070000780c */ /* 0x000fda0003f05270 */
[----:B------:R-:W-:Y:S05]  /*6e70*/  @!P0 BRA `(.L_x_2432) ;  /* 0x00000000005c8947 */ /* 0x000fea0003800000 */
        /* <DEDUP_REMOVED lines=8> */
[----:B------:R-:W-:Y:S02]  /*6f00*/  IMAD.MOV.U32 R7, RZ, RZ, RZ ;  /* 0x000000ffff077224 */ /* 0x000fe400078e00ff */
[----:B------:R-:W-:-:S11]  /*6f10*/  IMAD.MOV.U32 R23, RZ, RZ, R27 ;  /* 0x000000ffff177224 */ /* 0x000fd600078e001b */
[----:B0-----:R-:W-:-:S05]  /*6f20*/  @!P0 FMUL R6, R6, 1.175494350822287508e-38 ;  /* 0x0080000006068820 */ /* 0x001fca0000400000 */
[----:B------:R0:W-:Y:S01]  /*6f30*/  STG.E.64 desc[UR36][R8.64], R6 ;  /* 0x0000000608007986 */ /* 0x0001e2000c101b24 */
[----:B------:R-:W-:Y:S05]  /*6f40*/  BRA `(.L_x_2427) ;  /* 0x0000000c004c7947 */ /* 0x000fea0003800000 */
.L_x_2433:
[----:B------:R-:W-:Y:S01]  /*6f50*/  UMOV UR4, 0xf0000000 ;  /* 0xf000000000047882 */ /* 0x000fe20000000000 */
[----:B------:R-:W-:Y:S01]  /*6f60*/  UMOV UR5, 0x380fffff ;  /* 0x380fffff00057882 */ /* 0x000fe20000000000 */
[----:B------:R-:W0:Y:S01]  /*6f70*/  F2F.F32.F64 R0, R4 ;  /* 0x0000000400007310 */ /* 0x000e220000301000 */
[----:B------:R-:W-:Y:S01]  /*6f80*/  DSETP.GEU.AND P0, PT, |R4|, UR4, PT ;  /* 0x0000000404007e2a */ /* 0x000fe2000bf0e200 */
[----:B------:R-:W-:-:S13]  /*6f90*/  IMAD.MOV.U32 R23, RZ, RZ, R27 ;  /* 0x000000ffff177224 */ /* 0x000fda00078e001b */
[----:B0-----:R-:W-:-:S05]  /*6fa0*/  @!P0 FMUL R0, R0, 1.175494350822287508e-38 ;  /* 0x0080000000008820 */ /* 0x001fca0000400000 */
[----:B------:R-:W-:-:S04]  /*6fb0*/  F2FP.F16.F32.PACK_AB R3, RZ, R0 ;  /* 0x00000000ff03723e */ /* 0x000fc800000000ff */
[----:B------:R-:W-:-:S05]  /*6fc0*/  PRMT R3, R3, 0x5410, RZ ;  /* 0x0000541003037816 */ /* 0x000fca00000000ff */
[----:B------:R0:W-:Y:S01]  /*6fd0*/  STG.E desc[UR36][R8.64], R3 ;  /* 0x0000000308007986 */ /* 0x0001e2000c101924 */
[----:B------:R-:W-:Y:S05]  /*6fe0*/  BRA `(.L_x_2427) ;  /* 0x0000000c00247947 */ /* 0x000fea0003800000 */
.L_x_2432:
[----:B------:R0:W-:Y:S01]  /*6ff0*/  STG.E.64 desc[UR36][R8.64], R4 ;  /* 0x0000000408007986 */ /* 0x0001e2000c101b24 */
[----:B------:R-:W-:Y:S01]  /*7000*/  IMAD.MOV.U32 R23, RZ, RZ, R27 ;  /* 0x000000ffff177224 */ /* 0x000fe200078e001b */
[----:B------:R-:W-:Y:S06]  /*7010*/  BRA `(.L_x_2427) ;  /* 0x0000000c00187947 */ /* 0x000fec0003800000 */
.L_x_2422:
        /* <DEDUP_REMOVED lines=8> */
[----:B------:R-:W-:Y:S01]  /*70a0*/  DSETP.NEU.AND P0, PT, R4, RZ, PT ;  /* 0x000000ff0400722a */ /* 0x000fe20003f0d000 */
[----:B------:R-:W-:-:S05]  /*70b0*/  IMAD.MOV.U32 R23, RZ, RZ, R27 ;  /* 0x000000ffff177224 */ /* 0x000fca00078e001b */
[----:B------:R-:W-:-:S05]  /*70c0*/  SEL R3, RZ, 0x1, !P0 ;  /* 0x00000001ff037807 */ /* 0x000fca0004000000 */
[----:B------:R4:W-:Y:S01]  /*70d0*/  STG.E.U8 desc[UR36][R8.64], R3 ;  /* 0x0000000308007986 */ /* 0x0009e2000c101124 */
[----:B------:R-:W-:Y:S05]  /*70e0*/  BRA `(.L_x_2427) ;  /* 0x0000000800e47947 */ /* 0x000fea0003800000 */
.L_x_2436:
[----:B------:R-:W-:Y:S01]  /*70f0*/  CS2R R6, SRZ ;  /* 0x0000000000067805 */ /* 0x000fe2000001ff00 */
[----:B------:R-:W-:-:S04]  /*7100*/  IMAD.MOV.U32 R23, RZ, RZ, R27 ;  /* 0x000000ffff177224 */ /* 0x000fc800078e001b */
[----:B------:R3:W-:Y:S01]  /*7110*/  STG.E.128 desc[UR36][R8.64], R4 ;  /* 0x0000000408007986 */ /* 0x0007e2000c101d24 */
[----:B------:R-:W-:Y:S05]  /*7120*/  BRA `(.L_x_2427) ;  /* 0x0000000800d47947 */ /* 0x000fea0003800000 */
.L_x_2435:
        /* <DEDUP_REMOVED lines=23> */
.L_x_2440:
[----:B------:R-:W-:Y:S05]  /*72a0*/  BSYNC.RECONVERGENT B0 ;  /* 0x0000000000007941 */ /* 0x000fea0003800200 */
.L_x_2439:
[----:B------:R-:W-:Y:S01]  /*72b0*/  LOP3.LUT R7, R0, 0x80, R7, 0xf8, !PT ;  /* 0x0000008000077812 */ /* 0x000fe200078ef807 */
[----:B------:R-:W-:-:S04]  /*72c0*/  IMAD.MOV.U32 R23, RZ, RZ, R27 ;  /* 0x000000ffff177224 */ /* 0x000fc800078e001b */
[----:B------:R2:W-:Y:S01]  /*72d0*/  STG.E.U8 desc[UR36][R8.64], R7 ;  /* 0x0000000708007986 */ /* 0x0005e2000c101124 */
[----:B------:R-:W-:Y:S05]  /*72e0*/  BRA `(.L_x_2427) ;  /* 0x0000000800647947 */ /* 0x000fea0003800000 */
.L_x_2438:
        /* <DEDUP_REMOVED lines=19> */
.L_x_2442:
[----:B------:R-:W-:Y:S05]  /*7420*/  BSYNC.RECONVERGENT B0 ;  /* 0x0000000000007941 */ /* 0x000fea0003800200 */
.L_x_2441:
[----:B------:R-:W-:Y:S01]  /*7430*/  LOP3.LUT R7, R0, 0x80, R7, 0xf8, !PT ;  /* 0x0000008000077812 */ /* 0x000fe200078ef807 */
[----:B------:R-:W-:-:S04]  /*7440*/  IMAD.MOV.U32 R23, RZ, RZ, R27 ;  /* 0x000000ffff177224 */ /* 0x000fc800078e001b */
[----:B------:R1:W-:Y:S01]  /*7450*/  STG.E.U8 desc[UR36][R8.64], R7 ;  /* 0x0000000708007986 */ /* 0x0003e2000c101124 */
[----:B------:R-:W-:Y:S05]  /*7460*/  BRA `(.L_x_2427) ;  /* 0x0000000800047947 */ /* 0x000fea0003800000 */
.L_x_2437:
[----:B------:R-:W-:Y:S01]  /*7470*/  UMOV UR4, 0xf0000000 ;  /* 0xf000000000047882 */ /* 0x000fe20000000000 */
[----:B------:R-:W-:Y:S01]  /*7480*/  UMOV UR5, 0x380fffff ;  /* 0x380fffff00057882 */ /* 0x000fe20000000000 */
[----:B------:R-:W0:Y:S01]  /*7490*/  F2F.F32.F64 R0, R4 ;  /* 0x0000000400007310 */ /* 0x000e220000301000 */
[----:B------:R-:W-:Y:S01]  /*74a0*/  DSETP.GEU.AND P0, PT, |R4|, UR4, PT ;  /* 0x0000000404007e2a */ /* 0x000fe2000bf0e200 */
[----:B------:R-:W-:-:S13]  /*74b0*/  IMAD.MOV.U32 R23, RZ, RZ, R27 ;  /* 0x000000ffff177224 */ /* 0x000fda00078e001b */
[----:B0-----:R-:W-:-:S05]  /*74c0*/  @!P0 FMUL R0, R0, 1.175494350822287508e-38 ;  /* 0x0080000000008820 */ /* 0x001fca0000400000 */
[----:B------:R-:W-:-:S05]  /*74d0*/  F2FP.BF16.F32.PACK_AB R0, RZ, R0 ;  /* 0x00000000ff00723e */ /* 0x000fca00000010ff */
[----:B------:R0:W-:Y:S01]  /*74e0*/  STG.E.U16 desc[UR36][R8.64], R0 ;  /* 0x0000000008007986 */ /* 0x0001e2000c101524 */
[----:B------:R-:W-:Y:S05]  /*74f0*/  BRA `(.L_x_2427) ;  /* 0x0000000400e07947 */ /* 0x000fea0003800000 */
.L_x_2434:
        /* <DEDUP_REMOVED lines=8> */
[----:B------:R-:W0:Y:S01]  /*7580*/  F2I.U32.F64.TRUNC R5, R4 ;  /* 0x0000000400057311 */ /* 0x000e22000030d000 */
[----:B------:R-:W-:Y:S01]  /*7590*/  IMAD.MOV.U32 R23, RZ, RZ, R27 ;  /* 0x000000ffff177224 */ /* 0x000fe200078e001b */
[----:B0-----:R0:W-:Y:S01]  /*75a0*/  STG.E.U16 desc[UR36][R8.64], R5 ;  /* 0x0000000508007986 */ /* 0x0011e2000c101524 */
[----:B------:R-:W-:Y:S05]  /*75b0*/  BRA `(.L_x_2427) ;  /* 0x0000000400b07947 */ /* 0x000fea0003800000 */
.L_x_2445:
        /* <DEDUP_REMOVED lines=17> */
.L_x_2448:
[----:B------:R-:W-:-:S04]  /*76d0*/  SHF.R.U32.HI R0, RZ, 0x14, R7 ;  /* 0x00000014ff007819 */ /* 0x000fc80000011607 */
[----:B------:R-:W-:-:S04]  /*76e0*/  LOP3.LUT R0, R0, 0x1, RZ, 0xc0, !PT ;  /* 0x0000000100007812 */ /* 0x000fc800078ec0ff */
[----:B------:R-:W-:-:S04]  /*76f0*/  IADD3 R0, PT, PT, R7, 0x487ffff, R0 ;  /* 0x0487ffff07007810 */ /* 0x000fc80007ffe000 */
[----:B------:R-:W-:-:S04]  /*7700*/  SHF.R.U32.HI R0, RZ, 0x14, R0 ;  /* 0x00000014ff007819 */ /* 0x000fc80000011600 */
[----:B------:R-:W-:-:S07]  /*7710*/  LOP3.LUT R3, R0, 0xff, RZ, 0xc0, !PT ;  /* 0x000000ff00037812 */ /* 0x000fce00078ec0ff */
.L_x_2449:
[----:B------:R-:W-:-:S04]  /*7720*/  SHF.R.U32.HI R0, RZ, 0x18, R7 ;  /* 0x00000018ff007819 */ /* 0x000fc80000011607 */
[----:B------:R-:W-:-:S07]  /*7730*/  LOP3.LUT R0, R3, 0x80, R0, 0xf8, !PT ;  /* 0x0000008003007812 */ /* 0x000fce00078ef800 */
.L_x_2447:
[----:B------:R-:W-:Y:S05]  /*7740*/  BSYNC.RECONVERGENT B0 ;  /* 0x0000000000007941 */ /* 0x000fea0003800200 */
.L_x_2446:
[----:B------:R0:W-:Y:S01]  /*7750*/  STG.E.U8 desc[UR36][R8.64], R0 ;  /* 0x0000000008007986 */ /* 0x0001e2000c101124 */
[----:B------:R-:W-:Y:S01]  /*7760*/  IMAD.MOV.U32 R23, RZ, RZ, R27 ;  /* 0x000000ffff177224 */ /* 0x000fe200078e001b */
[----:B------:R-:W-:Y:S06]  /*7770*/  BRA `(.L_x_2427) ;  /* 0x0000000400407947 */ /* 0x000fec0003800000 */
.L_x_2444:
        /* <DEDUP_REMOVED lines=17> */
.L_x_2452:
[----:B------:R-:W-:-:S04]  /*7890*/  SHF.R.U32.HI R0, RZ, 0x15, R7 ;  /* 0x00000015ff007819 */ /* 0x000fc80000011607 */
[----:B------:R-:W-:-:S04]  /*78a0*/  LOP3.LUT R0, R0, 0x1, RZ, 0xc0, !PT ;  /* 0x0000000100007812 */ /* 0x000fc800078ec0ff */
[----:B------:R-:W-:-:S04]  /*78b0*/  IADD3 R0, PT, PT, R7, 0x88fffff, R0 ;  /* 0x088fffff07007810 */ /* 0x000fc80007ffe000 */
[----:B------:R-:W-:-:S04]  /*78c0*/  SHF.R.U32.HI R0, RZ, 0x15, R0 ;  /* 0x00000015ff007819 */ /* 0x000fc80000011600 */
[----:B------:R-:W-:-:S07]  /*78d0*/  LOP3.LUT R3, R0, 0xff, RZ, 0xc0, !PT ;  /* 0x000000ff00037812 */ /* 0x000fce00078ec0ff */
.L_x_2453:
[----:B------:R-:W-:-:S04]  /*78e0*/  SHF.R.U32.HI R0, RZ, 0x18, R7 ;  /* 0x00000018ff007819 */ /* 0x000fc80000011607 */
[----:B------:R-:W-:-:S07]  /*78f0*/  LOP3.LUT R0, R3, 0x80, R0, 0xf8, !PT ;  /* 0x0000008003007812 */ /* 0x000fce00078ef800 */
.L_x_2451:
[----:B------:R-:W-:Y:S05]  /*7900*/  BSYNC.RECONVERGENT B0 ;  /* 0x0000000000007941 */ /* 0x000fea0003800200 */
.L_x_2450:
[----:B------:R0:W-:Y:S01]  /*7910*/  STG.E.U8 desc[UR36][R8.64], R0 ;  /* 0x0000000008007986 */ /* 0x0001e2000c101124 */
[----:B------:R-:W-:Y:S01]  /*7920*/  IMAD.MOV.U32 R23, RZ, RZ, R27 ;  /* 0x000000ffff177224 */ /* 0x000fe200078e001b */
[----:B------:R-:W-:Y:S06]  /*7930*/  BRA `(.L_x_2427) ;  /* 0x0000000000d07947 */ /* 0x000fec0003800000 */
.L_x_2443:
[----:B------:R-:W-:-:S13]  /*7940*/  ISETP.NE.AND P0, PT, R0, 0x1c, PT ;  /* 0x0000001c0000780c */ /* 0x000fda0003f05270 */
[----:B------:R-:W-:Y:S05]  /*7950*/  @!P0 BRA `(.L_x_2454) ;  /* 0x0000000000bc8947 */ /* 0x000fea0003800000 */
[----:B------:R-:W-:-:S13]  /*7960*/  ISETP.NE.AND P0, PT, R0, 0x1d, PT ;  /* 0x0000001d0000780c */ /* 0x000fda0003f05270 */
[----:B------:R-:W-:Y:S05]  /*7970*/  @!P0 BRA `(.L_x_2455) ;  /* 0x0000000000a48947 */ /* 0x000fea0003800000 */
[----:B------:R-:W-:-:S13]  /*7980*/  ISETP.NE.AND P0, PT, R0, 0x2c, PT ;  /* 0x0000002c0000780c */ /* 0x000fda0003f05270 */
[----:B------:R-:W-:Y:S05]  /*7990*/  @!P0 BRA `(.L_x_2456) ;  /* 0x0000000000488947 */ /* 0x000fea0003800000 */
.L_x_2426:
        /* <DEDUP_REMOVED lines=16> */
.L_x_2457:
[----:B------:R-:W-:Y:S01]  /*7aa0*/  IMAD.MOV.U32 R23, RZ, RZ, R27 ;  /* 0x000000ffff177224 */ /* 0x000fe200078e001b */
[----:B------:R-:W-:Y:S06]  /*7ab0*/  BRA `(.L_x_2427) ;  /* 0x0000000000707947 */ /* 0x000fec0003800000 */
.L_x_2456:
[----:B------:R-:W-:Y:S01]  /*7ac0*/  UMOV UR4, 0xf0000000 ;  /* 0xf000000000047882 */ /* 0x000fe20000000000 */
[----:B------:R-:W-:Y:S01]  /*7ad0*/  UMOV UR5, 0x380fffff ;  /* 0x380fffff00057882 */ /* 0x000fe20000000000 */
[----:B------:R-:W0:Y:S01]  /*7ae0*/  F2F.F32.F64 R10, R4 ;  /* 0x00000004000a7310 */ /* 0x000e220000301000 */
[----:B------:R-:W-:Y:S01]  /*7af0*/  DSETP.GEU.AND P0, PT, |R4|, UR4, PT ;  /* 0x0000000404007e2a */ /* 0x000fe2000bf0e200 */
[----:B------:R-:W-:-:S13]  /*7b00*/  IMAD.MOV.U32 R23, RZ, RZ, R27 ;  /* 0x000000ffff177224 */ /* 0x000fda00078e001b */
[----:B0-----:R-:W-:-:S05]  /*7b10*/  @!P0 FMUL R10, R10, 1.175494350822287508e-38 ;  /* 0x008000000a0a8820 */ /* 0x001fca0000400000 */
        /* <DEDUP_REMOVED lines=15> */
.L_x_2455:
[----:B------:R-:W0:Y:S01]  /*7c10*/  F2I.U64.F64.TRUNC R4, R4 ;  /* 0x0000000400047311 */ /* 0x000e22000030d800 */
[----:B------:R-:W-:Y:S01]  /*7c20*/  IMAD.MOV.U32 R23, RZ, RZ, R27 ;  /* 0x000000ffff177224 */ /* 0x000fe200078e001b */
[----:B0-----:R0:W-:Y:S01]  /*7c30*/  STG.E.64 desc[UR36][R8.64], R4 ;  /* 0x0000000408007986 */ /* 0x0011e2000c101b24 */
[----:B------:R-:W-:Y:S05]  /*7c40*/  BRA `(.L_x_2427) ;  /* 0x00000000000c7947 */ /* 0x000fea0003800000 */
.L_x_2454:
[----:B------:R-:W0:Y:S01]  /*7c50*/  F2I.U32.F64.TRUNC R5, R4 ;  /* 0x0000000400057311 */ /* 0x000e22000030d000 */
[----:B------:R-:W-:Y:S01]  /*7c60*/  IMAD.MOV.U32 R23, RZ, RZ, R27 ;  /* 0x000000ffff177224 */ /* 0x000fe200078e001b */
[----:B0-----:R0:W-:Y:S06]  /*7c70*/  STG.E desc[UR36][R8.64], R5 ;  /* 0x0000000508007986 */ /* 0x0011ec000c101924 */
.L_x_2427:
[----:B------:R-:W-:-:S13]  /*7c80*/  ISETP.GE.AND P0, PT, R23, R2, PT ;  /* 0x000000021700720c */ /* 0x000fda0003f06270 */
[----:B------:R-:W-:Y:S05]  /*7c90*/  @P0 BREAK.RELIABLE B6 ;  /* 0x0000000000060942 */ /* 0x000fea0003800100 */
[----:B------:R-:W-:Y:S05]  /*7ca0*/  @P0 BRA `(.L_x_2458) ;  /* 0x0000002000a00947 */ /* 0x000fea0003800000 */
[----:B------:R-:W4:Y:S01]  /*7cb0*/  LDCU UR4, c[0x0][0x3a8] ;  /* 0x00007500ff0477ac */ /* 0x000f220008000800 */
[----:B0--3--:R-:W0:Y:S01]  /*7cc0*/  LDC.64 R4, c[0x0][0x388] ;  /* 0x0000e200ff047b82 */ /* 0x009e220000000a00 */
[----:B------:R-:W-:Y:S01]  /*7cd0*/  IMAD R0, R22, 0x200, R23 ;  /* 0x0000020016007824 */ /* 0x000fe200078e0217 */
[----:B------:R-:W-:-:S03]  /*7ce0*/  PRMT R6, R18, 0x9910, RZ ;  /* 0x0000991012067816 */ /* 0x000fc600000000ff */
[----:B----4-:R-:W-:Y:S02]  /*7cf0*/  IMAD R3, R0, UR4, RZ ;  /* 0x0000000400037c24 */ /* 0x010fe4000f8e02ff */
        /* <DEDUP_REMOVED lines=13> */
[----:B------:R-:W0:Y:S02]  /*7dd0*/  F2I.F64.TRUNC R29, R28 ;  /* 0x0000001c001d7311 */ /* 0x000e24000030d100 */
[----:B0-----:R3:W-:Y:S01]  /*7de0*/  STG.E.U8 desc[UR36][R4.64], R29 ;  /* 0x0000001d04007986 */ /* 0x0017e2000c101124 */
[----:B------:R-:W-:Y:S05]  /*7df0*/  BRA `(.L_x_2464) ;  /* 0x0000000c00f07947 */ /* 0x000fea0003800000 */
.L_x_2462:
[----:B------:R-:W0:Y:S02]  /*7e00*/  F2I.S64.F64.TRUNC R28, R28 ;  /* 0x0000001c001c7311 */ /* 0x000e24000030d900 */
[----:B0-----:R-:W-:-:S05]  /*7e10*/  IMAD.MOV.U32 R3, RZ, RZ, R28 ;  /* 0x000000ffff037224 */ /* 0x001fca00078e001c */
[----:B------:R0:W-:Y:S01]  /*7e20*/  STG.E.U8 desc[UR36][R4.64], R3 ;  /* 0x0000000304007986 */ /* 0x0001e2000c101124 */
[----:B------:R-:W-:Y:S05]  /*7e30*/  BRA `(.L_x_2464) ;  /* 0x0000000c00e07947 */ /* 0x000fea0003800000 */
.L_x_2461:
[----:B------:R-:W-:-:S13]  /*7e40*/  ISETP.NE.AND P0, PT, R0, 0x2, PT ;  /* 0x000000020000780c */ /* 0x000fda0003f05270 */
[----:B------:R-:W-:Y:S05]  /*7e50*/  @!P0 BRA `(.L_x_2465) ;  /* 0x0000000000288947 */ /* 0x000fea0003800000 */
[----:B------:R-:W-:-:S13]  /*7e60*/  ISETP.NE.AND P0, PT, R0, 0x3, PT ;  /* 0x000000030000780c */ /* 0x000fda0003f05270 */
[----:B------:R-:W-:Y:S05]  /*7e70*/  @!P0 BRA `(.L_x_2466) ;  /* 0x0000000000148947 */ /* 0x000fea0003800000 */
[----:B------:R-:W-:-:S13]  /*7e80*/  ISETP.NE.AND P0, PT, R0, 0x4, PT ;  /* 0x000000040000780c */ /* 0x000fda0003f05270 */
[----:B------:R-:W-:Y:S05]  /*7e90*/  @P0 BRA `(.L_x_2463) ;  /* 0x0000000800b40947 */ /* 0x000fea0003800000 */
[----:B------:R-:W0:Y:S02]  /*7ea0*/  F2I.S64.F64.TRUNC R28, R28 ;  /* 0x0000001c001c7311 */ /* 0x000e24000030d900 */
[----:B0-----:R0:W-:Y:S01]  /*7eb0*/  STG.E.64 desc[UR36][R4.64], R28 ;  /* 0x0000001c04007986 */ /* 0x0011e2000c101b24 */
[----:B------:R-:W-:Y:S05]  /*7ec0*/  BRA `(.L_x_2464) ;  /* 0x0000000c00bc7947 */ /* 0x000fea0003800000 */
.L_x_2466:
[----:B------:R-:W0:Y:S02]  /*7ed0*/  F2I.F64.TRUNC R29, R28 ;  /* 0x0000001c001d7311 */ /* 0x000e24000030d100 */
[----:B0-----:R0:W-:Y:S01]  /*7ee0*/  STG.E desc[UR36][R4.64], R29 ;  /* 0x0000001d04007986 */ /* 0x0011e2000c101924 */
[----:B------:R-:W-:Y:S05]  /*7ef0*/  BRA `(.L_x_2464) ;  /* 0x0000000c00b07947 */ /* 0x000fea0003800000 */
.L_x_2465:
[----:B------:R-:W0:Y:S02]  /*7f00*/  F2I.F64.TRUNC R29, R28 ;  /* 0x0000001c001d7311 */ /* 0x000e24000030d100 */
[----:B0-----:R4:W-:Y:S01]  /*7f10*/  STG.E.U16 desc[UR36][R4.64], R29 ;  /* 0x0000001d04007986 */ /* 0x0019e2000c101524 */
[----:B------:R-:W-:Y:S05]  /*7f20*/  BRA `(.L_x_2464) ;  /* 0x0000000c00a47947 */ /* 0x000fea0003800000 */
.L_x_2460:
        /* <DEDUP_REMOVED lines=9> */
[----:B------:R-:W-:-:S14]  /*7fc0*/  DSETP.GEU.AND P0, PT, |R28|, UR4, PT ;  /* 0x000000041c007e2a */ /* 0x000fdc000bf0e200 */
[----:B0-----:R-:W-:-:S05]  /*7fd0*/  @!P0 FMUL R3, R3, 1.175494350822287508e-38 ;  /* 0x0080000003038820 */ /* 0x001fca0000400000 */
[----:B------:R0:W-:Y:S01]  /*7fe0*/  STG.E desc[UR36][R4.64], R3 ;  /* 0x0000000304007986 */ /* 0x0001e2000c101924 */
[----:B------:R-:W-:Y:S05]  /*7ff0*/  BRA `(.L_x_2464) ;  /* 0x0000000c00707947 */ /* 0x000fea0003800000 */
.L_x_2468:
        /* <DEDUP_REMOVED lines=8> */
.L_x_2467:
        /* <DEDUP_REMOVED lines=10> */
[----:B-12---:R-:W-:-:S13]  /*8120*/  IMAD.MOV.U32 R7, RZ, RZ, RZ ;  /* 0x000000ffff077224 */ /* 0x006fda00078e00ff */
[----:B0-----:R-:W-:-:S05]  /*8130*/  @!P0 FMUL R6, R6, 1.175494350822287508e-38 ;  /* 0x0080000006068820 */ /* 0x001fca0000400000 */
[----:B------:R0:W-:Y:S01]  /*8140*/  STG.E.64 desc[UR36][R4.64], R6 ;  /* 0x0000000604007986 */ /* 0x0001e2000c101b24 */
[----:B------:R-:W-:Y:S05]  /*8150*/  BRA `(.L_x_2464) ;  /* 0x0000000c00187947 */ /* 0x000fea0003800000 */
.L_x_2470:
        /* <DEDUP_REMOVED lines=9> */
.L_x_2469:
[----:B------:R0:W-:Y:S01]  /*81f0*/  STG.E.64 desc[UR36][R4.64], R28 ;  /* 0x0000001c04007986 */ /* 0x0001e2000c101b24 */
[----:B------:R-:W-:Y:S05]  /*8200*/  BRA `(.L_x_2464) ;  /* 0x0000000800ec7947 */ /* 0x000fea0003800000 */
.L_x_2459:
        /* <DEDUP_REMOVED lines=10> */
[----:B------:R-:W0:Y:S02]  /*82b0*/  F2I.U32.F64.TRUNC R29, R28 ;  /* 0x0000001c001d7311 */ /* 0x000e24000030d000 */
[----:B0-----:R0:W-:Y:S01]  /*82c0*/  STG.E.U16 desc[UR36][R4.64], R29 ;  /* 0x0000001d04007986 */ /* 0x0011e2000c101524 */
[----:B------:R-:W-:Y:S05]  /*82d0*/  BRA `(.L_x_2464) ;  /* 0x0000000800b87947 */ /* 0x000fea0003800000 */
.L_x_2474:
[----:B------:R-:W-:Y:S01]  /*82e0*/  UMOV UR4, 0xf0000000 ;  /* 0xf000000000047882 */ /* 0x000fe20000000000 */
[----:B------:R-:W-:Y:S01]  /*82f0*/  UMOV UR5, 0x380fffff ;  /* 0x380fffff00057882 */ /* 0x000fe20000000000 */
[----:B-12---:R-:W0:Y:S01]  /*8300*/  F2F.F32.F64 R7, R28 ;  /* 0x0000001c00077310 */ /* 0x006e220000301000 */
        /* <DEDUP_REMOVED lines=19> */
.L_x_2477:
[----:B------:R-:W-:-:S04]  /*8440*/  SHF.R.U32.HI R3, RZ, 0x18, R7 ;  /* 0x00000018ff037819 */ /* 0x000fc80000011607 */
[----:B------:R-:W-:-:S07]  /*8450*/  LOP3.LUT R0, R0, 0x80, R3, 0xf8, !PT ;  /* 0x0000008000007812 */ /* 0x000fce00078ef803 */
.L_x_2476:
[----:B------:R-:W-:Y:S05]  /*8460*/  BSYNC.RECONVERGENT B0 ;  /* 0x0000000000007941 */ /* 0x000fea0003800200 */
.L_x_2475:
[----:B------:R0:W-:Y:S01]  /*8470*/  STG.E.U8 desc[UR36][R4.64], R0 ;  /* 0x0000000004007986 */ /* 0x0001e2000c101124 */
[----:B------:R-:W-:Y:S05]  /*8480*/  BRA `(.L_x_2464) ;  /* 0x00000008004c7947 */ /* 0x000fea0003800000 */
.L_x_2473:
        /* <DEDUP_REMOVED lines=22> */
.L_x_2480:
[----:B------:R-:W-:-:S04]  /*85f0*/  SHF.R.U32.HI R3, RZ, 0x18, R7 ;  /* 0x00000018ff037819 */ /* 0x000fc80000011607 */
[----:B------:R-:W-:-:S07]  /*8600*/  LOP3.LUT R0, R0, 0x80, R3, 0xf8, !PT ;  /* 0x0000008000007812 */ /* 0x000fce00078ef803 */
.L_x_2479:
[----:B------:R-:W-:Y:S05]  /*8610*/  BSYNC.RECONVERGENT B0 ;  /* 0x0000000000007941 */ /* 0x000fea0003800200 */
.L_x_2478:
[----:B------:R0:W-:Y:S01]  /*8620*/  STG.E.U8 desc[UR36][R4.64], R0 ;  /* 0x0000000004007986 */ /* 0x0001e2000c101124 */
[----:B------:R-:W-:Y:S05]  /*8630*/  BRA `(.L_x_2464) ;  /* 0x0000000400e07947 */ /* 0x000fea0003800000 */
.L_x_2472:
        /* <DEDUP_REMOVED lines=8> */
[----:B-12---:R-:W0:Y:S01]  /*86c0*/  F2F.F32.F64 R8, R28 ;  /* 0x0000001c00087310 */ /* 0x006e220000301000 */
[----:B------:R-:W-:-:S14]  /*86d0*/  DSETP.GEU.AND P0, PT, |R28|, UR4, PT ;  /* 0x000000041c007e2a */ /* 0x000fdc000bf0e200 */
        /* <DEDUP_REMOVED lines=16> */
.L_x_2482:
[----:B------:R-:W0:Y:S02]  /*87e0*/  F2I.U64.F64.TRUNC R28, R28 ;  /* 0x0000001c001c7311 */ /* 0x000e24000030d800 */
[----:B0-----:R0:W-:Y:S01]  /*87f0*/  STG.E.64 desc[UR36][R4.64], R28 ;  /* 0x0000001c04007986 */ /* 0x0011e2000c101b24 */
[----:B------:R-:W-:Y:S05]  /*8800*/  BRA `(.L_x_2464) ;  /* 0x00000004006c7947 */ /* 0x000fea0003800000 */
.L_x_2481:
[----:B------:R-:W0:Y:S02]  /*8810*/  F2I.U32.F64.TRUNC R29, R28 ;  /* 0x0000001c001d7311 */ /* 0x000e24000030d000 */
[----:B0-----:R0:W-:Y:S01]  /*8820*/  STG.E desc[UR36][R4.64], R29 ;  /* 0x0000001d04007986 */ /* 0x0011e2000c101924 */
[----:B------:R-:W-:Y:S05]  /*8830*/  BRA `(.L_x_2464) ;  /* 0x0000000400607947 */ /* 0x000fea0003800000 */
.L_x_2471:
[----:B------:R-:W-:-:S13]  /*8840*/  ISETP.GT.AND P0, PT, R0, 0xe, PT ;  /* 0x0000000e0000780c */ /* 0x000fda0003f04270 */
[----:B------:R-:W-:Y:S05]  /*8850*/  @P0 BRA `(.L_x_2483) ;  /* 0x00000000002c0947 */ /* 0x000fea0003800000 */
[----:B------:R-:W-:-:S13]  /*8860*/  ISETP.NE.AND P0, PT, R0, 0xa, PT ;  /* 0x0000000a0000780c */ /* 0x000fda0003f05270 */
[----:B------:R-:W-:Y:S05]  /*8870*/  @!P0 BRA `(.L_x_2484) ;  /* 0x0000000000188947 */ /* 0x000fea0003800000 */
[----:B------:R-:W-:-:S13]  /*8880*/  ISETP.NE.AND P0, PT, R0, 0xb, PT ;  /* 0x0000000b0000780c */ /* 0x000fda0003f05270 */
[----:B------:R-:W-:Y:S05]  /*8890*/  @P0 BRA `(.L_x_2463) ;  /* 0x0000000000340947 */ /* 0x000fea0003800000 */
[----:B------:R-:W-:-:S06]  /*88a0*/  DSETP.NEU.AND P0, PT, R28, RZ, PT ;  /* 0x000000ff1c00722a */ /* 0x000fcc0003f0d000 */
[----:B------:R-:W-:-:S05]  /*88b0*/  SEL R3, RZ, 0x1, !P0 ;  /* 0x00000001ff037807 */ /* 0x000fca0004000000 */
[----:B------:R0:W-:Y:S01]  /*88c0*/  STG.E.U8 desc[UR36][R4.64], R3 ;  /* 0x0000000304007986 */ /* 0x0001e2000c101124 */
[----:B------:R-:W-:Y:S05]  /*88d0*/  BRA `(.L_x_2464) ;  /* 0x0000000400387947 */ /* 0x000fea0003800000 */
.L_x_2484:
[----:B------:R-:W-:-:S05]  /*88e0*/  CS2R R30, SRZ ;  /* 0x00000000001e7805 */ /* 0x000fca000001ff00 */
[----:B------:R0:W-:Y:S01]  /*88f0*/  STG.E.128 desc[UR36][R4.64], R28 ;  /* 0x0000001c04007986 */ /* 0x0001e2000c101d24 */
[----:B------:R-:W-:Y:S05]  /*8900*/  BRA `(.L_x_2464) ;  /* 0x00000004002c7947 */ /* 0x000fea0003800000 */
.L_x_2483:
[----:B------:R-:W-:-:S13]  /*8910*/  ISETP.NE.AND P0, PT, R0, 0xf, PT ;  /* 0x0000000f0000780c */ /* 0x000fda0003f05270 */
[----:B------:R-:W-:Y:S05]  /*8920*/  @!P0 BRA `(.L_x_2485) ;  /* 0x0000000400088947 */ /* 0x000fea0003800000 */
[----:B------:R-:W-:-:S13]  /*8930*/  ISETP.NE.AND P0, PT, R0, 0x17, PT ;  /* 0x000000170000780c */ /* 0x000fda0003f05270 */
[----:B------:R-:W-:Y:S05]  /*8940*/  @!P0 BRA `(.L_x_2486) ;  /* 0x0000000000a08947 */ /* 0x000fea0003800000 */
[----:B------:R-:W-:-:S13]  /*8950*/  ISETP.NE.AND P0, PT, R0, 0x18, PT ;  /* 0x000000180000780c */ /* 0x000fda0003f05270 */
[----:B------:R-:W-:Y:S05]  /*8960*/  @!P0 BRA `(.L_x_2487) ;  /* 0x0000000000448947 */ /* 0x000fea0003800000 */
.L_x_2463:
[----:B------:R-:W-:Y:S01]  /*8970*/  MOV R14, 0x0 ;  /* 0x00000000000e7802 */ /* 0x000fe20000000f00 */
[----:B------:R-:W0:Y:S01]  /*8980*/  LDCU.64 UR4, c[0x4][0x158] ;  /* 0x01002b00ff0477ac */ /* 0x000e220008000a00 */
[----:B-12---:R-:W-:Y:S02]  /*8990*/  IMAD.MOV.U32 R8, RZ, RZ, 0x65 ;  /* 0x00000065ff087424 */ /* 0x006fe400078e00ff */
        /* <DEDUP_REMOVED lines=13> */
.L_x_2488:
[----:B------:R-:W-:Y:S05]  /*8a70*/  BRA `(.L_x_2464) ;  /* 0x0000000000d07947 */ /* 0x000fea0003800000 */
.L_x_2487:
[----:B------:R-:W-:Y:S01]  /*8a80*/  UMOV UR4, 0xf0000000 ;  /* 0xf000000000047882 */ /* 0x000fe20000000000 */
[----:B------:R-:W-:Y:S01]  /*8a90*/  UMOV UR5, 0x380fffff ;  /* 0x380fffff00057882 */ /* 0x000fe20000000000 */
[----:B-12---:R-:W0:Y:S01]  /*8aa0*/  F2F.F32.F64 R7, R28 ;  /* 0x0000001c00077310 */ /* 0x006e220000301000 */
        /* <DEDUP_REMOVED lines=14> */
.L_x_2490:
[----:B------:R-:W-:Y:S05]  /*8b90*/  BSYNC.RECONVERGENT B0 ;  /* 0x0000000000007941 */ /* 0x000fea0003800200 */
.L_x_2489:
[----:B------:R-:W-:-:S05]  /*8ba0*/  LOP3.LUT R3, R0, 0x80, R3, 0xf8, !PT ;  /* 0x0000008000037812 */ /* 0x000fca00078ef803 */
[----:B------:R0:W-:Y:S01]  /*8bb0*/  STG.E.U8 desc[UR36][R4.64], R3 ;  /* 0x0000000304007986 */ /* 0x0001e2000c101124 */
[----:B------:R-:W-:Y:S05]  /*8bc0*/  BRA `(.L_x_2464) ;  /* 0x00000000007c7947 */ /* 0x000fea0003800000 */
.L_x_2486:
[----:B------:R-:W-:Y:S01]  /*8bd0*/  UMOV UR4, 0xf0000000 ;  /* 0xf000000000047882 */ /* 0x000fe20000000000 */
[----:B------:R-:W-:Y:S01]  /*8be0*/  UMOV UR5, 0x380fffff ;  /* 0x380fffff00057882 */ /* 0x000fe20000000000 */
[----:B-12---:R-:W0:Y:S01]  /*8bf0*/  F2F.F32.F64 R7, R28 ;  /* 0x0000001c00077310 */ /* 0x006e220000301000 */
        /* <DEDUP_REMOVED lines=13> */
.L_x_2492:
[----:B------:R-:W-:Y:S01]  /*8cd0*/  IMAD.MOV.U32 R0, RZ, RZ, 0x7f ;  /* 0x0000007fff007424 */ /* 0x000fe200078e00ff */
[----:B------:R-:W-:-:S04]  /*8ce0*/  ISETP.GT.U32.AND P0, PT, R3, 0x7f800000, PT ;  /* 0x7f8000000300780c */ /* 0x000fc80003f04070 */
[----:B------:R-:W-:-:S09]  /*8cf0*/  SEL R0, R0, 0x7c, P0 ;  /* 0x0000007c00007807 */ /* 0x000fd20000000000 */
.L_x_2493:
[----:B------:R-:W-:Y:S05]  /*8d00*/  BSYNC.RECONVERGENT B0 ;  /* 0x0000000000007941 */ /* 0x000fea0003800200 */
.L_x_2491:
[----:B------:R-:W-:-:S04]  /*8d10*/  SHF.R.U32.HI R3, RZ, 0x18, R7 ;  /* 0x00000018ff037819 */ /* 0x000fc80000011607 */
[----:B------:R-:W-:-:S05]  /*8d20*/  LOP3.LUT R3, R0, 0x80, R3, 0xf8, !PT ;  /* 0x0000008000037812 */ /* 0x000fca00078ef803 */
[----:B------:R0:W-:Y:S01]  /*8d30*/  STG.E.U8 desc[UR36][R4.64], R3 ;  /* 0x0000000304007986 */ /* 0x0001e2000c101124 */
[----:B------:R-:W-:Y:S05]  /*8d40*/  BRA `(.L_x_2464) ;  /* 0x00000000001c7947 */ /* 0x000fea0003800000 */
.L_x_2485:
[----:B------:R-:W-:Y:S01]  /*8d50*/  UMOV UR4, 0xf0000000 ;  /* 0xf000000000047882 */ /* 0x000fe20000000000 */
[----:B------:R-:W-:Y:S01]  /*8d60*/  UMOV UR5, 0x380fffff ;  /* 0x380fffff00057882 */ /* 0x000fe20000000000 */
[----:B------:R-:W0:Y:S01]  /*8d70*/  F2F.F32.F64 R0, R28 ;  /* 0x0000001c00007310 */ /* 0x000e220000301000 */
[----:B------:R-:W-:-:S14]  /*8d80*/  DSETP.GEU.AND P0, PT, |R28|, UR4, PT ;  /* 0x000000041c007e2a */ /* 0x000fdc000bf0e200 */
[----:B0-----:R-:W-:-:S05]  /*8d90*/  @!P0 FMUL R0, R0, 1.175494350822287508e-38 ;  /* 0x0080000000008820 */ /* 0x001fca0000400000 */
[----:B------:R-:W-:-:S05]  /*8da0*/  F2FP.BF16.F32.PACK_AB R0, RZ, R0 ;  /* 0x00000000ff00723e */ /* 0x000fca00000010ff */
[----:B------:R0:W-:Y:S02]  /*8db0*/  STG.E.U16 desc[UR36][R4.64], R0 ;  /* 0x0000000004007986 */ /* 0x0001e4000c101524 */
.L_x_2464:
[----:B------:R-:W-:-:S07]  /*8dc0*/  VIADD R23, R23, 0x80 ;  /* 0x0000008017177836 */ /* 0x000fce0000000000 */
.L_x_2421:
[----:B------:R-:W-:-:S13]  /*8dd0*/  ISETP.GE.AND P0, PT, R23, R2, PT ;  /* 0x000000021700720c */ /* 0x000fda0003f06270 */
[----:B------:R-:W-:Y:S05]  /*8de0*/  @P0 BREAK.RELIABLE B6 ;  /* 0x0000000000060942 */ /* 0x000fea0003800100 */
[----:B------:R-:W-:Y:S05]  /*8df0*/  @P0 BRA `(.L_x_2458) ;  /* 0x00000010004c0947 */ /* 0x000fea0003800000 */
[----:B------:R-:W-:Y:S05]  /*8e00*/  BSYNC.RELIABLE B6 ;  /* 0x0000000000067941 */ /* 0x000fea0003800100 */
.L_x_2420:
[----:B------:R-:W5:Y:S01]  /*8e10*/  LDCU UR4, c[0x0][0x3a8] ;  /* 0x00007500ff0477ac */ /* 0x000f620008000800 */
[----:B0--34-:R-:W0:Y:S01]  /*8e20*/  LDC.64 R4, c[0x0][0x388] ;  /* 0x0000e200ff047b82 */ /* 0x019e220000000a00 */
        /* <DEDUP_REMOVED lines=19> */
.L_x_2497:
[----:B------:R-:W0:Y:S02]  /*8f60*/  F2I.S64.F64.TRUNC R24, R24 ;  /* 0x0000001800187311 */ /* 0x000e24000030d900 */
[----:B0-----:R-:W-:-:S05]  /*8f70*/  IMAD.MOV.U32 R3, RZ, RZ, R24 ;  /* 0x000000ffff037224 */ /* 0x001fca00078e0018 */
[----:B------:R0:W-:Y:S01]  /*8f80*/  STG.E.U8 desc[UR36][R4.64], R3 ;  /* 0x0000000304007986 */ /* 0x0001e2000c101124 */
[----:B------:R-:W-:Y:S05]  /*8f90*/  BRA `(.L_x_2499) ;  /* 0x0000000c00e07947 */ /* 0x000fea0003800000 */
.L_x_2496:
        /* <DEDUP_REMOVED lines=9> */
.L_x_2501:
[----:B------:R-:W0:Y:S02]  /*9030*/  F2I.F64.TRUNC R25, R24 ;  /* 0x0000001800197311 */ /* 0x000e24000030d100 */
[----:B0-----:R0:W-:Y:S01]  /*9040*/  STG.E desc[UR36][R4.64], R25 ;  /* 0x0000001904007986 */ /* 0x0011e2000c101924 */
[----:B------:R-:W-:Y:S05]  /*9050*/  BRA `(.L_x_2499) ;  /* 0x0000000c00b07947 */ /* 0x000fea0003800000 */
.L_x_2500:
[----:B------:R-:W0:Y:S02]  /*9060*/  F2I.F64.TRUNC R25, R24 ;  /* 0x0000001800197311 */ /* 0x000e24000030d100 */
[----:B0-----:R0:W-:Y:S01]  /*9070*/  STG.E.U16 desc[UR36][R4.64], R25 ;  /* 0x0000001904007986 */ /* 0x0011e2000c101524 */
[----:B------:R-:W-:Y:S05]  /*9080*/  BRA `(.L_x_2499) ;  /* 0x0000000c00a47947 */ /* 0x000fea0003800000 */
.L_x_2495:
        /* <DEDUP_REMOVED lines=13> */
.L_x_2503:
        /* <DEDUP_REMOVED lines=8> */
.L_x_2502:
        /* <DEDUP_REMOVED lines=14> */
.L_x_2505:
        /* <DEDUP_REMOVED lines=9> */
.L_x_2504:
[----:B------:R0:W-:Y:S01]  /*9350*/  STG.E.64 desc[UR36][R4.64], R24 ;  /* 0x0000001804007986 */ /* 0x0001e2000c101b24 */
[----:B------:R-:W-:Y:S05]  /*9360*/  BRA `(.L_x_2499) ;  /* 0x0000000800ec7947 */ /* 0x000fea0003800000 */
.L_x_2494:
        /* <DEDUP_REMOVED lines=13> */
.L_x_2509:
        /* <DEDUP_REMOVED lines=22> */
.L_x_2512:
[----:B------:R-:W-:-:S04]  /*95a0*/  SHF.R.U32.HI R3, RZ, 0x18, R7 ;  /* 0x00000018ff037819 */ /* 0x000fc80000011607 */
[----:B------:R-:W-:-:S07]  /*95b0*/  LOP3.LUT R0, R0, 0x80, R3, 0xf8, !PT ;  /* 0x0000008000007812 */ /* 0x000fce00078ef803 */
.L_x_2511:
[----:B------:R-:W-:Y:S05]  /*95c0*/  BSYNC.RECONVERGENT B0 ;  /* 0x0000000000007941 */ /* 0x000fea0003800200 */
.L_x_2510:
[----:B------:R0:W-:Y:S01]  /*95d0*/  STG.E.U8 desc[UR36][R4.64], R0 ;  /* 0x0000000004007986 */ /* 0x0001e2000c101124 */
[----:B------:R-:W-:Y:S05]  /*95e0*/  BRA `(.L_x_2499) ;  /* 0x00000008004c7947 */ /* 0x000fea0003800000 */
.L_x_2508:
        /* <DEDUP_REMOVED lines=22> */
.L_x_2515:
[----:B------:R-:W-:-:S04]  /*9750*/  SHF.R.U32.HI R3, RZ, 0x18, R7 ;  /* 0x00000018ff037819 */ /* 0x000fc80000011607 */
[----:B------:R-:W-:-:S07]  /*9760*/  LOP3.LUT R0, R0, 0x80, R3, 0xf8, !PT ;  /* 0x0000008000007812 */ /* 0x000fce00078ef803 */
.L_x_2514:
[----:B------:R-:W-:Y:S05]  /*9770*/  BSYNC.RECONVERGENT B0 ;  /* 0x0000000000007941 */ /* 0x000fea0003800200 */
.L_x_2513:
[----:B------:R0:W-:Y:S01]  /*9780*/  STG.E.U8 desc[UR36][R4.64], R0 ;  /* 0x0000000004007986 */ /* 0x0001e2000c101124 */
[----:B------:R-:W-:Y:S05]  /*9790*/  BRA `(.L_x_2499) ;  /* 0x0000000400e07947 */ /* 0x000fea0003800000 */
.L_x_2507:
        /* <DEDUP_REMOVED lines=26> */
.L_x_2517:
[----:B------:R-:W0:Y:S02]  /*9940*/  F2I.U64.F64.TRUNC R24, R24 ;  /* 0x0000001800187311 */ /* 0x000e24000030d800 */
[----:B0-----:R4:W-:Y:S01]  /*9950*/  STG.E.64 desc[UR36][R4.64], R24 ;  /* 0x0000001804007986 */ /* 0x0019e2000c101b24 */
[----:B------:R-:W-:Y:S05]  /*9960*/  BRA `(.L_x_2499) ;  /* 0x00000004006c7947 */ /* 0x000fea0003800000 */
.L_x_2516:
[----:B------:R-:W0:Y:S02]  /*9970*/  F2I.U32.F64.TRUNC R25, R24 ;  /* 0x0000001800197311 */ /* 0x000e24000030d000 */
[----:B0-----:R0:W-:Y:S01]  /*9980*/  STG.E desc[UR36][R4.64], R25 ;  /* 0x0000001904007986 */ /* 0x0011e2000c101924 */
[----:B------:R-:W-:Y:S05]  /*9990*/  BRA `(.L_x_2499) ;  /* 0x0000000400607947 */ /* 0x000fea0003800000 */
.L_x_2506:
        /* <DEDUP_REMOVED lines=10> */
.L_x_2519:
[----:B------:R-:W-:-:S05]  /*9a40*/  CS2R R26, SRZ ;  /* 0x00000000001a7805 */ /* 0x000fca000001ff00 */
[----:B------:R0:W-:Y:S01]  /*9a50*/  STG.E.128 desc[UR36][R4.64], R24 ;  /* 0x0000001804007986 */ /* 0x0001e2000c101d24 */
[----:B------:R-:W-:Y:S05]  /*9a60*/  BRA `(.L_x_2499) ;  /* 0x00000004002c7947 */ /* 0x000fea0003800000 */
.L_x_2518:
[----:B------:R-:W-:-:S13]  /*9a70*/  ISETP.NE.AND P0, PT, R0, 0xf, PT ;  /* 0x0000000f0000780c */ /* 0x000fda0003f05270 */
[----:B------:R-:W-:Y:S05]  /*9a80*/  @!P0 BRA `(.L_x_2520) ;  /* 0x0000000400088947 */ /* 0x000fea0003800000 */
[----:B------:R-:W-:-:S13]  /*9a90*/  ISETP.NE.AND P0, PT, R0, 0x17, PT ;  /* 0x000000170000780c */ /* 0x000fda0003f05270 */
[----:B------:R-:W-:Y:S05]  /*9aa0*/  @!P0 BRA `(.L_x_2521) ;  /* 0x0000000000a08947 */ /* 0x000fea0003800000 */
[----:B------:R-:W-:-:S13]  /*9ab0*/  ISETP.NE.AND P0, PT, R0, 0x18, PT ;  /* 0x000000180000780c */ /* 0x000fda0003f05270 */
[----:B------:R-:W-:Y:S05]  /*9ac0*/  @!P0 BRA `(.L_x_2522) ;  /* 0x0000000000448947 */ /* 0x000fea0003800000 */
.L_x_2498:
[----:B------:R-:W-:Y:S01]  /*9ad0*/  MOV R0, 0x0 ;  /* 0x0000000000007802 */ /* 0x000fe20000000f00 */
[----:B------:R-:W0:Y:S01]  /*9ae0*/  LDCU.64 UR4, c[0x4][0x158] ;  /* 0x01002b00ff0477ac */ /* 0x000e220008000a00 */
[----:B-12---:R-:W-:Y:S02]  /*9af0*/  IMAD.MOV.U32 R8, RZ, RZ, 0x65 ;  /* 0x00000065ff087424 */ /* 0x006fe400078e00ff */
        /* <DEDUP_REMOVED lines=13> */
.L_x_2523:
[----:B------:R-:W-:Y:S05]  /*9bd0*/  BRA `(.L_x_2499) ;  /* 0x0000000000d07947 */ /* 0x000fea0003800000 */
.L_x_2522:
        /* <DEDUP_REMOVED lines=17> */
.L_x_2525:
[----:B------:R-:W-:Y:S05]  /*9cf0*/  BSYNC.RECONVERGENT B0 ;  /* 0x0000000000007941 */ /* 0x000fea0003800200 */
.L_x_2524:
[----:B------:R-:W-:-:S05]  /*9d00*/  LOP3.LUT R3, R0, 0x80, R3, 0xf8, !PT ;  /* 0x0000008000037812 */ /* 0x000fca00078ef803 */
[----:B------:R0:W-:Y:S01]  /*9d10*/  STG.E.U8 desc[UR36][R4.64], R3 ;  /* 0x0000000304007986 */ /* 0x0001e2000c101124 */
[----:B------:R-:W-:Y:S05]  /*9d20*/  BRA `(.L_x_2499) ;  /* 0x00000000007c7947 */ /* 0x000fea0003800000 */
.L_x_2521:
        /* <DEDUP_REMOVED lines=16> */
.L_x_2527:
[----:B------:R-:W-:Y:S01]  /*9e30*/  IMAD.MOV.U32 R0, RZ, RZ, 0x7f ;  /* 0x0000007fff007424 */ /* 0x000fe200078e00ff */
[----:B------:R-:W-:-:S04]  /*9e40*/  ISETP.GT.U32.AND P0, PT, R3, 0x7f800000, PT ;  /* 0x7f8000000300780c */ /* 0x000fc80003f04070 */
[----:B------:R-:W-:-:S09]  /*9e50*/  SEL R0, R0, 0x7c, P0 ;  /* 0x0000007c00007807 */ /* 0x000fd20000000000 */
.L_x_2528:
[----:B------:R-:W-:Y:S05]  /*9e60*/  BSYNC.RECONVERGENT B0 ;  /* 0x0000000000007941 */ /* 0x000fea0003800200 */
.L_x_2526:
[----:B------:R-:W-:-:S04]  /*9e70*/  SHF.R.U32.HI R3, RZ, 0x18, R7 ;  /* 0x00000018ff037819 */ /* 0x000fc80000011607 */
[----:B------:R-:W-:-:S05]  /*9e80*/  LOP3.LUT R3, R0, 0x80, R3, 0xf8, !PT ;  /* 0x0000008000037812 */ /* 0x000fca00078ef803 */
[----:B------:R0:W-:Y:S01]  /*9e90*/  STG.E.U8 desc[UR36][R4.64], R3 ;  /* 0x0000000304007986 */ /* 0x0001e2000c101124 */
[----:B------:R-:W-:Y:S05]  /*9ea0*/  BRA `(.L_x_2499) ;  /* 0x00000000001c7947 */ /* 0x000fea0003800000 */
.L_x_2520:
[----:B------:R-:W-:Y:S01]  /*9eb0*/  UMOV UR4, 0xf0000000 ;  /* 0xf000000000047882 */ /* 0x000fe20000000000 */
[----:B------:R-:W-:Y:S01]  /*9ec0*/  UMOV UR5, 0x380fffff ;  /* 0x380fffff00057882 */ /* 0x000fe20000000000 */
[----:B------:R-:W0:Y:S01]  /*9ed0*/  F2F.F32.F64 R0, R24 ;  /* 0x0000001800007310 */ /* 0x000e220000301000 */
[----:B------:R-:W-:-:S14]  /*9ee0*/  DSETP.GEU.AND P0, PT, |R24|, UR4, PT ;  /* 0x0000000418007e2a */ /* 0x000fdc000bf0e200 */
[----:B0-----:R-:W-:-:S05]  /*9ef0*/  @!P0 FMUL R0, R0, 1.175494350822287508e-38 ;  /* 0x0080000000008820 */ /* 0x001fca0000400000 */
[----:B------:R-:W-:-:S05]  /*9f00*/  F2FP.BF16.F32.PACK_AB R0, RZ, R0 ;  /* 0x00000000ff00723e */ /* 0x000fca00000010ff */
[----:B------:R0:W-:Y:S02]  /*9f10*/  STG.E.U16 desc[UR36][R4.64], R0 ;  /* 0x0000000004007986 */ /* 0x0001e4000c101524 */
.L_x_2499:
[----:B------:R-:W-:-:S07]  /*9f20*/  VIADD R23, R23, 0x80 ;  /* 0x0000008017177836 */ /* 0x000fce0000000000 */
.L_x_2458:
[----:B------:R-:W-:Y:S05]  /*9f30*/  BSYNC.RECONVERGENT B7 ;  /* 0x0000000000077941 */ /* 0x000fea0003800200 */
.L_x_2419:
[----:B------:R-:W-:-:S13]  /*9f40*/  ISETP.GE.AND P0, PT, R23, R2, PT ;  /* 0x000000021700720c */ /* 0x000fda0003f06270 */
[----:B------:R-:W-:Y:S05]  /*9f50*/  @P0 EXIT ;  /* 0x000000000000094d */ /* 0x000fea0003800000 */
[----:B0--34-:R-:W0:Y:S01]  /*9f60*/  LDC.64 R2, c[0x0][0x388] ;  /* 0x0000e200ff027b82 */ /* 0x019e220000000a00 */
[----:B------:R-:W3:Y:S01]  /*9f70*/  LDCU UR4, c[0x0][0x3a8] ;  /* 0x00007500ff0477ac */ /* 0x000ee20008000800 */
[----:B------:R-:W-:Y:S01]  /*9f80*/  PRMT R0, R18, 0x9910, RZ ;  /* 0x0000991012007816 */ /* 0x000fe200000000ff */
[----:B------:R-:W-:-:S03]  /*9f90*/  IMAD R22, R22, 0x200, R23 ;  /* 0x0000020016167824 */ /* 0x000fc600078e0217 */
[----:B------:R-:W-:Y:S01]  /*9fa0*/  ISETP.GT.AND P1, PT, R0, 0x9, PT ;  /* 0x000000090000780c */ /* 0x000fe20003f24270 */
[----:B---3--:R-:W-:-:S05]  /*9fb0*/  IMAD R5, R22, UR4, RZ ;  /* 0x0000000416057c24 */ /* 0x008fca000f8e02ff */
        /* <DEDUP_REMOVED lines=12> */
[----:B0-----:R-:W-:Y:S01]  /*a080*/  STG.E.U8 desc[UR36][R2.64], R17 ;  /* 0x0000001102007986 */ /* 0x001fe2000c101124 */
[----:B------:R-:W-:Y:S05]  /*a090*/  EXIT ;  /* 0x000000000000794d */ /* 0x000fea0003800000 */
.L_x_2532:
[----:B------:R-:W0:Y:S02]  /*a0a0*/  F2I.S64.F64.TRUNC R16, R16 ;  /* 0x0000001000107311 */ /* 0x000e24000030d900 */
[----:B0-----:R-:W-:-:S05]  /*a0b0*/  IMAD.MOV.U32 R5, RZ, RZ, R16 ;  /* 0x000000ffff057224 */ /* 0x001fca00078e0010 */
[----:B------:R-:W-:Y:S01]  /*a0c0*/  STG.E.U8 desc[UR36][R2.64], R5 ;  /* 0x0000000502007986 */ /* 0x000fe2000c101124 */
[----:B------:R-:W-:Y:S05]  /*a0d0*/  EXIT ;  /* 0x000000000000794d */ /* 0x000fea0003800000 */
.L_x_2531:
[----:B------:R-:W-:-:S13]  /*a0e0*/  ISETP.NE.AND P0, PT, R0, 0x2, PT ;  /* 0x000000020000780c */ /* 0x000fda0003f05270 */
[----:B------:R-:W-:Y:S05]  /*a0f0*/  @!P0 BRA `(.L_x_2534) ;  /* 0x0000000000288947 */ /* 0x000fea0003800000 */
[----:B------:R-:W-:-:S13]  /*a100*/  ISETP.NE.AND P0, PT, R0, 0x3, PT ;  /* 0x000000030000780c */ /* 0x000fda0003f05270 */
[----:B------:R-:W-:Y:S05]  /*a110*/  @!P0 BRA `(.L_x_2535) ;  /* 0x0000000000148947 */ /* 0x000fea0003800000 */
[----:B------:R-:W-:-:S13]  /*a120*/  ISETP.NE.AND P0, PT, R0, 0x4, PT ;  /* 0x000000040000780c */ /* 0x000fda0003f05270 */
[----:B------:R-:W-:Y:S05]  /*a130*/  @P0 BRA `(.L_x_2533) ;  /* 0x0000000800b40947 */ /* 0x000fea0003800000 */
[----:B------:R-:W0:Y:S02]  /*a140*/  F2I.S64.F64.TRUNC R16, R16 ;  /* 0x0000001000107311 */ /* 0x000e24000030d900 */
[----:B0-----:R-:W-:Y:S01]  /*a150*/  STG.E.64 desc[UR36][R2.64], R16 ;  /* 0x0000001002007986 */ /* 0x001fe2000c101b24 */
[----:B------:R-:W-:Y:S05]  /*a160*/  EXIT ;  /* 0x000000000000794d */ /* 0x000fea0003800000 */
.L_x_2535:
[----:B------:R-:W0:Y:S02]  /*a170*/  F2I.F64.TRUNC R17, R16 ;  /* 0x0000001000117311 */ /* 0x000e24000030d100 */
[----:B0-----:R-:W-:Y:S01]  /*a180*/  STG.E desc[UR36][R2.64], R17 ;  /* 0x0000001102007986 */ /* 0x001fe2000c101924 */
[----:B------:R-:W-:Y:S05]  /*a190*/  EXIT ;  /* 0x000000000000794d */ /* 0x000fea0003800000 */
.L_x_2534:
[----:B------:R-:W0:Y:S02]  /*a1a0*/  F2I.F64.TRUNC R17, R16 ;  /* 0x0000001000117311 */ /* 0x000e24000030d100 */
[----:B0-----:R-:W-:Y:S01]  /*a1b0*/  STG.E.U16 desc[UR36][R2.64], R17 ;  /* 0x0000001102007986 */ /* 0x001fe2000c101524 */
[----:B------:R-:W-:Y:S05]  /*a1c0*/  EXIT ;  /* 0x000000000000794d */ /* 0x000fea0003800000 */
.L_x_2530:
        /* <DEDUP_REMOVED lines=11> */
[----:B------:R-:W-:Y:S01]  /*a280*/  STG.E desc[UR36][R2.64], R5 ;  /* 0x0000000502007986 */ /* 0x000fe2000c101924 */
[----:B------:R-:W-:Y:S05]  /*a290*/  EXIT ;  /* 0x000000000000794d */ /* 0x000fea0003800000 */
.L_x_2537:
        /* <DEDUP_REMOVED lines=8> */
.L_x_2536:
        /* <DEDUP_REMOVED lines=14> */
.L_x_2539:
        /* <DEDUP_REMOVED lines=9> */
.L_x_2538:
[----:B------:R-:W-:Y:S01]  /*a490*/  STG.E.64 desc[UR36][R2.64], R16 ;  /* 0x0000001002007986 */ /* 0x000fe2000c101b24 */
[----:B------:R-:W-:Y:S05]  /*a4a0*/  EXIT ;  /* 0x000000000000794d */ /* 0x000fea0003800000 */
.L_x_2529:
        /* <DEDUP_REMOVED lines=11> */
[----:B0-----:R-:W-:Y:S01]  /*a560*/  STG.E.U16 desc[UR36][R2.64], R17 ;  /* 0x0000001102007986 */ /* 0x001fe2000c101524 */
[----:B------:R-:W-:Y:S05]  /*a570*/  EXIT ;  /* 0x000000000000794d */ /* 0x000fea0003800000 */
.L_x_2543:
        /* <DEDUP_REMOVED lines=22> */
.L_x_2546:
[----:B------:R-:W-:-:S04]  /*a6e0*/  SHF.R.U32.HI R5, RZ, 0x18, R5 ;  /* 0x00000018ff057819 */ /* 0x000fc80000011605 */
[----:B------:R-:W-:-:S07]  /*a6f0*/  LOP3.LUT R0, R0, 0x80, R5, 0xf8, !PT ;  /* 0x0000008000007812 */ /* 0x000fce00078ef805 */
.L_x_2545:
[----:B------:R-:W-:Y:S05]  /*a700*/  BSYNC.RECONVERGENT B0 ;  /* 0x0000000000007941 */ /* 0x000fea0003800200 */
.L_x_2544:
[----:B------:R-:W-:Y:S01]  /*a710*/  STG.E.U8 desc[UR36][R2.64], R0 ;  /* 0x0000000002007986 */ /* 0x000fe2000c101124 */
[----:B------:R-:W-:Y:S05]  /*a720*/  EXIT ;  /* 0x000000000000794d */ /* 0x000fea0003800000 */
.L_x_2542:
        /* <DEDUP_REMOVED lines=22> */
.L_x_2549:
[----:B------:R-:W-:-:S04]  /*a890*/  SHF.R.U32.HI R5, RZ, 0x18, R5 ;  /* 0x00000018ff057819 */ /* 0x000fc80000011605 */
[----:B------:R-:W-:-:S07]  /*a8a0*/  LOP3.LUT R0, R0, 0x80, R5, 0xf8, !PT ;  /* 0x0000008000007812 */ /* 0x000fce00078ef805 */
.L_x_2548:
[----:B------:R-:W-:Y:S05]  /*a8b0*/  BSYNC.RECONVERGENT B0 ;  /* 0x0000000000007941 */ /* 0x000fea0003800200 */
.L_x_2547:
[----:B------:R-:W-:Y:S01]  /*a8c0*/  STG.E.U8 desc[UR36][R2.64], R0 ;  /* 0x0000000002007986 */ /* 0x000fe2000c101124 */
[----:B------:R-:W-:Y:S05]  /*a8d0*/  EXIT ;  /* 0x000000000000794d */ /* 0x000fea0003800000 */
.L_x_2541:
        /* <DEDUP_REMOVED lines=26> */
.L_x_2551:
[----:B------:R-:W0:Y:S02]  /*aa80*/  F2I.U64.F64.TRUNC R16, R16 ;  /* 0x0000001000107311 */ /* 0x000e24000030d800 */
[----:B0-----:R-:W-:Y:S01]  /*aa90*/  STG.E.64 desc[UR36][R2.64], R16 ;  /* 0x0000001002007986 */ /* 0x001fe2000c101b24 */
[----:B------:R-:W-:Y:S05]  /*aaa0*/  EXIT ;  /* 0x000000000000794d */ /* 0x000fea0003800000 */
.L_x_2550:
[----:B------:R-:W0:Y:S02]  /*aab0*/  F2I.U32.F64.TRUNC R17, R16 ;  /* 0x0000001000117311 */ /* 0x000e24000030d000 */
[----:B0-----:R-:W-:Y:S01]  /*aac0*/  STG.E desc[UR36][R2.64], R17 ;  /* 0x0000001102007986 */ /* 0x001fe2000c101924 */
[----:B------:R-:W-:Y:S05]  /*aad0*/  EXIT ;  /* 0x000000000000794d */ /* 0x000fea0003800000 */
.L_x_2540:
        /* <DEDUP_REMOVED lines=8> */
[----:B------:R-:W-:Y:S01]  /*ab60*/  STG.E.U8 desc[UR36][R2.64], R5 ;  /* 0x0000000502007986 */ /* 0x000fe2000c101124 */
[----:B------:R-:W-:Y:S05]  /*ab70*/  EXIT ;  /* 0x000000000000794d */ /* 0x000fea0003800000 */
.L_x_2553:
[----:B------:R-:W-:-:S05]  /*ab80*/  CS2R R18, SRZ ;  /* 0x0000000000127805 */ /* 0x000fca000001ff00 */
[----:B------:R-:W-:Y:S01]  /*ab90*/  STG.E.128 desc[UR36][R2.64], R16 ;  /* 0x0000001002007986 */ /* 0x000fe2000c101d24 */
[----:B------:R-:W-:Y:S05]  /*aba0*/  EXIT ;  /* 0x000000000000794d */ /* 0x000fea0003800000 */
.L_x_2552:
[----:B------:R-:W-:-:S13]  /*abb0*/  ISETP.NE.AND P0, PT, R0, 0xf, PT ;  /* 0x0000000f0000780c */ /* 0x000fda0003f05270 */
[----:B------:R-:W-:Y:S05]  /*abc0*/  @!P0 BRA `(.L_x_2554) ;  /* 0x0000000400088947 */ /* 0x000fea0003800000 */
[----:B------:R-:W-:-:S13]  /*abd0*/  ISETP.NE.AND P0, PT, R0, 0x17, PT ;  /* 0x000000170000780c */ /* 0x000fda0003f05270 */
[----:B------:R-:W-:Y:S05]  /*abe0*/  @!P0 BRA `(.L_x_2555) ;  /* 0x0000000000a08947 */ /* 0x000fea0003800000 */
[----:B------:R-:W-:-:S13]  /*abf0*/  ISETP.NE.AND P0, PT, R0, 0x18, PT ;  /* 0x000000180000780c */ /* 0x000fda0003f05270 */
[----:B------:R-:W-:Y:S05]  /*ac00*/  @!P0 BRA `(.L_x_2556) ;  /* 0x0000000000448947 */ /* 0x000fea0003800000 */
.L_x_2533:
        /* <DEDUP_REMOVED lines=16> */
.L_x_2557:
[----:B------:R-:W-:Y:S05]  /*ad10*/  EXIT ;  /* 0x000000000000794d */ /* 0x000fea0003800000 */
.L_x_2556:
        /* <DEDUP_REMOVED lines=17> */
.L_x_2559:
[----:B------:R-:W-:Y:S05]  /*ae30*/  BSYNC.RECONVERGENT B0 ;  /* 0x0000000000007941 */ /* 0x000fea0003800200 */
.L_x_2558:
[----:B------:R-:W-:-:S05]  /*ae40*/  LOP3.LUT R5, R0, 0x80, R5, 0xf8, !PT ;  /* 0x0000008000057812 */ /* 0x000fca00078ef805 */
[----:B------:R-:W-:Y:S01]  /*ae50*/  STG.E.U8 desc[UR36][R2.64], R5 ;  /* 0x0000000502007986 */ /* 0x000fe2000c101124 */
[----:B------:R-:W-:Y:S05]  /*ae60*/  EXIT ;  /* 0x000000000000794d */ /* 0x000fea0003800000 */
.L_x_2555:
        /* <DEDUP_REMOVED lines=16> */
.L_x_2561:
[----:B------:R-:W-:Y:S01]  /*af70*/  IMAD.MOV.U32 R0, RZ, RZ, 0x7f ;  /* 0x0000007fff007424 */ /* 0x000fe200078e00ff */
[----:B------:R-:W-:-:S04]  /*af80*/  ISETP.GT.U32.AND P0, PT, R4, 0x7f800000, PT ;  /* 0x7f8000000400780c */ /* 0x000fc80003f04070 */
[----:B------:R-:W-:-:S09]  /*af90*/  SEL R0, R0, 0x7c, P0 ;  /* 0x0000007c00007807 */ /* 0x000fd20000000000 */
.L_x_2562:
[----:B------:R-:W-:Y:S05]  /*afa0*/  BSYNC.RECONVERGENT B0 ;  /* 0x0000000000007941 */ /* 0x000fea0003800200 */
.L_x_2560:
[----:B------:R-:W-:-:S04]  /*afb0*/  SHF.R.U32.HI R5, RZ, 0x18, R5 ;  /* 0x00000018ff057819 */ /* 0x000fc80000011605 */
[----:B------:R-:W-:-:S05]  /*afc0*/  LOP3.LUT R5, R0, 0x80, R5, 0xf8, !PT ;  /* 0x0000008000057812 */ /* 0x000fca00078ef805 */
[----:B------:R-:W-:Y:S01]  /*afd0*/  STG.E.U8 desc[UR36][R2.64], R5 ;  /* 0x0000000502007986 */ /* 0x000fe2000c101124 */
[----:B------:R-:W-:Y:S05]  /*afe0*/  EXIT ;  /* 0x000000000000794d */ /* 0x000fea0003800000 */
.L_x_2554:
        /* <DEDUP_REMOVED lines=8> */
        .weak           $__internal_1_$__cuda_sm20_div_rn_f64_full
        .type           $__internal_1_$__cuda_sm20_div_rn_f64_full,@function
        .size           $__internal_1_$__cuda_sm20_div_rn_f64_full,(.L_x_18509 - $__internal_1_$__cuda_sm20_div_rn_f64_full)
$__internal_1_$__cuda_sm20_div_rn_f64_full:
[----:B------:R-:W-:Y:S01]  /*b070*/  FSETP.GEU.AND P2, PT, |R11|, 1.469367938527859385e-39, PT ;  /* 0x001000000b00780b */ /* 0x000fe20003f4e200 */
[----:B------:R-:W-:Y:S01]  /*b080*/  IMAD.MOV.U32 R32, RZ, RZ, R10 ;  /* 0x000000ffff207224 */ /* 0x000fe200078e000a */
[C---:B------:R-:W-:Y:S01]  /*b090*/  FSETP.GEU.AND P0, PT, |R15|.reuse, 1.469367938527859385e-39, PT ;  /* 0x001000000f00780b */ /* 0x040fe20003f0e200 */
[----:B------:R-:W-:Y:S01]  /*b0a0*/  IMAD.MOV.U32 R30, RZ, RZ, 0x1 ;  /* 0x00000001ff1e7424 */ /* 0x000fe200078e00ff */
[----:B------:R-:W-:Y:S01]  /*b0b0*/  LOP3.LUT R12, R15, 0x800fffff, RZ, 0xc0, !PT ;  /* 0x800fffff0f0c7812 */ /* 0x000fe200078ec0ff */
[----:B------:R-:W-:Y:S01]  /*b0c0*/  BSSY.RECONVERGENT B0, `(.L_x_2563) ;  /* 0x0000055000007945 */ /* 0x000fe20003800200 */
[----:B------:R-:W-:Y:S02]  /*b0d0*/  LOP3.LUT R3, R11, 0x7ff00000, RZ, 0xc0, !PT ;  /* 0x7ff000000b037812 */ /* 0x000fe400078ec0ff */
[----:B------:R-:W-:Y:S01]  /*b0e0*/  LOP3.LUT R13, R12, 0x3ff00000, RZ, 0xfc, !PT ;  /* 0x3ff000000c0d7812 */ /* 0x000fe200078efcff */
[----:B------:R-:W-:Y:S01]  /*b0f0*/  IMAD.MOV.U32 R12, RZ, RZ, R14 ;  /* 0x000000ffff0c7224 */ /* 0x000fe200078e000e */
[----:B------:R-:W-:-:S03]  /*b100*/  LOP3.LUT R8, R15, 0x7ff00000, RZ, 0xc0, !PT ;  /* 0x7ff000000f087812 */ /* 0x000fc600078ec0ff */
[----:B------:R-:W-:Y:S01]  /*b110*/  @!P2 LOP3.LUT R0, R15, 0x7ff00000, RZ, 0xc0, !PT ;  /* 0x7ff000000f00a812 */ /* 0x000fe200078ec0ff */
[----:B------:R-:W-:Y:S01]  /*b120*/  @!P2 IMAD.MOV.U32 R34, RZ, RZ, RZ ;  /* 0x000000ffff22a224 */ /* 0x000fe200078e00ff */
[----:B------:R-:W-:Y:S01]  /*b130*/  @!P0 DMUL R12, R14, 8.98846567431157953865e+307 ;  /* 0x7fe000000e0c8828 */ /* 0x000fe20000000000 */
[C---:B------:R-:W-:Y:S02]  /*b140*/  ISETP.GE.U32.AND P1, PT, R3.reuse, R8, PT ;  /* 0x000000080300720c */ /* 0x040fe40003f26070 */
[----:B------:R-:W-:Y:S01]  /*b150*/  @!P2 ISETP.GE.U32.AND P3, PT, R3, R0, PT ;  /* 0x000000000300a20c */ /* 0x000fe20003f66070 */
[----:B------:R-:W-:Y:S02]  /*b160*/  IMAD.MOV.U32 R0, RZ, RZ, 0x1ca00000 ;  /* 0x1ca00000ff007424 */ /* 0x000fe400078e00ff */
[----:B------:R-:W0:Y:S03]  /*b170*/  MUFU.RCP64H R31, R13 ;  /* 0x0000000d001f7308 */ /* 0x000e260000001800 */
[----:B------:R-:W-:-:S02]  /*b180*/  @!P2 SEL R7, R0, 0x63400000, !P3 ;  /* 0x634000000007a807 */ /* 0x000fc40005800000 */
[----:B------:R-:W-:Y:S02]  /*b190*/  SEL R9, R0, 0x63400000, !P1 ;  /* 0x6340000000097807 */ /* 0x000fe40004800000 */
[--C-:B------:R-:W-:Y:S02]  /*b1a0*/  @!P2 LOP3.LUT R7, R7, 0x80000000, R11.reuse, 0xf8, !PT ;  /* 0x800000000707a812 */ /* 0x100fe400078ef80b */
[----:B------:R-:W-:Y:S02]  /*b1b0*/  LOP3.LUT R33, R9, 0x800fffff, R11, 0xf8, !PT ;  /* 0x800fffff09217812 */ /* 0x000fe400078ef80b */
[----:B------:R-:W-:Y:S01]  /*b1c0*/  @!P2 LOP3.LUT R35, R7, 0x100000, RZ, 0xfc, !PT ;  /* 0x001000000723a812 */ /* 0x000fe200078efcff */
[----:B------:R-:W-:Y:S01]  /*b1d0*/  IMAD.MOV.U32 R7, RZ, RZ, R3 ;  /* 0x000000ffff077224 */ /* 0x000fe200078e0003 */
[----:B------:R-:W-:-:S04]  /*b1e0*/  @!P0 LOP3.LUT R8, R13, 0x7ff00000, RZ, 0xc0, !PT ;  /* 0x7ff000000d088812 */ /* 0x000fc800078ec0ff */
[----:B------:R-:W-:Y:S02]  /*b1f0*/  @!P2 DFMA R32, R32, 2, -R34 ;  /* 0x400000002020a82b */ /* 0x000fe40000000822 */
[----:B0-----:R-:W-:-:S08]  /*b200*/  DFMA R34, R30, -R12, 1 ;  /* 0x3ff000001e22742b */ /* 0x001fd0000000080c */
[----:B------:R-:W-:Y:S01]  /*b210*/  DFMA R34, R34, R34, R34 ;  /* 0x000000222222722b */ /* 0x000fe20000000022 */
[----:B------:R-:W-:-:S05]  /*b220*/  @!P2 LOP3.LUT R7, R33, 0x7ff00000, RZ, 0xc0, !PT ;  /* 0x7ff000002107a812 */ /* 0x000fca00078ec0ff */
[----:B------:R-:W-:Y:S02]  /*b230*/  VIADD R9, R7, 0xffffffff ;  /* 0xffffffff07097836 */ /* 0x000fe40000000000 */
[----:B------:R-:W-:-:S03]  /*b240*/  DFMA R30, R30, R34, R30 ;  /* 0x000000221e1e722b */ /* 0x000fc6000000001e */
[----:B------:R-:W-:Y:S01]  /*b250*/  ISETP.GT.U32.AND P0, PT, R9, 0x7feffffe, PT ;  /* 0x7feffffe0900780c */ /* 0x000fe20003f04070 */
[----:B------:R-:W-:-:S04]  /*b260*/  VIADD R9, R8, 0xffffffff ;  /* 0xffffffff08097836 */ /* 0x000fc80000000000 */
[----:B------:R-:W-:Y:S01]  /*b270*/  DFMA R36, R30, -R12, 1 ;  /* 0x3ff000001e24742b */ /* 0x000fe2000000080c */
[----:B------:R-:W-:-:S07]  /*b280*/  ISETP.GT.U32.OR P0, PT, R9, 0x7feffffe, P0 ;  /* 0x7feffffe0900780c */ /* 0x000fce0000704470 */
[----:B------:R-:W-:-:S08]  /*b290*/  DFMA R36, R30, R36, R30 ;  /* 0x000000241e24722b */ /* 0x000fd0000000001e */
[----:B------:R-:W-:-:S08]  /*b2a0*/  DMUL R34, R36, R32 ;  /* 0x0000002024227228 */ /* 0x000fd00000000000 */
[----:B------:R-:W-:-:S08]  /*b2b0*/  DFMA R30, R34, -R12, R32 ;  /* 0x8000000c221e722b */ /* 0x000fd00000000020 */
[----:B------:R-:W-:Y:S01]  /*b2c0*/  DFMA R30, R36, R30, R34 ;  /* 0x0000001e241e722b */ /* 0x000fe20000000022 */
[----:B------:R-:W-:Y:S10]  /*b2d0*/  @P0 BRA `(.L_x_2564) ;  /* 0x0000000000700947 */ /* 0x000ff40003800000 */
[----:B------:R-:W-:-:S04]  /*b2e0*/  LOP3.LUT R8, R15, 0x7ff00000, RZ, 0xc0, !PT ;  /* 0x7ff000000f087812 */ /* 0x000fc800078ec0ff */
[CC--:B------:R-:W-:Y:S02]  /*b2f0*/  VIADDMNMX R7, R3.reuse, -R8.reuse, 0xb9600000, !PT ;  /* 0xb960000003077446 */ /* 0x0c0fe40007800908 */
[----:B------:R-:W-:Y:S01]  /*b300*/  ISETP.GE.U32.AND P0, PT, R3, R8, PT ;  /* 0x000000080300720c */ /* 0x000fe20003f06070 */
[----:B------:R-:W-:Y:S01]  /*b310*/  IMAD.MOV.U32 R8, RZ, RZ, RZ ;  /* 0x000000ffff087224 */ /* 0x000fe200078e00ff */
[----:B------:R-:W-:Y:S02]  /*b320*/  VIMNMX R7, PT, PT, R7, 0x46a00000, PT ;  /* 0x46a0000007077848 */ /* 0x000fe40003fe0100 */
[----:B------:R-:W-:-:S05]  /*b330*/  SEL R0, R0, 0x63400000, !P0 ;  /* 0x6340000000007807 */ /* 0x000fca0004000000 */
[----:B------:R-:W-:-:S04]  /*b340*/  IMAD.IADD R0, R7, 0x1, -R0 ;  /* 0x0000000107007824 */ /* 0x000fc800078e0a00 */
[----:B------:R-:W-:-:S06]  /*b350*/  VIADD R9, R0, 0x7fe00000 ;  /* 0x7fe0000000097836 */ /* 0x000fcc0000000000 */
[----:B------:R-:W-:-:S10]  /*b360*/  DMUL R34, R30, R8 ;  /* 0x000000081e227228 */ /* 0x000fd40000000000 */
[----:B------:R-:W-:-:S13]  /*b370*/  FSETP.GTU.AND P0, PT, |R35|, 1.469367938527859385e-39, PT ;  /* 0x001000002300780b */ /* 0x000fda0003f0c200 */
[----:B------:R-:W-:Y:S05]  /*b380*/  @P0 BRA `(.L_x_2565) ;  /* 0x0000000000a00947 */ /* 0x000fea0003800000 */
[----:B------:R-:W-:Y:S01]  /*b390*/  DFMA R12, R30, -R12, R32 ;  /* 0x8000000c1e0c722b */ /* 0x000fe20000000020 */
[----:B------:R-:W-:-:S09]  /*b3a0*/  IMAD.MOV.U32 R10, RZ, RZ, RZ ;  /* 0x000000ffff0a7224 */ /* 0x000fd200078e00ff */
[C---:B------:R-:W-:Y:S02]  /*b3b0*/  FSETP.NEU.AND P0, PT, R13.reuse, RZ, PT ;  /* 0x000000ff0d00720b */ /* 0x040fe40003f0d000 */
[----:B------:R-:W-:-:S04]  /*b3c0*/  LOP3.LUT R14, R13, 0x80000000, R15, 0x48, !PT ;  /* 0x800000000d0e7812 */ /* 0x000fc800078e480f */
[----:B------:R-:W-:-:S07]  /*b3d0*/  LOP3.LUT R11, R14, R9, RZ, 0xfc, !PT ;  /* 0x000000090e0b7212 */ /* 0x000fce00078efcff */
[----:B------:R-:W-:Y:S05]  /*b3e0*/  @!P0 BRA `(.L_x_2565) ;  /* 0x0000000000888947 */ /* 0x000fea0003800000 */
[----:B------:R-:W-:Y:S01]  /*b3f0*/  IMAD.MOV R9, RZ, RZ, -R0 ;  /* 0x000000ffff097224 */ /* 0x000fe200078e0a00 */
[----:B------:R-:W-:Y:S01]  /*b400*/  IADD3 R0, PT, PT, -R0, -0x43300000, RZ ;  /* 0xbcd0000000007810 */ /* 0x000fe20007ffe1ff */
[----:B------:R-:W-:-:S06]  /*b410*/  IMAD.MOV.U32 R8, RZ, RZ, RZ ;  /* 0x000000ffff087224 */ /* 0x000fcc00078e00ff */
[----:B------:R-:W-:Y:S02]  /*b420*/  DFMA R8, R34, -R8, R30 ;  /* 0x800000082208722b */ /* 0x000fe4000000001e */
[----:B------:R-:W-:-:S08]  /*b430*/  DMUL.RP R30, R30, R10 ;  /* 0x0000000a1e1e7228 */ /* 0x000fd00000008000 */
[----:B------:R-:W-:Y:S02]  /*b440*/  FSETP.NEU.AND P0, PT, |R9|, R0, PT ;  /* 0x000000000900720b */ /* 0x000fe40003f0d200 */
[----:B------:R-:W-:Y:S02]  /*b450*/  LOP3.LUT R14, R31, R14, RZ, 0x3c, !PT ;  /* 0x0000000e1f0e7212 */ /* 0x000fe400078e3cff */
[----:B------:R-:W-:Y:S02]  /*b460*/  FSEL R0, R30, R34, !P0 ;  /* 0x000000221e007208 */ /* 0x000fe40004000000 */
[----:B------:R-:W-:-:S03]  /*b470*/  FSEL R35, R14, R35, !P0 ;  /* 0x000000230e237208 */ /* 0x000fc60004000000 */
[----:B------:R-:W-:Y:S01]  /*b480*/  IMAD.MOV.U32 R34, RZ, RZ, R0 ;  /* 0x000000ffff227224 */ /* 0x000fe200078e0000 */
[----:B------:R-:W-:Y:S06]  /*b490*/  BRA `(.L_x_2565) ;  /* 0x00000000005c7947 */ /* 0x000fec0003800000 */
.L_x_2564:
[----:B------:R-:W-:-:S14]  /*b4a0*/  DSETP.NAN.AND P0, PT, R10, R10, PT ;  /* 0x0000000a0a00722a */ /* 0x000fdc0003f08000 */
[----:B------:R-:W-:Y:S05]  /*b4b0*/  @P0 BRA `(.L_x_2566) ;  /* 0x0000000000480947 */ /* 0x000fea0003800000 */
[----:B------:R-:W-:-:S14]  /*b4c0*/  DSETP.NAN.AND P0, PT, R14, R14, PT ;  /* 0x0000000e0e00722a */ /* 0x000fdc0003f08000 */
[----:B------:R-:W-:Y:S05]  /*b4d0*/  @P0 BRA `(.L_x_2567) ;  /* 0x0000000000300947 */ /* 0x000fea0003800000 */
[----:B------:R-:W-:Y:S01]  /*b4e0*/  ISETP.NE.AND P0, PT, R7, R8, PT ;  /* 0x000000080700720c */ /* 0x000fe20003f05270 */
[----:B------:R-:W-:Y:S02]  /*b4f0*/  IMAD.MOV.U32 R34, RZ, RZ, 0x0 ;  /* 0x00000000ff227424 */ /* 0x000fe400078e00ff */
[----:B------:R-:W-:-:S10]  /*b500*/  IMAD.MOV.U32 R35, RZ, RZ, -0x80000 ;  /* 0xfff80000ff237424 */ /* 0x000fd400078e00ff */
[----:B------:R-:W-:Y:S05]  /*b510*/  @!P0 BRA `(.L_x_2565) ;  /* 0x00000000003c8947 */ /* 0x000fea0003800000 */
[----:B------:R-:W-:Y:S02]  /*b520*/  ISETP.NE.AND P0, PT, R7, 0x7ff00000, PT ;  /* 0x7ff000000700780c */ /* 0x000fe40003f05270 */
[----:B------:R-:W-:Y:S02]  /*b530*/  LOP3.LUT R35, R11, 0x80000000, R15, 0x48, !PT ;  /* 0x800000000b237812 */ /* 0x000fe400078e480f */
[----:B------:R-:W-:-:S13]  /*b540*/  ISETP.EQ.OR P0, PT, R8, RZ, !P0 ;  /* 0x000000ff0800720c */ /* 0x000fda0004702670 */
[----:B------:R-:W-:Y:S01]  /*b550*/  @P0 LOP3.LUT R0, R35, 0x7ff00000, RZ, 0xfc, !PT ;  /* 0x7ff0000023000812 */ /* 0x000fe200078efcff */
[----:B------:R-:W-:Y:S02]  /*b560*/  @!P0 IMAD.MOV.U32 R34, RZ, RZ, RZ ;  /* 0x000000ffff228224 */ /* 0x000fe400078e00ff */
[----:B------:R-:W-:Y:S02]  /*b570*/  @P0 IMAD.MOV.U32 R34, RZ, RZ, RZ ;  /* 0x000000ffff220224 */ /* 0x000fe400078e00ff */
[----:B------:R-:W-:Y:S01]  /*b580*/  @P0 IMAD.MOV.U32 R35, RZ, RZ, R0 ;  /* 0x000000ffff230224 */ /* 0x000fe200078e0000 */
[----:B------:R-:W-:Y:S06]  /*b590*/  BRA `(.L_x_2565) ;  /* 0x00000000001c7947 */ /* 0x000fec0003800000 */
.L_x_2567:
[----:B------:R-:W-:Y:S01]  /*b5a0*/  LOP3.LUT R3, R15, 0x80000, RZ, 0xfc, !PT ;  /* 0x000800000f037812 */ /* 0x000fe200078efcff */
[----:B------:R-:W-:-:S04]  /*b5b0*/  IMAD.MOV.U32 R34, RZ, RZ, R14 ;  /* 0x000000ffff227224 */ /* 0x000fc800078e000e */
[----:B------:R-:W-:Y:S01]  /*b5c0*/  IMAD.MOV.U32 R35, RZ, RZ, R3 ;  /* 0x000000ffff237224 */ /* 0x000fe200078e0003 */
[----:B------:R-:W-:Y:S06]  /*b5d0*/  BRA `(.L_x_2565) ;  /* 0x00000000000c7947 */ /* 0x000fec0003800000 */
.L_x_2566:
[----:B------:R-:W-:Y:S01]  /*b5e0*/  LOP3.LUT R3, R11, 0x80000, RZ, 0xfc, !PT ;  /* 0x000800000b037812 */ /* 0x000fe200078efcff */
[----:B------:R-:W-:-:S04]  /*b5f0*/  IMAD.MOV.U32 R34, RZ, RZ, R10 ;  /* 0x000000ffff227224 */ /* 0x000fc800078e000a */
[----:B------:R-:W-:-:S07]  /*b600*/  IMAD.MOV.U32 R35, RZ, RZ, R3 ;  /* 0x000000ffff237224 */ /* 0x000fce00078e0003 */
.L_x_2565:
[----:B------:R-:W-:Y:S05]  /*b610*/  BSYNC.RECONVERGENT B0 ;  /* 0x0000000000007941 */ /* 0x000fea0003800200 */
.L_x_2563:
[----:B------:R-:W-:Y:S02]  /*b620*/  IMAD.MOV.U32 R7, RZ, RZ, 0x0 ;  /* 0x00000000ff077424 */ /* 0x000fe400078e00ff */
[----:B------:R-:W-:Y:S02]  /*b630*/  IMAD.MOV.U32 R0, RZ, RZ, R34 ;  /* 0x000000ffff007224 */ /* 0x000fe400078e0022 */
[----:B------:R-:W-:Y:S05]  /*b640*/  RET.REL.NODEC R6 `(_ZN2at6native27unrolled_elementwise_kernelIZZZNS0_17asinh_kernel_cudaERNS_18TensorIteratorBaseEENKUlvE0_clEvENKUlvE_clEvEUldE_St5arrayIPcLm2EELi4E23TrivialOffsetCalculatorILi1EjESB_NS0_6memory12LoadWithCastILi1EEENSC_13StoreWithCastILi1EEEEEviT_T0_T2_T3_T4_T5_) ;  /* 0xffffff48066c7950 */ /* 0x000fea0003c3ffff */
.L_x_2568:
        /* <DEDUP_REMOVED lines=11> */
.L_x_18509:


//--------------------- .text._ZN2at6native18elementwise_kernelILi128ELi2EZNS0_22gpu_kernel_impl_nocastIZZZNS0_17asinh_kernel_cudaERNS_18TensorIteratorBaseEENKUlvE0_clEvENKUlvE_clEvEUldE_EEvS4_RKT_EUliE_EEviT1_ --------------------------
	.section	.text._ZN2at6native18elementwise_kernelILi128ELi2EZNS0_22gpu_kernel_impl_nocastIZZZNS0_17asinh_kernel_cudaERNS_18TensorIteratorBaseEENKUlvE0_clEvENKUlvE_clEvEUldE_EEvS4_RKT_EUliE_EEviT1_,"ax",@progbits
	.align	128
        .global         _ZN2at6native18elementwise_kernelILi128ELi2EZNS0_22gpu_kernel_impl_nocastIZZZNS0_17asinh_kernel_cudaERNS_18TensorIteratorBaseEENKUlvE0_clEvENKUlvE_clEvEUldE_EEvS4_RKT_EUliE_EEviT1_
        .type           _ZN2at6native18elementwise_kernelILi128ELi2EZNS0_22gpu_kernel_impl_nocastIZZZNS0_17asinh_kernel_cudaERNS_18TensorIteratorBaseEENKUlvE0_clEvENKUlvE_clEvEUldE_EEvS4_RKT_EUliE_EEviT1_,@function
        .size           _ZN2at6native18elementwise_kernelILi128ELi2EZNS0_22gpu_kernel_impl_nocastIZZZNS0_17asinh_kernel_cudaERNS_18TensorIteratorBaseEENKUlvE0_clEvENKUlvE_clEvEUldE_EEvS4_RKT_EUliE_EEviT1_,(.L_x_18510 - _ZN2at6native18elementwise_kernelILi128ELi2EZNS0_22gpu_kernel_impl_nocastIZZZNS0_17asinh_kernel_cudaERNS_18TensorIteratorBaseEENKUlvE0_clEvENKUlvE_clEvEUldE_EEvS4_RKT_EUliE_EEviT1_)
        .other          _ZN2at6native18elementwise_kernelILi128ELi2EZNS0_22gpu_kernel_impl_nocastIZZZNS0_17asinh_kernel_cudaERNS_18TensorIteratorBaseEENKUlvE0_clEvENKUlvE_clEvEUldE_EEvS4_RKT_EUliE_EEviT1_,@"STO_CUDA_ENTRY STV_DEFAULT"
_ZN2at6native18elementwise_kernelILi128ELi2EZNS0_22gpu_kernel_impl_nocastIZZZNS0_17asinh_kernel_cudaERNS_18TensorIteratorBaseEENKUlvE0_clEvENKUlvE_clEvEUldE_EEvS4_RKT_EUliE_EEviT1_:
.text._ZN2at6native18elementwise_kernelILi128ELi2EZNS0_22gpu_kernel_impl_nocastIZZZNS0_17asinh_kernel_cudaERNS_18TensorIteratorBaseEENKUlvE0_clEvENKUlvE_clEvEUldE_EEvS4_RKT_EUliE_EEviT1_:
        /* <DEDUP_REMOVED lines=14> */
[----:B0-----:R-:W2:Y:S01]  /*00e0*/  LDG.E.64 R20, desc[UR6][R20.64] ;  /* 0x0000000614147981 */ /* 0x001ea2000c1e1b00 */
[----:B------:R-:W-:Y:S01]  /*00f0*/  IMAD.MOV.U32 R4, RZ, RZ, RZ ;  /* 0x000000ffff047224 */ /* 0x000fe200078e00ff */
[----:B------:R-:W-:Y:S01]  /*0100*/  MOV R9, 0x3fd80000 ;  /* 0x3fd8000000097802 */ /* 0x000fe20000000f00 */
[----:B------:R-:W-:Y:S01]  /*0110*/  IMAD.MOV.U32 R8, RZ, RZ, 0x0 ;  /* 0x00000000ff087424 */ /* 0x000fe200078e00ff */
[----:B--2---:R-:W-:Y:S01]  /*0120*/  DFMA R2, R20, R20, 1 ;  /* 0x3ff000001402742b */ /* 0x004fe20000000014 */
[----:B------:R-:W-:Y:S01]  /*0130*/  LOP3.LUT R23, R21, 0x7fffffff, RZ, 0xc0, !PT ;  /* 0x7fffffff15177812 */ /* 0x000fe200078ec0ff */
[----:B------:R-:W-:-:S03]  /*0140*/  IMAD.MOV.U32 R22, RZ, RZ, R20 ;  /* 0x000000ffff167224 */ /* 0x000fc600078e0014 */
[----:B------:R-:W-:Y:S01]  /*0150*/  ISETP.GT.U32.AND P0, PT, R23, 0x43dfffff, PT ;  /* 0x43dfffff1700780c */ /* 0x000fe20003f04070 */
[----:B------:R-:W0:Y:S02]  /*0160*/  MUFU.RSQ64H R5, R3 ;  /* 0x0000000300057308 */ /* 0x000e240000001c00 */
        /* <DEDUP_REMOVED lines=20> */
[----:B------:R-:W-:-:S11]  /*02b0*/  MOV R3, R11 ;  /* 0x0000000b00037202 */ /* 0x000fd60000000f00 */
[----:B------:R-:W-:-:S10]  /*02c0*/  @!P0 DMUL R2, R2, 1.80143985094819840000e+16 ;  /* 0x4350000002028828 */ /* 0x000fd40000000000 */
[----:B------:R-:W-:Y:S02]  /*02d0*/  @!P0 IMAD.MOV.U32 R11, RZ, RZ, R3 ;  /* 0x000000ffff0b8224 */ /* 0x000fe400078e0003 */
[----:B------:R-:W-:Y:S02]  /*02e0*/  @!P0 IMAD.MOV.U32 R10, RZ, RZ, R2 ;  /* 0x000000ffff0a8224 */ /* 0x000fe400078e0002 */
[----:B------:R-:W-:-:S05]  /*02f0*/  VIADD R0, R11, 0xffffffff ;  /* 0xffffffff0b007836 */ /* 0x000fca0000000000 */
[----:B------:R-:W-:Y:S02]  /*0300*/  ISETP.GE.U32.AND P1, PT, R0, 0x7fefffff, PT ;  /* 0x7fefffff0000780c */ /* 0x000fe40003f26070 */
[----:B------:R-:W-:Y:S01]  /*0310*/  MOV R0, 0xfffffc01 ;  /* 0xfffffc0100007802 */ /* 0x000fe20000000f00 */
[----:B------:R-:W-:-:S10]  /*0320*/  @!P0 IMAD.MOV.U32 R0, RZ, RZ, -0x435 ;  /* 0xfffffbcbff008424 */ /* 0x000fd400078e00ff */
[----:B------:R-:W-:Y:S05]  /*0330*/  @!P1 BRA `(.L_x_2573) ;  /* 0x00000000001c9947 */ /* 0x000fea0003800000 */
[----:B------:R-:W-:Y:S01]  /*0340*/  MOV R4, 0x0 ;  /* 0x0000000000047802 */ /* 0x000fe20000000f00 */
[----:B------:R-:W-:Y:S01]  /*0350*/  IMAD.MOV.U32 R5, RZ, RZ, 0x7ff00000 ;  /* 0x7ff00000ff057424 */ /* 0x000fe200078e00ff */
[----:B------:R-:W-:-:S05]  /*0360*/  LOP3.LUT P0, RZ, R3, 0x7fffffff, RZ, 0xc0, !PT ;  /* 0x7fffffff03ff7812 */ /* 0x000fca000780c0ff */
[----:B------:R-:W-:-:S10]  /*0370*/  DFMA R4, R2, R4, +INF ;  /* 0x7ff000000204742b */ /* 0x000fd40000000004 */
[----:B------:R-:W-:Y:S02]  /*0380*/  FSEL R24, R4, RZ, P0 ;  /* 0x000000ff04187208 */ /* 0x000fe40000000000 */
[----:B------:R-:W-:Y:S01]  /*0390*/  FSEL R25, R5, -QNAN , P0 ;  /* 0xfff0000005197808 */ /* 0x000fe20000000000 */
[----:B------:R-:W-:Y:S06]  /*03a0*/  BRA `(.L_x_2574) ;  /* 0x0000000400cc7947 */ /* 0x000fec0003800000 */
.L_x_2573:
[----:B------:R-:W-:Y:S01]  /*03b0*/  LOP3.LUT R2, R11, 0xfffff, RZ, 0xc0, !PT ;  /* 0x000fffff0b027812 */ /* 0x000fe200078ec0ff */
[----:B------:R-:W-:Y:S01]  /*03c0*/  IMAD.MOV.U32 R4, RZ, RZ, RZ ;  /* 0x000000ffff047224 */ /* 0x000fe200078e00ff */
[----:B------:R-:W-:Y:S01]  /*03d0*/  MOV R14, 0x8b7a8b04 ;  /* 0x8b7a8b04000e7802 */ /* 0x000fe20000000f00 */
[----:B------:R-:W-:Y:S01]  /*03e0*/  IMAD.MOV.U32 R15, RZ, RZ, 0x3ed0ee25 ;  /* 0x3ed0ee25ff0f7424 */ /* 0x000fe200078e00ff */
[----:B------:R-:W-:Y:S01]  /*03f0*/  LOP3.LUT R3, R2, 0x3ff00000, RZ, 0xfc, !PT ;  /* 0x3ff0000002037812 */ /* 0x000fe200078efcff */
[----:B------:R-:W-:Y:S01]  /*0400*/  IMAD.MOV.U32 R2, RZ, RZ, R10 ;  /* 0x000000ffff027224 */ /* 0x000fe200078e000a */
[----:B------:R-:W-:Y:S01]  /*0410*/  UMOV UR4, 0x3ae80f1e ;  /* 0x3ae80f1e00047882 */ /* 0x000fe20000000000 */
[----:B------:R-:W-:Y:S01]  /*0420*/  UMOV UR5, 0x3eb1380b ;  /* 0x3eb1380b00057882 */ /* 0x000fe20000000000 */
[----:B------:R-:W-:Y:S01]  /*0430*/  ISETP.GE.U32.AND P0, PT, R3, 0x3ff6a09f, PT ;  /* 0x3ff6a09f0300780c */ /* 0x000fe20003f06070 */
[----:B------:R-:W-:Y:S01]  /*0440*/  UMOV UR8, 0x80000000 ;  /* 0x8000000000087882 */ /* 0x000fe20000000000 */
[----:B------:R-:W-:Y:S01]  /*0450*/  LEA.HI R0, R11, R0, RZ, 0xc ;  /* 0x000000000b007211 */ /* 0x000fe200078f60ff */
[----:B------:R-:W-:Y:S01]  /*0460*/  UMOV UR9, 0x43300000 ;  /* 0x4330000000097882 */ /* 0x000fe20000000000 */
[----:B------:R-:W-:-:S09]  /*0470*/  MOV R17, 0x43300000 ;  /* 0x4330000000117802 */ /* 0x000fd20000000f00 */
[----:B------:R-:W-:Y:S01]  /*0480*/  @P0 IADD3 R5, PT, PT, R3, -0x100000, RZ ;  /* 0xfff0000003050810 */ /* 0x000fe20007ffe0ff */
[----:B------:R-:W-:-:S04]  /*0490*/  @P0 VIADD R0, R0, 0x1 ;  /* 0x0000000100000836 */ /* 0x000fc80000000000 */
[----:B------:R-:W-:Y:S01]  /*04a0*/  @P0 IMAD.MOV.U32 R3, RZ, RZ, R5 ;  /* 0x000000ffff030224 */ /* 0x000fe200078e0005 */
[----:B------:R-:W-:-:S05]  /*04b0*/  LOP3.LUT R16, R0, 0x80000000, RZ, 0x3c, !PT ;  /* 0x8000000000107812 */ /* 0x000fca00078e3cff */
        /* <DEDUP_REMOVED lines=13> */
[----:B------:R-:W-:Y:S02]  /*0590*/  DADD R14, R10, R10 ;  /* 0x000000000a0e7229 */ /* 0x000fe4000000000a */
[----:B------:R-:W-:Y:S01]  /*05a0*/  DADD R10, R16, -UR8 ;  /* 0x80000008100a7e29 */ /* 0x000fe20008000000 */
[----:B------:R-:W-:Y:S01]  /*05b0*/  UMOV UR8, 0xfefa39ef ;  /* 0xfefa39ef00087882 */ /* 0x000fe20000000000 */
[----:B------:R-:W-:Y:S01]  /*05c0*/  UMOV UR9, 0x3fe62e42 ;  /* 0x3fe62e4200097882 */ /* 0x000fe20000000000 */
[----:B------:R-:W-:Y:S01]  /*05d0*/  DFMA R12, R8, R12, UR4 ;  /* 0x00000004080c7e2b */ /* 0x000fe2000800000c */
[----:B------:R-:W-:Y:S01]  /*05e0*/  UMOV UR4, 0xa9ab0956 ;  /* 0xa9ab095600047882 */ /* 0x000fe20000000000 */
[----:B------:R-:W-:Y:S01]  /*05f0*/  UMOV UR5, 0x3f1745cb ;  /* 0x3f1745cb00057882 */ /* 0x000fe20000000000 */
[----:B------:R-:W-:-:S02]  /*0600*/  DFMA R14, R2, -R6, R14 ;  /* 0x80000006020e722b */ /* 0x000fc4000000000e */
        /* <DEDUP_REMOVED lines=27> */
.L_x_2572:
[----:B------:R-:W-:Y:S01]  /*07c0*/  DADD R10, R24, 2 ;  /* 0x40000000180a7429 */ /* 0x000fe20000000000 */
[----:B------:R-:W-:Y:S01]  /*07d0*/  IMAD.MOV.U32 R2, RZ, RZ, 0x1 ;  /* 0x00000001ff027424 */ /* 0x000fe200078e00ff */
[----:B------:R-:W-:-:S04]  /*07e0*/  FSETP.GEU.AND P1, PT, |R25|, 6.5827683646048100446e-37, PT ;  /* 0x036000001900780b */ /* 0x000fc80003f2e200 */
        /* <DEDUP_REMOVED lines=13> */
[----:B------:R-:W-:Y:S02]  /*08c0*/  MOV R13, R25 ;  /* 0x00000019000d7202 */ /* 0x000fe40000000f00 */
[----:B------:R-:W-:-:S07]  /*08d0*/  MOV R0, 0x8f0 ;  /* 0x000008f000007802 */ /* 0x000fce0000000f00 */
[----:B------:R-:W-:Y:S05]  /*08e0*/  CALL.REL.NOINC `($__internal_2_$__cuda_sm20_div_rn_f64_full) ;  /* 0x0000004800707944 */ /* 0x000fea0003c00000 */
[----:B------:R-:W-:Y:S02]  /*08f0*/  IMAD.MOV.U32 R2, RZ, RZ, R6 ;  /* 0x000000ffff027224 */ /* 0x000fe400078e0006 */
[----:B------:R-:W-:-:S07]  /*0900*/  IMAD.MOV.U32 R3, RZ, RZ, R7 ;  /* 0x000000ffff037224 */ /* 0x000fce00078e0007 */
.L_x_2575:
        /* <DEDUP_REMOVED lines=29> */
.L_x_2574:
[----:B------:R-:W0:Y:S01]  /*0ae0*/  LDC.64 R4, c[0x0][0x580] ;  /* 0x00016000ff047b82 */ /* 0x000e220000000a00 */
[----:B------:R-:W-:Y:S01]  /*0af0*/  UMOV UR4, 0xfefa39ef ;  /* 0xfefa39ef00047882 */ /* 0x000fe20000000000 */
[----:B------:R-:W-:Y:S01]  /*0b00*/  UMOV UR5, 0x3fe62e42 ;  /* 0x3fe62e4200057882 */ /* 0x000fe20000000000 */
[----:B------:R-:W-:Y:S01]  /*0b10*/  ISETP.GT.U32.AND P0, PT, R23, 0x43dfffff, PT ;  /* 0x43dfffff1700780c */ /* 0x000fe20003f04070 */
[----:B------:R-:W-:Y:S01]  /*0b20*/  DADD R2, R24, UR4 ;  /* 0x0000000418027e29 */ /* 0x000fe20008000000 */
[----:B------:R-:W-:-:S09]  /*0b30*/  VIADD R27, R27, 0x80 ;  /* 0x000000801b1b7836 */ /* 0x000fd20000000000 */
[----:B------:R-:W-:Y:S02]  /*0b40*/  FSEL R3, R3, R25, P0 ;  /* 0x0000001903037208 */ /* 0x000fe40000000000 */
[----:B------:R-:W-:Y:S02]  /*0b50*/  FSEL R2, R2, R24, P0 ;  /* 0x0000001802027208 */ /* 0x000fe40000000000 */
[----:B------:R-:W-:-:S05]  /*0b60*/  LOP3.LUT R3, R3, 0x80000000, R21, 0xb8, !PT ;  /* 0x8000000003037812 */ /* 0x000fca00078eb815 */
[----:B0-----:R0:W-:Y:S02]  /*0b70*/  STG.E.64 desc[UR6][R4.64], R2 ;  /* 0x0000000204007986 */ /* 0x0011e4000c101b06 */
.L_x_2571:
[----:B------:R-:W-:Y:S05]  /*0b80*/  BSYNC.RECONVERGENT B0 ;  /* 0x0000000000007941 */ /* 0x000fea0003800200 */
.L_x_2570:
[----:B------:R-:W1:Y:S02]  /*0b90*/  LDCU UR4, c[0x0][0x380] ;  /* 0x00007000ff0477ac */ /* 0x000e640008000800 */
[----:B-1----:R-:W-:-:S13]  /*0ba0*/  ISETP.GE.AND P0, PT, R27, UR4, PT ;  /* 0x000000041b007c0c */ /* 0x002fda000bf06270 */
[----:B------:R-:W-:Y:S05]  /*0bb0*/  @P0 EXIT ;  /* 0x000000000000094d */ /* 0x000fea0003800000 */
[----:B------:R-:W1:Y:S02]  /*0bc0*/  LDC.64 R24, c[0x0][0x588] ;  /* 0x00016200ff187b82 */ /* 0x000e640000000a00 */
[----:B-1----:R-:W2:Y:S01]  /*0bd0*/  LDG.E.64 R24, desc[UR6][R24.64] ;  /* 0x0000000618187981 */ /* 0x002ea2000c1e1b00 */
[----:B0-----:R-:W-:Y:S01]  /*0be0*/  MOV R4, RZ ;  /* 0x000000ff00047202 */ /* 0x001fe20000000f00 */
[----:B------:R-:W-:Y:S02]  /*0bf0*/  IMAD.MOV.U32 R8, RZ, RZ, 0x0 ;  /* 0x00000000ff087424 */ /* 0x000fe400078e00ff */
[----:B------:R-:W-:Y:S01]  /*0c00*/  IMAD.MOV.U32 R9, RZ, RZ, 0x3fd80000 ;  /* 0x3fd80000ff097424 */ /* 0x000fe200078e00ff */
[----:B--2---:R-:W-:Y:S01]  /*0c10*/  DFMA R2, R24, R24, 1 ;  /* 0x3ff000001802742b */ /* 0x004fe20000000018 */
[----:B------:R-:W-:Y:S02]  /*0c20*/  LOP3.LUT R23, R25, 0x7fffffff, RZ, 0xc0, !PT ;  /* 0x7fffffff19177812 */ /* 0x000fe400078ec0ff */
[----:B------:R-:W-:-:S02]  /*0c30*/  MOV R22, R24 ;  /* 0x0000001800167202 */ /* 0x000fc40000000f00 */
        /* <DEDUP_REMOVED lines=21> */
[----:B------:R-:W-:Y:S02]  /*0d90*/  IMAD.MOV.U32 R2, RZ, RZ, R10 ;  /* 0x000000ffff027224 */ /* 0x000fe400078e000a */
[----:B------:R-:W-:-:S10]  /*0da0*/  IMAD.MOV.U32 R3, RZ, RZ, R11 ;  /* 0x000000ffff037224 */ /* 0x000fd400078e000b */
[----:B------:R-:W-:-:S10]  /*0db0*/  @!P0 DMUL R2, R2, 1.80143985094819840000e+16 ;  /* 0x4350000002028828 */ /* 0x000fd40000000000 */
[----:B------:R-:W-:Y:S01]  /*0dc0*/  @!P0 MOV R11, R3 ;  /* 0x00000003000b8202 */ /* 0x000fe20000000f00 */
[----:B------:R-:W-:-:S04]  /*0dd0*/  @!P0 IMAD.MOV.U32 R10, RZ, RZ, R2 ;  /* 0x000000ffff0a8224 */ /* 0x000fc800078e0002 */
[----:B------:R-:W-:-:S05]  /*0de0*/  VIADD R0, R11, 0xffffffff ;  /* 0xffffffff0b007836 */ /* 0x000fca0000000000 */
[----:B------:R-:W-:Y:S01]  /*0df0*/  ISETP.GE.U32.AND P1, PT, R0, 0x7fefffff, PT ;  /* 0x7fefffff0000780c */ /* 0x000fe20003f26070 */
[----:B------:R-:W-:Y:S01]  /*0e00*/  IMAD.MOV.U32 R0, RZ, RZ, -0x3ff ;  /* 0xfffffc01ff007424 */ /* 0x000fe200078e00ff */
[----:B------:R-:W-:-:S11]  /*0e10*/  @!P0 MOV R0, 0xfffffbcb ;  /* 0xfffffbcb00008802 */ /* 0x000fd60000000f00 */
[----:B------:R-:W-:Y:S05]  /*0e20*/  @!P1 BRA `(.L_x_2577) ;  /* 0x00000000001c9947 */ /* 0x000fea0003800000 */
[----:B------:R-:W-:Y:S01]  /*0e30*/  IMAD.MOV.U32 R4, RZ, RZ, 0x0 ;  /* 0x00000000ff047424 */ /* 0x000fe200078e00ff */
[----:B------:R-:W-:Y:S02]  /*0e40*/  MOV R5, 0x7ff00000 ;  /* 0x7ff0000000057802 */ /* 0x000fe40000000f00 */
[----:B------:R-:W-:-:S04]  /*0e50*/  LOP3.LUT P0, RZ, R3, 0x7fffffff, RZ, 0xc0, !PT ;  /* 0x7fffffff03ff7812 */ /* 0x000fc8000780c0ff */
[----:B------:R-:W-:-:S10]  /*0e60*/  DFMA R4, R2, R4, +INF ;  /* 0x7ff000000204742b */ /* 0x000fd40000000004 */
[----:B------:R-:W-:Y:S02]  /*0e70*/  FSEL R20, R4, RZ, P0 ;  /* 0x000000ff04147208 */ /* 0x000fe40000000000 */
[----:B------:R-:W-:Y:S01]  /*0e80*/  FSEL R21, R5, -QNAN , P0 ;  /* 0xfff0000005157808 */ /* 0x000fe20000000000 */
[----:B------:R-:W-:Y:S06]  /*0e90*/  BRA `(.L_x_2578) ;  /* 0x0000000400cc7947 */ /* 0x000fec0003800000 */
.L_x_2577:
[----:B------:R-:W-:Y:S01]  /*0ea0*/  LOP3.LUT R2, R11, 0xfffff, RZ, 0xc0, !PT ;  /* 0x000fffff0b027812 */ /* 0x000fe200078ec0ff */
[----:B------:R-:W-:Y:S01]  /*0eb0*/  IMAD.MOV.U32 R4, RZ, RZ, RZ ;  /* 0x000000ffff047224 */ /* 0x000fe200078e00ff */
[----:B------:R-:W-:Y:S01]  /*0ec0*/  MOV R15, 0x3ed0ee25 ;  /* 0x3ed0ee25000f7802 */ /* 0x000fe20000000f00 */
[----:B------:R-:W-:Y:S01]  /*0ed0*/  IMAD.MOV.U32 R14, RZ, RZ, -0x748574fc ;  /* 0x8b7a8b04ff0e7424 */ /* 0x000fe200078e00ff */
[----:B------:R-:W-:Y:S01]  /*0ee0*/  LOP3.LUT R3, R2, 0x3ff00000, RZ, 0xfc, !PT ;  /* 0x3ff0000002037812 */ /* 0x000fe200078efcff */
[----:B------:R-:W-:Y:S01]  /*0ef0*/  IMAD.MOV.U32 R2, RZ, RZ, R10 ;  /* 0x000000ffff027224 */ /* 0x000fe200078e000a */
[----:B------:R-:W-:Y:S01]  /*0f00*/  UMOV UR4, 0x3ae80f1e ;  /* 0x3ae80f1e00047882 */ /* 0x000fe20000000000 */
[----:B------:R-:W-:Y:S01]  /*0f10*/  UMOV UR5, 0x3eb1380b ;  /* 0x3eb1380b00057882 */ /* 0x000fe20000000000 */
[----:B------:R-:W-:Y:S01]  /*0f20*/  ISETP.GE.U32.AND P0, PT, R3, 0x3ff6a09f, PT ;  /* 0x3ff6a09f0300780c */ /* 0x000fe20003f06070 */
[----:B------:R-:W-:Y:S01]  /*0f30*/  IMAD.MOV.U32 R17, RZ, RZ, 0x43300000 ;  /* 0x43300000ff117424 */ /* 0x000fe200078e00ff */
[----:B------:R-:W-:Y:S01]  /*0f40*/  LEA.HI R0, R11, R0, RZ, 0xc ;  /* 0x000000000b007211 */ /* 0x000fe200078f60ff */
[----:B------:R-:W-:Y:S01]  /*0f50*/  UMOV UR8, 0x80000000 ;  /* 0x8000000000087882 */ /* 0x000fe20000000000 */
[----:B------:R-:W-:-:S09]  /*0f60*/  UMOV UR9, 0x43300000 ;  /* 0x4330000000097882 */ /* 0x000fd20000000000 */
[----:B------:R-:W-:Y:S02]  /*0f70*/  @P0 VIADD R5, R3, 0xfff00000 ;  /* 0xfff0000003050836 */ /* 0x000fe40000000000 */
[----:B------:R-:W-:-:S03]  /*0f80*/  @P0 VIADD R0, R0, 0x1 ;  /* 0x0000000100000836 */ /* 0x000fc60000000000 */
[----:B------:R-:W-:Y:S02]  /*0f90*/  @P0 MOV R3, R5 ;  /* 0x0000000500030202 */ /* 0x000fe40000000f00 */
[----:B------:R-:W-:-:S04]  /*0fa0*/  LOP3.LUT R16, R0, 0x80000000, RZ, 0x3c, !PT ;  /* 0x8000000000107812 */ /* 0x000fc800078e3cff */
        /* <DEDUP_REMOVED lines=48> */
.L_x_2576:
[----:B------:R-:W-:Y:S01]  /*12b0*/  DADD R10, R20, 2 ;  /* 0x40000000140a7429 */ /* 0x000fe20000000000 */
[----:B------:R-:W-:Y:S02]  /*12c0*/  MOV R2, 0x1 ;  /* 0x0000000100027802 */ /* 0x000fe40000000f00 */
[----:B------:R-:W-:-:S03]  /*12d0*/  FSETP.GEU.AND P1, PT, |R21|, 6.5827683646048100446e-37, PT ;  /* 0x036000001500780b */ /* 0x000fc60003f2e200 */
        /* <DEDUP_REMOVED lines=15> */
[----:B------:R-:W-:Y:S05]  /*13d0*/  CALL.REL.NOINC `($__internal_2_$__cuda_sm20_div_rn_f64_full) ;  /* 0x0000003c00b47944 */ /* 0x000fea0003c00000 */
[----:B------:R-:W-:Y:S01]  /*13e0*/  MOV R2, R6 ;  /* 0x0000000600027202 */ /* 0x000fe20000000f00 */
[----:B------:R-:W-:-:S07]  /*13f0*/  IMAD.MOV.U32 R3, RZ, RZ, R7 ;  /* 0x000000ffff037224 */ /* 0x000fce00078e0007 */
.L_x_2579:
[----:B------:R-:W-:Y:S01]  /*1400*/  DMUL R2, R20, -R2 ;  /* 0x8000000214027228 */ /* 0x000fe20000000000 */
[----:B------:R-:W-:Y:S01]  /*1410*/  IMAD.MOV.U32 R8, RZ, RZ, -0x314d23bc ;  /* 0xceb2dc44ff087424 */ /* 0x000fe200078e00ff */
[----:B------:R-:W-:Y:S01]  /*1420*/  MOV R9, 0x3ed087ff ;  /* 0x3ed087ff00097802 */ /* 0x000fe20000000f00 */
        /* <DEDUP_REMOVED lines=26> */
.L_x_2578:
[----:B------:R-:W0:Y:S01]  /*15d0*/  LDC.64 R4, c[0x0][0x580] ;  /* 0x00016000ff047b82 */ /* 0x000e220000000a00 */
[----:B------:R-:W-:Y:S01]  /*15e0*/  UMOV UR4, 0xfefa39ef ;  /* 0xfefa39ef00047882 */ /* 0x000fe20000000000 */
[----:B------:R-:W-:Y:S01]  /*15f0*/  UMOV UR5, 0x3fe62e42 ;  /* 0x3fe62e4200057882 */ /* 0x000fe20000000000 */
[----:B------:R-:W-:Y:S01]  /*1600*/  ISETP.GT.U32.AND P0, PT, R23, 0x43dfffff, PT ;  /* 0x43dfffff1700780c */ /* 0x000fe20003f04070 */
[----:B------:R-:W-:-:S10]  /*1610*/  DADD R2, R20, UR4 ;  /* 0x0000000414027e29 */ /* 0x000fd40008000000 */
[----:B------:R-:W-:Y:S02]  /*1620*/  FSEL R3, R3, R21, P0 ;  /* 0x0000001503037208 */ /* 0x000fe40000000000 */
[----:B------:R-:W-:Y:S02]  /*1630*/  FSEL R2, R2, R20, P0 ;  /* 0x0000001402027208 */ /* 0x000fe40000000000 */
[----:B------:R-:W-:-:S05]  /*1640*/  LOP3.LUT R3, R3, 0x80000000, R25, 0xb8, !PT ;  /* 0x8000000003037812 */ /* 0x000fca00078eb819 */
[----:B0-----:R-:W-:Y:S01]  /*1650*/  STG.E.64 desc[UR6][R4.64], R2 ;  /* 0x0000000204007986 */ /* 0x001fe2000c101b06 */
[----:B------:R-:W-:Y:S05]  /*1660*/  EXIT ;  /* 0x000000000000794d */ /* 0x000fea0003800000 */
.L_x_2569:
[----:B------:R-:W0:Y:S01]  /*1670*/  LDCU UR4, c[0x0][0x380] ;  /* 0x00007000ff0477ac */ /* 0x000e220008000800 */
[----:B------:R-:W-:Y:S01]  /*1680*/  VIADD R26, R26, 0xffffffff ;  /* 0xffffffff1a1a7836 */ /* 0x000fe20000000000 */
[----:B------:R-:W-:Y:S04]  /*1690*/  BSSY.RECONVERGENT B0, `(.L_x_2580) ;  /* 0x00001e3000007945 */ /* 0x000fe80003800200 */
[----:B------:R-:W-:-:S05]  /*16a0*/  VIMNMX.U32 R28, PT, PT, R26, 0x18, PT ;  /* 0x000000181a1c7848 */ /* 0x000fca0003fe0000 */
[----:B------:R-:W-:Y:S01]  /*16b0*/  VIADD R28, R28, 0x1 ;  /* 0x000000011c1c7836 */ /* 0x000fe20000000000 */
[----:B0-----:R-:W-:-:S13]  /*16c0*/  ISETP.GE.AND P0, PT, R27, UR4, PT ;  /* 0x000000041b007c0c */ /* 0x001fda000bf06270 */
[----:B------:R-:W-:Y:S05]  /*16d0*/  @P0 BRA `(.L_x_2581) ;  /* 0x0000001c00780947 */ /* 0x000fea0003800000 */
[----:B------:R-:W0:Y:S01]  /*16e0*/  LDCU.64 UR4, c[0x0][0x390] ;  /* 0x00007200ff0477ac */ /* 0x000e220008000a00 */
[----:B------:R-:W-:Y:S01]  /*16f0*/  MOV R2, RZ ;  /* 0x000000ff00027202 */ /* 0x000fe20000000f00 */
[----:B------:R-:W-:Y:S01]  /*1700*/  IMAD.MOV.U32 R3, RZ, RZ, R27 ;  /* 0x000000ffff037224 */ /* 0x000fe200078e001b */
[----:B------:R-:W-:Y:S01]  /*1710*/  ISETP.NE.AND P0, PT, R26, RZ, PT ;  /* 0x000000ff1a00720c */ /* 0x000fe20003f05270 */
[----:B------:R-:W1:Y:S01]  /*1720*/  LDCU UR8, c[0x0][0x38c] ;  /* 0x00007180ff0877ac */ /* 0x000e620008000800 */
[----:B------:R-:W2:Y:S01]  /*1730*/  LDCU.64 UR10, c[0x0][0x4b8] ;  /* 0x00009700ff0a77ac */ /* 0x000ea20008000a00 */
[----:B0-----:R-:W-:-:S05]  /*1740*/  IMAD.HI.U32 R2, R27, UR4, R2 ;  /* 0x000000041b027c27 */ /* 0x001fca000f8e0002 */
[----:B------:R-:W-:-:S05]  /*1750*/  SHF.R.U32.HI R3, RZ, UR5, R2 ;  /* 0x00000005ff037c19 */ /* 0x000fca0008011602 */
[----:B------:R-:W-:-:S04]  /*1760*/  IMAD.MOV R0, RZ, RZ, -R3 ;  /* 0x000000ffff007224 */ /* 0x000fc800078e0a03 */
[----:B-1----:R-:W-:-:S04]  /*1770*/  IMAD R0, R0, UR8, R27 ;  /* 0x0000000800007c24 */ /* 0x002fc8000f8e021b */
[C---:B--2---:R-:W-:Y:S02]  /*1780*/  IMAD R29, R0.reuse, UR10, RZ ;  /* 0x0000000a001d7c24 */ /* 0x044fe4000f8e02ff */
        /* <DEDUP_REMOVED lines=8> */
[----:B-1----:R-:W-:-:S05]  /*1810*/  SHF.R.U32.HI R5, RZ, UR4, R4 ;  /* 0x00000004ff057c19 */ /* 0x002fca0008011604 */
[----:B------:R-:W-:-:S04]  /*1820*/  IMAD.MOV R2, RZ, RZ, -R5 ;  /* 0x000000ffff027224 */ /* 0x000fc800078e0a05 */
        /* <DEDUP_REMOVED lines=34> */
[----:B------:R-:W-:-:S05]  /*1a50*/  SHF.R.U32.HI R3, RZ, UR5, R2 ;  /* 0x00000005ff037c19 */ /* 0x000fca0008011602 */
[----:B------:R-:W-:-:S04]  /*1a60*/  IMAD.MOV R4, RZ, RZ, -R3 ;  /* 0x000000ffff047224 */ /* 0x000fc800078e0a03 */
        /* <DEDUP_REMOVED lines=229> */
[----:B------:R-:W-:Y:S02]  /*28c0*/  @P0 IMAD.MOV.U32 R4, RZ, RZ, RZ ;  /* 0x000000ffff040224 */ /* 0x000fe400078e00ff */
[----:B------:R-:W-:-:S03]  /*28d0*/  IADD3 R7, PT, PT, -R5, RZ, RZ ;  /* 0x000000ff05077210 */ /* 0x000fc60007ffe1ff */
[----:B------:R-:W3:Y:S01]  /*28e0*/  @P0 LDC.64 R12, c[0x0][0x578] ;  /* 0x00015e00ff0c0b82 */ /* 0x000ee20000000a00 */
[----:B--2---:R-:W-:-:S05]  /*28f0*/  @P0 IMAD.HI.U32 R2, R5, R8, R4 ;  /* 0x0000000805020227 */ /* 0x004fca00078e0004 */
[----:B------:R-:W-:Y:S01]  /*2900*/  @P0 SHF.R.U32.HI R4, RZ, R9, R2 ;  /* 0x00000009ff040219 */ /* 0x000fe20000011602 */
[----:B------:R-:W-:-:S04]  /*2910*/  IMAD R2, R7, UR8, R3 ;  /* 0x0000000807027c24 */ /* 0x000fc8000f8e0203 */
[----:B------:R-:W-:Y:S02]  /*2920*/  @P0 IMAD.MOV R4, RZ, RZ, -R4 ;  /* 0x000000ffff040224 */ /* 0x000fe400078e0a04 */
[----:B-1----:R-:W-:Y:S02]  /*2930*/  IMAD R29, R2, UR4, R29 ;  /* 0x00000004021d7c24 */ /* 0x002fe4000f8e021d */
[----:B0-----:R-:W-:Y:S02]  /*2940*/  @P0 IMAD R4, R4, R11, R5 ;  /* 0x0000000b04040224 */ /* 0x001fe400078e0205 */
[----:B------:R-:W-:Y:S02]  /*2950*/  IMAD R0, R2, UR5, R0 ;  /* 0x0000000502007c24 */ /* 0x000fe4000f8e0200 */
[C---:B---3--:R-:W-:Y:S02]  /*2960*/  @P0 IMAD R29, R4.reuse, R12, R29 ;  /* 0x0000000c041d0224 */ /* 0x048fe400078e021d */
[----:B------:R-:W-:-:S07]  /*2970*/  @P0 IMAD R0, R4, R13, R0 ;  /* 0x0000000d04000224 */ /* 0x000fce00078e0200 */
.L_x_2582:
[----:B------:R-:W0:Y:S02]  /*2980*/  LDCU.64 UR4, c[0x0][0x588] ;  /* 0x0000b100ff0477ac */ /* 0x000e240008000a00 */
[----:B0-----:R-:W-:-:S04]  /*2990*/  IADD3 R20, P0, PT, R0, UR4, RZ ;  /* 0x0000000400147c10 */ /* 0x001fc8000ff1e0ff */
[----:B------:R-:W-:-:S06]  /*29a0*/  IADD3.X R21, PT, PT, RZ, UR5, RZ, P0, !PT ;  /* 0x00000005ff157c10 */ /* 0x000fcc00087fe4ff */
[----:B------:R-:W2:Y:S01]  /*29b0*/  LDG.E.64 R20, desc[UR6][R20.64] ;  /* 0x0000000614147981 */ /* 0x000ea2000c1e1b00 */
[----:B------:R-:W-:Y:S01]  /*29c0*/  IMAD.MOV.U32 R4, RZ, RZ, RZ ;  /* 0x000000ffff047224 */ /* 0x000fe200078e00ff */
[----:B------:R-:W-:Y:S01]  /*29d0*/  MOV R8, 0x0 ;  /* 0x0000000000087802 */ /* 0x000fe20000000f00 */
[----:B------:R-:W-:Y:S01]  /*29e0*/  IMAD.MOV.U32 R9, RZ, RZ, 0x3fd80000 ;  /* 0x3fd80000ff097424 */ /* 0x000fe200078e00ff */
[----:B------:R-:W-:Y:S01]  /*29f0*/  BSSY.RECONVERGENT B1, `(.L_x_2583) ;  /* 0x00000a0000017945 */ /* 0x000fe20003800200 */
[----:B--2---:R-:W-:Y:S01]  /*2a00*/  DFMA R2, R20, R20, 1 ;  /* 0x3ff000001402742b */ /* 0x004fe20000000014 */
[----:B------:R-:W-:Y:S02]  /*2a10*/  LOP3.LUT R23, R21, 0x7fffffff, RZ, 0xc0, !PT ;  /* 0x7fffffff15177812 */ /* 0x000fe400078ec0ff */
[----:B------:R-:W-:Y:S02]  /*2a20*/  MOV R22, R20 ;  /* 0x0000001400167202 */ /* 0x000fe40000000f00 */
        /* <DEDUP_REMOVED lines=36> */
[----:B------:R-:W-:Y:S01]  /*2c70*/  MOV R12, R24 ;  /* 0x00000018000c7202 */ /* 0x000fe20000000f00 */
[----:B------:R-:W-:Y:S01]  /*2c80*/  IMAD.MOV.U32 R13, RZ, RZ, R25 ;  /* 0x000000ffff0d7224 */ /* 0x000fe200078e0019 */
[----:B------:R-:W-:-:S07]  /*2c90*/  MOV R0, 0x2cb0 ;  /* 0x00002cb000007802 */ /* 0x000fce0000000f00 */
[----:B------:R-:W-:Y:S05]  /*2ca0*/  CALL.REL.NOINC `($__internal_2_$__cuda_sm20_div_rn_f64_full) ;  /* 0x0000002400807944 */ /* 0x000fea0003c00000 */
[----:B------:R-:W-:Y:S01]  /*2cb0*/  MOV R2, R6 ;  /* 0x0000000600027202 */ /* 0x000fe20000000f00 */
[----:B------:R-:W-:-:S07]  /*2cc0*/  IMAD.MOV.U32 R3, RZ, RZ, R7 ;  /* 0x000000ffff037224 */ /* 0x000fce00078e0007 */
.L_x_2586:
[----:B------:R-:W-:Y:S05]  /*2cd0*/  BSYNC.RECONVERGENT B2 ;  /* 0x0000000000027941 */ /* 0x000fea0003800200 */
.L_x_2585:
        /* <DEDUP_REMOVED lines=30> */
.L_x_2584:
[----:B------:R-:W-:-:S10]  /*2ec0*/  DADD R2, R24, 1 ;  /* 0x3ff0000018027429 */ /* 0x000fd40000000000 */
[----:B------:R-:W-:Y:S01]  /*2ed0*/  ISETP.GT.AND P0, PT, R3, 0xfffff, PT ;  /* 0x000fffff0300780c */ /* 0x000fe20003f04270 */
[----:B------:R-:W-:Y:S01]  /*2ee0*/  IMAD.MOV.U32 R5, RZ, RZ, R3 ;  /* 0x000000ffff057224 */ /* 0x000fe200078e0003 */
[----:B------:R-:W-:-:S11]  /*2ef0*/  MOV R4, R2 ;  /* 0x0000000200047202 */ /* 0x000fd60000000f00 */
[----:B------:R-:W-:-:S10]  /*2f00*/  @!P0 DMUL R4, R4, 1.80143985094819840000e+16 ;  /* 0x4350000004048828 */ /* 0x000fd40000000000 */
[----:B------:R-:W-:Y:S02]  /*2f10*/  @!P0 MOV R3, R5 ;  /* 0x0000000500038202 */ /* 0x000fe40000000f00 */
[----:B------:R-:W-:-:S03]  /*2f20*/  @!P0 MOV R2, R4 ;  /* 0x0000000400028202 */ /* 0x000fc60000000f00 */
[----:B------:R-:W-:-:S05]  /*2f30*/  VIADD R0, R3, 0xffffffff ;  /* 0xffffffff03007836 */ /* 0x000fca0000000000 */
[----:B------:R-:W-:Y:S02]  /*2f40*/  ISETP.GT.U32.AND P1, PT, R0, 0x7feffffe, PT ;  /* 0x7feffffe0000780c */ /* 0x000fe40003f24070 */
[----:B------:R-:W-:Y:S01]  /*2f50*/  MOV R0, 0xfffffc01 ;  /* 0xfffffc0100007802 */ /* 0x000fe20000000f00 */
[----:B------:R-:W-:-:S10]  /*2f60*/  @!P0 IMAD.MOV.U32 R0, RZ, RZ, -0x435 ;  /* 0xfffffbcbff008424 */ /* 0x000fd400078e00ff */
[----:B------:R-:W-:Y:S05]  /*2f70*/  @P1 BRA `(.L_x_2588) ;  /* 0x0000000400041947 */ /* 0x000fea0003800000 */
[----:B------:R-:W-:Y:S01]  /*2f80*/  LOP3.LUT R4, R3, 0xfffff, RZ, 0xc0, !PT ;  /* 0x000fffff03047812 */ /* 0x000fe200078ec0ff */
[----:B------:R-:W-:Y:S01]  /*2f90*/  IMAD.MOV.U32 R14, RZ, RZ, -0x748574fc ;  /* 0x8b7a8b04ff0e7424 */ /* 0x000fe200078e00ff */
[----:B------:R-:W-:Y:S01]  /*2fa0*/  MOV R6, RZ ;  /* 0x000000ff00067202 */ /* 0x000fe20000000f00 */
[----:B------:R-:W-:Y:S01]  /*2fb0*/  UMOV UR4, 0x3ae80f1e ;  /* 0x3ae80f1e00047882 */ /* 0x000fe20000000000 */
[----:B------:R-:W-:Y:S01]  /*2fc0*/  LOP3.LUT R5, R4, 0x3ff00000, RZ, 0xfc, !PT ;  /* 0x3ff0000004057812 */ /* 0x000fe200078efcff */
[----:B------:R-:W-:Y:S01]  /*2fd0*/  IMAD.MOV.U32 R4, RZ, RZ, R2 ;  /* 0x000000ffff047224 */ /* 0x000fe200078e0002 */
[----:B------:R-:W-:Y:S01]  /*2fe0*/  MOV R15, 0x3ed0ee25 ;  /* 0x3ed0ee25000f7802 */ /* 0x000fe20000000f00 */
        /* <DEDUP_REMOVED lines=58> */
.L_x_2588:
[----:B------:R-:W-:Y:S01]  /*3390*/  IMAD.MOV.U32 R2, RZ, RZ, 0x0 ;  /* 0x00000000ff027424 */ /* 0x000fe200078e00ff */
[----:B------:R-:W-:Y:S02]  /*33a0*/  MOV R3, 0x7ff00000 ;  /* 0x7ff0000000037802 */ /* 0x000fe40000000f00 */
[----:B------:R-:W-:-:S04]  /*33b0*/  LOP3.LUT P0, RZ, R5, 0x7fffffff, RZ, 0xc0, !PT ;  /* 0x7fffffff05ff7812 */ /* 0x000fc8000780c0ff */
[----:B------:R-:W-:-:S10]  /*33c0*/  DFMA R2, R4, R2, +INF ;  /* 0x7ff000000402742b */ /* 0x000fd40000000002 */
[----:B------:R-:W-:Y:S02]  /*33d0*/  FSEL R4, R2, RZ, P0 ;  /* 0x000000ff02047208 */ /* 0x000fe40000000000 */
[----:B------:R-:W-:-:S07]  /*33e0*/  FSEL R5, R3, -QNAN , P0 ;  /* 0xfff0000003057808 */ /* 0x000fce0000000000 */
.L_x_2587:
[----:B------:R-:W-:Y:S05]  /*33f0*/  BSYNC.RECONVERGENT B1 ;  /* 0x0000000000017941 */ /* 0x000fea0003800200 */
.L_x_2583:
[----:B------:R-:W0:Y:S01]  /*3400*/  LDCU.64 UR4, c[0x0][0x580] ;  /* 0x0000b000ff0477ac */ /* 0x000e220008000a00 */
[----:B------:R-:W-:Y:S02]  /*3410*/  ISETP.GT.U32.AND P1, PT, R23, 0x43dfffff, PT ;  /* 0x43dfffff1700780c */ /* 0x000fe40003f24070 */
[----:B------:R-:W-:Y:S01]  /*3420*/  IADD3 R27, PT, PT, R27, 0x80, RZ ;  /* 0x000000801b1b7810 */ /* 0x000fe20007ffe0ff */
[----:B------:R-:W-:Y:S01]  /*3430*/  UMOV UR8, 0xfefa39ef ;  /* 0xfefa39ef00087882 */ /* 0x000fe20000000000 */
[----:B------:R-:W-:Y:S02]  /*3440*/  UMOV UR9, 0x3fe62e42 ;  /* 0x3fe62e4200097882 */ /* 0x000fe40000000000 */
[----:B------:R-:W-:-:S10]  /*3450*/  DADD R2, R4, UR8 ;  /* 0x0000000804027e29 */ /* 0x000fd40008000000 */
[----:B------:R-:W-:Y:S02]  /*3460*/  FSEL R3, R3, R5, P1 ;  /* 0x0000000503037208 */ /* 0x000fe40000800000 */
[----:B0-----:R-:W-:Y:S02]  /*3470*/  IADD3 R6, P0, PT, R29, UR4, RZ ;  /* 0x000000041d067c10 */ /* 0x001fe4000ff1e0ff */
[----:B------:R-:W-:Y:S02]  /*3480*/  FSEL R2, R2, R4, P1 ;  /* 0x0000000402027208 */ /* 0x000fe40000800000 */
[----:B------:R-:W-:Y:S01]  /*3490*/  LOP3.LUT R3, R3, 0x80000000, R21, 0xb8, !PT ;  /* 0x8000000003037812 */ /* 0x000fe200078eb815 */
[----:B------:R-:W-:-:S05]  /*34a0*/  IMAD.X R7, RZ, RZ, UR5, P0 ;  /* 0x00000005ff077e24 */ /* 0x000fca00080e06ff */
[----:B------:R0:W-:Y:S03]  /*34b0*/  STG.E.64 desc[UR6][R6.64], R2 ;  /* 0x0000000206007986 */ /* 0x0001e6000c101b06 */
.L_x_2581:
[----:B------:R-:W-:Y:S05]  /*34c0*/  BSYNC.RECONVERGENT B0 ;  /* 0x0000000000007941 */ /* 0x000fea0003800200 */
.L_x_2580:
[----:B------:R-:W1:Y:S02]  /*34d0*/  LDCU UR4, c[0x0][0x380] ;  /* 0x00007000ff0477ac */ /* 0x000e640008000800 */
[----:B-1----:R-:W-:-:S13]  /*34e0*/  ISETP.GE.AND P0, PT, R27, UR4, PT ;  /* 0x000000041b007c0c */ /* 0x002fda000bf06270 */
[----:B------:R-:W-:Y:S05]  /*34f0*/  @P0 EXIT ;  /* 0x000000000000094d */ /* 0x000fea0003800000 */
[----:B------:R-:W1:Y:S01]  /*3500*/  LDCU.64 UR4, c[0x0][0x390] ;  /* 0x00007200ff0477ac */ /* 0x000e620008000a00 */
[----:B0-----:R-:W-:Y:S01]  /*3510*/  MOV R3, R27 ;  /* 0x0000001b00037202 */ /* 0x001fe20000000f00 */
[----:B------:R-:W-:Y:S01]  /*3520*/  IMAD.MOV.U32 R2, RZ, RZ, RZ ;  /* 0x000000ffff027224 */ /* 0x000fe200078e00ff */
[----:B------:R-:W-:Y:S01]  /*3530*/  ISETP.NE.AND P0, PT, R26, RZ, PT ;  /* 0x000000ff1a00720c */ /* 0x000fe20003f05270 */
[----:B------:R-:W0:Y:S01]  /*3540*/  LDCU UR8, c[0x0][0x38c] ;  /* 0x00007180ff0877ac */ /* 0x000e220008000800 */
[----:B------:R-:W2:Y:S01]  /*3550*/  LDCU.64 UR10, c[0x0][0x4b8] ;  /* 0x00009700ff0a77ac */ /* 0x000ea20008000a00 */
[----:B-1----:R-:W-:-:S05]  /*3560*/  IMAD.HI.U32 R2, R27, UR4, R2 ;  /* 0x000000041b027c27 */ /* 0x002fca000f8e0002 */
[----:B------:R-:W-:-:S05]  /*3570*/  SHF.R.U32.HI R3, RZ, UR5, R2 ;  /* 0x00000005ff037c19 */ /* 0x000fca0008011602 */
[----:B------:R-:W-:-:S04]  /*3580*/  IMAD.MOV R0, RZ, RZ, -R3 ;  /* 0x000000ffff007224 */ /* 0x000fc800078e0a03 */
[----:B0-----:R-:W-:-:S04]  /*3590*/  IMAD R0, R0, UR8, R27 ;  /* 0x0000000800007c24 */ /* 0x001fc8000f8e021b */
        /* <DEDUP_REMOVED lines=269> */
[----:B------:R-:W-:Y:S01]  /*4670*/  MOV R2, RZ ;  /* 0x000000ff00027202 */ /* 0x000fe20000000f00 */
        /* <DEDUP_REMOVED lines=13> */
[C---:B-1----:R-:W-:Y:S02]  /*4750*/  IMAD R21, R2.reuse, UR4, R21 ;  /* 0x0000000402157c24 */ /* 0x042fe4000f8e0215 */
[----:B0-----:R-:W-:Y:S02]  /*4760*/  @P0 IMAD R4, R11, R4, R5 ;  /* 0x000000040b040224 */ /* 0x001fe400078e0205 */
[----:B------:R-:W-:Y:S02]  /*4770*/  IMAD R0, R2, UR5, R0 ;  /* 0x0000000502007c24 */ /* 0x000fe4000f8e0200 */
[C---:B---3--:R-:W-:Y:S02]  /*4780*/  @P0 IMAD R21, R4.reuse, R12, R21 ;  /* 0x0000000c04150224 */ /* 0x048fe400078e0215 */
[----:B------:R-:W-:-:S07]  /*4790*/  @P0 IMAD R0, R4, R13, R0 ;  /* 0x0000000d04000224 */ /* 0x000fce00078e0200 */
.L_x_2589:
[----:B------:R-:W0:Y:S02]  /*47a0*/  LDCU.128 UR8, c[0x0][0x580] ;  /* 0x0000b000ff0877ac */ /* 0x000e240008000c00 */
[----:B0-----:R-:W-:-:S04]  /*47b0*/  IADD3 R26, P0, PT, R0, UR10, RZ ;  /* 0x0000000a001a7c10 */ /* 0x001fc8000ff1e0ff */
[----:B------:R-:W-:-:S06]  /*47c0*/  IADD3.X R27, PT, PT, RZ, UR11, RZ, P0, !PT ;  /* 0x0000000bff1b7c10 */ /* 0x000fcc00087fe4ff */
[----:B------:R-:W2:Y:S01]  /*47d0*/  LDG.E.64 R26, desc[UR6][R26.64] ;  /* 0x000000061a1a7981 */ /* 0x000ea2000c1e1b00 */
[----:B------:R-:W-:Y:S01]  /*47e0*/  IMAD.MOV.U32 R4, RZ, RZ, RZ ;  /* 0x000000ffff047224 */ /* 0x000fe200078e00ff */
[----:B------:R-:W-:Y:S01]  /*47f0*/  MOV R8, 0x0 ;  /* 0x0000000000087802 */ /* 0x000fe20000000f00 */
[----:B------:R-:W-:Y:S01]  /*4800*/  IMAD.MOV.U32 R9, RZ, RZ, 0x3fd80000 ;  /* 0x3fd80000ff097424 */ /* 0x000fe200078e00ff */
[----:B------:R-:W-:Y:S01]  /*4810*/  IADD3 R20, P2, PT, R21, UR8, RZ ;  /* 0x0000000815147c10 */ /* 0x000fe2000ff5e0ff */
[----:B------:R-:W-:Y:S04]  /*4820*/  BSSY.RECONVERGENT B0, `(.L_x_2590) ;  /* 0x000009f000007945 */ /* 0x000fe80003800200 */
[----:B------:R-:W-:Y:S01]  /*4830*/  IMAD.X R21, RZ, RZ, UR9, P2 ;  /* 0x00000009ff157e24 */ /* 0x000fe200090e06ff */
[----:B--2---:R-:W-:Y:S01]  /*4840*/  DFMA R2, R26, R26, 1 ;  /* 0x3ff000001a02742b */ /* 0x004fe2000000001a */
[----:B------:R-:W-:-:S02]  /*4850*/  LOP3.LUT R25, R27, 0x7fffffff, RZ, 0xc0, !PT ;  /* 0x7fffffff1b197812 */ /* 0x000fc400078ec0ff */
        /* <DEDUP_REMOVED lines=25> */
[----:B------:R-:W-:Y:S01]  /*49f0*/  @!P0 MOV R3, R5 ;  /* 0x0000000500038202 */ /* 0x000fe20000000f00 */
[----:B------:R-:W-:-:S04]  /*4a00*/  @!P0 IMAD.MOV.U32 R2, RZ, RZ, R4 ;  /* 0x000000ffff028224 */ /* 0x000fc800078e0004 */
[----:B------:R-:W-:-:S05]  /*4a10*/  VIADD R0, R3, 0xffffffff ;  /* 0xffffffff03007836 */ /* 0x000fca0000000000 */
[----:B------:R-:W-:Y:S02]  /*4a20*/  ISETP.GE.U32.AND P1, PT, R0, 0x7fefffff, PT ;  /* 0x7fefffff0000780c */ /* 0x000fe40003f26070 */
[----:B------:R-:W-:Y:S02]  /*4a30*/  MOV R0, 0xfffffc01 ;  /* 0xfffffc0100007802 */ /* 0x000fe40000000f00 */
[----:B------:R-:W-:-:S09]  /*4a40*/  @!P0 MOV R0, 0xfffffbcb ;  /* 0xfffffbcb00008802 */ /* 0x000fd20000000f00 */
        /* <DEDUP_REMOVED lines=72> */
.L_x_2591:
        /* <DEDUP_REMOVED lines=22> */
.L_x_2594:
[----:B------:R-:W-:Y:S05]  /*5030*/  BSYNC.RECONVERGENT B1 ;  /* 0x0000000000017941 */ /* 0x000fea0003800200 */
.L_x_2593:
        /* <DEDUP_REMOVED lines=29> */
.L_x_2592:
[----:B------:R-:W-:Y:S05]  /*5210*/  BSYNC.RECONVERGENT B0 ;  /* 0x0000000000007941 */ /* 0x000fea0003800200 */
.L_x_2590:
[----:B------:R-:W-:Y:S01]  /*5220*/  UMOV UR4, 0xfefa39ef ;  /* 0xfefa39ef00047882 */ /* 0x000fe20000000000 */
[----:B------:R-:W-:Y:S01]  /*5230*/  UMOV UR5, 0x3fe62e42 ;  /* 0x3fe62e4200057882 */ /* 0x000fe20000000000 */
[----:B------:R-:W-:Y:S01]  /*5240*/  ISETP.GT.U32.AND P0, PT, R25, 0x43dfffff, PT ;  /* 0x43dfffff1900780c */ /* 0x000fe20003f04070 */
[----:B------:R-:W-:-:S10]  /*5250*/  DADD R2, R22, UR4 ;  /* 0x0000000416027e29 */ /* 0x000fd40008000000 */
[----:B------:R-:W-:Y:S02]  /*5260*/  FSEL R3, R3, R23, P0 ;  /* 0x0000001703037208 */ /* 0x000fe40000000000 */
[----:B------:R-:W-:Y:S02]  /*5270*/  FSEL R2, R2, R22, P0 ;  /* 0x0000001602027208 */ /* 0x000fe40000000000 */
[----:B------:R-:W-:-:S05]  /*5280*/  LOP3.LUT R3, R3, 0x80000000, R27, 0xb8, !PT ;  /* 0x8000000003037812 */ /* 0x000fca00078eb81b */
[----:B------:R-:W-:Y:S01]  /*5290*/  STG.E.64 desc[UR6][R20.64], R2 ;  /* 0x0000000214007986 */ /* 0x000fe2000c101b06 */
[----:B------:R-:W-:Y:S05]  /*52a0*/  EXIT ;  /* 0x000000000000794d */ /* 0x000fea0003800000 */
        .weak           $__internal_2_$__cuda_sm20_div_rn_f64_full
        .type           $__internal_2_$__cuda_sm20_div_rn_f64_full,@function
        .size           $__internal_2_$__cuda_sm20_div_rn_f64_full,(.L_x_18510 - $__internal_2_$__cuda_sm20_div_rn_f64_full)
$__internal_2_$__cuda_sm20_div_rn_f64_full:
[C---:B------:R-:W-:Y:S01]  /*52b0*/  FSETP.GEU.AND P0, PT, |R11|.reuse, 1.469367938527859385e-39, PT ;  /* 0x001000000b00780b */ /* 0x040fe20003f0e200 */
[----:B------:R-:W-:Y:S01]  /*52c0*/  IMAD.MOV.U32 R16, RZ, RZ, 0x1 ;  /* 0x00000001ff107424 */ /* 0x000fe200078e00ff */
[----:B------:R-:W-:Y:S01]  /*52d0*/  LOP3.LUT R8, R11, 0x800fffff, RZ, 0xc0, !PT ;  /* 0x800fffff0b087812 */ /* 0x000fe200078ec0ff */
[----:B------:R-:W-:Y:S01]  /*52e0*/  IMAD.MOV.U32 R14, RZ, RZ, R12 ;  /* 0x000000ffff0e7224 */ /* 0x000fe200078e000c */
[C---:B------:R-:W-:Y:S01]  /*52f0*/  FSETP.GEU.AND P2, PT, |R13|.reuse, 1.469367938527859385e-39, PT ;  /* 0x001000000d00780b */ /* 0x040fe20003f4e200 */
[----:B------:R-:W-:Y:S01]  /*5300*/  BSSY.RECONVERGENT B3, `(.L_x_2595) ;  /* 0x0000052000037945 */ /* 0x000fe20003800200 */
[----:B------:R-:W-:Y:S02]  /*5310*/  LOP3.LUT R9, R8, 0x3ff00000, RZ, 0xfc, !PT ;  /* 0x3ff0000008097812 */ /* 0x000fe400078efcff */
[----:B------:R-:W-:Y:S02]  /*5320*/  MOV R8, R10 ;  /* 0x0000000a00087202 */ /* 0x000fe40000000f00 */
[----:B------:R-:W-:-:S02]  /*5330*/  LOP3.LUT R2, R13, 0x7ff00000, RZ, 0xc0, !PT ;  /* 0x7ff000000d027812 */ /* 0x000fc400078ec0ff */
[----:B------:R-:W-:Y:S01]  /*5340*/  LOP3.LUT R5, R11, 0x7ff00000, RZ, 0xc0, !PT ;  /* 0x7ff000000b057812 */ /* 0x000fe200078ec0ff */
[----:B------:R-:W-:-:S03]  /*5350*/  @!P0 DMUL R8, R10, 8.98846567431157953865e+307 ;  /* 0x7fe000000a088828 */ /* 0x000fc60000000000 */
[C---:B------:R-:W-:Y:S02]  /*5360*/  ISETP.GE.U32.AND P1, PT, R2.reuse, R5, PT ;  /* 0x000000050200720c */ /* 0x040fe40003f26070 */
[----:B------:R-:W-:Y:S01]  /*5370*/  @!P2 LOP3.LUT R3, R11, 0x7ff00000, RZ, 0xc0, !PT ;  /* 0x7ff000000b03a812 */ /* 0x000fe200078ec0ff */
[----:B------:R-:W0:Y:S01]  /*5380*/  MUFU.RCP64H R17, R9 ;  /* 0x0000000900117308 */ /* 0x000e220000001800 */
[----:B------:R-:W-:Y:S02]  /*5390*/  @!P2 MOV R18, RZ ;  /* 0x000000ff0012a202 */ /* 0x000fe40000000f00 */
[----:B------:R-:W-:Y:S02]  /*53a0*/  @!P2 ISETP.GE.U32.AND P3, PT, R2, R3, PT ;  /* 0x000000030200a20c */ /* 0x000fe40003f66070 */
[----:B------:R-:W-:Y:S02]  /*53b0*/  MOV R3, 0x1ca00000 ;  /* 0x1ca0000000037802 */ /* 0x000fe40000000f00 */
[----:B------:R-:W-:-:S02]  /*53c0*/  @!P0 LOP3.LUT R5, R9, 0x7ff00000, RZ, 0xc0, !PT ;  /* 0x7ff0000009058812 */ /* 0x000fc400078ec0ff */
[----:B------:R-:W-:-:S04]  /*53d0*/  SEL R15, R3, 0x63400000, !P1 ;  /* 0x63400000030f7807 */ /* 0x000fc80004800000 */
[----:B------:R-:W-:Y:S01]  /*53e0*/  LOP3.LUT R15, R15, 0x800fffff, R13, 0xf8, !PT ;  /* 0x800fffff0f0f7812 */ /* 0x000fe200078ef80d */
[----:B0-----:R-:W-:-:S08]  /*53f0*/  DFMA R6, R16, -R8, 1 ;  /* 0x3ff000001006742b */ /* 0x001fd00000000808 */
[----:B------:R-:W-:-:S08]  /*5400*/  DFMA R6, R6, R6, R6 ;  /* 0x000000060606722b */ /* 0x000fd00000000006 */
[----:B------:R-:W-:Y:S01]  /*5410*/  DFMA R16, R16, R6, R16 ;  /* 0x000000061010722b */ /* 0x000fe20000000010 */
[----:B------:R-:W-:-:S04]  /*5420*/  @!P2 SEL R7, R3, 0x63400000, !P3 ;  /* 0x634000000307a807 */ /* 0x000fc80005800000 */
[----:B------:R-:W-:-:S03]  /*5430*/  @!P2 LOP3.LUT R4, R7, 0x80000000, R13, 0xf8, !PT ;  /* 0x800000000704a812 */ /* 0x000fc600078ef80d */
[----:B------:R-:W-:Y:S01]  /*5440*/  DFMA R6, R16, -R8, 1 ;  /* 0x3ff000001006742b */ /* 0x000fe20000000808 */
[----:B------:R-:W-:Y:S01]  /*5450*/  @!P2 LOP3.LUT R19, R4, 0x100000, RZ, 0xfc, !PT ;  /* 0x001000000413a812 */ /* 0x000fe200078efcff */
[----:B------:R-:W-:-:S05]  /*5460*/  IMAD.MOV.U32 R4, RZ, RZ, R2 ;  /* 0x000000ffff047224 */ /* 0x000fca00078e0002 */
[----:B------:R-:W-:Y:S02]  /*5470*/  @!P2 DFMA R14, R14, 2, -R18 ;  /* 0x400000000e0ea82b */ /* 0x000fe40000000812 */
[----:B------:R-:W-:Y:S01]  /*5480*/  DFMA R16, R16, R6, R16 ;  /* 0x000000061010722b */ /* 0x000fe20000000010 */
[----:B------:R-:W-:-:S07]  /*5490*/  VIADD R7, R5, 0xffffffff ;  /* 0xffffffff05077836 */ /* 0x000fce0000000000 */
[----:B------:R-:W-:Y:S01]  /*54a0*/  @!P2 LOP3.LUT R4, R15, 0x7ff00000, RZ, 0xc0, !PT ;  /* 0x7ff000000f04a812 */ /* 0x000fe200078ec0ff */
[----:B------:R-:W-:-:S03]  /*54b0*/  DMUL R18, R16, R14 ;  /* 0x0000000e10127228 */ /* 0x000fc60000000000 */
[----:B------:R-:W-:-:S04]  /*54c0*/  IADD3 R6, PT, PT, R4, -0x1, RZ ;  /* 0xffffffff04067810 */ /* 0x000fc80007ffe0ff */
[----:B------:R-:W-:Y:S01]  /*54d0*/  ISETP.GT.U32.AND P0, PT, R6, 0x7feffffe, PT ;  /* 0x7feffffe0600780c */ /* 0x000fe20003f04070 */
[----:B------:R-:W-:-:S03]  /*54e0*/  DFMA R30, R18, -R8, R14 ;  /* 0x80000008121e722b */ /* 0x000fc6000000000e */
[----:B------:R-:W-:-:S05]  /*54f0*/  ISETP.GT.U32.OR P0, PT, R7, 0x7feffffe, P0 ;  /* 0x7feffffe0700780c */ /* 0x000fca0000704470 */
[----:B------:R-:W-:-:S08]  /*5500*/  DFMA R16, R16, R30, R18 ;  /* 0x0000001e1010722b */ /* 0x000fd00000000012 */
[----:B------:R-:W-:Y:S05]  /*5510*/  @P0 BRA `(.L_x_2596) ;  /* 0x00000000006c0947 */ /* 0x000fea0003800000 */
[----:B------:R-:W-:-:S04]  /*5520*/  LOP3.LUT R5, R11, 0x7ff00000, RZ, 0xc0, !PT ;  /* 0x7ff000000b057812 */ /* 0x000fc800078ec0ff */
[CC--:B------:R-:W-:Y:S02]  /*5530*/  VIADDMNMX R4, R2.reuse, -R5.reuse, 0xb9600000, !PT ;  /* 0xb960000002047446 */ /* 0x0c0fe40007800905 */
[----:B------:R-:W-:Y:S02]  /*5540*/  ISETP.GE.U32.AND P0, PT, R2, R5, PT ;  /* 0x000000050200720c */ /* 0x000fe40003f06070 */
[----:B------:R-:W-:Y:S02]  /*5550*/  VIMNMX R4, PT, PT, R4, 0x46a00000, PT ;  /* 0x46a0000004047848 */ /* 0x000fe40003fe0100 */
[----:B------:R-:W-:-:S04]  /*5560*/  SEL R3, R3, 0x63400000, !P0 ;  /* 0x6340000003037807 */ /* 0x000fc80004000000 */
[----:B------:R-:W-:Y:S02]  /*5570*/  IADD3 R3, PT, PT, -R3, R4, RZ ;  /* 0x0000000403037210 */ /* 0x000fe40007ffe1ff */
[----:B------:R-:W-:-:S03]  /*5580*/  MOV R4, RZ ;  /* 0x000000ff00047202 */ /* 0x000fc60000000f00 */
[----:B------:R-:W-:-:S06]  /*5590*/  VIADD R5, R3, 0x7fe00000 ;  /* 0x7fe0000003057836 */ /* 0x000fcc0000000000 */
[----:B------:R-:W-:-:S10]  /*55a0*/  DMUL R6, R16, R4 ;  /* 0x0000000410067228 */ /* 0x000fd40000000000 */
[----:B------:R-:W-:-:S13]  /*55b0*/  FSETP.GTU.AND P0, PT, |R7|, 1.469367938527859385e-39, PT ;  /* 0x001000000700780b */ /* 0x000fda0003f0c200 */
[----:B------:R-:W-:Y:S05]  /*55c0*/  @P0 BRA `(.L_x_2597) ;  /* 0x0000000000940947 */ /* 0x000fea0003800000 */
[----:B------:R-:W-:-:S06]  /*55d0*/  DFMA R8, R16, -R8, R14 ;  /* 0x800000081008722b */ /* 0x000fcc000000000e */
[----:B------:R-:W-:-:S04]  /*55e0*/  IMAD.MOV.U32 R8, RZ, RZ, RZ ;  /* 0x000000ffff087224 */ /* 0x000fc800078e00ff */
[C---:B------:R-:W-:Y:S02]  /*55f0*/  FSETP.NEU.AND P0, PT, R9.reuse, RZ, PT ;  /* 0x000000ff0900720b */ /* 0x040fe40003f0d000 */
[----:B------:R-:W-:-:S04]  /*5600*/  LOP3.LUT R10, R9, 0x80000000, R11, 0x48, !PT ;  /* 0x80000000090a7812 */ /* 0x000fc800078e480b */
[----:B------:R-:W-:-:S07]  /*5610*/  LOP3.LUT R9, R10, R5, RZ, 0xfc, !PT ;  /* 0x000000050a097212 */ /* 0x000fce00078efcff */
[----:B------:R-:W-:Y:S05]  /*5620*/  @!P0 BRA `(.L_x_2597) ;  /* 0x00000000007c8947 */ /* 0x000fea0003800000 */
[C---:B------:R-:W-:Y:S01]  /*5630*/  IADD3 R5, PT, PT, -R3.reuse, RZ, RZ ;  /* 0x000000ff03057210 */ /* 0x040fe20007ffe1ff */
[----:B------:R-:W-:Y:S01]  /*5640*/  IMAD.MOV.U32 R4, RZ, RZ, RZ ;  /* 0x000000ffff047224 */ /* 0x000fe200078e00ff */
[----:B------:R-:W-:-:S05]  /*5650*/  IADD3 R3, PT, PT, -R3, -0x43300000, RZ ;  /* 0xbcd0000003037810 */ /* 0x000fca0007ffe1ff */
[----:B------:R-:W-:Y:S02]  /*5660*/  DFMA R4, R6, -R4, R16 ;  /* 0x800000040604722b */ /* 0x000fe40000000010 */
[----:B------:R-:W-:-:S08]  /*5670*/  DMUL.RP R16, R16, R8 ;  /* 0x0000000810107228 */ /* 0x000fd00000008000 */
[----:B------:R-:W-:Y:S02]  /*5680*/  FSETP.NEU.AND P0, PT, |R5|, R3, PT ;  /* 0x000000030500720b */ /* 0x000fe40003f0d200 */
[----:B------:R-:W-:Y:S02]  /*5690*/  LOP3.LUT R3, R17, R10, RZ, 0x3c, !PT ;  /* 0x0000000a11037212 */ /* 0x000fe400078e3cff */
[----:B------:R-:W-:Y:S02]  /*56a0*/  FSEL R6, R16, R6, !P0 ;  /* 0x0000000610067208 */ /* 0x000fe40004000000 */
[----:B------:R-:W-:Y:S01]  /*56b0*/  FSEL R7, R3, R7, !P0 ;  /* 0x0000000703077208 */ /* 0x000fe20004000000 */
[----:B------:R-:W-:Y:S06]  /*56c0*/  BRA `(.L_x_2597) ;  /* 0x0000000000547947 */ /* 0x000fec0003800000 */
.L_x_2596:
[----:B------:R-:W-:-:S14]  /*56d0*/  DSETP.NAN.AND P0, PT, R12, R12, PT ;  /* 0x0000000c0c00722a */ /* 0x000fdc0003f08000 */
[----:B------:R-:W-:Y:S05]  /*56e0*/  @P0 BRA `(.L_x_2598) ;  /* 0x0000000000440947 */ /* 0x000fea0003800000 */
[----:B------:R-:W-:-:S14]  /*56f0*/  DSETP.NAN.AND P0, PT, R10, R10, PT ;  /* 0x0000000a0a00722a */ /* 0x000fdc0003f08000 */
[----:B------:R-:W-:Y:S05]  /*5700*/  @P0 BRA `(.L_x_2599) ;  /* 0x0000000000300947 */ /* 0x000fea0003800000 */
[----:B------:R-:W-:Y:S01]  /*5710*/  ISETP.NE.AND P0, PT, R4, R5, PT ;  /* 0x000000050400720c */ /* 0x000fe20003f05270 */
[----:B------:R-:W-:Y:S01]  /*5720*/  IMAD.MOV.U32 R7, RZ, RZ, -0x80000 ;  /* 0xfff80000ff077424 */ /* 0x000fe200078e00ff */
[----:B------:R-:W-:-:S11]  /*5730*/  MOV R6, 0x0 ;  /* 0x0000000000067802 */ /* 0x000fd60000000f00 */
[----:B------:R-:W-:Y:S05]  /*5740*/  @!P0 BRA `(.L_x_2597) ;  /* 0x0000000000348947 */ /* 0x000fea0003800000 */
[----:B------:R-:W-:Y:S02]  /*5750*/  ISETP.NE.AND P0, PT, R4, 0x7ff00000, PT ;  /* 0x7ff000000400780c */ /* 0x000fe40003f05270 */
[----:B------:R-:W-:Y:S02]  /*5760*/  LOP3.LUT R7, R13, 0x80000000, R11, 0x48, !PT ;  /* 0x800000000d077812 */ /* 0x000fe400078e480b */
[----:B------:R-:W-:-:S13]  /*5770*/  ISETP.EQ.OR P0, PT, R5, RZ, !P0 ;  /* 0x000000ff0500720c */ /* 0x000fda0004702670 */
[----:B------:R-:W-:Y:S02]  /*5780*/  @P0 LOP3.LUT R2, R7, 0x7ff00000, RZ, 0xfc, !PT ;  /* 0x7ff0000007020812 */ /* 0x000fe400078efcff */
[----:B------:R-:W-:Y:S01]  /*5790*/  @!P0 MOV R6, RZ ;  /* 0x000000ff00068202 */ /* 0x000fe20000000f00 */
[----:B------:R-:W-:Y:S01]  /*57a0*/  @P0 IMAD.MOV.U32 R6, RZ, RZ, RZ ;  /* 0x000000ffff060224 */ /* 0x000fe200078e00ff */
[----:B------:R-:W-:Y:S01]  /*57b0*/  @P0 MOV R7, R2 ;  /* 0x0000000200070202 */ /* 0x000fe20000000f00 */
[----:B------:R-:W-:Y:S06]  /*57c0*/  BRA `(.L_x_2597) ;  /* 0x0000000000147947 */ /* 0x000fec0003800000 */
.L_x_2599:
[----:B------:R-:W-:Y:S01]  /*57d0*/  LOP3.LUT R7, R11, 0x80000, RZ, 0xfc, !PT ;  /* 0x000800000b077812 */ /* 0x000fe200078efcff */
[----:B------:R-:W-:Y:S01]  /*57e0*/  IMAD.MOV.U32 R6, RZ, RZ, R10 ;  /* 0x000000ffff067224 */ /* 0x000fe200078e000a */
[----:B------:R-:W-:Y:S06]  /*57f0*/  BRA `(.L_x_2597) ;  /* 0x0000000000087947 */ /* 0x000fec0003800000 */
.L_x_2598:
[----:B------:R-:W-:Y:S02]  /*5800*/  LOP3.LUT R7, R13, 0x80000, RZ, 0xfc, !PT ;  /* 0x000800000d077812 */ /* 0x000fe400078efcff */
[----:B------:R-:W-:-:S07]  /*5810*/  MOV R6, R12 ;  /* 0x0000000c00067202 */ /* 0x000fce0000000f00 */
.L_x_2597:
[----:B------:R-:W-:Y:S05]  /*5820*/  BSYNC.RECONVERGENT B3 ;  /* 0x0000000000037941 */ /* 0x000fea0003800200 */
.L_x_2595:
[----:B------:R-:W-:Y:S02]  /*5830*/  HFMA2 R3, -RZ, RZ, 0, 0 ;  /* 0x00000000ff037431 */ /* 0x000fe400000001ff */
[----:B------:R-:W-:-:S04]  /*5840*/  IMAD.MOV.U32 R2, RZ, RZ, R0 ;  /* 0x000000ffff027224 */ /* 0x000fc800078e0000 */
[----:B------:R-:W-:Y:S05]  /*5850*/  RET.REL.NODEC R2 `(_ZN2at6native18elementwise_kernelILi128ELi2EZNS0_22gpu_kernel_impl_nocastIZZZNS0_17asinh_kernel_cudaERNS_18TensorIteratorBaseEENKUlvE0_clEvENKUlvE_clEvEUldE_EEvS4_RKT_EUliE_EEviT1_) ;  /* 0xffffffa402e87950 */ /* 0x000fea0003c3ffff */
.L_x_2600:
        /* <DEDUP_REMOVED lines=10> */
.L_x_18510:


//--------------------- .text._ZN2at6native27unrolled_elementwise_kernelIZZZNS0_17asinh_kernel_cudaERNS_18TensorIteratorBaseEENKUlvE0_clEvENKUlvE_clEvEUldE_St5arrayIPcLm2EELi4E23TrivialOffsetCalculatorILi1EjESB_NS0_6memory15LoadWithoutCastENSC_16StoreWithoutCastEEEviT_T0_T2_T3_T4_T5_ --------------------------
	.section	.text._ZN2at6native27unrolled_elementwise_kernelIZZZNS0_17asinh_kernel_cudaERNS_18TensorIteratorBaseEENKUlvE0_clEvENKUlvE_clEvEUldE_St5arrayIPcLm2EELi4E23TrivialOffsetCalculatorILi1EjESB_NS0_6memory15LoadWithoutCastENSC_16StoreWithoutCastEEEviT_T0_T2_T3_T4_T5_,"ax",@progbits
	.align	128
        .global         _ZN2at6native27unrolled_elementwise_kernelIZZZNS0_17asinh_kernel_cudaERNS_18TensorIteratorBaseEENKUlvE0_clEvENKUlvE_clEvEUldE_St5arrayIPcLm2EELi4E23TrivialOffsetCalculatorILi1EjESB_NS0_6memory15LoadWithoutCastENSC_16StoreWithoutCastEEEviT_T0_T2_T3_T4_T5_
        .type           _ZN2at6native27unrolled_elementwise_kernelIZZZNS0_17asinh_kernel_cudaERNS_18TensorIteratorBaseEENKUlvE0_clEvENKUlvE_clEvEUldE_St5arrayIPcLm2EELi4E23TrivialOffsetCalculatorILi1EjESB_NS0_6memory15LoadWithoutCastENSC_16StoreWithoutCastEEEviT_T0_T2_T3_T4_T5_,@function
        .size           _ZN2at6native27unrolled_elementwise_kernelIZZZNS0_17asinh_kernel_cudaERNS_18TensorIteratorBaseEENKUlvE0_clEvENKUlvE_clEvEUldE_St5arrayIPcLm2EELi4E23TrivialOffsetCalculatorILi1EjESB_NS0_6memory15LoadWithoutCastENSC_16StoreWithoutCastEEEviT_T0_T2_T3_T4_T5_,(.L_x_18511 - _ZN2at6native27unrolled_elementwise_kernelIZZZNS0_17asinh_kernel_cudaERNS_18TensorIteratorBaseEENKUlvE0_clEvENKUlvE_clEvEUldE_St5arrayIPcLm2EELi4E23TrivialOffsetCalculatorILi1EjESB_NS0_6memory15LoadWithoutCastENSC_16StoreWithoutCastEEEviT_T0_T2_T3_T4_T5_)
        .other          _ZN2at6native27unrolled_elementwise_kernelIZZZNS0_17asinh_kernel_cudaERNS_18TensorIteratorBaseEENKUlvE0_clEvENKUlvE_clEvEUldE_St5arrayIPcLm2EELi4E23TrivialOffsetCalculatorILi1EjESB_NS0_6memory15LoadWithoutCastENSC_16StoreWithoutCastEEEviT_T0_T2_T3_T4_T5_,@"STO_CUDA_ENTRY STV_DEFAULT"
_ZN2at6native27unrolled_elementwise_kernelIZZZNS0_17asinh_kernel_cudaERNS_18TensorIteratorBaseEENKUlvE0_clEvENKUlvE_clEvEUldE_St5arrayIPcLm2EELi4E23TrivialOffsetCalculatorILi1EjESB_NS0_6memory15LoadWithoutCastENSC_16StoreWithoutCastEEEviT_T0_T2_T3_T4_T5_:
.text._ZN2at6native27unrolled_elementwise_kernelIZZZNS0_17asinh_kernel_cudaERNS_18TensorIteratorBaseEENKUlvE0_clEvENKUlvE_clEvEUldE_St5arrayIPcLm2EELi4E23TrivialOffsetCalculatorILi1EjESB_NS0_6memory15LoadWithoutCastENSC_16StoreWithoutCastEEEviT_T0_T2_T3_T4_T5_:
[----:B------:R-:W-:Y:S01]  /*0000*/  LDC R1, c[0x0][0x37c] ;  /* 0x0000df00ff017b82 */ /* 0x000fe20000000800 */
[----:B------:R-:W0:Y:S07]  /*0010*/  S2R R7, SR_CTAID.X ;  /* 0x0000000000077919 */ /* 0x000e2e0000002500 */
[----:B------:R-:W0:Y:S01]  /*0020*/  LDC R2, c[0x0][0x380] ;  /* 0x0000e000ff027b82 */ /* 0x000e220000000800 */
[----:B------:R-:W1:Y:S01]  /*0030*/  LDCU.64 UR4, c[0x0][0x358] ;  /* 0x00006b00ff0477ac */ /* 0x000e620008000a00 */
[----:B------:R-:W-:Y:S01]  /*0040*/  CS2R R26, SRZ ;  /* 0x00000000001a7805 */ /* 0x000fe2000001ff00 */
[----:B------:R-:W2:Y:S01]  /*0050*/  S2R R0, SR_TID.X ;  /* 0x0000000000007919 */ /* 0x000ea20000002100 */
[----:B------:R-:W-:-:S02]  /*0060*/  CS2R R22, SRZ ;  /* 0x0000000000167805 */ /* 0x000fc4000001ff00 */
[----:B------:R-:W-:Y:S01]  /*0070*/  CS2R R24, SRZ ;  /* 0x0000000000187805 */ /* 0x000fe2000001ff00 */
[----:B0-----:R-:W-:Y:S02]  /*0080*/  IMAD R5, R7, -0x200, R2 ;  /* 0xfffffe0007057824 */ /* 0x001fe400078e0202 */
[----:B--2---:R-:W-:-:S03]  /*0090*/  IMAD.MOV.U32 R4, RZ, RZ, R0 ;  /* 0x000000ffff047224 */ /* 0x004fc600078e0000 */
[----:B------:R-:W-:-:S13]  /*00a0*/  ISETP.GE.AND P0, PT, R0, R5, PT ;  /* 0x000000050000720c */ /* 0x000fda0003f06270 */
[----:B------:R-:W-:Y:S01]  /*00b0*/  @!P0 VIADD R0, R4, 0x80 ;  /* 0x0000008004008836 */ /* 0x000fe20000000000 */
[----:B------:R-:W0:Y:S01]  /*00c0*/  @!P0 LDC.64 R2, c[0x0][0x390] ;  /* 0x0000e400ff028b82 */ /* 0x000e220000000a00 */
[----:B------:R-:W-:-:S03]  /*00d0*/  @!P0 IMAD R13, R7, 0x200, R4 ;  /* 0x00000200070d8824 */ /* 0x000fc600078e0204 */
[----:B------:R-:W-:-:S13]  /*00e0*/  ISETP.GE.AND P1, PT, R0, R5, PT ;  /* 0x000000050000720c */ /* 0x000fda0003f26270 */
[----:B------:R-:W-:Y:S01]  /*00f0*/  @!P1 IMAD R17, R7, 0x200, R0 ;  /* 0x0000020007119824 */ /* 0x000fe200078e0200 */
[----:B------:R-:W2:Y:S01]  /*0100*/  @!P1 LDC.64 R8, c[0x0][0x390] ;  /* 0x0000e400ff089b82 */ /* 0x000ea20000000a00 */
[----:B------:R-:W-:-:S05]  /*0110*/  @!P1 VIADD R0, R0, 0x80 ;  /* 0x0000008000009836 */ /* 0x000fca0000000000 */
[----:B------:R-:W-:Y:S01]  /*0120*/  ISETP.GE.AND P3, PT, R0, R5, PT ;  /* 0x000000050000720c */ /* 0x000fe20003f66270 */
[----:B0-----:R-:W-:-:S05]  /*0130*/  @!P0 IMAD.WIDE.U32 R2, R13, 0x8, R2 ;  /* 0x000000080d028825 */ /* 0x001fca00078e0002 */
[----:B-1----:R0:W5:Y:S07]  /*0140*/  @!P0 LDG.E.64 R24, desc[UR4][R2.64] ;  /* 0x0000000402188981 */ /* 0x00216e000c1e1b00 */
[----:B------:R-:W-:Y:S01]  /*0150*/  @!P3 IMAD R21, R7, 0x200, R0 ;  /* 0x000002000715b824 */ /* 0x000fe200078e0200 */
[----:B------:R-:W1:Y:S01]  /*0160*/  @!P3 LDC.64 R10, c[0x0][0x390] ;  /* 0x0000e400ff0abb82 */ /* 0x000e620000000a00 */
[----:B------:R-:W-:Y:S02]  /*0170*/  @!P3 VIADD R0, R0, 0x80 ;  /* 0x000000800000b836 */ /* 0x000fe40000000000 */
[----:B--2---:R-:W-:-:S03]  /*0180*/  @!P1 IMAD.WIDE.U32 R8, R17, 0x8, R8 ;  /* 0x0000000811089825 */ /* 0x004fc600078e0008 */
[----:B------:R-:W-:Y:S02]  /*0190*/  ISETP.GE.AND P2, PT, R0, R5, PT ;  /* 0x000000050000720c */ /* 0x000fe40003f46270 */
[----:B------:R0:W5:Y:S11]  /*01a0*/  @!P1 LDG.E.64 R26, desc[UR4][R8.64] ;  /* 0x00000004081a9981 */ /* 0x000176000c1e1b00 */
[----:B------:R-:W2:Y:S01]  /*01b0*/  @!P2 LDC.64 R14, c[0x0][0x390] ;  /* 0x0000e400ff0eab82 */ /* 0x000ea20000000a00 */
[----:B------:R-:W-:-:S02]  /*01c0*/  @!P2 IMAD R19, R7, 0x200, R0 ;  /* 0x000002000713a824 */ /* 0x000fc400078e0200 */
[----:B-1----:R-:W-:-:S05]  /*01d0*/  @!P3 IMAD.WIDE.U32 R12, R21, 0x8, R10 ;  /* 0x00000008150cb825 */ /* 0x002fca00078e000a */
[----:B------:R0:W5:Y:S01]  /*01e0*/  @!P3 LDG.E.64 R22, desc[UR4][R12.64] ;  /* 0x000000040c16b981 */ /* 0x000162000c1e1b00 */
[----:B--2---:R-:W-:Y:S01]  /*01f0*/  @!P2 IMAD.WIDE.U32 R10, R19, 0x8, R14 ;  /* 0x00000008130aa825 */ /* 0x004fe200078e000e */
[----:B------:R-:W-:-:S06]  /*0200*/  CS2R R14, SRZ ;  /* 0x00000000000e7805 */ /* 0x000fcc000001ff00 */
[----:B------:R0:W5:Y:S01]  /*0210*/  @!P2 LDG.E.64 R14, desc[UR4][R10.64] ;  /* 0x000000040a0ea981 */ /* 0x000162000c1e1b00 */
[----:B------:R-:W-:Y:S01]  /*0220*/  ISETP.GE.AND P0, PT, R4, R5, PT ;  /* 0x000000050400720c */ /* 0x000fe20003f06270 */
[----:B------:R-:W-:-:S12]  /*0230*/  BSSY.RECONVERGENT B1, `(.L_x_2601) ;  /* 0x00000ae000017945 */ /* 0x000fd80003800200 */
[----:B0-----:R-:W-:Y:S05]  /*0240*/  @P0 BRA `(.L_x_2602) ;  /* 0x0000000800b00947 */ /* 0x001fea0003800000 */
[----:B-----5:R-:W-:Y:S01]  /*0250*/  DFMA R2, R24, R24, 1 ;  /* 0x3ff000001802742b */ /* 0x020fe20000000018 */
[----:B------:R-:W-:Y:S01]  /*0260*/  IMAD.MOV.U32 R8, RZ, RZ, RZ ;  /* 0x000000ffff087224 */ /* 0x000fe200078e00ff */
[----:B------:R-:W-:Y:S01]  /*0270*/  BSSY.RECONVERGENT B2, `(.L_x_2603) ;  /* 0x00000a2000027945 */ /* 0x000fe20003800200 */
[----:B------:R-:W-:Y:S02]  /*0280*/  IMAD.MOV.U32 R12, RZ, RZ, 0x0 ;  /* 0x00000000ff0c7424 */ /* 0x000fe400078e00ff */
[----:B------:R-:W-:Y:S01]  /*0290*/  IMAD.MOV.U32 R13, RZ, RZ, 0x3fd80000 ;  /* 0x3fd80000ff0d7424 */ /* 0x000fe200078e00ff */
[----:B------:R-:W0:Y:S02]  /*02a0*/  MUFU.RSQ64H R9, R3 ;  /* 0x0000000300097308 */ /* 0x000e240000001c00 */
[----:B0-----:R-:W-:-:S08]  /*02b0*/  DMUL R10, R8, R8 ;  /* 0x00000008080a7228 */ /* 0x001fd00000000000 */
[----:B------:R-:W-:-:S08]  /*02c0*/  DFMA R10, R2, -R10, 1 ;  /* 0x3ff00000020a742b */ /* 0x000fd0000000080a */
[----:B------:R-:W-:Y:S02]  /*02d0*/  DFMA R12, R10, R12, 0.5 ;  /* 0x3fe000000a0c742b */ /* 0x000fe4000000000c */
[----:B------:R-:W-:-:S08]  /*02e0*/  DMUL R10, R8, R10 ;  /* 0x0000000a080a7228 */ /* 0x000fd00000000000 */
[----:B------:R-:W-:Y:S01]  /*02f0*/  DFMA R10, R12, R10, R8 ;  /* 0x0000000a0c0a722b */ /* 0x000fe20000000008 */
[----:B------:R-:W-:Y:S02]  /*0300*/  LOP3.LUT R13, R25, 0x7fffffff, RZ, 0xc0, !PT ;  /* 0x7fffffff190d7812 */ /* 0x000fe400078ec0ff */
[----:B------:R-:W-:Y:S02]  /*0310*/  MOV R12, R24 ;  /* 0x00000018000c7202 */ /* 0x000fe40000000f00 */
[----:B------:R-:W-:-:S03]  /*0320*/  ISETP.GT.U32.AND P2, PT, R13, 0x43dfffff, PT ;  /* 0x43dfffff0d00780c */ /* 0x000fc60003f44070 */
[----:B------:R-:W-:Y:S01]  /*0330*/  DFMA R8, R2, R10, 1 ;  /* 0x3ff000000208742b */ /* 0x000fe2000000000a */
[----:B------:R-:W-:-:S05]  /*0340*/  IMAD.MOV.U32 R10, RZ, RZ, RZ ;  /* 0x000000ffff0a7224 */ /* 0x000fca00078e00ff */
        /* <DEDUP_REMOVED lines=30> */
[----:B------:R-:W-:Y:S02]  /*0530*/  IMAD.MOV.U32 R16, RZ, RZ, R10 ;  /* 0x000000ffff107224 */ /* 0x000fe400078e000a */
[----:B------:R-:W-:-:S07]  /*0540*/  IMAD.MOV.U32 R17, RZ, RZ, R11 ;  /* 0x000000ffff117224 */ /* 0x000fce00078e000b */
[----:B------:R-:W-:Y:S05]  /*0550*/  CALL.REL.NOINC `($__internal_3_$__cuda_sm20_div_rn_f64_full) ;  /* 0x00000028009c7944 */ /* 0x000fea0003c00000 */
[----:B------:R-:W-:-:S07]  /*0560*/  IMAD.MOV.U32 R28, RZ, RZ, R0 ;  /* 0x000000ffff1c7224 */ /* 0x000fce00078e0000 */
.L_x_2606:
[----:B------:R-:W-:Y:S05]  /*0570*/  BSYNC.RECONVERGENT B3 ;  /* 0x0000000000037941 */ /* 0x000fea0003800200 */
.L_x_2605:
        /* <DEDUP_REMOVED lines=30> */
.L_x_2604:
[----:B------:R-:W-:-:S10]  /*0760*/  DADD R2, R10, 1 ;  /* 0x3ff000000a027429 */ /* 0x000fd40000000000 */
[----:B------:R-:W-:Y:S01]  /*0770*/  ISETP.GT.AND P0, PT, R3, 0xfffff, PT ;  /* 0x000fffff0300780c */ /* 0x000fe20003f04270 */
[----:B------:R-:W-:Y:S02]  /*0780*/  IMAD.MOV.U32 R8, RZ, RZ, R2 ;  /* 0x000000ffff087224 */ /* 0x000fe400078e0002 */
[----:B------:R-:W-:-:S10]  /*0790*/  IMAD.MOV.U32 R9, RZ, RZ, R3 ;  /* 0x000000ffff097224 */ /* 0x000fd400078e0003 */
[----:B------:R-:W-:-:S10]  /*07a0*/  @!P0 DMUL R8, R8, 1.80143985094819840000e+16 ;  /* 0x4350000008088828 */ /* 0x000fd40000000000 */
[----:B------:R-:W-:Y:S02]  /*07b0*/  @!P0 IMAD.MOV.U32 R3, RZ, RZ, R9 ;  /* 0x000000ffff038224 */ /* 0x000fe400078e0009 */
[----:B------:R-:W-:Y:S02]  /*07c0*/  @!P0 IMAD.MOV.U32 R2, RZ, RZ, R8 ;  /* 0x000000ffff028224 */ /* 0x000fe400078e0008 */
[----:B------:R-:W-:-:S05]  /*07d0*/  VIADD R0, R3, 0xffffffff ;  /* 0xffffffff03007836 */ /* 0x000fca0000000000 */
[----:B------:R-:W-:Y:S02]  /*07e0*/  ISETP.GT.U32.AND P1, PT, R0, 0x7feffffe, PT ;  /* 0x7feffffe0000780c */ /* 0x000fe40003f24070 */
[----:B------:R-:W-:Y:S01]  /*07f0*/  MOV R0, 0xfffffc01 ;  /* 0xfffffc0100007802 */ /* 0x000fe20000000f00 */
[----:B------:R-:W-:-:S10]  /*0800*/  @!P0 IMAD.MOV.U32 R0, RZ, RZ, -0x435 ;  /* 0xfffffbcbff008424 */ /* 0x000fd400078e00ff */
[----:B------:R-:W-:Y:S05]  /*0810*/  @P1 BRA `(.L_x_2608) ;  /* 0x0000000400041947 */ /* 0x000fea0003800000 */
[----:B------:R-:W-:Y:S01]  /*0820*/  LOP3.LUT R6, R3, 0xfffff, RZ, 0xc0, !PT ;  /* 0x000fffff03067812 */ /* 0x000fe200078ec0ff */
[----:B------:R-:W-:Y:S01]  /*0830*/  IMAD.MOV.U32 R8, RZ, RZ, R2 ;  /* 0x000000ffff087224 */ /* 0x000fe200078e0002 */
[----:B------:R-:W-:Y:S01]  /*0840*/  UMOV UR6, 0x3ae80f1e ;  /* 0x3ae80f1e00067882 */ /* 0x000fe20000000000 */
[----:B------:R-:W-:Y:S01]  /*0850*/  IMAD.MOV.U32 R10, RZ, RZ, RZ ;  /* 0x000000ffff0a7224 */ /* 0x000fe200078e00ff */
[----:B------:R-:W-:Y:S01]  /*0860*/  LOP3.LUT R9, R6, 0x3ff00000, RZ, 0xfc, !PT ;  /* 0x3ff0000006097812 */ /* 0x000fe200078efcff */
[----:B------:R-:W-:Y:S01]  /*0870*/  IMAD.MOV.U32 R28, RZ, RZ, -0x748574fc ;  /* 0x8b7a8b04ff1c7424 */ /* 0x000fe200078e00ff */
        /* <DEDUP_REMOVED lines=59> */
.L_x_2608:
[----:B------:R-:W-:Y:S01]  /*0c30*/  IMAD.MOV.U32 R2, RZ, RZ, 0x0 ;  /* 0x00000000ff027424 */ /* 0x000fe200078e00ff */
[----:B------:R-:W-:Y:S02]  /*0c40*/  MOV R3, 0x7ff00000 ;  /* 0x7ff0000000037802 */ /* 0x000fe40000000f00 */
[----:B------:R-:W-:-:S04]  /*0c50*/  LOP3.LUT P0, RZ, R9, 0x7fffffff, RZ, 0xc0, !PT ;  /* 0x7fffffff09ff7812 */ /* 0x000fc8000780c0ff */
[----:B------:R-:W-:-:S10]  /*0c60*/  DFMA R2, R8, R2, +INF ;  /* 0x7ff000000802742b */ /* 0x000fd40000000002 */
[----:B------:R-:W-:Y:S02]  /*0c70*/  FSEL R8, R2, RZ, P0 ;  /* 0x000000ff02087208 */ /* 0x000fe40000000000 */
[----:B------:R-:W-:-:S07]  /*0c80*/  FSEL R9, R3, -QNAN , P0 ;  /* 0xfff0000003097808 */ /* 0x000fce0000000000 */
.L_x_2607:
[----:B------:R-:W-:Y:S05]  /*0c90*/  BSYNC.RECONVERGENT B2 ;  /* 0x0000000000027941 */ /* 0x000fea0003800200 */
.L_x_2603:
[----:B------:R-:W-:Y:S01]  /*0ca0*/  UMOV UR6, 0xfefa39ef ;  /* 0xfefa39ef00067882 */ /* 0x000fe20000000000 */
[----:B------:R-:W-:Y:S01]  /*0cb0*/  UMOV UR7, 0x3fe62e42 ;  /* 0x3fe62e4200077882 */ /* 0x000fe20000000000 */
[----:B------:R-:W-:Y:S01]  /*0cc0*/  ISETP.GT.U32.AND P0, PT, R13, 0x43dfffff, PT ;  /* 0x43dfffff0d00780c */ /* 0x000fe20003f04070 */
[----:B------:R-:W-:-:S10]  /*0cd0*/  DADD R2, R8, UR6 ;  /* 0x0000000608027e29 */ /* 0x000fd40008000000 */
[----:B------:R-:W-:Y:S02]  /*0ce0*/  FSEL R3, R3, R9, P0 ;  /* 0x0000000903037208 */ /* 0x000fe40000000000 */
[----:B------:R-:W-:Y:S02]  /*0cf0*/  FSEL R12, R2, R8, P0 ;  /* 0x00000008020c7208 */ /* 0x000fe40000000000 */
[----:B------:R-:W-:-:S07]  /*0d00*/  LOP3.LUT R13, R3, 0x80000000, R25, 0xb8, !PT ;  /* 0x80000000030d7812 */ /* 0x000fce00078eb819 */
.L_x_2602:
[----:B------:R-:W-:Y:S05]  /*0d10*/  BSYNC.RECONVERGENT B1 ;  /* 0x0000000000017941 */ /* 0x000fea0003800200 */
.L_x_2601:
[----:B------:R-:W-:Y:S01]  /*0d20*/  VIADD R3, R4, 0x80 ;  /* 0x0000008004037836 */ /* 0x000fe20000000000 */
[----:B------:R-:W-:Y:S04]  /*0d30*/  BSSY.RECONVERGENT B1, `(.L_x_2609) ;  /* 0x00000ac000017945 */ /* 0x000fe80003800200 */
[----:B------:R-:W-:-:S13]  /*0d40*/  ISETP.GE.AND P0, PT, R3, R5, PT ;  /* 0x000000050300720c */ /* 0x000fda0003f06270 */
[----:B------:R-:W-:Y:S05]  /*0d50*/  @P0 BRA `(.L_x_2610) ;  /* 0x0000000800a40947 */ /* 0x000fea0003800000 */
[----:B-----5:R-:W-:Y:S01]  /*0d60*/  DFMA R8, R26, R26, 1 ;  /* 0x3ff000001a08742b */ /* 0x020fe2000000001a */
        /* <DEDUP_REMOVED lines=33> */
[----:B------:R-:W-:Y:S02]  /*0f80*/  ISETP.GE.U32.AND P1, PT, R0, 0x7fefffff, PT ;  /* 0x7fefffff0000780c */ /* 0x000fe40003f26070 */
[----:B------:R-:W-:Y:S01]  /*0f90*/  MOV R0, 0xfffffc01 ;  /* 0xfffffc0100007802 */ /* 0x000fe20000000f00 */
        /* <DEDUP_REMOVED lines=73> */
.L_x_2612:
        /* <DEDUP_REMOVED lines=18> */
[----:B------:R-:W-:Y:S01]  /*1550*/  MOV R6, 0x1580 ;  /* 0x0000158000067802 */ /* 0x000fe20000000f00 */
[----:B------:R-:W-:-:S07]  /*1560*/  IMAD.MOV.U32 R17, RZ, RZ, R11 ;  /* 0x000000ffff117224 */ /* 0x000fce00078e000b */
[----:B------:R-:W-:Y:S05]  /*1570*/  CALL.REL.NOINC `($__internal_3_$__cuda_sm20_div_rn_f64_full) ;  /* 0x0000001800947944 */ /* 0x000fea0003c00000 */
[----:B------:R-:W-:-:S07]  /*1580*/  IMAD.MOV.U32 R28, RZ, RZ, R0 ;  /* 0x000000ffff1c7224 */ /* 0x000fce00078e0000 */
.L_x_2615:
[----:B------:R-:W-:Y:S05]  /*1590*/  BSYNC.RECONVERGENT B3 ;  /* 0x0000000000037941 */ /* 0x000fea0003800200 */
.L_x_2614:
        /* <DEDUP_REMOVED lines=29> */
.L_x_2613:
[----:B------:R-:W-:Y:S05]  /*1770*/  BSYNC.RECONVERGENT B2 ;  /* 0x0000000000027941 */ /* 0x000fea0003800200 */
.L_x_2611:
[----:B------:R-:W-:Y:S01]  /*1780*/  UMOV UR6, 0xfefa39ef ;  /* 0xfefa39ef00067882 */ /* 0x000fe20000000000 */
[----:B------:R-:W-:Y:S01]  /*1790*/  UMOV UR7, 0x3fe62e42 ;  /* 0x3fe62e4200077882 */ /* 0x000fe20000000000 */
[----:B------:R-:W-:Y:S01]  /*17a0*/  ISETP.GT.U32.AND P0, PT, R25, 0x43dfffff, PT ;  /* 0x43dfffff1900780c */ /* 0x000fe20003f04070 */
[----:B------:R-:W-:-:S10]  /*17b0*/  DADD R10, R16, UR6 ;  /* 0x00000006100a7e29 */ /* 0x000fd40008000000 */
[----:B------:R-:W-:Y:S02]  /*17c0*/  FSEL R9, R11, R17, P0 ;  /* 0x000000110b097208 */ /* 0x000fe40000000000 */
[----:B------:R-:W-:Y:S02]  /*17d0*/  FSEL R10, R10, R16, P0 ;  /* 0x000000100a0a7208 */ /* 0x000fe40000000000 */
[----:B------:R-:W-:-:S07]  /*17e0*/  LOP3.LUT R11, R9, 0x80000000, R27, 0xb8, !PT ;  /* 0x80000000090b7812 */ /* 0x000fce00078eb81b */
.L_x_2610:
[----:B------:R-:W-:Y:S05]  /*17f0*/  BSYNC.RECONVERGENT B1 ;  /* 0x0000000000017941 */ /* 0x000fea0003800200 */
.L_x_2609:
        /* <DEDUP_REMOVED lines=113> */
.L_x_2619:
        /* <DEDUP_REMOVED lines=22> */
.L_x_2622:
[----:B------:R-:W-:Y:S05]  /*2070*/  BSYNC.RECONVERGENT B3 ;  /* 0x0000000000037941 */ /* 0x000fea0003800200 */
.L_x_2621:
        /* <DEDUP_REMOVED lines=29> */
.L_x_2620:
[----:B------:R-:W-:Y:S05]  /*2250*/  BSYNC.RECONVERGENT B2 ;  /* 0x0000000000027941 */ /* 0x000fea0003800200 */
.L_x_2618:
[----:B------:R-:W-:Y:S01]  /*2260*/  UMOV UR6, 0xfefa39ef ;  /* 0xfefa39ef00067882 */ /* 0x000fe20000000000 */
[----:B------:R-:W-:Y:S01]  /*2270*/  UMOV UR7, 0x3fe62e42 ;  /* 0x3fe62e4200077882 */ /* 0x000fe20000000000 */
[----:B------:R-:W-:Y:S01]  /*2280*/  ISETP.GT.U32.AND P0, PT, R25, 0x43dfffff, PT ;  /* 0x43dfffff1900780c */ /* 0x000fe20003f04070 */
[----:B------:R-:W-:-:S10]  /*2290*/  DADD R8, R26, UR6 ;  /* 0x000000061a087e29 */ /* 0x000fd40008000000 */
[----:B------:R-:W-:Y:S02]  /*22a0*/  FSEL R9, R9, R27, P0 ;  /* 0x0000001b09097208 */ /* 0x000fe40000000000 */
[----:B------:R-:W-:Y:S02]  /*22b0*/  FSEL R22, R8, R26, P0 ;  /* 0x0000001a08167208 */ /* 0x000fe40000000000 */
[----:B------:R-:W-:-:S07]  /*22c0*/  LOP3.LUT R23, R9, 0x80000000, R23, 0xb8, !PT ;  /* 0x8000000009177812 */ /* 0x000fce00078eb817 */
.L_x_2617:
[----:B------:R-:W-:Y:S05]  /*22d0*/  BSYNC.RECONVERGENT B1 ;  /* 0x0000000000017941 */ /* 0x000fea0003800200 */
.L_x_2616:
        /* <DEDUP_REMOVED lines=61> */
[----:B------:R-:W-:Y:S01]  /*26b0*/  @P0 VIADD R19, R17, 0xfff00000 ;  /* 0xfff0000011130836 */ /* 0x000fe20000000000 */
[----:B------:R-:W-:-:S03]  /*26c0*/  @P0 IADD3 R0, PT, PT, R0, 0x1, RZ ;  /* 0x0000000100000810 */ /* 0x000fc60007ffe0ff */
        /* <DEDUP_REMOVED lines=50> */
.L_x_2626:
        /* <DEDUP_REMOVED lines=22> */
.L_x_2629:
[----:B------:R-:W-:Y:S05]  /*2b50*/  BSYNC.RECONVERGENT B3 ;  /* 0x0000000000037941 */ /* 0x000fea0003800200 */
.L_x_2628:
        /* <DEDUP_REMOVED lines=29> */
.L_x_2627:
[----:B------:R-:W-:Y:S05]  /*2d30*/  BSYNC.RECONVERGENT B2 ;  /* 0x0000000000027941 */ /* 0x000fea0003800200 */
.L_x_2625:
[----:B------:R-:W-:Y:S01]  /*2d40*/  UMOV UR6, 0xfefa39ef ;  /* 0xfefa39ef00067882 */ /* 0x000fe20000000000 */
[----:B------:R-:W-:Y:S01]  /*2d50*/  UMOV UR7, 0x3fe62e42 ;  /* 0x3fe62e4200077882 */ /* 0x000fe20000000000 */
[----:B------:R-:W-:Y:S01]  /*2d60*/  ISETP.GT.U32.AND P0, PT, R25, 0x43dfffff, PT ;  /* 0x43dfffff1900780c */ /* 0x000fe20003f04070 */
[----:B------:R-:W-:-:S10]  /*2d70*/  DADD R8, R26, UR6 ;  /* 0x000000061a087e29 */ /* 0x000fd40008000000 */
[----:B------:R-:W-:Y:S02]  /*2d80*/  FSEL R9, R9, R27, P0 ;  /* 0x0000001b09097208 */ /* 0x000fe40000000000 */
[----:B------:R-:W-:Y:S02]  /*2d90*/  FSEL R8, R8, R26, P0 ;  /* 0x0000001a08087208 */ /* 0x000fe40000000000 */
[----:B------:R-:W-:-:S07]  /*2da0*/  LOP3.LUT R9, R9, 0x80000000, R15, 0xb8, !PT ;  /* 0x8000000009097812 */ /* 0x000fce00078eb80f */
.L_x_2624:
[----:B------:R-:W-:Y:S05]  /*2db0*/  BSYNC.RECONVERGENT B1 ;  /* 0x0000000000017941 */ /* 0x000fea0003800200 */
.L_x_2623:
[----:B------:R-:W-:Y:S01]  /*2dc0*/  ISETP.GE.AND P0, PT, R4, R5, PT ;  /* 0x000000050400720c */ /* 0x000fe20003f06270 */
[----:B------:R-:W-:Y:S04]  /*2dd0*/  BSSY.RECONVERGENT B0, `(.L_x_2630) ;  /* 0x0000017000007945 */ /* 0x000fe80003800200 */
[----:B------:R-:W-:Y:S08]  /*2de0*/  BSSY.RELIABLE B1, `(.L_x_2631) ;  /* 0x000000f000017945 */ /* 0x000ff00003800100 */
[----:B------:R-:W-:Y:S05]  /*2df0*/  @P0 BRA `(.L_x_2632) ;  /* 0x0000000000340947 */ /* 0x000fea0003800000 */
[----:B-----5:R-:W0:Y:S01]  /*2e00*/  LDC.64 R14, c[0x0][0x388] ;  /* 0x0000e200ff0e7b82 */ /* 0x020e220000000a00 */
[----:B------:R-:W-:Y:S02]  /*2e10*/  IMAD R17, R7, 0x200, R4 ;  /* 0x0000020007117824 */ /* 0x000fe400078e0204 */
[----:B------:R-:W-:-:S05]  /*2e20*/  IMAD.MOV.U32 R4, RZ, RZ, R3 ;  /* 0x000000ffff047224 */ /* 0x000fca00078e0003 */
[----:B------:R-:W-:-:S13]  /*2e30*/  ISETP.GE.AND P0, PT, R4, R5, PT ;  /* 0x000000050400720c */ /* 0x000fda0003f06270 */
[----:B------:R-:W-:Y:S05]  /*2e40*/  @P0 BREAK.RELIABLE B1 ;  /* 0x0000000000010942 */ /* 0x000fea0003800100 */
[----:B0-----:R-:W-:-:S05]  /*2e50*/  IMAD.WIDE.U32 R14, R17, 0x8, R14 ;  /* 0x00000008110e7825 */ /* 0x001fca00078e000e */
[----:B------:R0:W-:Y:S01]  /*2e60*/  STG.E.64 desc[UR4][R14.64], R12 ;  /* 0x0000000c0e007986 */ /* 0x0001e2000c101b04 */
[----:B------:R-:W-:Y:S05]  /*2e70*/  @P0 BRA `(.L_x_2633) ;  /* 0x0000000000300947 */ /* 0x000fea0003800000 */
[----:B------:R-:W1:Y:S01]  /*2e80*/  LDC.64 R2, c[0x0][0x388] ;  /* 0x0000e200ff027b82 */ /* 0x000e620000000a00 */
[----:B0-----:R-:W-:Y:S01]  /*2e90*/  LEA R13, R7, R4, 0x9 ;  /* 0x00000004070d7211 */ /* 0x001fe200078e48ff */
[----:B------:R-:W-:-:S04]  /*2ea0*/  VIADD R4, R4, 0x80 ;  /* 0x0000008004047836 */ /* 0x000fc80000000000 */
[----:B-1----:R-:W-:-:S05]  /*2eb0*/  IMAD.WIDE.U32 R2, R13, 0x8, R2 ;  /* 0x000000080d027825 */ /* 0x002fca00078e0002 */
[----:B------:R0:W-:Y:S02]  /*2ec0*/  STG.E.64 desc[UR4][R2.64], R10 ;  /* 0x0000000a02007986 */ /* 0x0001e4000c101b04 */
.L_x_2632:
[----:B------:R-:W-:Y:S05]  /*2ed0*/  BSYNC.RELIABLE B1 ;  /* 0x0000000000017941 */ /* 0x000fea0003800100 */
.L_x_2631:
[----:B------:R-:W-:-:S13]  /*2ee0*/  ISETP.GE.AND P0, PT, R4, R5, PT ;  /* 0x000000050400720c */ /* 0x000fda0003f06270 */
[----:B0-----:R-:W0:Y:S01]  /*2ef0*/  @!P0 LDC.64 R2, c[0x0][0x388] ;  /* 0x0000e200ff028b82 */ /* 0x001e220000000a00 */
[----:B------:R-:W-:Y:S02]  /*2f00*/  @!P0 IMAD R11, R7, 0x200, R4 ;  /* 0x00000200070b8824 */ /* 0x000fe400078e0204 */
[----:B------:R-:W-:Y:S02]  /*2f10*/  @!P0 VIADD R4, R4, 0x80 ;  /* 0x0000008004048836 */ /* 0x000fe40000000000 */
[----:B0-----:R-:W-:-:S05]  /*2f20*/  @!P0 IMAD.WIDE.U32 R2, R11, 0x8, R2 ;  /* 0x000000080b028825 */ /* 0x001fca00078e0002 */
[----:B-----5:R1:W-:Y:S02]  /*2f30*/  @!P0 STG.E.64 desc[UR4][R2.64], R22 ;  /* 0x0000001602008986 */ /* 0x0203e4000c101b04 */
.L_x_2633:
[----:B------:R-:W-:Y:S05]  /*2f40*/  BSYNC.RECONVERGENT B0 ;  /* 0x0000000000007941 */ /* 0x000fea0003800200 */
.L_x_2630:
[----:B------:R-:W-:Y:S05]  /*2f50*/  WARPSYNC.ALL ;  /* 0x0000000000007948 */ /* 0x000fea0003800000 */
[----:B------:R-:W-:-:S13]  /*2f60*/  ISETP.GE.AND P0, PT, R4, R5, PT ;  /* 0x000000050400720c */ /* 0x000fda0003f06270 */
[----:B------:R-:W-:Y:S05]  /*2f70*/  @P0 EXIT ;  /* 0x000000000000094d */ /* 0x000fea0003800000 */
[----:B-1----:R-:W1:Y:S01]  /*2f80*/  LDC.64 R2, c[0x0][0x388] ;  /* 0x0000e200ff027b82 */ /* 0x002e620000000a00 */
[----:B------:R-:W-:-:S04]  /*2f90*/  IMAD R7, R7, 0x200, R4 ;  /* 0x0000020007077824 */ /* 0x000fc800078e0204 */
[----:B-1----:R-:W-:-:S05]  /*2fa0*/  IMAD.WIDE.U32 R2, R7, 0x8, R2 ;  /* 0x0000000807027825 */ /* 0x002fca00078e0002 */
[----:B------:R-:W-:Y:S01]  /*2fb0*/  STG.E.64 desc[UR4][R2.64], R8 ;  /* 0x0000000802007986 */ /* 0x000fe2000c101b04 */
[----:B------:R-:W-:Y:S05]  /*2fc0*/  EXIT ;  /* 0x000000000000794d */ /* 0x000fea0003800000 */
        .weak           $__internal_3_$__cuda_sm20_div_rn_f64_full
        .type           $__internal_3_$__cuda_sm20_div_rn_f64_full,@function
        .size           $__internal_3_$__cuda_sm20_div_rn_f64_full,(.L_x_18511 - $__internal_3_$__cuda_sm20_div_rn_f64_full)
$__internal_3_$__cuda_sm20_div_rn_f64_full:
[----:B------:R-:W-:Y:S01]  /*2fd0*/  FSETP.GEU.AND P2, PT, |R17|, 1.469367938527859385e-39, PT ;  /* 0x001000001100780b */ /* 0x000fe20003f4e200 */
[----:B------:R-:W-:Y:S01]  /*2fe0*/  IMAD.MOV.U32 R20, RZ, RZ, R18 ;  /* 0x000000ffff147224 */ /* 0x000fe200078e0012 */
[C---:B------:R-:W-:Y:S01]  /*2ff0*/  FSETP.GEU.AND P0, PT, |R21|.reuse, 1.469367938527859385e-39, PT ;  /* 0x001000001500780b */ /* 0x040fe20003f0e200 */
[----:B------:R-:W-:Y:S01]  /*3000*/  IMAD.MOV.U32 R0, RZ, RZ, 0x1ca00000 ;  /* 0x1ca00000ff007424 */ /* 0x000fe200078e00ff */
[----:B------:R-:W-:Y:S01]  /*3010*/  LOP3.LUT R19, R21, 0x800fffff, RZ, 0xc0, !PT ;  /* 0x800fffff15137812 */ /* 0x000fe200078ec0ff */
[----:B------:R-:W-:Y:S01]  /*3020*/  IMAD.MOV.U32 R32, RZ, RZ, R16 ;  /* 0x000000ffff207224 */ /* 0x000fe200078e0010 */
[----:B------:R-:W-:Y:S01]  /*3030*/  LOP3.LUT R2, R17, 0x7ff00000, RZ, 0xc0, !PT ;  /* 0x7ff0000011027812 */ /* 0x000fe200078ec0ff */
[----:B------:R-:W-:Y:S01]  /*3040*/  IMAD.MOV.U32 R30, RZ, RZ, 0x1 ;  /* 0x00000001ff1e7424 */ /* 0x000fe200078e00ff */
[----:B------:R-:W-:Y:S01]  /*3050*/  LOP3.LUT R19, R19, 0x3ff00000, RZ, 0xfc, !PT ;  /* 0x3ff0000013137812 */ /* 0x000fe200078efcff */
[----:B------:R-:W-:Y:S01]  /*3060*/  BSSY.RECONVERGENT B0, `(.L_x_2634) ;  /* 0x0000051000007945 */ /* 0x000fe20003800200 */
[----:B------:R-:W-:-:S03]  /*3070*/  LOP3.LUT R9, R21, 0x7ff00000, RZ, 0xc0, !PT ;  /* 0x7ff0000015097812 */ /* 0x000fc600078ec0ff */
[----:B------:R-:W-:Y:S01]  /*3080*/  @!P2 LOP3.LUT R29, R21, 0x7ff00000, RZ, 0xc0, !PT ;  /* 0x7ff00000151da812 */ /* 0x000fe200078ec0ff */
[----:B------:R-:W-:Y:S01]  /*3090*/  @!P2 IMAD.MOV.U32 R28, RZ, RZ, RZ ;  /* 0x000000ffff1ca224 */ /* 0x000fe200078e00ff */
[----:B------:R-:W-:Y:S01]  /*30a0*/  @!P0 DMUL R18, R20, 8.98846567431157953865e+307 ;  /* 0x7fe0000014128828 */ /* 0x000fe20000000000 */
[C---:B------:R-:W-:Y:S02]  /*30b0*/  ISETP.GE.U32.AND P1, PT, R2.reuse, R9, PT ;  /* 0x000000090200720c */ /* 0x040fe40003f26070 */
[----:B------:R-:W-:Y:S02]  /*30c0*/  @!P2 ISETP.GE.U32.AND P3, PT, R2, R29, PT ;  /* 0x0000001d0200a20c */ /* 0x000fe40003f66070 */
[C---:B------:R-:W-:Y:S01]  /*30d0*/  SEL R29, R0.reuse, 0x63400000, !P1 ;  /* 0x63400000001d7807 */ /* 0x040fe20004800000 */
[----:B------:R-:W0:Y:S01]  /*30e0*/  MUFU.RCP64H R31, R19 ;  /* 0x00000013001f7308 */ /* 0x000e220000001800 */
[----:B------:R-:W-:Y:S02]  /*30f0*/  @!P2 SEL R8, R0, 0x63400000, !P3 ;  /* 0x634000000008a807 */ /* 0x000fe40005800000 */
[----:B------:R-:W-:-:S02]  /*3100*/  LOP3.LUT R33, R29, 0x800fffff, R17, 0xf8, !PT ;  /* 0x800fffff1d217812 */ /* 0x000fc400078ef811 */
[----:B------:R-:W-:Y:S02]  /*3110*/  @!P2 LOP3.LUT R8, R8, 0x80000000, R17, 0xf8, !PT ;  /* 0x800000000808a812 */ /* 0x000fe400078ef811 */
[----:B------:R-:W-:Y:S02]  /*3120*/  @!P0 LOP3.LUT R9, R19, 0x7ff00000, RZ, 0xc0, !PT ;  /* 0x7ff0000013098812 */ /* 0x000fe400078ec0ff */
[----:B------:R-:W-:Y:S01]  /*3130*/  @!P2 LOP3.LUT R29, R8, 0x100000, RZ, 0xfc, !PT ;  /* 0x00100000081da812 */ /* 0x000fe200078efcff */
[----:B------:R-:W-:-:S05]  /*3140*/  IMAD.MOV.U32 R8, RZ, RZ, R2 ;  /* 0x000000ffff087224 */ /* 0x000fca00078e0002 */
[----:B------:R-:W-:Y:S02]  /*3150*/  @!P2 DFMA R32, R32, 2, -R28 ;  /* 0x400000002020a82b */ /* 0x000fe4000000081c */
[----:B0-----:R-:W-:-:S08]  /*3160*/  DFMA R28, R30, -R18, 1 ;  /* 0x3ff000001e1c742b */ /* 0x001fd00000000812 */
[----:B------:R-:W-:Y:S01]  /*3170*/  DFMA R28, R28, R28, R28 ;  /* 0x0000001c1c1c722b */ /* 0x000fe2000000001c */
[----:B------:R-:W-:-:S07]  /*3180*/  @!P2 LOP3.LUT R8, R33, 0x7ff00000, RZ, 0xc0, !PT ;  /* 0x7ff000002108a812 */ /* 0x000fce00078ec0ff */
[----:B------:R-:W-:-:S08]  /*3190*/  DFMA R30, R30, R28, R30 ;  /* 0x0000001c1e1e722b */ /* 0x000fd0000000001e */
[----:B------:R-:W-:-:S08]  /*31a0*/  DFMA R34, R30, -R18, 1 ;  /* 0x3ff000001e22742b */ /* 0x000fd00000000812 */
[----:B------:R-:W-:-:S08]  /*31b0*/  DFMA R34, R30, R34, R30 ;  /* 0x000000221e22722b */ /* 0x000fd0000000001e */
[----:B------:R-:W-:-:S08]  /*31c0*/  DMUL R28, R34, R32 ;  /* 0x00000020221c7228 */ /* 0x000fd00000000000 */
[----:B------:R-:W-:-:S08]  /*31d0*/  DFMA R30, R28, -R18, R32 ;  /* 0x800000121c1e722b */ /* 0x000fd00000000020 */
[----:B------:R-:W-:Y:S01]  /*31e0*/  DFMA R30, R34, R30, R28 ;  /* 0x0000001e221e722b */ /* 0x000fe2000000001c */
[----:B------:R-:W-:-:S04]  /*31f0*/  IADD3 R28, PT, PT, R8, -0x1, RZ ;  /* 0xffffffff081c7810 */ /* 0x000fc80007ffe0ff */
[----:B------:R-:W-:Y:S01]  /*3200*/  ISETP.GT.U32.AND P0, PT, R28, 0x7feffffe, PT ;  /* 0x7feffffe1c00780c */ /* 0x000fe20003f04070 */
[----:B------:R-:W-:-:S05]  /*3210*/  VIADD R28, R9, 0xffffffff ;  /* 0xffffffff091c7836 */ /* 0x000fca0000000000 */
[----:B------:R-:W-:-:S13]  /*3220*/  ISETP.GT.U32.OR P0, PT, R28, 0x7feffffe, P0 ;  /* 0x7feffffe1c00780c */ /* 0x000fda0000704470 */
[----:B------:R-:W-:Y:S05]  /*3230*/  @P0 BRA `(.L_x_2635) ;  /* 0x0000000000700947 */ /* 0x000fea0003800000 */
[----:B------:R-:W-:Y:S01]  /*3240*/  LOP3.LUT R9, R21, 0x7ff00000, RZ, 0xc0, !PT ;  /* 0x7ff0000015097812 */ /* 0x000fe200078ec0ff */
[----:B------:R-:W-:-:S03]  /*3250*/  IMAD.MOV.U32 R16, RZ, RZ, RZ ;  /* 0x000000ffff107224 */ /* 0x000fc600078e00ff */
[CC--:B------:R-:W-:Y:S02]  /*3260*/  VIADDMNMX R8, R2.reuse, -R9.reuse, 0xb9600000, !PT ;  /* 0xb960000002087446 */ /* 0x0c0fe40007800909 */
[----:B------:R-:W-:Y:S02]  /*3270*/  ISETP.GE.U32.AND P0, PT, R2, R9, PT ;  /* 0x000000090200720c */ /* 0x000fe40003f06070 */
[----:B------:R-:W-:Y:S02]  /*3280*/  VIMNMX R8, PT, PT, R8, 0x46a00000, PT ;  /* 0x46a0000008087848 */ /* 0x000fe40003fe0100 */
[----:B------:R-:W-:-:S05]  /*3290*/  SEL R9, R0, 0x63400000, !P0 ;  /* 0x6340000000097807 */ /* 0x000fca0004000000 */
[----:B------:R-:W-:-:S04]  /*32a0*/  IMAD.IADD R8, R8, 0x1, -R9 ;  /* 0x0000000108087824 */ /* 0x000fc800078e0a09 */
        /* <DEDUP_REMOVED lines=21> */
.L_x_2635:
        /* <DEDUP_REMOVED lines=11> */
[----:B------:R-:W-:Y:S02]  /*34b0*/  @P0 LOP3.LUT R0, R29, 0x7ff00000, RZ, 0xfc, !PT ;  /* 0x7ff000001d000812 */ /* 0x000fe400078efcff */
[----:B------:R-:W-:Y:S01]  /*34c0*/  @!P0 MOV R28, RZ ;  /* 0x000000ff001c8202 */ /* 0x000fe20000000f00 */
[----:B------:R-:W-:Y:S02]  /*34d0*/  @P0 IMAD.MOV.U32 R28, RZ, RZ, RZ ;  /* 0x000000ffff1c0224 */ /* 0x000fe400078e00ff */
[----:B------:R-:W-:Y:S01]  /*34e0*/  @P0 IMAD.MOV.U32 R29, RZ, RZ, R0 ;  /* 0x000000ffff1d0224 */ /* 0x000fe200078e0000 */
[----:B------:R-:W-:Y:S06]  /*34f0*/  BRA `(.L_x_2636) ;  /* 0x00000000001c7947 */ /* 0x000fec0003800000 */
.L_x_2638:
[----:B------:R-:W-:Y:S01]  /*3500*/  LOP3.LUT R9, R21, 0x80000, RZ, 0xfc, !PT ;  /* 0x0008000015097812 */ /* 0x000fe200078efcff */
[----:B------:R-:W-:-:S04]  /*3510*/  IMAD.MOV.U32 R28, RZ, RZ, R20 ;  /* 0x000000ffff1c7224 */ /* 0x000fc800078e0014 */
[----:B------:R-:W-:Y:S01]  /*3520*/  IMAD.MOV.U32 R29, RZ, RZ, R9 ;  /* 0x000000ffff1d7224 */ /* 0x000fe200078e0009 */
[----:B------:R-:W-:Y:S06]  /*3530*/  BRA `(.L_x_2636) ;  /* 0x00000000000c7947 */ /* 0x000fec0003800000 */
.L_x_2637:
[----:B------:R-:W-:Y:S01]  /*3540*/  LOP3.LUT R9, R17, 0x80000, RZ, 0xfc, !PT ;  /* 0x0008000011097812 */ /* 0x000fe200078efcff */
[----:B------:R-:W-:-:S04]  /*3550*/  IMAD.MOV.U32 R28, RZ, RZ, R16 ;  /* 0x000000ffff1c7224 */ /* 0x000fc800078e0010 */
[----:B------:R-:W-:-:S07]  /*3560*/  IMAD.MOV.U32 R29, RZ, RZ, R9 ;  /* 0x000000ffff1d7224 */ /* 0x000fce00078e0009 */
.L_x_2636:
[----:B------:R-:W-:Y:S05]  /*3570*/  BSYNC.RECONVERGENT B0 ;  /* 0x0000000000007941 */ /* 0x000fea0003800200 */
.L_x_2634:
[----:B------:R-:W-:Y:S02]  /*3580*/  IMAD.MOV.U32 R8, RZ, RZ, R6 ;  /* 0x000000ffff087224 */ /* 0x000fe400078e0006 */
[----:B------:R-:W-:Y:S02]  /*3590*/  IMAD.MOV.U32 R9, RZ, RZ, 0x0 ;  /* 0x00000000ff097424 */ /* 0x000fe400078e00ff */
[----:B------:R-:W-:Y:S02]  /*35a0*/  IMAD.MOV.U32 R0, RZ, RZ, R28 ;  /* 0x000000ffff007224 */ /* 0x000fe400078e001c */
[----:B------:R-:W-:Y:S05]  /*35b0*/  RET.REL.NODEC R8 `(_ZN2at6native27unrolled_elementwise_kernelIZZZNS0_17asinh_kernel_cudaERNS_18TensorIteratorBaseEENKUlvE0_clEvENKUlvE_clEvEUldE_St5arrayIPcLm2EELi4E23TrivialOffsetCalculatorILi1EjESB_NS0_6memory15LoadWithoutCastENSC_16StoreWithoutCastEEEviT_T0_T2_T3_T4_T5_) ;  /* 0xffffffc808907950 */ /* 0x000fea0003c3ffff */
.L_x_2639:
        /* <DEDUP_REMOVED lines=12> */
.L_x_18511:


//--------------------- .text._ZN2at6native29vectorized_elementwise_kernelILi2EZZZNS0_17asinh_kernel_cudaERNS_18TensorIteratorBaseEENKUlvE0_clEvENKUlvE_clEvEUldE_St5arrayIPcLm2EEEEviT0_T1_ --------------------------
	.section	.text._ZN2at6native29vectorized_elementwise_kernelILi2EZZZNS0_17asinh_kernel_cudaERNS_18TensorIteratorBaseEENKUlvE0_clEvENKUlvE_clEvEUldE_St5arrayIPcLm2EEEEviT0_T1_,"ax",@progbits
	.align	128
        .global         _ZN2at6native29vectorized_elementwise_kernelILi2EZZZNS0_17asinh_kernel_cudaERNS_18TensorIteratorBaseEENKUlvE0_clEvENKUlvE_clEvEUldE_St5arrayIPcLm2EEEEviT0_T1_
        .type           _ZN2at6native29vectorized_elementwise_kernelILi2EZZZNS0_17asinh_kernel_cudaERNS_18TensorIteratorBaseEENKUlvE0_clEvENKUlvE_clEvEUldE_St5arrayIPcLm2EEEEviT0_T1_,@function
        .size           _ZN2at6native29vectorized_elementwise_kernelILi2EZZZNS0_17asinh_kernel_cudaERNS_18TensorIteratorBaseEENKUlvE0_clEvENKUlvE_clEvEUldE_St5arrayIPcLm2EEEEviT0_T1_,(.L_x_18512 - _ZN2at6native29vectorized_elementwise_kernelILi2EZZZNS0_17asinh_kernel_cudaERNS_18TensorIteratorBaseEENKUlvE0_clEvENKUlvE_clEvEUldE_St5arrayIPcLm2EEEEviT0_T1_)
        .other          _ZN2at6native29vectorized_elementwise_kernelILi2EZZZNS0_17asinh_kernel_cudaERNS_18TensorIteratorBaseEENKUlvE0_clEvENKUlvE_clEvEUldE_St5arrayIPcLm2EEEEviT0_T1_,@"STO_CUDA_ENTRY STV_DEFAULT"
_ZN2at6native29vectorized_elementwise_kernelILi2EZZZNS0_17asinh_kernel_cudaERNS_18TensorIteratorBaseEENKUlvE0_clEvENKUlvE_clEvEUldE_St5arrayIPcLm2EEEEviT0_T1_:
.text._ZN2at6native29vectorized_elementwise_kernelILi2EZZZNS0_17asinh_kernel_cudaERNS_18TensorIteratorBaseEENKUlvE0_clEvENKUlvE_clEvEUldE_St5arrayIPcLm2EEEEviT0_T1_:
[----:B------:R-:W-:Y:S01]  /*0000*/  LDC R1, c[0x0][0x37c] ;  /* 0x0000df00ff017b82 */ /* 0x000fe20000000800 */
[----:B------:R-:W0:Y:S07]  /*0010*/  S2R R21, SR_CTAID.X ;  /* 0x0000000000157919 */ /* 0x000e2e0000002500 */
[----:B------:R-:W0:Y:S01]  /*0020*/  LDC R0, c[0x0][0x380] ;  /* 0x0000e000ff007b82 */ /* 0x000e220000000800 */
[----:B------:R-:W1:Y:S01]  /*0030*/  LDCU.64 UR6, c[0x0][0x358] ;  /* 0x00006b00ff0677ac */ /* 0x000e620008000a00 */
[----:B0-----:R-:W-:-:S05]  /*0040*/  IMAD R7, R21, -0x400, R0 ;  /* 0xfffffc0015077824 */ /* 0x001fca00078e0200 */
[----:B------:R-:W-:-:S13]  /*0050*/  ISETP.GT.U32.AND P0, PT, R7, 0x3ff, PT ;  /* 0x000003ff0700780c */ /* 0x000fda0003f04070 */
[----:B-1----:R-:W-:Y:S05]  /*0060*/  @P0 BRA `(.L_x_2640) ;  /* 0x0000005c00a00947 */ /* 0x002fea0003800000 */
[----:B------:R-:W0:Y:S01]  /*0070*/  S2R R20, SR_TID.X ;  /* 0x0000000000147919 */ /* 0x000e220000002100 */
[----:B------:R-:W-:Y:S02]  /*0080*/  CS2R R24, SRZ ;  /* 0x0000000000187805 */ /* 0x000fe4000001ff00 */
[----:B0-----:R-:W-:Y:S01]  /*0090*/  ISETP.GE.U32.AND P0, PT, R20, R7, PT ;  /* 0x000000071400720c */ /* 0x001fe20003f06070 */
[----:B------:R-:W-:-:S12]  /*00a0*/  IMAD.MOV.U32 R0, RZ, RZ, R20 ;  /* 0x000000ffff007224 */ /* 0x000fd800078e0014 */
[----:B------:R-:W-:-:S05]  /*00b0*/  @!P0 VIADD R0, R20, 0x80 ;  /* 0x0000008014008836 */ /* 0x000fca0000000000 */
[----:B------:R-:W-:-:S13]  /*00c0*/  ISETP.GE.U32.AND P6, PT, R0, R7, PT ;  /* 0x000000070000720c */ /* 0x000fda0003fc6070 */
[----:B------:R-:W-:Y:S01]  /*00d0*/  @!P6 IMAD R5, R21, 0x400, R0 ;  /* 0x000004001505e824 */ /* 0x000fe200078e0200 */
[----:B------:R-:W0:Y:S01]  /*00e0*/  @!P6 LDC.64 R2, c[0x0][0x390] ;  /* 0x0000e400ff02eb82 */ /* 0x000e220000000a00 */
[----:B------:R-:W-:-:S05]  /*00f0*/  @!P6 VIADD R0, R0, 0x80 ;  /* 0x000000800000e836 */ /* 0x000fca0000000000 */
[----:B------:R-:W-:-:S13]  /*0100*/  ISETP.GE.U32.AND P5, PT, R0, R7, PT ;  /* 0x000000070000720c */ /* 0x000fda0003fa6070 */
[----:B------:R-:W-:Y:S02]  /*0110*/  @!P5 IMAD R9, R21, 0x400, R0 ;  /* 0x000004001509d824 */ /* 0x000fe400078e0200 */
[----:B------:R-:W-:Y:S02]  /*0120*/  @!P5 VIADD R0, R0, 0x80 ;  /* 0x000000800000d836 */ /* 0x000fe40000000000 */
[----:B0-----:R-:W-:-:S03]  /*0130*/  @!P6 IMAD.WIDE.U32 R2, R5, 0x8, R2 ;  /* 0x000000080502e825 */ /* 0x001fc600078e0002 */
[C---:B------:R-:W-:Y:S01]  /*0140*/  ISETP.GE.U32.AND P4, PT, R0.reuse, R7, PT ;  /* 0x000000070000720c */ /* 0x040fe20003f86070 */
[----:B------:R-:W0:Y:S01]  /*0150*/  @!P5 LDC.64 R4, c[0x0][0x390] ;  /* 0x0000e400ff04db82 */ /* 0x000e220000000a00 */
[----:B------:R1:W5:Y:S11]  /*0160*/  @!P6 LDG.E.64 R24, desc[UR6][R2.64] ;  /* 0x000000060218e981 */ /* 0x000376000c1e1b00 */
[----:B------:R-:W-:Y:S01]  /*0170*/  @!P4 IMAD R19, R21, 0x400, R0 ;  /* 0x000004001513c824 */ /* 0x000fe200078e0200 */
[----:B------:R-:W2:Y:S01]  /*0180*/  @!P4 LDC.64 R10, c[0x0][0x390] ;  /* 0x0000e400ff0acb82 */ /* 0x000ea20000000a00 */
[----:B------:R-:W-:-:S05]  /*0190*/  @!P4 VIADD R0, R0, 0x80 ;  /* 0x000000800000c836 */ /* 0x000fca0000000000 */
[----:B------:R-:W-:-:S13]  /*01a0*/  ISETP.GE.U32.AND P3, PT, R0, R7, PT ;  /* 0x000000070000720c */ /* 0x000fda0003f66070 */
[----:B------:R-:W-:Y:S01]  /*01b0*/  @!P3 IMAD R29, R21, 0x400, R0 ;  /* 0x00000400151db824 */ /* 0x000fe200078e0200 */
[----:B------:R-:W-:Y:S01]  /*01c0*/  @!P3 IADD3 R0, PT, PT, R0, 0x80, RZ ;  /* 0x000000800000b810 */ /* 0x000fe20007ffe0ff */
[----:B------:R-:W3:Y:S03]  /*01d0*/  @!P3 LDC.64 R12, c[0x0][0x390] ;  /* 0x0000e400ff0cbb82 */ /* 0x000ee60000000a00 */
[----:B------:R-:W-:-:S13]  /*01e0*/  ISETP.GE.U32.AND P2, PT, R0, R7, PT ;  /* 0x000000070000720c */ /* 0x000fda0003f46070 */
[----:B------:R-:W-:Y:S01]  /*01f0*/  @!P2 IMAD R31, R21, 0x400, R0 ;  /* 0x00000400151fa824 */ /* 0x000fe200078e0200 */
[----:B------:R-:W4:Y:S01]  /*0200*/  @!P2 LDC.64 R14, c[0x0][0x390] ;  /* 0x0000e400ff0eab82 */ /* 0x000f220000000a00 */
[----:B------:R-:W-:-:S05]  /*0210*/  @!P2 VIADD R0, R0, 0x80 ;  /* 0x000000800000a836 */ /* 0x000fca0000000000 */
[----:B------:R-:W-:-:S13]  /*0220*/  ISETP.GE.U32.AND P1, PT, R0, R7, PT ;  /* 0x000000070000720c */ /* 0x000fda0003f26070 */
[----:B------:R-:W-:Y:S01]  /*0230*/  @!P1 IMAD R33, R21, 0x400, R0 ;  /* 0x0000040015219824 */ /* 0x000fe200078e0200 */
[----:B------:R-:W2:Y:S01]  /*0240*/  @!P1 LDC.64 R16, c[0x0][0x390] ;  /* 0x0000e400ff109b82 */ /* 0x000ea20000000a00 */
[----:B------:R-:W-:-:S05]  /*0250*/  @!P1 VIADD R0, R0, 0x80 ;  /* 0x0000008000009836 */ /* 0x000fca0000000000 */
[----:B------:R-:W-:Y:S02]  /*0260*/  ISETP.GE.U32.AND P6, PT, R0, R7, PT ;  /* 0x000000070000720c */ /* 0x000fe40003fc6070 */
[----:B------:R-:W2:Y:S11]  /*0270*/  @!P0 LDC.64 R6, c[0x0][0x390] ;  /* 0x0000e400ff068b82 */ /* 0x000eb60000000a00 */
[----:B------:R-:W2:Y:S01]  /*0280*/  @!P6 LDC.64 R26, c[0x0][0x390] ;  /* 0x0000e400ff1aeb82 */ /* 0x000ea20000000a00 */
[----:B0-----:R-:W-:-:S04]  /*0290*/  @!P5 IMAD.WIDE.U32 R8, R9, 0x8, R4 ;  /* 0x000000080908d825 */ /* 0x001fc800078e0004 */
[C---:B------:R-:W-:Y:S02]  /*02a0*/  @!P6 IMAD R5, R21.reuse, 0x400, R0 ;  /* 0x000004001505e824 */ /* 0x040fe400078e0200 */
[----:B-1----:R-:W-:Y:S02]  /*02b0*/  @!P0 IMAD R3, R21, 0x400, R20 ;  /* 0x0000040015038824 */ /* 0x002fe400078e0214 */
[----:B---3--:R-:W-:Y:S01]  /*02c0*/  @!P3 IMAD.WIDE.U32 R12, R29, 0x8, R12 ;  /* 0x000000081d0cb825 */ /* 0x008fe200078e000c */
[----:B------:R-:W-:Y:S02]  /*02d0*/  CS2R R22, SRZ ;  /* 0x0000000000167805 */ /* 0x000fe4000001ff00 */
[----:B------:R-:W-:Y:S01]  /*02e0*/  CS2R R36, SRZ ;  /* 0x0000000000247805 */ /* 0x000fe2000001ff00 */
[----:B----4-:R-:W-:Y:S01]  /*02f0*/  @!P2 IMAD.WIDE.U32 R28, R31, 0x8, R14 ;  /* 0x000000081f1ca825 */ /* 0x010fe200078e000e */
[----:B------:R-:W-:Y:S02]  /*0300*/  CS2R R14, SRZ ;  /* 0x00000000000e7805 */ /* 0x000fe4000001ff00 */
[----:B------:R-:W-:Y:S01]  /*0310*/  CS2R R34, SRZ ;  /* 0x0000000000227805 */ /* 0x000fe2000001ff00 */
[----:B------:R0:W5:Y:S01]  /*0320*/  @!P5 LDG.E.64 R22, desc[UR6][R8.64] ;  /* 0x000000060816d981 */ /* 0x000162000c1e1b00 */
[----:B--2---:R-:W-:Y:S01]  /*0330*/  @!P4 IMAD.WIDE.U32 R10, R19, 0x8, R10 ;  /* 0x00000008130ac825 */ /* 0x004fe200078e000a */
[----:B------:R-:W-:-:S02]  /*0340*/  CS2R R18, SRZ ;  /* 0x0000000000127805 */ /* 0x000fc4000001ff00 */
[----:B------:R0:W5:Y:S01]  /*0350*/  @!P2 LDG.E.64 R14, desc[UR6][R28.64] ;  /* 0x000000061c0ea981 */ /* 0x000162000c1e1b00 */
[----:B------:R-:W-:Y:S01]  /*0360*/  @!P1 IMAD.WIDE.U32 R30, R33, 0x8, R16 ;  /* 0x00000008211e9825 */ /* 0x000fe200078e0010 */
[----:B------:R-:W-:Y:S02]  /*0370*/  CS2R R16, SRZ ;  /* 0x0000000000107805 */ /* 0x000fe4000001ff00 */
[----:B------:R0:W5:Y:S01]  /*0380*/  @!P4 LDG.E.64 R18, desc[UR6][R10.64] ;  /* 0x000000060a12c981 */ /* 0x000162000c1e1b00 */
[----:B------:R-:W-:Y:S01]  /*0390*/  @!P6 IMAD.WIDE.U32 R4, R5, 0x8, R26 ;  /* 0x000000080504e825 */ /* 0x000fe200078e001a */
[----:B------:R-:W-:Y:S02]  /*03a0*/  CS2R R26, SRZ ;  /* 0x00000000001a7805 */ /* 0x000fe4000001ff00 */
[----:B------:R0:W5:Y:S01]  /*03b0*/  @!P3 LDG.E.64 R16, desc[UR6][R12.64] ;  /* 0x000000060c10b981 */ /* 0x000162000c1e1b00 */
[----:B------:R-:W-:-:S03]  /*03c0*/  @!P0 IMAD.WIDE.U32 R2, R3, 0x8, R6 ;  /* 0x0000000803028825 */ /* 0x000fc600078e0006 */
[----:B------:R0:W5:Y:S04]  /*03d0*/  @!P1 LDG.E.64 R36, desc[UR6][R30.64] ;  /* 0x000000061e249981 */ /* 0x000168000c1e1b00 */
[----:B------:R0:W5:Y:S04]  /*03e0*/  @!P6 LDG.E.64 R34, desc[UR6][R4.64] ;  /* 0x000000060422e981 */ /* 0x000168000c1e1b00 */
[----:B------:R0:W5:Y:S01]  /*03f0*/  @!P0 LDG.E.64 R26, desc[UR6][R2.64] ;  /* 0x00000006021a8981 */ /* 0x000162000c1e1b00 */
[----:B------:R-:W-:Y:S04]  /*0400*/  BSSY.RECONVERGENT B1, `(.L_x_2641) ;  /* 0x00000aa000017945 */ /* 0x000fe80003800200 */
[----:B------:R-:W-:Y:S05]  /*0410*/  @P0 BRA `(.L_x_2642) ;  /* 0x0000000800a00947 */ /* 0x000fea0003800000 */
[----:B0----5:R-:W-:Y:S01]  /*0420*/  DFMA R2, R26, R26, 1 ;  /* 0x3ff000001a02742b */ /* 0x021fe2000000001a */
[----:B------:R-:W-:Y:S01]  /*0430*/  IMAD.MOV.U32 R4, RZ, RZ, RZ ;  /* 0x000000ffff047224 */ /* 0x000fe200078e00ff */
[----:B------:R-:W-:Y:S01]  /*0440*/  LOP3.LUT R13, R27, 0x7fffffff, RZ, 0xc0, !PT ;  /* 0x7fffffff1b0d7812 */ /* 0x000fe200078ec0ff */
[----:B------:R-:W-:Y:S01]  /*0450*/  IMAD.MOV.U32 R8, RZ, RZ, 0x0 ;  /* 0x00000000ff087424 */ /* 0x000fe200078e00ff */
[----:B------:R-:W-:Y:S01]  /*0460*/  MOV R12, R26 ;  /* 0x0000001a000c7202 */ /* 0x000fe20000000f00 */
[----:B------:R-:W-:Y:S01]  /*0470*/  IMAD.MOV.U32 R9, RZ, RZ, 0x3fd80000 ;  /* 0x3fd80000ff097424 */ /* 0x000fe200078e00ff */
        /* <DEDUP_REMOVED lines=40> */
[----:B------:R-:W-:Y:S05]  /*0700*/  CALL.REL.NOINC `($__internal_4_$__cuda_sm20_div_rn_f64_full) ;  /* 0x000000a800e07944 */ /* 0x000fea0003c00000 */
.L_x_2646:
[----:B------:R-:W-:Y:S05]  /*0710*/  BSYNC.RECONVERGENT B3 ;  /* 0x0000000000037941 */ /* 0x000fea0003800200 */
.L_x_2645:
        /* <DEDUP_REMOVED lines=30> */
.L_x_2644:
[----:B------:R-:W-:-:S10]  /*0900*/  DADD R10, R12, 1 ;  /* 0x3ff000000c0a7429 */ /* 0x000fd40000000000 */
[----:B------:R-:W-:Y:S01]  /*0910*/  ISETP.GT.AND P1, PT, R11, 0xfffff, PT ;  /* 0x000fffff0b00780c */ /* 0x000fe20003f24270 */
[--C-:B------:R-:W-:Y:S02]  /*0920*/  IMAD.MOV.U32 R2, RZ, RZ, R10.reuse ;  /* 0x000000ffff027224 */ /* 0x100fe400078e000a */
[----:B------:R-:W-:Y:S02]  /*0930*/  IMAD.MOV.U32 R3, RZ, RZ, R11 ;  /* 0x000000ffff037224 */ /* 0x000fe400078e000b */
[----:B------:R-:W-:-:S08]  /*0940*/  IMAD.MOV.U32 R8, RZ, RZ, R10 ;  /* 0x000000ffff087224 */ /* 0x000fd000078e000a */
        /* <DEDUP_REMOVED lines=8> */
[C---:B------:R-:W-:Y:S01]  /*09d0*/  LOP3.LUT R2, R11.reuse, 0xfffff, RZ, 0xc0, !PT ;  /* 0x000fffff0b027812 */ /* 0x040fe200078ec0ff */
[----:B------:R-:W-:Y:S01]  /*09e0*/  IMAD.MOV.U32 R4, RZ, RZ, RZ ;  /* 0x000000ffff047224 */ /* 0x000fe200078e00ff */
[----:B------:R-:W-:Y:S01]  /*09f0*/  UMOV UR4, 0x3ae80f1e ;  /* 0x3ae80f1e00047882 */ /* 0x000fe20000000000 */
[----:B------:R-:W-:Y:S01]  /*0a00*/  IMAD.MOV.U32 R28, RZ, RZ, -0x748574fc ;  /* 0x8b7a8b04ff1c7424 */ /* 0x000fe200078e00ff */
[----:B------:R-:W-:Y:S01]  /*0a10*/  LOP3.LUT R9, R2, 0x3ff00000, RZ, 0xfc, !PT ;  /* 0x3ff0000002097812 */ /* 0x000fe200078efcff */
[----:B------:R-:W-:Y:S01]  /*0a20*/  IMAD.MOV.U32 R29, RZ, RZ, 0x3ed0ee25 ;  /* 0x3ed0ee25ff1d7424 */ /* 0x000fe200078e00ff */
[----:B------:R-:W-:Y:S01]  /*0a30*/  UMOV UR5, 0x3eb1380b ;  /* 0x3eb1380b00057882 */ /* 0x000fe20000000000 */
[----:B------:R-:W-:Y:S01]  /*0a40*/  LEA.HI R0, R11, R0, RZ, 0xc ;  /* 0x000000000b007211 */ /* 0x000fe200078f60ff */
[----:B------:R-:W-:Y:S01]  /*0a50*/  UMOV UR8, 0x80000000 ;  /* 0x8000000000087882 */ /* 0x000fe20000000000 */
[----:B------:R-:W-:Y:S01]  /*0a60*/  ISETP.GE.U32.AND P1, PT, R9, 0x3ff6a09f, PT ;  /* 0x3ff6a09f0900780c */ /* 0x000fe20003f26070 */
[----:B------:R-:W-:-:S12]  /*0a70*/  UMOV UR9, 0x43300000 ;  /* 0x4330000000097882 */ /* 0x000fd80000000000 */
[----:B------:R-:W-:Y:S02]  /*0a80*/  @P1 VIADD R3, R9, 0xfff00000 ;  /* 0xfff0000009031836 */ /* 0x000fe40000000000 */
[----:B------:R-:W-:Y:S02]  /*0a90*/  @P1 VIADD R0, R0, 0x1 ;  /* 0x0000000100001836 */ /* 0x000fe40000000000 */
        /* <DEDUP_REMOVED lines=51> */
.L_x_2648:
[----:B------:R-:W-:Y:S01]  /*0dd0*/  IMAD.MOV.U32 R4, RZ, RZ, 0x0 ;  /* 0x00000000ff047424 */ /* 0x000fe200078e00ff */
[----:B------:R-:W-:Y:S01]  /*0de0*/  LOP3.LUT P1, RZ, R3, 0x7fffffff, RZ, 0xc0, !PT ;  /* 0x7fffffff03ff7812 */ /* 0x000fe2000782c0ff */
[----:B------:R-:W-:-:S06]  /*0df0*/  IMAD.MOV.U32 R5, RZ, RZ, 0x7ff00000 ;  /* 0x7ff00000ff057424 */ /* 0x000fcc00078e00ff */
[----:B------:R-:W-:-:S10]  /*0e00*/  DFMA R4, R2, R4, +INF ;  /* 0x7ff000000204742b */ /* 0x000fd40000000004 */
[----:B------:R-:W-:Y:S02]  /*0e10*/  FSEL R8, R4, RZ, P1 ;  /* 0x000000ff04087208 */ /* 0x000fe40000800000 */
[----:B------:R-:W-:-:S07]  /*0e20*/  FSEL R9, R5, -QNAN , P1 ;  /* 0xfff0000005097808 */ /* 0x000fce0000800000 */
.L_x_2647:
[----:B------:R-:W-:Y:S05]  /*0e30*/  BSYNC.RECONVERGENT B2 ;  /* 0x0000000000027941 */ /* 0x000fea0003800200 */
.L_x_2643:
[----:B------:R-:W-:Y:S01]  /*0e40*/  UMOV UR4, 0xfefa39ef ;  /* 0xfefa39ef00047882 */ /* 0x000fe20000000000 */
[----:B------:R-:W-:Y:S02]  /*0e50*/  UMOV UR5, 0x3fe62e42 ;  /* 0x3fe62e4200057882 */ /* 0x000fe40000000000 */
[----:B------:R-:W-:-:S10]  /*0e60*/  DADD R2, R8, UR4 ;  /* 0x0000000408027e29 */ /* 0x000fd40008000000 */
[----:B------:R-:W-:Y:S02]  /*0e70*/  FSEL R3, R3, R9, P0 ;  /* 0x0000000903037208 */ /* 0x000fe40000000000 */
[----:B------:R-:W-:Y:S02]  /*0e80*/  FSEL R26, R2, R8, P0 ;  /* 0x00000008021a7208 */ /* 0x000fe40000000000 */
[----:B------:R-:W-:-:S07]  /*0e90*/  LOP3.LUT R27, R3, 0x80000000, R27, 0xb8, !PT ;  /* 0x80000000031b7812 */ /* 0x000fce00078eb81b */
.L_x_2642:
[----:B------:R-:W-:Y:S05]  /*0ea0*/  BSYNC.RECONVERGENT B1 ;  /* 0x0000000000017941 */ /* 0x000fea0003800200 */
.L_x_2641:
[----:B------:R-:W1:Y:S01]  /*0eb0*/  S2UR UR4, SR_CTAID.X ;  /* 0x00000000000479c3 */ /* 0x000e620000002500 */
[----:B------:R-:W1:Y:S01]  /*0ec0*/  LDCU UR5, c[0x0][0x380] ;  /* 0x00007000ff0577ac */ /* 0x000e620008000800 */
[----:B------:R-:W-:Y:S01]  /*0ed0*/  VIADD R0, R20, 0x80 ;  /* 0x0000008014007836 */ /* 0x000fe20000000000 */
[----:B------:R-:W-:Y:S01]  /*0ee0*/  BSSY.RECONVERGENT B1, `(.L_x_2649) ;  /* 0x00000aa000017945 */ /* 0x000fe20003800200 */
[----:B-1----:R-:W-:-:S06]  /*0ef0*/  UIMAD UR4, UR4, -0x400, UR5 ;  /* 0xfffffc00040478a4 */ /* 0x002fcc000f8e0205 */
[----:B------:R-:W-:-:S13]  /*0f00*/  ISETP.GE.U32.AND P0, PT, R0, UR4, PT ;  /* 0x0000000400007c0c */ /* 0x000fda000bf06070 */
[----:B------:R-:W-:Y:S05]  /*0f10*/  @P0 BRA `(.L_x_2650) ;  /* 0x0000000800980947 */ /* 0x000fea0003800000 */
[----:B0----5:R-:W-:Y:S01]  /*0f20*/  DFMA R2, R24, R24, 1 ;  /* 0x3ff000001802742b */ /* 0x021fe20000000018 */
        /* <DEDUP_REMOVED lines=28> */
[----:B------:R-:W-:Y:S02]  /*10f0*/  IMAD.MOV.U32 R3, RZ, RZ, R11 ;  /* 0x000000ffff037224 */ /* 0x000fe400078e000b */
[----:B------:R-:W-:-:S08]  /*1100*/  IMAD.MOV.U32 R8, RZ, RZ, R10 ;  /* 0x000000ffff087224 */ /* 0x000fd000078e000a */
[----:B------:R-:W-:-:S10]  /*1110*/  @!P1 DMUL R2, R2, 1.80143985094819840000e+16 ;  /* 0x4350000002029828 */ /* 0x000fd40000000000 */
[----:B------:R-:W-:Y:S01]  /*1120*/  @!P1 MOV R11, R3 ;  /* 0x00000003000b9202 */ /* 0x000fe20000000f00 */
[----:B------:R-:W-:-:S04]  /*1130*/  @!P1 IMAD.MOV.U32 R8, RZ, RZ, R2 ;  /* 0x000000ffff089224 */ /* 0x000fc800078e0002 */
        /* <DEDUP_REMOVED lines=11> */
[C---:B------:R-:W-:Y:S01]  /*11f0*/  LOP3.LUT R2, R11.reuse, 0xfffff, RZ, 0xc0, !PT ;  /* 0x000fffff0b027812 */ /* 0x040fe200078ec0ff */
[----:B------:R-:W-:Y:S01]  /*1200*/  IMAD.MOV.U32 R28, RZ, RZ, -0x748574fc ;  /* 0x8b7a8b04ff1c7424 */ /* 0x000fe200078e00ff */
[----:B------:R-:W-:Y:S01]  /*1210*/  MOV R4, RZ ;  /* 0x000000ff00047202 */ /* 0x000fe20000000f00 */
[----:B------:R-:W-:Y:S01]  /*1220*/  IMAD.MOV.U32 R29, RZ, RZ, 0x3ed0ee25 ;  /* 0x3ed0ee25ff1d7424 */ /* 0x000fe200078e00ff */
[----:B------:R-:W-:Y:S01]  /*1230*/  LOP3.LUT R9, R2, 0x3ff00000, RZ, 0xfc, !PT ;  /* 0x3ff0000002097812 */ /* 0x000fe200078efcff */
[----:B------:R-:W-:Y:S01]  /*1240*/  UMOV UR4, 0x3ae80f1e ;  /* 0x3ae80f1e00047882 */ /* 0x000fe20000000000 */
        /* <DEDUP_REMOVED lines=22> */
[----:B------:R-:W-:Y:S01]  /*13b0*/  IMAD.MOV.U32 R29, RZ, RZ, 0x43300000 ;  /* 0x43300000ff1d7424 */ /* 0x000fe200078e00ff */
[----:B------:R-:W-:-:S03]  /*13c0*/  DADD R10, R10, R10 ;  /* 0x000000000a0a7229 */ /* 0x000fc6000000000a */
        /* <DEDUP_REMOVED lines=34> */
.L_x_2652:
        /* <DEDUP_REMOVED lines=20> */
.L_x_2655:
[----:B------:R-:W-:Y:S05]  /*1730*/  BSYNC.RECONVERGENT B3 ;  /* 0x0000000000037941 */ /* 0x000fea0003800200 */
.L_x_2654:
        /* <DEDUP_REMOVED lines=29> */
.L_x_2653:
[----:B------:R-:W-:Y:S05]  /*1910*/  BSYNC.RECONVERGENT B2 ;  /* 0x0000000000027941 */ /* 0x000fea0003800200 */
.L_x_2651:
[----:B------:R-:W-:Y:S01]  /*1920*/  UMOV UR4, 0xfefa39ef ;  /* 0xfefa39ef00047882 */ /* 0x000fe20000000000 */
[----:B------:R-:W-:Y:S02]  /*1930*/  UMOV UR5, 0x3fe62e42 ;  /* 0x3fe62e4200057882 */ /* 0x000fe40000000000 */
[----:B------:R-:W-:-:S10]  /*1940*/  DADD R2, R12, UR4 ;  /* 0x000000040c027e29 */ /* 0x000fd40008000000 */
[----:B------:R-:W-:Y:S02]  /*1950*/  FSEL R3, R3, R13, P0 ;  /* 0x0000000d03037208 */ /* 0x000fe40000000000 */
[----:B------:R-:W-:Y:S02]  /*1960*/  FSEL R24, R2, R12, P0 ;  /* 0x0000000c02187208 */ /* 0x000fe40000000000 */
[----:B------:R-:W-:-:S07]  /*1970*/  LOP3.LUT R25, R3, 0x80000000, R25, 0xb8, !PT ;  /* 0x8000000003197812 */ /* 0x000fce00078eb819 */
.L_x_2650:
[----:B------:R-:W-:Y:S05]  /*1980*/  BSYNC.RECONVERGENT B1 ;  /* 0x0000000000017941 */ /* 0x000fea0003800200 */
.L_x_2649:
[----:B------:R-:W1:Y:S01]  /*1990*/  S2UR UR4, SR_CTAID.X ;  /* 0x00000000000479c3 */ /* 0x000e620000002500 */
[----:B------:R-:W1:Y:S01]  /*19a0*/  LDCU UR5, c[0x0][0x380] ;  /* 0x00007000ff0577ac */ /* 0x000e620008000800 */
[----:B------:R-:W-:Y:S01]  /*19b0*/  IADD3 R0, PT, PT, R20, 0x100, RZ ;  /* 0x0000010014007810 */ /* 0x000fe20007ffe0ff */
        /* <DEDUP_REMOVED lines=43> */
[----:B------:R-:W-:Y:S02]  /*1c70*/  @P2 MOV R5, 0x7ff00000 ;  /* 0x7ff0000000052802 */ /* 0x000fe40000000f00 */
[----:B------:R-:W-:-:S04]  /*1c80*/  @P2 LOP3.LUT P3, RZ, R3, 0x7fffffff, RZ, 0xc0, !PT ;  /* 0x7fffffff03ff2812 */ /* 0x000fc8000786c0ff */
[----:B------:R-:W-:-:S10]  /*1c90*/  @P2 DFMA R4, R2, R4, +INF ;  /* 0x7ff000000204242b */ /* 0x000fd40000000004 */
[----:B------:R-:W-:Y:S02]  /*1ca0*/  @P2 FSEL R12, R4, RZ, P3 ;  /* 0x000000ff040c2208 */ /* 0x000fe40001800000 */
[----:B------:R-:W-:Y:S01]  /*1cb0*/  @P2 FSEL R13, R5, -QNAN , P3 ;  /* 0xfff00000050d2808 */ /* 0x000fe20001800000 */
[----:B------:R-:W-:Y:S06]  /*1cc0*/  @P2 BRA `(.L_x_2660) ;  /* 0x0000000400c82947 */ /* 0x000fec0003800000 */
        /* <DEDUP_REMOVED lines=11> */
[----:B------:R-:W-:Y:S01]  /*1d80*/  @P1 VIADD R3, R9, 0xfff00000 ;  /* 0xfff0000009031836 */ /* 0x000fe20000000000 */
[----:B------:R-:W-:-:S03]  /*1d90*/  @P1 IADD3 R0, PT, PT, R0, 0x1, RZ ;  /* 0x0000000100001810 */ /* 0x000fc60007ffe0ff */
        /* <DEDUP_REMOVED lines=51> */
.L_x_2659:
        /* <DEDUP_REMOVED lines=20> */
.L_x_2662:
[----:B------:R-:W-:Y:S05]  /*2210*/  BSYNC.RECONVERGENT B3 ;  /* 0x0000000000037941 */ /* 0x000fea0003800200 */
.L_x_2661:
        /* <DEDUP_REMOVED lines=29> */
.L_x_2660:
[----:B------:R-:W-:Y:S05]  /*23f0*/  BSYNC.RECONVERGENT B2 ;  /* 0x0000000000027941 */ /* 0x000fea0003800200 */
.L_x_2658:
[----:B------:R-:W-:Y:S01]  /*2400*/  UMOV UR4, 0xfefa39ef ;  /* 0xfefa39ef00047882 */ /* 0x000fe20000000000 */
[----:B------:R-:W-:Y:S02]  /*2410*/  UMOV UR5, 0x3fe62e42 ;  /* 0x3fe62e4200057882 */ /* 0x000fe40000000000 */
[----:B------:R-:W-:-:S10]  /*2420*/  DADD R2, R12, UR4 ;  /* 0x000000040c027e29 */ /* 0x000fd40008000000 */
[----:B------:R-:W-:Y:S02]  /*2430*/  FSEL R3, R3, R13, P0 ;  /* 0x0000000d03037208 */ /* 0x000fe40000000000 */
[----:B------:R-:W-:Y:S02]  /*2440*/  FSEL R22, R2, R12, P0 ;  /* 0x0000000c02167208 */ /* 0x000fe40000000000 */
[----:B------:R-:W-:-:S07]  /*2450*/  LOP3.LUT R23, R3, 0x80000000, R23, 0xb8, !PT ;  /* 0x8000000003177812 */ /* 0x000fce00078eb817 */
.L_x_2657:
[----:B------:R-:W-:Y:S05]  /*2460*/  BSYNC.RECONVERGENT B1 ;  /* 0x0000000000017941 */ /* 0x000fea0003800200 */
.L_x_2656:
        /* <DEDUP_REMOVED lines=9> */
[----:B------:R-:W-:Y:S01]  /*2500*/  MOV R9, 0x3fd80000 ;  /* 0x3fd8000000097802 */ /* 0x000fe20000000f00 */
[----:B------:R-:W-:Y:S01]  /*2510*/  IMAD.MOV.U32 R8, RZ, RZ, 0x0 ;  /* 0x00000000ff087424 */ /* 0x000fe200078e00ff */
[----:B------:R-:W-:Y:S01]  /*2520*/  LOP3.LUT R13, R19, 0x7fffffff, RZ, 0xc0, !PT ;  /* 0x7fffffff130d7812 */ /* 0x000fe200078ec0ff */
[----:B------:R-:W-:Y:S01]  /*2530*/  IMAD.MOV.U32 R12, RZ, RZ, R18 ;  /* 0x000000ffff0c7224 */ /* 0x000fe200078e0012 */
[----:B------:R-:W0:Y:S01]  /*2540*/  MUFU.RSQ64H R5, R3 ;  /* 0x0000000300057308 */ /* 0x000e220000001c00 */
[----:B------:R-:W-:Y:S01]  /*2550*/  BSSY.RECONVERGENT B2, `(.L_x_2665) ;  /* 0x0000098000027945 */ /* 0x000fe20003800200 */
        /* <DEDUP_REMOVED lines=24> */
[----:B------:R-:W-:Y:S01]  /*26e0*/  @!P1 IMAD.MOV.U32 R11, RZ, RZ, R3 ;  /* 0x000000ffff0b9224 */ /* 0x000fe200078e0003 */
[----:B------:R-:W-:-:S03]  /*26f0*/  @!P1 MOV R8, R2 ;  /* 0x0000000200089202 */ /* 0x000fc60000000f00 */
        /* <DEDUP_REMOVED lines=75> */
.L_x_2666:
        /* <DEDUP_REMOVED lines=19> */
[----:B------:R-:W-:Y:S05]  /*2ce0*/  CALL.REL.NOINC `($__internal_4_$__cuda_sm20_div_rn_f64_full) ;  /* 0x0000008400687944 */ /* 0x000fea0003c00000 */
.L_x_2669:
[----:B------:R-:W-:Y:S05]  /*2cf0*/  BSYNC.RECONVERGENT B3 ;  /* 0x0000000000037941 */ /* 0x000fea0003800200 */
.L_x_2668:
        /* <DEDUP_REMOVED lines=29> */
.L_x_2667:
[----:B------:R-:W-:Y:S05]  /*2ed0*/  BSYNC.RECONVERGENT B2 ;  /* 0x0000000000027941 */ /* 0x000fea0003800200 */
.L_x_2665:
[----:B------:R-:W-:Y:S01]  /*2ee0*/  UMOV UR4, 0xfefa39ef ;  /* 0xfefa39ef00047882 */ /* 0x000fe20000000000 */
[----:B------:R-:W-:Y:S02]  /*2ef0*/  UMOV UR5, 0x3fe62e42 ;  /* 0x3fe62e4200057882 */ /* 0x000fe40000000000 */
[----:B------:R-:W-:-:S10]  /*2f00*/  DADD R2, R12, UR4 ;  /* 0x000000040c027e29 */ /* 0x000fd40008000000 */
[----:B------:R-:W-:Y:S02]  /*2f10*/  FSEL R3, R3, R13, P0 ;  /* 0x0000000d03037208 */ /* 0x000fe40000000000 */
[----:B------:R-:W-:Y:S02]  /*2f20*/  FSEL R18, R2, R12, P0 ;  /* 0x0000000c02127208 */ /* 0x000fe40000000000 */
[----:B------:R-:W-:-:S07]  /*2f30*/  LOP3.LUT R19, R3, 0x80000000, R19, 0xb8, !PT ;  /* 0x8000000003137812 */ /* 0x000fce00078eb813 */
.L_x_2664:
[----:B------:R-:W-:Y:S05]  /*2f40*/  BSYNC.RECONVERGENT B1 ;  /* 0x0000000000017941 */ /* 0x000fea0003800200 */
.L_x_2663:
        /* <DEDUP_REMOVED lines=64> */
[----:B------:R-:W-:-:S03]  /*3350*/  @P1 VIADD R0, R0, 0x1 ;  /* 0x0000000100001836 */ /* 0x000fc60000000000 */
[----:B------:R-:W-:-:S06]  /*3360*/  @P1 MOV R9, R3 ;  /* 0x0000000300091202 */ /* 0x000fcc0000000f00 */
        /* <DEDUP_REMOVED lines=50> */
.L_x_2673:
        /* <DEDUP_REMOVED lines=20> */
.L_x_2676:
[----:B------:R-:W-:Y:S05]  /*37d0*/  BSYNC.RECONVERGENT B3 ;  /* 0x0000000000037941 */ /* 0x000fea0003800200 */
.L_x_2675:
        /* <DEDUP_REMOVED lines=29> */
.L_x_2674:
[----:B------:R-:W-:Y:S05]  /*39b0*/  BSYNC.RECONVERGENT B2 ;  /* 0x0000000000027941 */ /* 0x000fea0003800200 */
.L_x_2672:
[----:B------:R-:W-:Y:S01]  /*39c0*/  UMOV UR4, 0xfefa39ef ;  /* 0xfefa39ef00047882 */ /* 0x000fe20000000000 */
[----:B------:R-:W-:Y:S02]  /*39d0*/  UMOV UR5, 0x3fe62e42 ;  /* 0x3fe62e4200057882 */ /* 0x000fe40000000000 */
[----:B------:R-:W-:-:S10]  /*39e0*/  DADD R2, R12, UR4 ;  /* 0x000000040c027e29 */ /* 0x000fd40008000000 */
[----:B------:R-:W-:Y:S02]  /*39f0*/  FSEL R3, R3, R13, P0 ;  /* 0x0000000d03037208 */ /* 0x000fe40000000000 */
[----:B------:R-:W-:Y:S02]  /*3a00*/  FSEL R16, R2, R12, P0 ;  /* 0x0000000c02107208 */ /* 0x000fe40000000000 */
[----:B------:R-:W-:-:S07]  /*3a10*/  LOP3.LUT R17, R3, 0x80000000, R17, 0xb8, !PT ;  /* 0x8000000003117812 */ /* 0x000fce00078eb811 */
.L_x_2671:
[----:B------:R-:W-:Y:S05]  /*3a20*/  BSYNC.RECONVERGENT B1 ;  /* 0x0000000000017941 */ /* 0x000fea0003800200 */
.L_x_2670:
        /* <DEDUP_REMOVED lines=55> */
[----:B------:R-:W-:Y:S01]  /*3da0*/  IMAD.MOV.U32 R28, RZ, RZ, -0x748574fc ;  /* 0x8b7a8b04ff1c7424 */ /* 0x000fe200078e00ff */
        /* <DEDUP_REMOVED lines=60> */
.L_x_2680:
        /* <DEDUP_REMOVED lines=20> */
.L_x_2683:
[----:B------:R-:W-:Y:S05]  /*42b0*/  BSYNC.RECONVERGENT B3 ;  /* 0x0000000000037941 */ /* 0x000fea0003800200 */
.L_x_2682:
        /* <DEDUP_REMOVED lines=29> */
.L_x_2681:
[----:B------:R-:W-:Y:S05]  /*4490*/  BSYNC.RECONVERGENT B2 ;  /* 0x0000000000027941 */ /* 0x000fea0003800200 */
.L_x_2679:
[----:B------:R-:W-:Y:S01]  /*44a0*/  UMOV UR4, 0xfefa39ef ;  /* 0xfefa39ef00047882 */ /* 0x000fe20000000000 */
[----:B------:R-:W-:Y:S02]  /*44b0*/  UMOV UR5, 0x3fe62e42 ;  /* 0x3fe62e4200057882 */ /* 0x000fe40000000000 */
[----:B------:R-:W-:-:S10]  /*44c0*/  DADD R2, R12, UR4 ;  /* 0x000000040c027e29 */ /* 0x000fd40008000000 */
[----:B------:R-:W-:Y:S02]  /*44d0*/  FSEL R3, R3, R13, P0 ;  /* 0x0000000d03037208 */ /* 0x000fe40000000000 */
[----:B------:R-:W-:Y:S02]  /*44e0*/  FSEL R14, R2, R12, P0 ;  /* 0x0000000c020e7208 */ /* 0x000fe40000000000 */
[----:B------:R-:W-:-:S07]  /*44f0*/  LOP3.LUT R15, R3, 0x80000000, R15, 0xb8, !PT ;  /* 0x80000000030f7812 */ /* 0x000fce00078eb80f */
.L_x_2678:
[----:B------:R-:W-:Y:S05]  /*4500*/  BSYNC.RECONVERGENT B1 ;  /* 0x0000000000017941 */ /* 0x000fea0003800200 */
.L_x_2677:
        /* <DEDUP_REMOVED lines=116> */
.L_x_2687:
[----:B------:R-:W-:Y:S01]  /*4c50*/  DADD R10, R12, 2 ;  /* 0x400000000c0a7429 */ /* 0x000fe20000000000 */
[----:B------:R-:W-:Y:S01]  /*4c60*/  MOV R2, 0x1 ;  /* 0x0000000100027802 */ /* 0x000fe20000000f00 */
[----:B------:R-:W-:Y:S01]  /*4c70*/  BSSY.RECONVERGENT B3, `(.L_x_2689) ;  /* 0x0000012000037945 */ /* 0x000fe20003800200 */
        /* <DEDUP_REMOVED lines=17> */
.L_x_2690:
[----:B------:R-:W-:Y:S05]  /*4d90*/  BSYNC.RECONVERGENT B3 ;  /* 0x0000000000037941 */ /* 0x000fea0003800200 */
.L_x_2689:
        /* <DEDUP_REMOVED lines=29> */
.L_x_2688:
[----:B------:R-:W-:Y:S05]  /*4f70*/  BSYNC.RECONVERGENT B2 ;  /* 0x0000000000027941 */ /* 0x000fea0003800200 */
.L_x_2686:
[----:B------:R-:W-:Y:S01]  /*4f80*/  UMOV UR4, 0xfefa39ef ;  /* 0xfefa39ef00047882 */ /* 0x000fe20000000000 */
[----:B------:R-:W-:Y:S02]  /*4f90*/  UMOV UR5, 0x3fe62e42 ;  /* 0x3fe62e4200057882 */ /* 0x000fe40000000000 */
[----:B------:R-:W-:-:S10]  /*4fa0*/  DADD R2, R12, UR4 ;  /* 0x000000040c027e29 */ /* 0x000fd40008000000 */
[----:B------:R-:W-:Y:S02]  /*4fb0*/  FSEL R3, R3, R13, P0 ;  /* 0x0000000d03037208 */ /* 0x000fe40000000000 */
[----:B------:R-:W-:Y:S02]  /*4fc0*/  FSEL R12, R2, R12, P0 ;  /* 0x0000000c020c7208 */ /* 0x000fe40000000000 */
[----:B------:R-:W-:-:S07]  /*4fd0*/  LOP3.LUT R13, R3, 0x80000000, R37, 0xb8, !PT ;  /* 0x80000000030d7812 */ /* 0x000fce00078eb825 */
.L_x_2685:
[----:B------:R-:W-:Y:S05]  /*4fe0*/  BSYNC.RECONVERGENT B1 ;  /* 0x0000000000017941 */ /* 0x000fea0003800200 */
.L_x_2684:
        /* <DEDUP_REMOVED lines=116> */
.L_x_2694:
        /* <DEDUP_REMOVED lines=19> */
[----:B------:R-:W-:Y:S05]  /*5860*/  CALL.REL.NOINC `($__internal_4_$__cuda_sm20_div_rn_f64_full) ;  /* 0x0000005800887944 */ /* 0x000fea0003c00000 */
.L_x_2697:
[----:B------:R-:W-:Y:S05]  /*5870*/  BSYNC.RECONVERGENT B3 ;  /* 0x0000000000037941 */ /* 0x000fea0003800200 */
.L_x_2696:
        /* <DEDUP_REMOVED lines=29> */
.L_x_2695:
[----:B------:R-:W-:Y:S05]  /*5a50*/  BSYNC.RECONVERGENT B2 ;  /* 0x0000000000027941 */ /* 0x000fea0003800200 */
.L_x_2693:
[----:B------:R-:W-:Y:S01]  /*5a60*/  UMOV UR4, 0xfefa39ef ;  /* 0xfefa39ef00047882 */ /* 0x000fe20000000000 */
[----:B------:R-:W-:Y:S01]  /*5a70*/  UMOV UR5, 0x3fe62e42 ;  /* 0x3fe62e4200057882 */ /* 0x000fe20000000000 */
[----:B------:R-:W-:Y:S01]  /*5a80*/  ISETP.GT.U32.AND P0, PT, R37, 0x43dfffff, PT ;  /* 0x43dfffff2500780c */ /* 0x000fe20003f04070 */
[----:B------:R-:W-:-:S10]  /*5a90*/  DADD R2, R20, UR4 ;  /* 0x0000000414027e29 */ /* 0x000fd40008000000 */
[----:B------:R-:W-:Y:S02]  /*5aa0*/  FSEL R3, R3, R21, P0 ;  /* 0x0000001503037208 */ /* 0x000fe40000000000 */
[----:B------:R-:W-:Y:S02]  /*5ab0*/  FSEL R2, R2, R20, P0 ;  /* 0x0000001402027208 */ /* 0x000fe40000000000 */
[----:B------:R-:W-:-:S07]  /*5ac0*/  LOP3.LUT R3, R3, 0x80000000, R35, 0xb8, !PT ;  /* 0x8000000003037812 */ /* 0x000fce00078eb823 */
.L_x_2692:
[----:B------:R-:W-:Y:S05]  /*5ad0*/  BSYNC.RECONVERGENT B1 ;  /* 0x0000000000017941 */ /* 0x000fea0003800200 */
.L_x_2691:
[----:B------:R-:W1:Y:S01]  /*5ae0*/  S2R R0, SR_CTAID.X ;  /* 0x0000000000007919 */ /* 0x000e620000002500 */
[----:B------:R-:W1:Y:S01]  /*5af0*/  LDC R7, c[0x0][0x380] ;  /* 0x0000e000ff077b82 */ /* 0x000e620000000800 */
[----:B------:R-:W-:Y:S04]  /*5b00*/  BSSY.RECONVERGENT B0, `(.L_x_2698) ;  /* 0x0000036000007945 */ /* 0x000fe80003800200 */
[----:B------:R-:W-:Y:S01]  /*5b10*/  BSSY.RELIABLE B1, `(.L_x_2699) ;  /* 0x000002e000017945 */ /* 0x000fe20003800100 */
[----:B0-----:R-:W0:Y:S01]  /*5b20*/  S2R R5, SR_TID.X ;  /* 0x0000000000057919 */ /* 0x001e220000002100 */
[----:B-1----:R-:W-:-:S05]  /*5b30*/  IMAD R4, R0, -0x400, R7 ;  /* 0xfffffc0000047824 */ /* 0x002fca00078e0207 */
[----:B0-----:R-:W-:-:S13]  /*5b40*/  ISETP.GE.U32.AND P0, PT, R5, R4, PT ;  /* 0x000000040500720c */ /* 0x001fda0003f06070 */
[----:B------:R-:W0:Y:S01]  /*5b50*/  @!P0 LDC.64 R6, c[0x0][0x388] ;  /* 0x0000e200ff068b82 */ /* 0x000e220000000a00 */
[----:B------:R-:W-:Y:S02]  /*5b60*/  @!P0 IMAD R9, R0, 0x400, R5 ;  /* 0x0000040000098824 */ /* 0x000fe400078e0205 */
[----:B------:R-:W-:-:S04]  /*5b70*/  @!P0 VIADD R8, R5, 0x80 ;  /* 0x0000008005088836 */ /* 0x000fc80000000000 */
[----:B------:R-:W-:Y:S02]  /*5b80*/  @!P0 IMAD.MOV.U32 R5, RZ, RZ, R8 ;  /* 0x000000ffff058224 */ /* 0x000fe400078e0008 */
[----:B0-----:R-:W-:-:S05]  /*5b90*/  @!P0 IMAD.WIDE.U32 R6, R9, 0x8, R6 ;  /* 0x0000000809068825 */ /* 0x001fca00078e0006 */
[----:B-----5:R0:W-:Y:S01]  /*5ba0*/  @!P0 STG.E.64 desc[UR6][R6.64], R26 ;  /* 0x0000001a06008986 */ /* 0x0201e2000c101b06 */
[----:B------:R-:W-:-:S13]  /*5bb0*/  ISETP.GE.U32.AND P0, PT, R5, R4, PT ;  /* 0x000000040500720c */ /* 0x000fda0003f06070 */
[----:B0-----:R-:W-:Y:S05]  /*5bc0*/  @P0 BRA `(.L_x_2700) ;  /* 0x0000000000300947 */ /* 0x001fea0003800000 */
[----:B------:R-:W0:Y:S01]  /*5bd0*/  LDC.64 R6, c[0x0][0x388] ;  /* 0x0000e200ff067b82 */ /* 0x000e220000000a00 */
[----:B------:R-:W-:Y:S02]  /*5be0*/  IMAD R9, R0, 0x400, R5 ;  /* 0x0000040000097824 */ /* 0x000fe400078e0205 */
[----:B------:R-:W-:-:S05]  /*5bf0*/  VIADD R5, R5, 0x80 ;  /* 0x0000008005057836 */ /* 0x000fca0000000000 */
[----:B------:R-:W-:Y:S01]  /*5c00*/  ISETP.GE.U32.AND P0, PT, R5, R4, PT ;  /* 0x000000040500720c */ /* 0x000fe20003f06070 */
[----:B0-----:R-:W-:-:S05]  /*5c10*/  IMAD.WIDE.U32 R6, R9, 0x8, R6 ;  /* 0x0000000809067825 */ /* 0x001fca00078e0006 */
[----:B------:R0:W-:Y:S07]  /*5c20*/  STG.E.64 desc[UR6][R6.64], R24 ;  /* 0x0000001806007986 */ /* 0x0001ee000c101b06 */
[----:B------:R-:W-:Y:S05]  /*5c30*/  @P0 BRA `(.L_x_2701) ;  /* 0x0000000000300947 */ /* 0x000fea0003800000 */
[----:B0-----:R-:W0:Y:S01]  /*5c40*/  LDC.64 R6, c[0x0][0x388] ;  /* 0x0000e200ff067b82 */ /* 0x001e220000000a00 */
[----:B------:R-:W-:Y:S01]  /*5c50*/  IMAD R9, R0, 0x400, R5 ;  /* 0x0000040000097824 */ /* 0x000fe200078e0205 */
[----:B------:R-:W-:-:S03]  /*5c60*/  IADD3 R5, PT, PT, R5, 0x80, RZ ;  /* 0x0000008005057810 */ /* 0x000fc60007ffe0ff */
[----:B0-----:R-:W-:-:S05]  /*5c70*/  IMAD.WIDE.U32 R6, R9, 0x8, R6 ;  /* 0x0000000809067825 */ /* 0x001fca00078e0006 */
[----:B------:R0:W-:Y:S02]  /*5c80*/  STG.E.64 desc[UR6][R6.64], R22 ;  /* 0x0000001606007986 */ /* 0x0001e4000c101b06 */
.L_x_2700:
[----:B------:R-:W-:-:S13]  /*5c90*/  ISETP.GE.U32.AND P0, PT, R5, R4, PT ;  /* 0x000000040500720c */ /* 0x000fda0003f06070 */
[----:B------:R-:W-:Y:S05]  /*5ca0*/  @P0 BRA `(.L_x_2702) ;  /* 0x0000000000300947 */ /* 0x000fea0003800000 */
[----:B0-----:R-:W0:Y:S01]  /*5cb0*/  LDC.64 R6, c[0x0][0x388] ;  /* 0x0000e200ff067b82 */ /* 0x001e220000000a00 */
[----:B------:R-:W-:Y:S02]  /*5cc0*/  IMAD R9, R0, 0x400, R5 ;  /* 0x0000040000097824 */ /* 0x000fe400078e0205 */
[----:B------:R-:W-:Y:S02]  /*5cd0*/  VIADD R5, R5, 0x80 ;  /* 0x0000008005057836 */ /* 0x000fe40000000000 */
[----:B0-----:R-:W-:-:S05]  /*5ce0*/  IMAD.WIDE.U32 R6, R9, 0x8, R6 ;  /* 0x0000000809067825 */ /* 0x001fca00078e0006 */
[----:B------:R1:W-:Y:S02]  /*5cf0*/  STG.E.64 desc[UR6][R6.64], R18 ;  /* 0x0000001206007986 */ /* 0x0003e4000c101b06 */
.L_x_2701:
[----:B------:R-:W-:-:S13]  /*5d00*/  ISETP.GE.U32.AND P0, PT, R5, R4, PT ;  /* 0x000000040500720c */ /* 0x000fda0003f06070 */
[----:B------:R-:W-:Y:S05]  /*5d10*/  @P0 BRA `(.L_x_2703) ;  /* 0x0000000000340947 */ /* 0x000fea0003800000 */
[----:B01----:R-:W0:Y:S01]  /*5d20*/  LDC.64 R6, c[0x0][0x388] ;  /* 0x0000e200ff067b82 */ /* 0x003e220000000a00 */
[----:B------:R-:W-:Y:S02]  /*5d30*/  IMAD R9, R0, 0x400, R5 ;  /* 0x0000040000097824 */ /* 0x000fe400078e0205 */
[----:B------:R-:W-:Y:S02]  /*5d40*/  VIADD R5, R5, 0x80 ;  /* 0x0000008005057836 */ /* 0x000fe40000000000 */
[----:B0-----:R-:W-:-:S05]  /*5d50*/  IMAD.WIDE.U32 R6, R9, 0x8, R6 ;  /* 0x0000000809067825 */ /* 0x001fca00078e0006 */
[----:B------:R1:W-:Y:S02]  /*5d60*/  STG.E.64 desc[UR6][R6.64], R16 ;  /* 0x0000001006007986 */ /* 0x0003e4000c101b06 */
.L_x_2702:
[----:B------:R-:W-:-:S13]  /*5d70*/  ISETP.GE.U32.AND P0, PT, R5, R4, PT ;  /* 0x000000040500720c */ /* 0x000fda0003f06070 */
[----:B------:R-:W-:Y:S05]  /*5d80*/  @P0 BREAK.RELIABLE B1 ;  /* 0x0000000000010942 */ /* 0x000fea0003800100 */
[----:B------:R-:W-:Y:S05]  /*5d90*/  @P0 BRA `(.L_x_2704) ;  /* 0x0000000000300947 */ /* 0x000fea0003800000 */
[----:B01----:R-:W0:Y:S01]  /*5da0*/  LDC.64 R6, c[0x0][0x388] ;  /* 0x0000e200ff067b82 */ /* 0x003e220000000a00 */
[----:B------:R-:W-:Y:S02]  /*5db0*/  IMAD R9, R0, 0x400, R5 ;  /* 0x0000040000097824 */ /* 0x000fe400078e0205 */
[----:B------:R-:W-:Y:S02]  /*5dc0*/  VIADD R5, R5, 0x80 ;  /* 0x0000008005057836 */ /* 0x000fe40000000000 */
[----:B0-----:R-:W-:-:S05]  /*5dd0*/  IMAD.WIDE.U32 R6, R9, 0x8, R6 ;  /* 0x0000000809067825 */ /* 0x001fca00078e0006 */
[----:B------:R2:W-:Y:S02]  /*5de0*/  STG.E.64 desc[UR6][R6.64], R14 ;  /* 0x0000000e06007986 */ /* 0x0005e4000c101b06 */
.L_x_2703:
[----:B------:R-:W-:Y:S05]  /*5df0*/  BSYNC.RELIABLE B1 ;  /* 0x0000000000017941 */ /* 0x000fea0003800100 */
.L_x_2699:
[----:B------:R-:W-:-:S13]  /*5e00*/  ISETP.GE.U32.AND P0, PT, R5, R4, PT ;  /* 0x000000040500720c */ /* 0x000fda0003f06070 */
[----:B012---:R-:W0:Y:S01]  /*5e10*/  @!P0 LDC.64 R6, c[0x0][0x388] ;  /* 0x0000e200ff068b82 */ /* 0x007e220000000a00 */
[----:B------:R-:W-:Y:S02]  /*5e20*/  @!P0 IMAD R9, R0, 0x400, R5 ;  /* 0x0000040000098824 */ /* 0x000fe400078e0205 */
[----:B------:R-:W-:Y:S02]  /*5e30*/  @!P0 VIADD R5, R5, 0x80 ;  /* 0x0000008005058836 */ /* 0x000fe40000000000 */
[----:B0-----:R-:W-:-:S05]  /*5e40*/  @!P0 IMAD.WIDE.U32 R6, R9, 0x8, R6 ;  /* 0x0000000809068825 */ /* 0x001fca00078e0006 */
[----:B------:R2:W-:Y:S02]  /*5e50*/  @!P0 STG.E.64 desc[UR6][R6.64], R12 ;  /* 0x0000000c06008986 */ /* 0x0005e4000c101b06 */
.L_x_2704:
[----:B------:R-:W-:Y:S05]  /*5e60*/  BSYNC.RECONVERGENT B0 ;  /* 0x0000000000007941 */ /* 0x000fea0003800200 */
.L_x_2698:
[----:B------:R-:W-:Y:S05]  /*5e70*/  WARPSYNC.ALL ;  /* 0x0000000000007948 */ /* 0x000fea0003800000 */
[----:B------:R-:W-:-:S13]  /*5e80*/  ISETP.GE.U32.AND P0, PT, R5, R4, PT ;  /* 0x000000040500720c */ /* 0x000fda0003f06070 */
[----:B------:R-:W-:Y:S05]  /*5e90*/  @P0 EXIT ;  /* 0x000000000000094d */ /* 0x000fea0003800000 */
[----:B012---:R-:W0:Y:S01]  /*5ea0*/  LDC.64 R6, c[0x0][0x388] ;  /* 0x0000e200ff067b82 */ /* 0x007e220000000a00 */
[----:B------:R-:W-:-:S05]  /*5eb0*/  LEA R5, R0, R5, 0xa ;  /* 0x0000000500057211 */ /* 0x000fca00078e50ff */
[----:B0-----:R-:W-:-:S05]  /*5ec0*/  IMAD.WIDE.U32 R4, R5, 0x8, R6 ;  /* 0x0000000805047825 */ /* 0x001fca00078e0006 */
[----:B------:R-:W-:Y:S01]  /*5ed0*/  STG.E.64 desc[UR6][R4.64], R2 ;  /* 0x0000000204007986 */ /* 0x000fe2000c101b06 */
[----:B------:R-:W-:Y:S05]  /*5ee0*/  EXIT ;  /* 0x000000000000794d */ /* 0x000fea0003800000 */
.L_x_2640:
[----:B------:R-:W0:Y:S01]  /*5ef0*/  S2R R7, SR_TID.X ;  /* 0x0000000000077919 */ /* 0x000e220000002100 */
[----:B------:R-:W1:Y:S01]  /*5f00*/  LDC.64 R2, c[0x0][0x390] ;  /* 0x0000e400ff027b82 */ /* 0x000e620000000a00 */
[----:B------:R-:W-:-:S04]  /*5f10*/  IMAD.SHL.U32 R5, R21, 0x400, RZ ;  /* 0x0000040015057824 */ /* 0x000fc800078e00ff */
[----:B-1----:R-:W-:-:S04]  /*5f20*/  IMAD.WIDE.U32 R2, R5, 0x8, R2 ;  /* 0x0000000805027825 */ /* 0x002fc800078e0002 */
[----:B0-----:R-:W-:-:S05]  /*5f30*/  IMAD.WIDE.U32 R2, R7, 0x10, R2 ;  /* 0x0000001007027825 */ /* 0x001fca00078e0002 */
[----:B------:R-:W2:Y:S01]  /*5f40*/  LDG.E.128 R16, desc[UR6][R2.64] ;  /* 0x0000000602107981 */ /* 0x000ea2000c1e1d00 */
[----:B------:R-:W-:Y:S02]  /*5f50*/  IMAD.MOV.U32 R6, RZ, RZ, RZ ;  /* 0x000000ffff067224 */ /* 0x000fe400078e00ff */
[----:B------:R-:W-:Y:S01]  /*5f60*/  IMAD.MOV.U32 R10, RZ, RZ, 0x0 ;  /* 0x00000000ff0a7424 */ /* 0x000fe200078e00ff */
[----:B------:R-:W5:Y:S01]  /*5f70*/  LDG.E.128 R12, desc[UR6][R2.64+0x800] ;  /* 0x00080006020c7981 */ /* 0x000f62000c1e1d00 */
[----:B------:R-:W-:-:S03]  /*5f80*/  IMAD.MOV.U32 R11, RZ, RZ, 0x3fd80000 ;  /* 0x3fd80000ff0b7424 */ /* 0x000fc600078e00ff */
[----:B------:R-:W5:Y:S04]  /*5f90*/  LDG.E.128 R24, desc[UR6][R2.64+0x1000] ;  /* 0x0010000602187981 */ /* 0x000f68000c1e1d00 */
[----:B------:R0:W5:Y:S01]  /*5fa0*/  LDG.E.128 R20, desc[UR6][R2.64+0x1800] ;  /* 0x0018000602147981 */ /* 0x000162000c1e1d00 */
[----:B------:R-:W-:Y:S01]  /*5fb0*/  BSSY.RECONVERGENT B1, `(.L_x_2705) ;  /* 0x000009f000017945 */ /* 0x000fe20003800200 */
[----:B0-----:R-:W-:Y:S01]  /*5fc0*/  IMAD.MOV.U32 R2, RZ, RZ, RZ ;  /* 0x000000ffff027224 */ /* 0x001fe200078e00ff */
        /* <DEDUP_REMOVED lines=42> */
[----:B-----5:R-:W-:Y:S05]  /*6270*/  CALL.REL.NOINC `($__internal_4_$__cuda_sm20_div_rn_f64_full) ;  /* 0x0000005000047944 */ /* 0x020fea0003c00000 */
.L_x_2708:
[----:B------:R-:W-:Y:S05]  /*6280*/  BSYNC.RECONVERGENT B2 ;  /* 0x0000000000027941 */ /* 0x000fea0003800200 */
.L_x_2707:
        /* <DEDUP_REMOVED lines=30> */
.L_x_2706:
        /* <DEDUP_REMOVED lines=9> */
[----:B------:R-:W-:Y:S01]  /*6500*/  ISETP.GT.U32.AND P2, PT, R0, 0x7feffffe, PT ;  /* 0x7feffffe0000780c */ /* 0x000fe20003f44070 */
[----:B------:R-:W-:Y:S01]  /*6510*/  IMAD.MOV.U32 R0, RZ, RZ, -0x3ff ;  /* 0xfffffc01ff007424 */ /* 0x000fe200078e00ff */
[----:B------:R-:W-:-:S11]  /*6520*/  @!P1 MOV R0, 0xfffffbcb ;  /* 0xfffffbcb00009802 */ /* 0x000fd60000000f00 */
        /* <DEDUP_REMOVED lines=65> */
.L_x_2710:
[----:B------:R-:W-:Y:S01]  /*6940*/  MOV R4, 0x0 ;  /* 0x0000000000047802 */ /* 0x000fe20000000f00 */
[----:B------:R-:W-:Y:S01]  /*6950*/  IMAD.MOV.U32 R5, RZ, RZ, 0x7ff00000 ;  /* 0x7ff00000ff057424 */ /* 0x000fe200078e00ff */
[----:B------:R-:W-:-:S05]  /*6960*/  LOP3.LUT P1, RZ, R3, 0x7fffffff, RZ, 0xc0, !PT ;  /* 0x7fffffff03ff7812 */ /* 0x000fca000782c0ff */
[----:B------:R-:W-:-:S10]  /*6970*/  DFMA R4, R2, R4, +INF ;  /* 0x7ff000000204742b */ /* 0x000fd40000000004 */
[----:B------:R-:W-:Y:S02]  /*6980*/  FSEL R2, R4, RZ, P1 ;  /* 0x000000ff04027208 */ /* 0x000fe40000800000 */
[----:B------:R-:W-:-:S07]  /*6990*/  FSEL R3, R5, -QNAN , P1 ;  /* 0xfff0000005037808 */ /* 0x000fce0000800000 */
.L_x_2709:
[----:B------:R-:W-:Y:S05]  /*69a0*/  BSYNC.RECONVERGENT B1 ;  /* 0x0000000000017941 */ /* 0x000fea0003800200 */
.L_x_2705:
[----:B------:R-:W-:Y:S01]  /*69b0*/  DFMA R4, R18, R18, 1 ;  /* 0x3ff000001204742b */ /* 0x000fe20000000012 */
[----:B------:R-:W-:Y:S01]  /*69c0*/  IMAD.MOV.U32 R6, RZ, RZ, RZ ;  /* 0x000000ffff067224 */ /* 0x000fe200078e00ff */
[----:B------:R-:W-:Y:S01]  /*69d0*/  LOP3.LUT R35, R19, 0x7fffffff, RZ, 0xc0, !PT ;  /* 0x7fffffff13237812 */ /* 0x000fe200078ec0ff */
[----:B------:R-:W-:Y:S01]  /*69e0*/  IMAD.MOV.U32 R10, RZ, RZ, 0x0 ;  /* 0x00000000ff0a7424 */ /* 0x000fe200078e00ff */
[----:B------:R-:W-:Y:S01]  /*69f0*/  UMOV UR4, 0xfefa39ef ;  /* 0xfefa39ef00047882 */ /* 0x000fe20000000000 */
[----:B------:R-:W-:Y:S01]  /*6a00*/  IMAD.MOV.U32 R11, RZ, RZ, 0x3fd80000 ;  /* 0x3fd80000ff0b7424 */ /* 0x000fe200078e00ff */
[----:B------:R-:W0:Y:S01]  /*6a10*/  MUFU.RSQ64H R7, R5 ;  /* 0x0000000500077308 */ /* 0x000e220000001c00 */
[----:B------:R-:W-:Y:S01]  /*6a20*/  IMAD.MOV.U32 R34, RZ, RZ, R18 ;  /* 0x000000ffff227224 */ /* 0x000fe200078e0012 */
[----:B------:R-:W-:Y:S01]  /*6a30*/  ISETP.GT.U32.AND P3, PT, R35, 0x43dfffff, PT ;  /* 0x43dfffff2300780c */ /* 0x000fe20003f64070 */
[----:B------:R-:W-:Y:S01]  /*6a40*/  UMOV UR5, 0x3fe62e42 ;  /* 0x3fe62e4200057882 */ /* 0x000fe20000000000 */
        /* <DEDUP_REMOVED lines=12> */
[----:B------:R-:W-:Y:S02]  /*6b10*/  DFMA R6, R34, R4, R34 ;  /* 0x000000042206722b */ /* 0x000fe40000000022 */
[----:B------:R-:W-:-:S08]  /*6b20*/  DADD R4, R2, UR4 ;  /* 0x0000000402047e29 */ /* 0x000fd00008000000 */
[----:B------:R-:W-:Y:S02]  /*6b30*/  FSEL R35, R35, R7, P3 ;  /* 0x0000000723237208 */ /* 0x000fe40001800000 */
[----:B------:R-:W-:Y:S02]  /*6b40*/  FSEL R3, R5, R3, P0 ;  /* 0x0000000305037208 */ /* 0x000fe40000000000 */
[C---:B------:R-:W-:Y:S02]  /*6b50*/  FSETP.GEU.FTZ.AND P2, PT, R35.reuse, 1.7916666269302368164, PT ;  /* 0x3fe555552300780b */ /* 0x040fe40003f5e000 */
[----:B------:R-:W-:Y:S02]  /*6b60*/  FSETP.GT.FTZ.AND P1, PT, R35, -1.6999999284744262695, PT ;  /* 0xbfd999992300780b */ /* 0x000fe40003f34000 */
[----:B------:R-:W-:Y:S02]  /*6b70*/  FSEL R16, R4, R2, P0 ;  /* 0x0000000204107208 */ /* 0x000fe40000000000 */
[----:B------:R-:W-:-:S02]  /*6b80*/  LOP3.LUT R17, R3, 0x80000000, R17, 0xb8, !PT ;  /* 0x8000000003117812 */ /* 0x000fc400078eb811 */
[----:B------:R-:W-:-:S07]  /*6b90*/  FSEL R34, R18, R6, P3 ;  /* 0x0000000612227208 */ /* 0x000fce0001800000 */
        /* <DEDUP_REMOVED lines=8> */
[----:B------:R-:W-:-:S03]  /*6c20*/  @!P0 IMAD.MOV.U32 R8, RZ, RZ, R4 ;  /* 0x000000ffff088224 */ /* 0x000fc600078e0004 */
[----:B------:R-:W-:-:S04]  /*6c30*/  IADD3 R0, PT, PT, R11, -0x1, RZ ;  /* 0xffffffff0b007810 */ /* 0x000fc80007ffe0ff */
        /* <DEDUP_REMOVED lines=43> */
[----:B------:R-:W-:Y:S02]  /*6ef0*/  DADD R30, R30, -UR10 ;  /* 0x8000000a1e1e7e29 */ /* 0x000fe40008000000 */
[----:B------:R-:W-:-:S03]  /*6f00*/  DFMA R10, R8, -R2, R10 ;  /* 0x80000002080a722b */ /* 0x000fc6000000000a */
[----:B------:R-:W-:Y:S01]  /*6f10*/  DFMA R28, R6, R28, UR8 ;  /* 0x00000008061c7e2b */ /* 0x000fe2000800001c */
[----:B------:R-:W-:Y:S01]  /*6f20*/  UMOV UR8, 0x2d1b5154 ;  /* 0x2d1b515400087882 */ /* 0x000fe20000000000 */
[----:B------:R-:W-:Y:S01]  /*6f30*/  UMOV UR9, 0x3f3c71c7 ;  /* 0x3f3c71c700097882 */ /* 0x000fe20000000000 */
[----:B------:R-:W-:Y:S02]  /*6f40*/  DFMA R8, R30, UR4, R2 ;  /* 0x000000041e087c2b */ /* 0x000fe40008000002 */
[----:B------:R-:W-:-:S03]  /*6f50*/  DMUL R10, R4, R10 ;  /* 0x0000000a040a7228 */ /* 0x000fc60000000000 */
        /* <DEDUP_REMOVED lines=22> */
.L_x_2712:
        /* <DEDUP_REMOVED lines=19> */
[----:B-----5:R-:W-:Y:S05]  /*71f0*/  CALL.REL.NOINC `($__internal_4_$__cuda_sm20_div_rn_f64_full) ;  /* 0x0000004000247944 */ /* 0x020fea0003c00000 */
.L_x_2715:
[----:B------:R-:W-:Y:S05]  /*7200*/  BSYNC.RECONVERGENT B2 ;  /* 0x0000000000027941 */ /* 0x000fea0003800200 */
.L_x_2714:
        /* <DEDUP_REMOVED lines=29> */
.L_x_2713:
[----:B------:R-:W-:Y:S05]  /*73e0*/  BSYNC.RECONVERGENT B1 ;  /* 0x0000000000017941 */ /* 0x000fea0003800200 */
.L_x_2711:
[----:B-----5:R-:W-:Y:S01]  /*73f0*/  DFMA R4, R12, R12, 1 ;  /* 0x3ff000000c04742b */ /* 0x020fe2000000000c */
        /* <DEDUP_REMOVED lines=112> */
.L_x_2717:
        /* <DEDUP_REMOVED lines=20> */
.L_x_2720:
[----:B------:R-:W-:Y:S05]  /*7c40*/  BSYNC.RECONVERGENT B2 ;  /* 0x0000000000027941 */ /* 0x000fea0003800200 */
.L_x_2719:
        /* <DEDUP_REMOVED lines=29> */
.L_x_2718:
[----:B------:R-:W-:Y:S05]  /*7e20*/  BSYNC.RECONVERGENT B1 ;  /* 0x0000000000017941 */ /* 0x000fea0003800200 */
.L_x_2716:
[----:B------:R-:W-:Y:S01]  /*7e30*/  DFMA R4, R14, R14, 1 ;  /* 0x3ff000000e04742b */ /* 0x000fe2000000000e */
[----:B------:R-:W-:Y:S01]  /*7e40*/  MOV R6, RZ ;  /* 0x000000ff00067202 */ /* 0x000fe20000000f00 */
[----:B------:R-:W-:Y:S01]  /*7e50*/  IMAD.MOV.U32 R10, RZ, RZ, 0x0 ;  /* 0x00000000ff0a7424 */ /* 0x000fe200078e00ff */
[----:B------:R-:W-:Y:S01]  /*7e60*/  LOP3.LUT R35, R15, 0x7fffffff, RZ, 0xc0, !PT ;  /* 0x7fffffff0f237812 */ /* 0x000fe200078ec0ff */
[----:B------:R-:W-:Y:S01]  /*7e70*/  IMAD.MOV.U32 R11, RZ, RZ, 0x3fd80000 ;  /* 0x3fd80000ff0b7424 */ /* 0x000fe200078e00ff */
[----:B------:R-:W-:Y:S01]  /*7e80*/  UMOV UR4, 0xfefa39ef ;  /* 0xfefa39ef00047882 */ /* 0x000fe20000000000 */
        /* <DEDUP_REMOVED lines=107> */
.L_x_2722:
        /* <DEDUP_REMOVED lines=20> */
.L_x_2725:
[----:B------:R-:W-:Y:S05]  /*8680*/  BSYNC.RECONVERGENT B2 ;  /* 0x0000000000027941 */ /* 0x000fea0003800200 */
.L_x_2724:
        /* <DEDUP_REMOVED lines=29> */
.L_x_2723:
[----:B------:R-:W-:Y:S05]  /*8860*/  BSYNC.RECONVERGENT B1 ;  /* 0x0000000000017941 */ /* 0x000fea0003800200 */
.L_x_2721:
[----:B------:R-:W-:Y:S01]  /*8870*/  DFMA R4, R24, R24, 1 ;  /* 0x3ff000001804742b */ /* 0x000fe20000000018 */
[----:B------:R-:W-:Y:S01]  /*8880*/  IMAD.MOV.U32 R6, RZ, RZ, RZ ;  /* 0x000000ffff067224 */ /* 0x000fe200078e00ff */
[----:B------:R-:W-:Y:S01]  /*8890*/  MOV R10, 0x0 ;  /* 0x00000000000a7802 */ /* 0x000fe20000000f00 */
[----:B------:R-:W-:Y:S01]  /*88a0*/  IMAD.MOV.U32 R11, RZ, RZ, 0x3fd80000 ;  /* 0x3fd80000ff0b7424 */ /* 0x000fe200078e00ff */
[----:B------:R-:W-:Y:S01]  /*88b0*/  LOP3.LUT R35, R25, 0x7fffffff, RZ, 0xc0, !PT ;  /* 0x7fffffff19237812 */ /* 0x000fe200078ec0ff */
[----:B------:R-:W-:Y:S01]  /*88c0*/  IMAD.MOV.U32 R34, RZ, RZ, R24 ;  /* 0x000000ffff227224 */ /* 0x000fe200078e0018 */
[----:B------:R-:W0:Y:S01]  /*88d0*/  MUFU.RSQ64H R7, R5 ;  /* 0x0000000500077308 */ /* 0x000e220000001c00 */
[----:B------:R-:W-:Y:S01]  /*88e0*/  UMOV UR4, 0xfefa39ef ;  /* 0xfefa39ef00047882 */ /* 0x000fe20000000000 */
        /* <DEDUP_REMOVED lines=105> */
.L_x_2727:
        /* <DEDUP_REMOVED lines=20> */
.L_x_2730:
[----:B------:R-:W-:Y:S05]  /*90c0*/  BSYNC.RECONVERGENT B2 ;  /* 0x0000000000027941 */ /* 0x000fea0003800200 */
.L_x_2729:
        /* <DEDUP_REMOVED lines=29> */
.L_x_2728:
[----:B------:R-:W-:Y:S05]  /*92a0*/  BSYNC.RECONVERGENT B1 ;  /* 0x0000000000017941 */ /* 0x000fea0003800200 */
.L_x_2726:
        /* <DEDUP_REMOVED lines=113> */
.L_x_2732:
        /* <DEDUP_REMOVED lines=20> */
.L_x_2735:
[----:B------:R-:W-:Y:S05]  /*9b00*/  BSYNC.RECONVERGENT B2 ;  /* 0x0000000000027941 */ /* 0x000fea0003800200 */
.L_x_2734:
        /* <DEDUP_REMOVED lines=29> */
.L_x_2733:
[----:B------:R-:W-:Y:S05]  /*9ce0*/  BSYNC.RECONVERGENT B1 ;  /* 0x0000000000017941 */ /* 0x000fea0003800200 */
.L_x_2731:
[----:B------:R-:W-:Y:S01]  /*9cf0*/  DFMA R4, R20, R20, 1 ;  /* 0x3ff000001404742b */ /* 0x000fe20000000014 */
[----:B------:R-:W-:Y:S01]  /*9d00*/  IMAD.MOV.U32 R6, RZ, RZ, RZ ;  /* 0x000000ffff067224 */ /* 0x000fe200078e00ff */
[----:B------:R-:W-:Y:S01]  /*9d10*/  LOP3.LUT R35, R21, 0x7fffffff, RZ, 0xc0, !PT ;  /* 0x7fffffff15237812 */ /* 0x000fe200078ec0ff */
[----:B------:R-:W-:Y:S01]  /*9d20*/  IMAD.MOV.U32 R10, RZ, RZ, 0x0 ;  /* 0x00000000ff0a7424 */ /* 0x000fe200078e00ff */
[----:B------:R-:W-:Y:S01]  /*9d30*/  MOV R34, R20 ;  /* 0x0000001400227202 */ /* 0x000fe20000000f00 */
[----:B------:R-:W-:Y:S01]  /*9d40*/  IMAD.MOV.U32 R11, RZ, RZ, 0x3fd80000 ;  /* 0x3fd80000ff0b7424 */ /* 0x000fe200078e00ff */
[----:B------:R-:W0:Y:S01]  /*9d50*/  MUFU.RSQ64H R7, R5 ;  /* 0x0000000500077308 */ /* 0x000e220000001c00 */
[----:B------:R-:W-:Y:S01]  /*9d60*/  ISETP.GT.U32.AND P1, PT, R35, 0x43dfffff, PT ;  /* 0x43dfffff2300780c */ /* 0x000fe20003f24070 */
[----:B------:R-:W-:Y:S01]  /*9d70*/  UMOV UR4, 0xfefa39ef ;  /* 0xfefa39ef00047882 */ /* 0x000fe20000000000 */
        /* <DEDUP_REMOVED lines=104> */
.L_x_2737:
        /* <DEDUP_REMOVED lines=20> */
.L_x_2740:
[----:B------:R-:W-:Y:S05]  /*a540*/  BSYNC.RECONVERGENT B2 ;  /* 0x0000000000027941 */ /* 0x000fea0003800200 */
.L_x_2739:
        /* <DEDUP_REMOVED lines=29> */
.L_x_2738:
[----:B------:R-:W-:Y:S05]  /*a720*/  BSYNC.RECONVERGENT B1 ;  /* 0x0000000000017941 */ /* 0x000fea0003800200 */
.L_x_2736:
        /* <DEDUP_REMOVED lines=42> */
[----:B------:R-:W-:Y:S01]  /*a9d0*/  IMAD.MOV.U32 R0, RZ, RZ, -0x3ff ;  /* 0xfffffc01ff007424 */ /* 0x000fe200078e00ff */
[----:B------:R-:W-:-:S11]  /*a9e0*/  @!P0 MOV R0, 0xfffffbcb ;  /* 0xfffffbcb00008802 */ /* 0x000fd60000000f00 */
        /* <DEDUP_REMOVED lines=69> */
.L_x_2742:
        /* <DEDUP_REMOVED lines=20> */
.L_x_2745:
[----:B------:R-:W-:Y:S05]  /*af80*/  BSYNC.RECONVERGENT B2 ;  /* 0x0000000000027941 */ /* 0x000fea0003800200 */
.L_x_2744:
        /* <DEDUP_REMOVED lines=29> */
.L_x_2743:
[----:B------:R-:W-:Y:S05]  /*b160*/  BSYNC.RECONVERGENT B1 ;  /* 0x0000000000017941 */ /* 0x000fea0003800200 */
.L_x_2741:
[----:B------:R-:W0:Y:S01]  /*b170*/  S2R R0, SR_CTAID.X ;  /* 0x0000000000007919 */ /* 0x000e220000002500 */
[----:B------:R-:W1:Y:S01]  /*b180*/  LDC.64 R4, c[0x0][0x388] ;  /* 0x0000e200ff047b82 */ /* 0x000e620000000a00 */
[----:B------:R-:W-:Y:S01]  /*b190*/  UMOV UR8, 0xfefa39ef ;  /* 0xfefa39ef00087882 */ /* 0x000fe20000000000 */
[----:B------:R-:W-:Y:S01]  /*b1a0*/  UMOV UR9, 0x3fe62e42 ;  /* 0x3fe62e4200097882 */ /* 0x000fe20000000000 */
[----:B------:R-:W2:Y:S01]  /*b1b0*/  S2R R7, SR_TID.X ;  /* 0x0000000000077919 */ /* 0x000ea20000002100 */
[----:B------:R-:W-:Y:S01]  /*b1c0*/  DADD R2, R36, UR8 ;  /* 0x0000000824027e29 */ /* 0x000fe20008000000 */
[----:B------:R-:W-:-:S09]  /*b1d0*/  ISETP.GT.U32.AND P0, PT, R35, 0x43dfffff, PT ;  /* 0x43dfffff2300780c */ /* 0x000fd20003f04070 */
[----:B------:R-:W-:Y:S02]  /*b1e0*/  FSEL R3, R3, R37, P0 ;  /* 0x0000002503037208 */ /* 0x000fe40000000000 */
[----:B------:R-:W-:Y:S02]  /*b1f0*/  FSEL R22, R2, R36, P0 ;  /* 0x0000002402167208 */ /* 0x000fe40000000000 */
[----:B------:R-:W-:Y:S01]  /*b200*/  LOP3.LUT R23, R3, 0x80000000, R23, 0xb8, !PT ;  /* 0x8000000003177812 */ /* 0x000fe200078eb817 */
[----:B0-----:R-:W-:-:S04]  /*b210*/  IMAD.SHL.U32 R9, R0, 0x400, RZ ;  /* 0x0000040000097824 */ /* 0x001fc800078e00ff */
[----:B-1----:R-:W-:-:S04]  /*b220*/  IMAD.WIDE.U32 R4, R9, 0x8, R4 ;  /* 0x0000000809047825 */ /* 0x002fc800078e0004 */
[----:B--2---:R-:W-:-:S05]  /*b230*/  IMAD.WIDE.U32 R4, R7, 0x10, R4 ;  /* 0x0000001007047825 */ /* 0x004fca00078e0004 */
[----:B------:R-:W-:Y:S04]  /*b240*/  STG.E.128 desc[UR6][R4.64], R16 ;  /* 0x0000001004007986 */ /* 0x000fe8000c101d06 */
[----:B------:R-:W-:Y:S04]  /*b250*/  STG.E.128 desc[UR6][R4.64+0x800], R12 ;  /* 0x0008000c04007986 */ /* 0x000fe8000c101d06 */
[----:B------:R-:W-:Y:S04]  /*b260*/  STG.E.128 desc[UR6][R4.64+0x1000], R24 ;  /* 0x0010001804007986 */ /* 0x000fe8000c101d06 */
[----:B------:R-:W-:Y:S01]  /*b270*/  STG.E.128 desc[UR6][R4.64+0x1800], R20 ;  /* 0x0018001404007986 */ /* 0x000fe2000c101d06 */
[----:B------:R-:W-:Y:S05]  /*b280*/  EXIT ;  /* 0x000000000000794d */ /* 0x000fea0003800000 */
        .weak           $__internal_4_$__cuda_sm20_div_rn_f64_full
        .type           $__internal_4_$__cuda_sm20_div_rn_f64_full,@function
        .size           $__internal_4_$__cuda_sm20_div_rn_f64_full,(.L_x_18512 - $__internal_4_$__cuda_sm20_div_rn_f64_full)
$__internal_4_$__cuda_sm20_div_rn_f64_full:
[C---:B------:R-:W-:Y:S01]  /*b290*/  FSETP.GEU.AND P4, PT, |R11|.reuse, 1.469367938527859385e-39, PT ;  /* 0x001000000b00780b */ /* 0x040fe20003f8e200 */
[----:B------:R-:W-:Y:S01]  /*b2a0*/  IMAD.MOV.U32 R32, RZ, RZ, 0x1 ;  /* 0x00000001ff207424 */ /* 0x000fe200078e00ff */
[----:B------:R-:W-:Y:S01]  /*b2b0*/  LOP3.LUT R8, R11, 0x800fffff, RZ, 0xc0, !PT ;  /* 0x800fffff0b087812 */ /* 0x000fe200078ec0ff */
[----:B------:R-:W-:Y:S01]  /*b2c0*/  IMAD.MOV.U32 R30, RZ, RZ, R28 ;  /* 0x000000ffff1e7224 */ /* 0x000fe200078e001c */
[C---:B------:R-:W-:Y:S01]  /*b2d0*/  FSETP.GEU.AND P2, PT, |R29|.reuse, 1.469367938527859385e-39, PT ;  /* 0x001000001d00780b */ /* 0x040fe20003f4e200 */
[----:B------:R-:W-:Y:S01]  /*b2e0*/  BSSY.RECONVERGENT B0, `(.L_x_2746) ;  /* 0x0000057000007945 */ /* 0x000fe20003800200 */
[----:B------:R-:W-:Y:S01]  /*b2f0*/  LOP3.LUT R9, R8, 0x3ff00000, RZ, 0xfc, !PT ;  /* 0x3ff0000008097812 */ /* 0x000fe200078efcff */
[----:B------:R-:W-:Y:S01]  /*b300*/  IMAD.MOV.U32 R8, RZ, RZ, R10 ;  /* 0x000000ffff087224 */ /* 0x000fe200078e000a */
[----:B------:R-:W-:Y:S02]  /*b310*/  LOP3.LUT R2, R29, 0x7ff00000, RZ, 0xc0, !PT ;  /* 0x7ff000001d027812 */ /* 0x000fe400078ec0ff */
[----:B------:R-:W-:-:S03]  /*b320*/  LOP3.LUT R5, R11, 0x7ff00000, RZ, 0xc0, !PT ;  /* 0x7ff000000b057812 */ /* 0x000fc600078ec0ff */
[----:B------:R-:W-:Y:S01]  /*b330*/  @!P4 DMUL R8, R10, 8.98846567431157953865e+307 ;  /* 0x7fe000000a08c828 */ /* 0x000fe20000000000 */
[----:B------:R-:W-:-:S03]  /*b340*/  ISETP.GE.U32.AND P6, PT, R2, R5, PT ;  /* 0x000000050200720c */ /* 0x000fc60003fc6070 */
[----:B------:R-:W-:Y:S02]  /*b350*/  @!P2 LOP3.LUT R3, R11, 0x7ff00000, RZ, 0xc0, !PT ;  /* 0x7ff000000b03a812 */ /* 0x000fe400078ec0ff */
[----:B------:R-:W0:Y:S02]  /*b360*/  MUFU.RCP64H R33, R9 ;  /* 0x0000000900217308 */ /* 0x000e240000001800 */
[----:B------:R-:W-:Y:S01]  /*b370*/  @!P2 ISETP.GE.U32.AND P5, PT, R2, R3, PT ;  /* 0x000000030200a20c */ /* 0x000fe20003fa6070 */
[----:B------:R-:W-:Y:S01]  /*b380*/  IMAD.MOV.U32 R3, RZ, RZ, 0x1ca00000 ;  /* 0x1ca00000ff037424 */ /* 0x000fe200078e00ff */
[----:B------:R-:W-:-:S04]  /*b390*/  @!P4 LOP3.LUT R5, R9, 0x7ff00000, RZ, 0xc0, !PT ;  /* 0x7ff000000905c812 */ /* 0x000fc800078ec0ff */
[----:B------:R-:W-:-:S04]  /*b3a0*/  SEL R31, R3, 0x63400000, !P6 ;  /* 0x63400000031f7807 */ /* 0x000fc80007000000 */
[----:B------:R-:W-:Y:S01]  /*b3b0*/  LOP3.LUT R31, R31, 0x800fffff, R29, 0xf8, !PT ;  /* 0x800fffff1f1f7812 */ /* 0x000fe200078ef81d */
[----:B0-----:R-:W-:-:S08]  /*b3c0*/  DFMA R6, R32, -R8, 1 ;  /* 0x3ff000002006742b */ /* 0x001fd00000000808 */
[----:B------:R-:W-:-:S08]  /*b3d0*/  DFMA R6, R6, R6, R6 ;  /* 0x000000060606722b */ /* 0x000fd00000000006 */
[----:B------:R-:W-:Y:S01]  /*b3e0*/  DFMA R32, R32, R6, R32 ;  /* 0x000000062020722b */ /* 0x000fe20000000020 */
[----:B------:R-:W-:Y:S02]  /*b3f0*/  @!P2 SEL R7, R3, 0x63400000, !P5 ;  /* 0x634000000307a807 */ /* 0x000fe40006800000 */
[----:B------:R-:W-:Y:S02]  /*b400*/  @!P2 MOV R6, RZ ;  /* 0x000000ff0006a202 */ /* 0x000fe40000000f00 */
[----:B------:R-:W-:-:S03]  /*b410*/  @!P2 LOP3.LUT R4, R7, 0x80000000, R29, 0xf8, !PT ;  /* 0x800000000704a812 */ /* 0x000fc600078ef81d */
[----:B------:R-:W-:Y:S01]  /*b420*/  DFMA R38, R32, -R8, 1 ;  /* 0x3ff000002026742b */ /* 0x000fe20000000808 */
[----:B------:R-:W-:Y:S01]  /*b430*/  @!P2 LOP3.LUT R7, R4, 0x100000, RZ, 0xfc, !PT ;  /* 0x001000000407a812 */ /* 0x000fe200078efcff */
[----:B------:R-:W-:-:S05]  /*b440*/  IMAD.MOV.U32 R4, RZ, RZ, R2 ;  /* 0x000000ffff047224 */ /* 0x000fca00078e0002 */
[----:B------:R-:W-:Y:S02]  /*b450*/  @!P2 DFMA R30, R30, 2, -R6 ;  /* 0x400000001e1ea82b */ /* 0x000fe40000000806 */
[----:B------:R-:W-:-:S08]  /*b460*/  DFMA R38, R32, R38, R32 ;  /* 0x000000262026722b */ /* 0x000fd00000000020 */
[----:B------:R-:W-:Y:S01]  /*b470*/  DMUL R6, R38, R30 ;  /* 0x0000001e26067228 */ /* 0x000fe20000000000 */
[----:B------:R-:W-:-:S07]  /*b480*/  @!P2 LOP3.LUT R4, R31, 0x7ff00000, RZ, 0xc0, !PT ;  /* 0x7ff000001f04a812 */ /* 0x000fce00078ec0ff */
[----:B------:R-:W-:-:S08]  /*b490*/  DFMA R32, R6, -R8, R30 ;  /* 0x800000080620722b */ /* 0x000fd0000000001e */
[----:B------:R-:W-:Y:S01]  /*b4a0*/  DFMA R32, R38, R32, R6 ;  /* 0x000000202620722b */ /* 0x000fe20000000006 */
[----:B------:R-:W-:-:S05]  /*b4b0*/  VIADD R6, R4, 0xffffffff ;  /* 0xffffffff04067836 */ /* 0x000fca0000000000 */
[----:B------:R-:W-:Y:S01]  /*b4c0*/  ISETP.GT.U32.AND P2, PT, R6, 0x7feffffe, PT ;  /* 0x7feffffe0600780c */ /* 0x000fe20003f44070 */
[----:B------:R-:W-:-:S05]  /*b4d0*/  VIADD R6, R5, 0xffffffff ;  /* 0xffffffff05067836 */ /* 0x000fca0000000000 */
[----:B------:R-:W-:-:S13]  /*b4e0*/  ISETP.GT.U32.OR P2, PT, R6, 0x7feffffe, P2 ;  /* 0x7feffffe0600780c */ /* 0x000fda0001744470 */
[----:B------:R-:W-:Y:S05]  /*b4f0*/  @P2 BRA `(.L_x_2747) ;  /* 0x0000000000742947 */ /* 0x000fea0003800000 */
[----:B------:R-:W-:-:S04]  /*b500*/  LOP3.LUT R5, R11, 0x7ff00000, RZ, 0xc0, !PT ;  /* 0x7ff000000b057812 */ /* 0x000fc800078ec0ff */
[CC--:B------:R-:W-:Y:S02]  /*b510*/  VIADDMNMX R4, R2.reuse, -R5.reuse, 0xb9600000, !PT ;  /* 0xb960000002047446 */ /* 0x0c0fe40007800905 */
[----:B------:R-:W-:Y:S02]  /*b520*/  ISETP.GE.U32.AND P2, PT, R2, R5, PT ;  /* 0x000000050200720c */ /* 0x000fe40003f46070 */
[----:B------:R-:W-:Y:S02]  /*b530*/  VIMNMX R4, PT, PT, R4, 0x46a00000, PT ;  /* 0x46a0000004047848 */ /* 0x000fe40003fe0100 */
[----:B------:R-:W-:-:S05]  /*b540*/  SEL R3, R3, 0x63400000, !P2 ;  /* 0x6340000003037807 */ /* 0x000fca0005000000 */
[----:B------:R-:W-:Y:S02]  /*b550*/  IMAD.IADD R3, R4, 0x1, -R3 ;  /* 0x0000000104037824 */ /* 0x000fe400078e0a03 */
[----:B------:R-:W-:Y:S02]  /*b560*/  IMAD.MOV.U32 R4, RZ, RZ, RZ ;  /* 0x000000ffff047224 */ /* 0x000fe400078e00ff */
        /* <DEDUP_REMOVED lines=11> */
[----:B------:R-:W-:Y:S02]  /*b620*/  MOV R4, RZ ;  /* 0x000000ff00047202 */ /* 0x000fe40000000f00 */
[----:B------:R-:W-:-:S04]  /*b630*/  IADD3 R3, PT, PT, -R3, -0x43300000, RZ ;  /* 0xbcd0000003037810 */ /* 0x000fc80007ffe1ff */
[----:B------:R-:W-:Y:S02]  /*b640*/  DFMA R4, R6, -R4, R32 ;  /* 0x800000040604722b */ /* 0x000fe40000000020 */
[----:B------:R-:W-:-:S08]  /*b650*/  DMUL.RP R32, R32, R8 ;  /* 0x0000000820207228 */ /* 0x000fd00000008000 */
[----:B------:R-:W-:Y:S02]  /*b660*/  FSETP.NEU.AND P2, PT, |R5|, R3, PT ;  /* 0x000000030500720b */ /* 0x000fe40003f4d200 */
[----:B------:R-:W-:Y:S02]  /*b670*/  LOP3.LUT R10, R33, R10, RZ, 0x3c, !PT ;  /* 0x0000000a210a7212 */ /* 0x000fe400078e3cff */
[----:B------:R-:W-:Y:S02]  /*b680*/  FSEL R2, R32, R6, !P2 ;  /* 0x0000000620027208 */ /* 0x000fe40005000000 */
[----:B------:R-:W-:-:S03]  /*b690*/  FSEL R3, R10, R7, !P2 ;  /* 0x000000070a037208 */ /* 0x000fc60005000000 */
[----:B------:R-:W-:Y:S02]  /*b6a0*/  IMAD.MOV.U32 R6, RZ, RZ, R2 ;  /* 0x000000ffff067224 */ /* 0x000fe400078e0002 */
[----:B------:R-:W-:Y:S01]  /*b6b0*/  IMAD.MOV.U32 R7, RZ, RZ, R3 ;  /* 0x000000ffff077224 */ /* 0x000fe200078e0003 */
[----:B------:R-:W-:Y:S06]  /*b6c0*/  BRA `(.L_x_2748) ;  /* 0x0000000000607947 */ /* 0x000fec0003800000 */
.L_x_2747:
        /* <DEDUP_REMOVED lines=13> */
[----:B------:R-:W-:Y:S02]  /*b7a0*/  @!P2 IMAD.MOV.U32 R7, RZ, RZ, R11 ;  /* 0x000000ffff07a224 */ /* 0x000fe400078e000b */
[----:B------:R-:W-:Y:S02]  /*b7b0*/  @P2 IMAD.MOV.U32 R6, RZ, RZ, RZ ;  /* 0x000000ffff062224 */ /* 0x000fe400078e00ff */
[----:B------:R-:W-:Y:S01]  /*b7c0*/  @P2 IMAD.MOV.U32 R7, RZ, RZ, R2 ;  /* 0x000000ffff072224 */ /* 0x000fe200078e0002 */
[----:B------:R-:W-:Y:S06]  /*b7d0*/  BRA `(.L_x_2748) ;  /* 0x00000000001c7947 */ /* 0x000fec0003800000 */
.L_x_2750:
[----:B------:R-:W-:Y:S02]  /*b7e0*/  LOP3.LUT R3, R11, 0x80000, RZ, 0xfc, !PT ;  /* 0x000800000b037812 */ /* 0x000fe400078efcff */
[----:B------:R-:W-:-:S03]  /*b7f0*/  MOV R6, R10 ;  /* 0x0000000a00067202 */ /* 0x000fc60000000f00 */
[----:B------:R-:W-:Y:S01]  /*b800*/  IMAD.MOV.U32 R7, RZ, RZ, R3 ;  /* 0x000000ffff077224 */ /* 0x000fe200078e0003 */
[----:B------:R-:W-:Y:S06]  /*b810*/  BRA `(.L_x_2748) ;  /* 0x00000000000c7947 */ /* 0x000fec0003800000 */
.L_x_2749:
[----:B------:R-:W-:Y:S01]  /*b820*/  LOP3.LUT R3, R29, 0x80000, RZ, 0xfc, !PT ;  /* 0x000800001d037812 */ /* 0x000fe200078efcff */
[----:B------:R-:W-:-:S04]  /*b830*/  IMAD.MOV.U32 R6, RZ, RZ, R28 ;  /* 0x000000ffff067224 */ /* 0x000fc800078e001c */
[----:B------:R-:W-:-:S07]  /*b840*/  IMAD.MOV.U32 R7, RZ, RZ, R3 ;  /* 0x000000ffff077224 */ /* 0x000fce00078e0003 */
.L_x_2748:
[----:B------:R-:W-:Y:S05]  /*b850*/  BSYNC.RECONVERGENT B0 ;  /* 0x0000000000007941 */ /* 0x000fea0003800200 */
.L_x_2746:
[----:B------:R-:W-:Y:S02]  /*b860*/  IMAD.MOV.U32 R4, RZ, RZ, R0 ;  /* 0x000000ffff047224 */ /* 0x000fe400078e0000 */
[----:B------:R-:W-:Y:S02]  /*b870*/  IMAD.MOV.U32 R5, RZ, RZ, 0x0 ;  /* 0x00000000ff057424 */ /* 0x000fe400078e00ff */
[----:B------:R-:W-:Y:S02]  /*b880*/  IMAD.MOV.U32 R2, RZ, RZ, R6 ;  /* 0x000000ffff027224 */ /* 0x000fe400078e0006 */
[----:B------:R-:W-:Y:S01]  /*b890*/  IMAD.MOV.U32 R3, RZ, RZ, R7 ;  /* 0x000000ffff037224 */ /* 0x000fe200078e0007 */
[----:B------:R-:W-:Y:S06]  /*b8a0*/  RET.REL.NODEC R4 `(_ZN2at6native29vectorized_elementwise_kernelILi2EZZZNS0_17asinh_kernel_cudaERNS_18TensorIteratorBaseEENKUlvE0_clEvENKUlvE_clEvEUldE_St5arrayIPcLm2EEEEviT0_T1_) ;  /* 0xffffff4404d47950 */ /* 0x000fec0003c3ffff */
.L_x_2751:
        /* <DEDUP_REMOVED lines=13> */
.L_x_18512:


//--------------------- .text._ZN2at6native29vectorized_elementwise_kernelILi4EZZZNS0_17asinh_kernel_cudaERNS_18TensorIteratorBaseEENKUlvE0_clEvENKUlvE_clEvEUldE_St5arrayIPcLm2EEEEviT0_T1_ --------------------------
	.section	.text._ZN2at6native29vectorized_elementwise_kernelILi4EZZZNS0_17asinh_kernel_cudaERNS_18TensorIteratorBaseEENKUlvE0_clEvENKUlvE_clEvEUldE_St5arrayIPcLm2EEEEviT0_T1_,"ax",@progbits
	.align	128
        .global         _ZN2at6native29vectorized_elementwise_kernelILi4EZZZNS0_17asinh_kernel_cudaERNS_18TensorIteratorBaseEENKUlvE0_clEvENKUlvE_clEvEUldE_St5arrayIPcLm2EEEEviT0_T1_
        .type           _ZN2at6native29vectorized_elementwise_kernelILi4EZZZNS0_17asinh_kernel_cudaERNS_18TensorIteratorBaseEENKUlvE0_clEvENKUlvE_clEvEUldE_St5arrayIPcLm2EEEEviT0_T1_,@function
        .size           _ZN2at6native29vectorized_elementwise_kernelILi4EZZZNS0_17asinh_kernel_cudaERNS_18TensorIteratorBaseEENKUlvE0_clEvENKUlvE_clEvEUldE_St5arrayIPcLm2EEEEviT0_T1_,(.L_x_18513 - _ZN2at6native29vectorized_elementwise_kernelILi4EZZZNS0_17asinh_kernel_cudaERNS_18TensorIteratorBaseEENKUlvE0_clEvENKUlvE_clEvEUldE_St5arrayIPcLm2EEEEviT0_T1_)
        .other          _ZN2at6native29vectorized_elementwise_kernelILi4EZZZNS0_17asinh_kernel_cudaERNS_18TensorIteratorBaseEENKUlvE0_clEvENKUlvE_clEvEUldE_St5arrayIPcLm2EEEEviT0_T1_,@"STO_CUDA_ENTRY STV_DEFAULT"
_ZN2at6native29vectorized_elementwise_kernelILi4EZZZNS0_17asinh_kernel_cudaERNS_18TensorIteratorBaseEENKUlvE0_clEvENKUlvE_clEvEUldE_St5arrayIPcLm2EEEEviT0_T1_:
.text._ZN2at6native29vectorized_elementwise_kernelILi4EZZZNS0_17asinh_kernel_cudaERNS_18TensorIteratorBaseEENKUlvE0_clEvENKUlvE_clEvEUldE_St5arrayIPcLm2EEEEviT0_T1_:
        /* <DEDUP_REMOVED lines=112> */
[----:B------:R-:W-:Y:S05]  /*0700*/  CALL.REL.NOINC `($__internal_5_$__cuda_sm20_div_rn_f64_full) ;  /* 0x000000a800d07944 */ /* 0x000fea0003c00000 */
.L_x_2758:
[----:B------:R-:W-:Y:S05]  /*0710*/  BSYNC.RECONVERGENT B3 ;  /* 0x0000000000037941 */ /* 0x000fea0003800200 */
.L_x_2757:
        /* <DEDUP_REMOVED lines=30> */
.L_x_2756:
        /* <DEDUP_REMOVED lines=77> */
.L_x_2760:
[----:B------:R-:W-:Y:S01]  /*0dd0*/  IMAD.MOV.U32 R4, RZ, RZ, 0x0 ;  /* 0x00000000ff047424 */ /* 0x000fe200078e00ff */
[----:B------:R-:W-:Y:S01]  /*0de0*/  LOP3.LUT P1, RZ, R3, 0x7fffffff, RZ, 0xc0, !PT ;  /* 0x7fffffff03ff7812 */ /* 0x000fe2000782c0ff */
[----:B------:R-:W-:-:S06]  /*0df0*/  IMAD.MOV.U32 R5, RZ, RZ, 0x7ff00000 ;  /* 0x7ff00000ff057424 */ /* 0x000fcc00078e00ff */
[----:B------:R-:W-:-:S10]  /*0e00*/  DFMA R4, R2, R4, +INF ;  /* 0x7ff000000204742b */ /* 0x000fd40000000004 */
[----:B------:R-:W-:Y:S02]  /*0e10*/  FSEL R8, R4, RZ, P1 ;  /* 0x000000ff04087208 */ /* 0x000fe40000800000 */
[----:B------:R-:W-:-:S07]  /*0e20*/  FSEL R9, R5, -QNAN , P1 ;  /* 0xfff0000005097808 */ /* 0x000fce0000800000 */
.L_x_2759:
[----:B------:R-:W-:Y:S05]  /*0e30*/  BSYNC.RECONVERGENT B2 ;  /* 0x0000000000027941 */ /* 0x000fea0003800200 */
.L_x_2755:
[----:B------:R-:W-:Y:S01]  /*0e40*/  UMOV UR4, 0xfefa39ef ;  /* 0xfefa39ef00047882 */ /* 0x000fe20000000000 */
[----:B------:R-:W-:Y:S02]  /*0e50*/  UMOV UR5, 0x3fe62e42 ;  /* 0x3fe62e4200057882 */ /* 0x000fe40000000000 */
[----:B------:R-:W-:-:S10]  /*0e60*/  DADD R2, R8, UR4 ;  /* 0x0000000408027e29 */ /* 0x000fd40008000000 */
[----:B------:R-:W-:Y:S02]  /*0e70*/  FSEL R3, R3, R9, P0 ;  /* 0x0000000903037208 */ /* 0x000fe40000000000 */
[----:B------:R-:W-:Y:S02]  /*0e80*/  FSEL R26, R2, R8, P0 ;  /* 0x00000008021a7208 */ /* 0x000fe40000000000 */
[----:B------:R-:W-:-:S07]  /*0e90*/  LOP3.LUT R27, R3, 0x80000000, R27, 0xb8, !PT ;  /* 0x80000000031b7812 */ /* 0x000fce00078eb81b */
.L_x_2754:
[----:B------:R-:W-:Y:S05]  /*0ea0*/  BSYNC.RECONVERGENT B1 ;  /* 0x0000000000017941 */ /* 0x000fea0003800200 */
.L_x_2753:
        /* <DEDUP_REMOVED lines=116> */
.L_x_2764:
        /* <DEDUP_REMOVED lines=20> */
.L_x_2767:
[----:B------:R-:W-:Y:S05]  /*1730*/  BSYNC.RECONVERGENT B3 ;  /* 0x0000000000037941 */ /* 0x000fea0003800200 */
.L_x_2766:
        /* <DEDUP_REMOVED lines=29> */
.L_x_2765:
[----:B------:R-:W-:Y:S05]  /*1910*/  BSYNC.RECONVERGENT B2 ;  /* 0x0000000000027941 */ /* 0x000fea0003800200 */
.L_x_2763:
[----:B------:R-:W-:Y:S01]  /*1920*/  UMOV UR4, 0xfefa39ef ;  /* 0xfefa39ef00047882 */ /* 0x000fe20000000000 */
[----:B------:R-:W-:Y:S02]  /*1930*/  UMOV UR5, 0x3fe62e42 ;  /* 0x3fe62e4200057882 */ /* 0x000fe40000000000 */
[----:B------:R-:W-:-:S10]  /*1940*/  DADD R2, R12, UR4 ;  /* 0x000000040c027e29 */ /* 0x000fd40008000000 */
[----:B------:R-:W-:Y:S02]  /*1950*/  FSEL R3, R3, R13, P0 ;  /* 0x0000000d03037208 */ /* 0x000fe40000000000 */
[----:B------:R-:W-:Y:S02]  /*1960*/  FSEL R24, R2, R12, P0 ;  /* 0x0000000c02187208 */ /* 0x000fe40000000000 */
[----:B------:R-:W-:-:S07]  /*1970*/  LOP3.LUT R25, R3, 0x80000000, R25, 0xb8, !PT ;  /* 0x8000000003197812 */ /* 0x000fce00078eb819 */
.L_x_2762:
[----:B------:R-:W-:Y:S05]  /*1980*/  BSYNC.RECONVERGENT B1 ;  /* 0x0000000000017941 */ /* 0x000fea0003800200 */
.L_x_2761:
        /* <DEDUP_REMOVED lines=116> */
.L_x_2771:
        /* <DEDUP_REMOVED lines=20> */
.L_x_2774:
[----:B------:R-:W-:Y:S05]  /*2210*/  BSYNC.RECONVERGENT B3 ;  /* 0x0000000000037941 */ /* 0x000fea0003800200 */
.L_x_2773:
        /* <DEDUP_REMOVED lines=29> */
.L_x_2772:
[----:B------:R-:W-:Y:S05]  /*23f0*/  BSYNC.RECONVERGENT B2 ;  /* 0x0000000000027941 */ /* 0x000fea0003800200 */
.L_x_2770:
[----:B------:R-:W-:Y:S01]  /*2400*/  UMOV UR4, 0xfefa39ef ;  /* 0xfefa39ef00047882 */ /* 0x000fe20000000000 */
[----:B------:R-:W-:Y:S02]  /*2410*/  UMOV UR5, 0x3fe62e42 ;  /* 0x3fe62e4200057882 */ /* 0x000fe40000000000 */
[----:B------:R-:W-:-:S10]  /*2420*/  DADD R2, R12, UR4 ;  /* 0x000000040c027e29 */ /* 0x000fd40008000000 */
[----:B------:R-:W-:Y:S02]  /*2430*/  FSEL R3, R3, R13, P0 ;  /* 0x0000000d03037208 */ /* 0x000fe40000000000 */
[----:B------:R-:W-:Y:S02]  /*2440*/  FSEL R22, R2, R12, P0 ;  /* 0x0000000c02167208 */ /* 0x000fe40000000000 */
[----:B------:R-:W-:-:S07]  /*2450*/  LOP3.LUT R23, R3, 0x80000000, R23, 0xb8, !PT ;  /* 0x8000000003177812 */ /* 0x000fce00078eb817 */
.L_x_2769:
[----:B------:R-:W-:Y:S05]  /*2460*/  BSYNC.RECONVERGENT B1 ;  /* 0x0000000000017941 */ /* 0x000fea0003800200 */
.L_x_2768:
        /* <DEDUP_REMOVED lines=116> */
.L_x_2778:
        /* <DEDUP_REMOVED lines=19> */
[----:B------:R-:W-:Y:S05]  /*2ce0*/  CALL.REL.NOINC `($__internal_5_$__cuda_sm20_div_rn_f64_full) ;  /* 0x0000008400587944 */ /* 0x000fea0003c00000 */
.L_x_2781:
[----:B------:R-:W-:Y:S05]  /*2cf0*/  BSYNC.RECONVERGENT B3 ;  /* 0x0000000000037941 */ /* 0x000fea0003800200 */
.L_x_2780:
        /* <DEDUP_REMOVED lines=29> */
.L_x_2779:
[----:B------:R-:W-:Y:S05]  /*2ed0*/  BSYNC.RECONVERGENT B2 ;  /* 0x0000000000027941 */ /* 0x000fea0003800200 */
.L_x_2777:
[----:B------:R-:W-:Y:S01]  /*2ee0*/  UMOV UR4, 0xfefa39ef ;  /* 0xfefa39ef00047882 */ /* 0x000fe20000000000 */
[----:B------:R-:W-:Y:S02]  /*2ef0*/  UMOV UR5, 0x3fe62e42 ;  /* 0x3fe62e4200057882 */ /* 0x000fe40000000000 */
[----:B------:R-:W-:-:S10]  /*2f00*/  DADD R2, R12, UR4 ;  /* 0x000000040c027e29 */ /* 0x000fd40008000000 */
[----:B------:R-:W-:Y:S02]  /*2f10*/  FSEL R3, R3, R13, P0 ;  /* 0x0000000d03037208 */ /* 0x000fe40000000000 */
[----:B------:R-:W-:Y:S02]  /*2f20*/  FSEL R18, R2, R12, P0 ;  /* 0x0000000c02127208 */ /* 0x000fe40000000000 */
[----:B------:R-:W-:-:S07]  /*2f30*/  LOP3.LUT R19, R3, 0x80000000, R19, 0xb8, !PT ;  /* 0x8000000003137812 */ /* 0x000fce00078eb813 */
.L_x_2776:
[----:B------:R-:W-:Y:S05]  /*2f40*/  BSYNC.RECONVERGENT B1 ;  /* 0x0000000000017941 */ /* 0x000fea0003800200 */
.L_x_2775:
        /* <DEDUP_REMOVED lines=116> */
.L_x_2785:
        /* <DEDUP_REMOVED lines=20> */
.L_x_2788:
[----:B------:R-:W-:Y:S05]  /*37d0*/  BSYNC.RECONVERGENT B3 ;  /* 0x0000000000037941 */ /* 0x000fea0003800200 */
.L_x_2787:
        /* <DEDUP_REMOVED lines=29> */
.L_x_2786:
[----:B------:R-:W-:Y:S05]  /*39b0*/  BSYNC.RECONVERGENT B2 ;  /* 0x0000000000027941 */ /* 0x000fea0003800200 */
.L_x_2784:
[----:B------:R-:W-:Y:S01]  /*39c0*/  UMOV UR4, 0xfefa39ef ;  /* 0xfefa39ef00047882 */ /* 0x000fe20000000000 */
[----:B------:R-:W-:Y:S02]  /*39d0*/  UMOV UR5, 0x3fe62e42 ;  /* 0x3fe62e4200057882 */ /* 0x000fe40000000000 */
[----:B------:R-:W-:-:S10]  /*39e0*/  DADD R2, R12, UR4 ;  /* 0x000000040c027e29 */ /* 0x000fd40008000000 */
[----:B------:R-:W-:Y:S02]  /*39f0*/  FSEL R3, R3, R13, P0 ;  /* 0x0000000d03037208 */ /* 0x000fe40000000000 */
[----:B------:R-:W-:Y:S02]  /*3a00*/  FSEL R16, R2, R12, P0 ;  /* 0x0000000c02107208 */ /* 0x000fe40000000000 */
[----:B------:R-:W-:-:S07]  /*3a10*/  LOP3.LUT R17, R3, 0x80000000, R17, 0xb8, !PT ;  /* 0x8000000003117812 */ /* 0x000fce00078eb811 */
.L_x_2783:
[----:B------:R-:W-:Y:S05]  /*3a20*/  BSYNC.RECONVERGENT B1 ;  /* 0x0000000000017941 */ /* 0x000fea0003800200 */
.L_x_2782:
        /* <DEDUP_REMOVED lines=116> */
.L_x_2792:
        /* <DEDUP_REMOVED lines=20> */
.L_x_2795:
[----:B------:R-:W-:Y:S05]  /*42b0*/  BSYNC.RECONVERGENT B3 ;  /* 0x0000000000037941 */ /* 0x000fea0003800200 */
.L_x_2794:
        /* <DEDUP_REMOVED lines=29> */
.L_x_2793:
[----:B------:R-:W-:Y:S05]  /*4490*/  BSYNC.RECONVERGENT B2 ;  /* 0x0000000000027941 */ /* 0x000fea0003800200 */
.L_x_2791:
[----:B------:R-:W-:Y:S01]  /*44a0*/  UMOV UR4, 0xfefa39ef ;  /* 0xfefa39ef00047882 */ /* 0x000fe20000000000 */
[----:B------:R-:W-:Y:S02]  /*44b0*/  UMOV UR5, 0x3fe62e42 ;  /* 0x3fe62e4200057882 */ /* 0x000fe40000000000 */
[----:B------:R-:W-:-:S10]  /*44c0*/  DADD R2, R12, UR4 ;  /* 0x000000040c027e29 */ /* 0x000fd40008000000 */
[----:B------:R-:W-:Y:S02]  /*44d0*/  FSEL R3, R3, R13, P0 ;  /* 0x0000000d03037208 */ /* 0x000fe40000000000 */
[----:B------:R-:W-:Y:S02]  /*44e0*/  FSEL R14, R2, R12, P0 ;  /* 0x0000000c020e7208 */ /* 0x000fe40000000000 */
[----:B------:R-:W-:-:S07]  /*44f0*/  LOP3.LUT R15, R3, 0x80000000, R15, 0xb8, !PT ;  /* 0x80000000030f7812 */ /* 0x000fce00078eb80f */
.L_x_2790:
[----:B------:R-:W-:Y:S05]  /*4500*/  BSYNC.RECONVERGENT B1 ;  /* 0x0000000000017941 */ /* 0x000fea0003800200 */
.L_x_2789:
        /* <DEDUP_REMOVED lines=116> */
.L_x_2799:
        /* <DEDUP_REMOVED lines=20> */
.L_x_2802:
[----:B------:R-:W-:Y:S05]  /*4d90*/  BSYNC.RECONVERGENT B3 ;  /* 0x0000000000037941 */ /* 0x000fea0003800200 */
.L_x_2801:
        /* <DEDUP_REMOVED lines=29> */
.L_x_2800:
[----:B------:R-:W-:Y:S05]  /*4f70*/  BSYNC.RECONVERGENT B2 ;  /* 0x0000000000027941 */ /* 0x000fea0003800200 */
.L_x_2798:
[----:B------:R-:W-:Y:S01]  /*4f80*/  UMOV UR4, 0xfefa39ef ;  /* 0xfefa39ef00047882 */ /* 0x000fe20000000000 */
[----:B------:R-:W-:Y:S02]  /*4f90*/  UMOV UR5, 0x3fe62e42 ;  /* 0x3fe62e4200057882 */ /* 0x000fe40000000000 */
[----:B------:R-:W-:-:S10]  /*4fa0*/  DADD R2, R12, UR4 ;  /* 0x000000040c027e29 */ /* 0x000fd40008000000 */
[----:B------:R-:W-:Y:S02]  /*4fb0*/  FSEL R3, R3, R13, P0 ;  /* 0x0000000d03037208 */ /* 0x000fe40000000000 */
[----:B------:R-:W-:Y:S02]  /*4fc0*/  FSEL R12, R2, R12, P0 ;  /* 0x0000000c020c7208 */ /* 0x000fe40000000000 */
[----:B------:R-:W-:-:S07]  /*4fd0*/  LOP3.LUT R13, R3, 0x80000000, R37, 0xb8, !PT ;  /* 0x80000000030d7812 */ /* 0x000fce00078eb825 */
.L_x_2797:
[----:B------:R-:W-:Y:S05]  /*4fe0*/  BSYNC.RECONVERGENT B1 ;  /* 0x0000000000017941 */ /* 0x000fea0003800200 */
.L_x_2796:
        /* <DEDUP_REMOVED lines=116> */
.L_x_2806:
        /* <DEDUP_REMOVED lines=19> */
[----:B------:R-:W-:Y:S05]  /*5860*/  CALL.REL.NOINC `($__internal_5_$__cuda_sm20_div_rn_f64_full) ;  /* 0x0000005800787944 */ /* 0x000fea0003c00000 */
.L_x_2809:
[----:B------:R-:W-:Y:S05]  /*5870*/  BSYNC.RECONVERGENT B3 ;  /* 0x0000000000037941 */ /* 0x000fea0003800200 */
.L_x_2808:
        /* <DEDUP_REMOVED lines=29> */
.L_x_2807:
[----:B------:R-:W-:Y:S05]  /*5a50*/  BSYNC.RECONVERGENT B2 ;  /* 0x0000000000027941 */ /* 0x000fea0003800200 */
.L_x_2805:
[----:B------:R-:W-:Y:S01]  /*5a60*/  UMOV UR4, 0xfefa39ef ;  /* 0xfefa39ef00047882 */ /* 0x000fe20000000000 */
[----:B------:R-:W-:Y:S01]  /*5a70*/  UMOV UR5, 0x3fe62e42 ;  /* 0x3fe62e4200057882 */ /* 0x000fe20000000000 */
[----:B------:R-:W-:Y:S01]  /*5a80*/  ISETP.GT.U32.AND P0, PT, R37, 0x43dfffff, PT ;  /* 0x43dfffff2500780c */ /* 0x000fe20003f04070 */
[----:B------:R-:W-:-:S10]  /*5a90*/  DADD R2, R20, UR4 ;  /* 0x0000000414027e29 */ /* 0x000fd40008000000 */
[----:B------:R-:W-:Y:S02]  /*5aa0*/  FSEL R3, R3, R21, P0 ;  /* 0x0000001503037208 */ /* 0x000fe40000000000 */
[----:B------:R-:W-:Y:S02]  /*5ab0*/  FSEL R2, R2, R20, P0 ;  /* 0x0000001402027208 */ /* 0x000fe40000000000 */
[----:B------:R-:W-:-:S07]  /*5ac0*/  LOP3.LUT R3, R3, 0x80000000, R35, 0xb8, !PT ;  /* 0x8000000003037812 */ /* 0x000fce00078eb823 */
.L_x_2804:
[----:B------:R-:W-:Y:S05]  /*5ad0*/  BSYNC.RECONVERGENT B1 ;  /* 0x0000000000017941 */ /* 0x000fea0003800200 */
.L_x_2803:
        /* <DEDUP_REMOVED lines=27> */
.L_x_2812:
[----:B------:R-:W-:-:S13]  /*5c90*/  ISETP.GE.U32.AND P0, PT, R5, R4, PT ;  /* 0x000000040500720c */ /* 0x000fda0003f06070 */
[----:B------:R-:W-:Y:S05]  /*5ca0*/  @P0 BRA `(.L_x_2814) ;  /* 0x0000000000300947 */ /* 0x000fea0003800000 */
[----:B0-----:R-:W0:Y:S01]  /*5cb0*/  LDC.64 R6, c[0x0][0x388] ;  /* 0x0000e200ff067b82 */ /* 0x001e220000000a00 */
[----:B------:R-:W-:Y:S02]  /*5cc0*/  IMAD R9, R0, 0x400, R5 ;  /* 0x0000040000097824 */ /* 0x000fe400078e0205 */
[----:B------:R-:W-:Y:S02]  /*5cd0*/  VIADD R5, R5, 0x80 ;  /* 0x0000008005057836 */ /* 0x000fe40000000000 */
[----:B0-----:R-:W-:-:S05]  /*5ce0*/  IMAD.WIDE.U32 R6, R9, 0x8, R6 ;  /* 0x0000000809067825 */ /* 0x001fca00078e0006 */
[----:B------:R1:W-:Y:S02]  /*5cf0*/  STG.E.64 desc[UR6][R6.64], R18 ;  /* 0x0000001206007986 */ /* 0x0003e4000c101b06 */
.L_x_2813:
[----:B------:R-:W-:-:S13]  /*5d00*/  ISETP.GE.U32.AND P0, PT, R5, R4, PT ;  /* 0x000000040500720c */ /* 0x000fda0003f06070 */
[----:B------:R-:W-:Y:S05]  /*5d10*/  @P0 BRA `(.L_x_2815) ;  /* 0x0000000000340947 */ /* 0x000fea0003800000 */
[----:B01----:R-:W0:Y:S01]  /*5d20*/  LDC.64 R6, c[0x0][0x388] ;  /* 0x0000e200ff067b82 */ /* 0x003e220000000a00 */
[----:B------:R-:W-:Y:S02]  /*5d30*/  IMAD R9, R0, 0x400, R5 ;  /* 0x0000040000097824 */ /* 0x000fe400078e0205 */
[----:B------:R-:W-:Y:S02]  /*5d40*/  VIADD R5, R5, 0x80 ;  /* 0x0000008005057836 */ /* 0x000fe40000000000 */
[----:B0-----:R-:W-:-:S05]  /*5d50*/  IMAD.WIDE.U32 R6, R9, 0x8, R6 ;  /* 0x0000000809067825 */ /* 0x001fca00078e0006 */
[----:B------:R1:W-:Y:S02]  /*5d60*/  STG.E.64 desc[UR6][R6.64], R16 ;  /* 0x0000001006007986 */ /* 0x0003e4000c101b06 */
.L_x_2814:
        /* <DEDUP_REMOVED lines=8> */
.L_x_2815:
[----:B------:R-:W-:Y:S05]  /*5df0*/  BSYNC.RELIABLE B1 ;  /* 0x0000000000017941 */ /* 0x000fea0003800100 */
.L_x_2811:
[----:B------:R-:W-:-:S13]  /*5e00*/  ISETP.GE.U32.AND P0, PT, R5, R4, PT ;  /* 0x000000040500720c */ /* 0x000fda0003f06070 */
[----:B012---:R-:W0:Y:S01]  /*5e10*/  @!P0 LDC.64 R6, c[0x0][0x388] ;  /* 0x0000e200ff068b82 */ /* 0x007e220000000a00 */
[----:B------:R-:W-:Y:S02]  /*5e20*/  @!P0 IMAD R9, R0, 0x400, R5 ;  /* 0x0000040000098824 */ /* 0x000fe400078e0205 */
[----:B------:R-:W-:Y:S02]  /*5e30*/  @!P0 VIADD R5, R5, 0x80 ;  /* 0x0000008005058836 */ /* 0x000fe40000000000 */
[----:B0-----:R-:W-:-:S05]  /*5e40*/  @!P0 IMAD.WIDE.U32 R6, R9, 0x8, R6 ;  /* 0x0000000809068825 */ /* 0x001fca00078e0006 */
[----:B------:R2:W-:Y:S02]  /*5e50*/  @!P0 STG.E.64 desc[UR6][R6.64], R12 ;  /* 0x0000000c06008986 */ /* 0x0005e4000c101b06 */
.L_x_2816:
[----:B------:R-:W-:Y:S05]  /*5e60*/  BSYNC.RECONVERGENT B0 ;  /* 0x0000000000007941 */ /* 0x000fea0003800200 */
.L_x_2810:
        /* <DEDUP_REMOVED lines=8> */
.L_x_2752:
[----:B------:R-:W0:Y:S01]  /*5ef0*/  S2R R7, SR_TID.X ;  /* 0x0000000000077919 */ /* 0x000e220000002100 */
[----:B------:R-:W1:Y:S01]  /*5f00*/  LDC.64 R2, c[0x0][0x390] ;  /* 0x0000e400ff027b82 */ /* 0x000e620000000a00 */
[----:B------:R-:W-:-:S04]  /*5f10*/  IMAD.SHL.U32 R5, R21, 0x400, RZ ;  /* 0x0000040015057824 */ /* 0x000fc800078e00ff */
[----:B-1----:R-:W-:-:S04]  /*5f20*/  IMAD.WIDE.U32 R2, R5, 0x8, R2 ;  /* 0x0000000805027825 */ /* 0x002fc800078e0002 */
[----:B0-----:R-:W-:-:S05]  /*5f30*/  IMAD.WIDE.U32 R2, R7, 0x20, R2 ;  /* 0x0000002007027825 */ /* 0x001fca00078e0002 */
[----:B------:R-:W2:Y:S01]  /*5f40*/  LDG.E.ENL2.256 R12, R16, desc[UR6][R2.64] ;  /* 0xfe0000060210797e */ /* 0x000ea2000812190c */
[----:B------:R-:W-:Y:S02]  /*5f50*/  IMAD.MOV.U32 R6, RZ, RZ, RZ ;  /* 0x000000ffff067224 */ /* 0x000fe400078e00ff */
[----:B------:R-:W-:Y:S01]  /*5f60*/  IMAD.MOV.U32 R10, RZ, RZ, 0x0 ;  /* 0x00000000ff0a7424 */ /* 0x000fe200078e00ff */
[----:B------:R0:W5:Y:S01]  /*5f70*/  LDG.E.ENL2.256 R20, R24, desc[UR6][R2.64+0x1000] ;  /* 0xfe0080060218797e */ /* 0x0001620008121914 */
[----:B------:R-:W-:Y:S01]  /*5f80*/  IMAD.MOV.U32 R11, RZ, RZ, 0x3fd80000 ;  /* 0x3fd80000ff0b7424 */ /* 0x000fe200078e00ff */
        /* <DEDUP_REMOVED lines=44> */
[----:B-----5:R-:W-:Y:S05]  /*6250*/  CALL.REL.NOINC `($__internal_5_$__cuda_sm20_div_rn_f64_full) ;  /* 0x0000004c00fc7944 */ /* 0x020fea0003c00000 */
.L_x_2820:
[----:B------:R-:W-:Y:S05]  /*6260*/  BSYNC.RECONVERGENT B2 ;  /* 0x0000000000027941 */ /* 0x000fea0003800200 */
.L_x_2819:
        /* <DEDUP_REMOVED lines=30> */
.L_x_2818:
        /* <DEDUP_REMOVED lines=77> */
.L_x_2822:
[----:B------:R-:W-:Y:S01]  /*6920*/  MOV R4, 0x0 ;  /* 0x0000000000047802 */ /* 0x000fe20000000f00 */
[----:B------:R-:W-:Y:S01]  /*6930*/  IMAD.MOV.U32 R5, RZ, RZ, 0x7ff00000 ;  /* 0x7ff00000ff057424 */ /* 0x000fe200078e00ff */
[----:B------:R-:W-:-:S05]  /*6940*/  LOP3.LUT P1, RZ, R3, 0x7fffffff, RZ, 0xc0, !PT ;  /* 0x7fffffff03ff7812 */ /* 0x000fca000782c0ff */
[----:B------:R-:W-:-:S10]  /*6950*/  DFMA R4, R2, R4, +INF ;  /* 0x7ff000000204742b */ /* 0x000fd40000000004 */
[----:B------:R-:W-:Y:S02]  /*6960*/  FSEL R2, R4, RZ, P1 ;  /* 0x000000ff04027208 */ /* 0x000fe40000800000 */
[----:B------:R-:W-:-:S07]  /*6970*/  FSEL R3, R5, -QNAN , P1 ;  /* 0xfff0000005037808 */ /* 0x000fce0000800000 */
.L_x_2821:
[----:B------:R-:W-:Y:S05]  /*6980*/  BSYNC.RECONVERGENT B1 ;  /* 0x0000000000017941 */ /* 0x000fea0003800200 */
.L_x_2817:
        /* <DEDUP_REMOVED lines=113> */
.L_x_2824:
        /* <DEDUP_REMOVED lines=19> */
[----:B-----5:R-:W-:Y:S05]  /*71d0*/  CALL.REL.NOINC `($__internal_5_$__cuda_sm20_div_rn_f64_full) ;  /* 0x00000040001c7944 */ /* 0x020fea0003c00000 */
.L_x_2827:
[----:B------:R-:W-:Y:S05]  /*71e0*/  BSYNC.RECONVERGENT B2 ;  /* 0x0000000000027941 */ /* 0x000fea0003800200 */
.L_x_2826:
        /* <DEDUP_REMOVED lines=29> */
.L_x_2825:
[----:B------:R-:W-:Y:S05]  /*73c0*/  BSYNC.RECONVERGENT B1 ;  /* 0x0000000000017941 */ /* 0x000fea0003800200 */
.L_x_2823:
        /* <DEDUP_REMOVED lines=113> */
.L_x_2829:
        /* <DEDUP_REMOVED lines=20> */
.L_x_2832:
[----:B------:R-:W-:Y:S05]  /*7c20*/  BSYNC.RECONVERGENT B2 ;  /* 0x0000000000027941 */ /* 0x000fea0003800200 */
.L_x_2831:
        /* <DEDUP_REMOVED lines=29> */
.L_x_2830:
[----:B------:R-:W-:Y:S05]  /*7e00*/  BSYNC.RECONVERGENT B1 ;  /* 0x0000000000017941 */ /* 0x000fea0003800200 */
.L_x_2828:
        /* <DEDUP_REMOVED lines=113> */
.L_x_2834:
        /* <DEDUP_REMOVED lines=20> */
.L_x_2837:
[----:B------:R-:W-:Y:S05]  /*8660*/  BSYNC.RECONVERGENT B2 ;  /* 0x0000000000027941 */ /* 0x000fea0003800200 */
.L_x_2836:
        /* <DEDUP_REMOVED lines=29> */
.L_x_2835:
[----:B------:R-:W-:Y:S05]  /*8840*/  BSYNC.RECONVERGENT B1 ;  /* 0x0000000000017941 */ /* 0x000fea0003800200 */
.L_x_2833:
[----:B-----5:R-:W-:Y:S01]  /*8850*/  DFMA R4, R24, R24, 1 ;  /* 0x3ff000001804742b */ /* 0x020fe20000000018 */
        /* <DEDUP_REMOVED lines=112> */
.L_x_2839:
        /* <DEDUP_REMOVED lines=20> */
.L_x_2842:
[----:B------:R-:W-:Y:S05]  /*90a0*/  BSYNC.RECONVERGENT B2 ;  /* 0x0000000000027941 */ /* 0x000fea0003800200 */
.L_x_2841:
        /* <DEDUP_REMOVED lines=29> */
.L_x_2840:
[----:B------:R-:W-:Y:S05]  /*9280*/  BSYNC.RECONVERGENT B1 ;  /* 0x0000000000017941 */ /* 0x000fea0003800200 */
.L_x_2838:
        /* <DEDUP_REMOVED lines=113> */
.L_x_2844:
        /* <DEDUP_REMOVED lines=20> */
.L_x_2847:
[----:B------:R-:W-:Y:S05]  /*9ae0*/  BSYNC.RECONVERGENT B2 ;  /* 0x0000000000027941 */ /* 0x000fea0003800200 */
.L_x_2846:
        /* <DEDUP_REMOVED lines=29> */
.L_x_2845:
[----:B------:R-:W-:Y:S05]  /*9cc0*/  BSYNC.RECONVERGENT B1 ;  /* 0x0000000000017941 */ /* 0x000fea0003800200 */
.L_x_2843:
        /* <DEDUP_REMOVED lines=113> */
.L_x_2849:
        /* <DEDUP_REMOVED lines=20> */
.L_x_2852:
[----:B------:R-:W-:Y:S05]  /*a520*/  BSYNC.RECONVERGENT B2 ;  /* 0x0000000000027941 */ /* 0x000fea0003800200 */
.L_x_2851:
        /* <DEDUP_REMOVED lines=29> */
.L_x_2850:
[----:B------:R-:W-:Y:S05]  /*a700*/  BSYNC.RECONVERGENT B1 ;  /* 0x0000000000017941 */ /* 0x000fea0003800200 */
.L_x_2848:
        /* <DEDUP_REMOVED lines=113> */
.L_x_2854:
        /* <DEDUP_REMOVED lines=20> */
.L_x_2857:
[----:B------:R-:W-:Y:S05]  /*af60*/  BSYNC.RECONVERGENT B2 ;  /* 0x0000000000027941 */ /* 0x000fea0003800200 */
.L_x_2856:
        /* <DEDUP_REMOVED lines=29> */
.L_x_2855:
[----:B------:R-:W-:Y:S05]  /*b140*/  BSYNC.RECONVERGENT B1 ;  /* 0x0000000000017941 */ /* 0x000fea0003800200 */
.L_x_2853:
        /* <DEDUP_REMOVED lines=13> */
[----:B------:R-:W-:Y:S04]  /*b220*/  STG.E.ENL2.256 desc[UR6][R4.64], R16, R12 ;  /* 0xf8000010040c797f */ /* 0x000fe8000f121806 */
[----:B------:R-:W-:Y:S01]  /*b230*/  STG.E.ENL2.256 desc[UR6][R4.64+0x1000], R24, R20 ;  /* 0xf80080180414797f */ /* 0x000fe2000f121806 */
[----:B------:R-:W-:Y:S05]  /*b240*/  EXIT ;  /* 0x000000000000794d */ /* 0x000fea0003800000 */
        .weak           $__internal_5_$__cuda_sm20_div_rn_f64_full
        .type           $__internal_5_$__cuda_sm20_div_rn_f64_full,@function
        .size           $__internal_5_$__cuda_sm20_div_rn_f64_full,(.L_x_18513 - $__internal_5_$__cuda_sm20_div_rn_f64_full)
$__internal_5_$__cuda_sm20_div_rn_f64_full:
        /* <DEDUP_REMOVED lines=68> */
.L_x_2859:
        /* <DEDUP_REMOVED lines=17> */
.L_x_2862:
[----:B------:R-:W-:Y:S02]  /*b7a0*/  LOP3.LUT R3, R11, 0x80000, RZ, 0xfc, !PT ;  /* 0x000800000b037812 */ /* 0x000fe400078efcff */
[----:B------:R-:W-:-:S03]  /*b7b0*/  MOV R6, R10 ;  /* 0x0000000a00067202 */ /* 0x000fc60000000f00 */
[----:B------:R-:W-:Y:S01]  /*b7c0*/  IMAD.MOV.U32 R7, RZ, RZ, R3 ;  /* 0x000000ffff077224 */ /* 0x000fe200078e0003 */
[----:B------:R-:W-:Y:S06]  /*b7d0*/  BRA `(.L_x_2860) ;  /* 0x00000000000c7947 */ /* 0x000fec0003800000 */
.L_x_2861:
[----:B------:R-:W-:Y:S01]  /*b7e0*/  LOP3.LUT R3, R29, 0x80000, RZ, 0xfc, !PT ;  /* 0x000800001d037812 */ /* 0x000fe200078efcff */
[----:B------:R-:W-:-:S04]  /*b7f0*/  IMAD.MOV.U32 R6, RZ, RZ, R28 ;  /* 0x000000ffff067224 */ /* 0x000fc800078e001c */
[----:B------:R-:W-:-:S07]  /*b800*/  IMAD.MOV.U32 R7, RZ, RZ, R3 ;  /* 0x000000ffff077224 */ /* 0x000fce00078e0003 */
.L_x_2860:
[----:B------:R-:W-:Y:S05]  /*b810*/  BSYNC.RECONVERGENT B0 ;  /* 0x0000000000007941 */ /* 0x000fea0003800200 */
.L_x_2858:
[----:B------:R-:W-:Y:S02]  /*b820*/  IMAD.MOV.U32 R4, RZ, RZ, R0 ;  /* 0x000000ffff047224 */ /* 0x000fe400078e0000 */
[----:B------:R-:W-:Y:S02]  /*b830*/  IMAD.MOV.U32 R5, RZ, RZ, 0x0 ;  /* 0x00000000ff057424 */ /* 0x000fe400078e00ff */
[----:B------:R-:W-:Y:S02]  /*b840*/  IMAD.MOV.U32 R2, RZ, RZ, R6 ;  /* 0x000000ffff027224 */ /* 0x000fe400078e0006 */
[----:B------:R-:W-:Y:S01]  /*b850*/  IMAD.MOV.U32 R3, RZ, RZ, R7 ;  /* 0x000000ffff037224 */ /* 0x000fe200078e0007 */
[----:B------:R-:W-:Y:S06]  /*b860*/  RET.REL.NODEC R4 `(_ZN2at6native29vectorized_elementwise_kernelILi4EZZZNS0_17asinh_kernel_cudaERNS_18TensorIteratorBaseEENKUlvE0_clEvENKUlvE_clEvEUldE_St5arrayIPcLm2EEEEviT0_T1_) ;  /* 0xffffff4404e47950 */ /* 0x000fec0003c3ffff */
.L_x_2863:
        /* <DEDUP_REMOVED lines=9> */
.L_x_18513:


//--------------------- .text._ZN2at6native29vectorized_elementwise_kernelILi8EZZZNS0_17asinh_kernel_cudaERNS_18TensorIteratorBaseEENKUlvE0_clEvENKUlvE_clEvEUldE_St5arrayIPcLm2EEEEviT0_T1_ --------------------------
	.section	.text._ZN2at6native29vectorized_elementwise_kernelILi8EZZZNS0_17asinh_kernel_cudaERNS_18TensorIteratorBaseEENKUlvE0_clEvENKUlvE_clEvEUldE_St5arrayIPcLm2EEEEviT0_T1_,"ax",@progbits
	.align	128
        .global         _ZN2at6native29vectorized_elementwise_kernelILi8EZZZNS0_17asinh_kernel_cudaERNS_18TensorIteratorBaseEENKUlvE0_clEvENKUlvE_clEvEUldE_St5arrayIPcLm2EEEEviT0_T1_
        .type           _ZN2at6native29vectorized_elementwise_kernelILi8EZZZNS0_17asinh_kernel_cudaERNS_18TensorIteratorBaseEENKUlvE0_clEvENKUlvE_clEvEUldE_St5arrayIPcLm2EEEEviT0_T1_,@function
        .size           _ZN2at6native29vectorized_elementwise_kernelILi8EZZZNS0_17asinh_kernel_cudaERNS_18TensorIteratorBaseEENKUlvE0_clEvENKUlvE_clEvEUldE_St5arrayIPcLm2EEEEviT0_T1_,(.L_x_18514 - _ZN2at6native29vectorized_elementwise_kernelILi8EZZZNS0_17asinh_kernel_cudaERNS_18TensorIteratorBaseEENKUlvE0_clEvENKUlvE_clEvEUldE_St5arrayIPcLm2EEEEviT0_T1_)
        .other          _ZN2at6native29vectorized_elementwise_kernelILi8EZZZNS0_17asinh_kernel_cudaERNS_18TensorIteratorBaseEENKUlvE0_clEvENKUlvE_clEvEUldE_St5arrayIPcLm2EEEEviT0_T1_,@"STO_CUDA_ENTRY STV_DEFAULT"
_ZN2at6native29vectorized_elementwise_kernelILi8EZZZNS0_17asinh_kernel_cudaERNS_18TensorIteratorBaseEENKUlvE0_clEvENKUlvE_clEvEUldE_St5arrayIPcLm2EEEEviT0_T1_:
.text._ZN2at6native29vectorized_elementwise_kernelILi8EZZZNS0_17asinh_kernel_cudaERNS_18TensorIteratorBaseEENKUlvE0_clEvENKUlvE_clEvEUldE_St5arrayIPcLm2EEEEviT0_T1_:
        /* <DEDUP_REMOVED lines=112> */
[----:B------:R-:W-:Y:S05]  /*0700*/  CALL.REL.NOINC `($__internal_6_$__cuda_sm20_div_rn_f64_full) ;  /* 0x000000a800d07944 */ /* 0x000fea0003c00000 */
.L_x_2870:
[----:B------:R-:W-:Y:S05]  /*0710*/  BSYNC.RECONVERGENT B3 ;  /* 0x0000000000037941 */ /* 0x000fea0003800200 */
.L_x_2869:
        /* <DEDUP_REMOVED lines=30> */
.L_x_2868:
        /* <DEDUP_REMOVED lines=77> */
.L_x_2872:
[----:B------:R-:W-:Y:S01]  /*0dd0*/  IMAD.MOV.U32 R4, RZ, RZ, 0x0 ;  /* 0x00000000ff047424 */ /* 0x000fe200078e00ff */
[----:B------:R-:W-:Y:S01]  /*0de0*/  LOP3.LUT P1, RZ, R3, 0x7fffffff, RZ, 0xc0, !PT ;  /* 0x7fffffff03ff7812 */ /* 0x000fe2000782c0ff */
[----:B------:R-:W-:-:S06]  /*0df0*/  IMAD.MOV.U32 R5, RZ, RZ, 0x7ff00000 ;  /* 0x7ff00000ff057424 */ /* 0x000fcc00078e00ff */
[----:B------:R-:W-:-:S10]  /*0e00*/  DFMA R4, R2, R4, +INF ;  /* 0x7ff000000204742b */ /* 0x000fd40000000004 */
[----:B------:R-:W-:Y:S02]  /*0e10*/  FSEL R8, R4, RZ, P1 ;  /* 0x000000ff04087208 */ /* 0x000fe40000800000 */
[----:B------:R-:W-:-:S07]  /*0e20*/  FSEL R9, R5, -QNAN , P1 ;  /* 0xfff0000005097808 */ /* 0x000fce0000800000 */
.L_x_2871:
[----:B------:R-:W-:Y:S05]  /*0e30*/  BSYNC.RECONVERGENT B2 ;  /* 0x0000000000027941 */ /* 0x000fea0003800200 */
.L_x_2867:
[----:B------:R-:W-:Y:S01]  /*0e40*/  UMOV UR4, 0xfefa39ef ;  /* 0xfefa39ef00047882 */ /* 0x000fe20000000000 */
[----:B------:R-:W-:Y:S02]  /*0e50*/  UMOV UR5, 0x3fe62e42 ;  /* 0x3fe62e4200057882 */ /* 0x000fe40000000000 */
[----:B------:R-:W-:-:S10]  /*0e60*/  DADD R2, R8, UR4 ;  /* 0x0000000408027e29 */ /* 0x000fd40008000000 */
[----:B------:R-:W-:Y:S02]  /*0e70*/  FSEL R3, R3, R9, P0 ;  /* 0x0000000903037208 */ /* 0x000fe40000000000 */
[----:B------:R-:W-:Y:S02]  /*0e80*/  FSEL R26, R2, R8, P0 ;  /* 0x00000008021a7208 */ /* 0x000fe40000000000 */
[----:B------:R-:W-:-:S07]  /*0e90*/  LOP3.LUT R27, R3, 0x80000000, R27, 0xb8, !PT ;  /* 0x80000000031b7812 */ /* 0x000fce00078eb81b */
.L_x_2866:
[----:B------:R-:W-:Y:S05]  /*0ea0*/  BSYNC.RECONVERGENT B1 ;  /* 0x0000000000017941 */ /* 0x000fea0003800200 */
.L_x_2865:
        /* <DEDUP_REMOVED lines=116> */
.L_x_2876:
        /* <DEDUP_REMOVED lines=20> */
.L_x_2879:
[----:B------:R-:W-:Y:S05]  /*1730*/  BSYNC.RECONVERGENT B3 ;  /* 0x0000000000037941 */ /* 0x000fea0003800200 */
.L_x_2878:
        /* <DEDUP_REMOVED lines=29> */
.L_x_2877:
[----:B------:R-:W-:Y:S05]  /*1910*/  BSYNC.RECONVERGENT B2 ;  /* 0x0000000000027941 */ /* 0x000fea0003800200 */
.L_x_2875:
[----:B------:R-:W-:Y:S01]  /*1920*/  UMOV UR4, 0xfefa39ef ;  /* 0xfefa39ef00047882 */ /* 0x000fe20000000000 */
[----:B------:R-:W-:Y:S02]  /*1930*/  UMOV UR5, 0x3fe62e42 ;  /* 0x3fe62e4200057882 */ /* 0x000fe40000000000 */
[----:B------:R-:W-:-:S10]  /*1940*/  DADD R2, R12, UR4 ;  /* 0x000000040c027e29 */ /* 0x000fd40008000000 */
[----:B------:R-:W-:Y:S02]  /*1950*/  FSEL R3, R3, R13, P0 ;  /* 0x0000000d03037208 */ /* 0x000fe40000000000 */
[----:B------:R-:W-:Y:S02]  /*1960*/  FSEL R24, R2, R12, P0 ;  /* 0x0000000c02187208 */ /* 0x000fe40000000000 */
[----:B------:R-:W-:-:S07]  /*1970*/  LOP3.LUT R25, R3, 0x80000000, R25, 0xb8, !PT ;  /* 0x8000000003197812 */ /* 0x000fce00078eb819 */
.L_x_2874:
[----:B------:R-:W-:Y:S05]  /*1980*/  BSYNC.RECONVERGENT B1 ;  /* 0x0000000000017941 */ /* 0x000fea0003800200 */
.L_x_2873:
        /* <DEDUP_REMOVED lines=116> */
.L_x_2883:
        /* <DEDUP_REMOVED lines=20> */
.L_x_2886:
[----:B------:R-:W-:Y:S05]  /*2210*/  BSYNC.RECONVERGENT B3 ;  /* 0x0000000000037941 */ /* 0x000fea0003800200 */
.L_x_2885:
        /* <DEDUP_REMOVED lines=29> */
.L_x_2884:
[----:B------:R-:W-:Y:S05]  /*23f0*/  BSYNC.RECONVERGENT B2 ;  /* 0x0000000000027941 */ /* 0x000fea0003800200 */
.L_x_2882:
[----:B------:R-:W-:Y:S01]  /*2400*/  UMOV UR4, 0xfefa39ef ;  /* 0xfefa39ef00047882 */ /* 0x000fe20000000000 */
[----:B------:R-:W-:Y:S02]  /*2410*/  UMOV UR5, 0x3fe62e42 ;  /* 0x3fe62e4200057882 */ /* 0x000fe40000000000 */
[----:B------:R-:W-:-:S10]  /*2420*/  DADD R2, R12, UR4 ;  /* 0x000000040c027e29 */ /* 0x000fd40008000000 */
[----:B------:R-:W-:Y:S02]  /*2430*/  FSEL R3, R3, R13, P0 ;  /* 0x0000000d03037208 */ /* 0x000fe40000000000 */
[----:B------:R-:W-:Y:S02]  /*2440*/  FSEL R22, R2, R12, P0 ;  /* 0x0000000c02167208 */ /* 0x000fe40000000000 */
[----:B------:R-:W-:-:S07]  /*2450*/  LOP3.LUT R23, R3, 0x80000000, R23, 0xb8, !PT ;  /* 0x8000000003177812 */ /* 0x000fce00078eb817 */
.L_x_2881:
[----:B------:R-:W-:Y:S05]  /*2460*/  BSYNC.RECONVERGENT B1 ;  /* 0x0000000000017941 */ /* 0x000fea0003800200 */
.L_x_2880:
        /* <DEDUP_REMOVED lines=116> */
.L_x_2890:
        /* <DEDUP_REMOVED lines=19> */
[----:B------:R-:W-:Y:S05]  /*2ce0*/  CALL.REL.NOINC `($__internal_6_$__cuda_sm20_div_rn_f64_full) ;  /* 0x0000008400587944 */ /* 0x000fea0003c00000 */
.L_x_2893:
[----:B------:R-:W-:Y:S05]  /*2cf0*/  BSYNC.RECONVERGENT B3 ;  /* 0x0000000000037941 */ /* 0x000fea0003800200 */
.L_x_2892:
        /* <DEDUP_REMOVED lines=29> */
.L_x_2891:
[----:B------:R-:W-:Y:S05]  /*2ed0*/  BSYNC.RECONVERGENT B2 ;  /* 0x0000000000027941 */ /* 0x000fea0003800200 */
.L_x_2889:
[----:B------:R-:W-:Y:S01]  /*2ee0*/  UMOV UR4, 0xfefa39ef ;  /* 0xfefa39ef00047882 */ /* 0x000fe20000000000 */
[----:B------:R-:W-:Y:S02]  /*2ef0*/  UMOV UR5, 0x3fe62e42 ;  /* 0x3fe62e4200057882 */ /* 0x000fe40000000000 */
[----:B------:R-:W-:-:S10]  /*2f00*/  DADD R2, R12, UR4 ;  /* 0x000000040c027e29 */ /* 0x000fd40008000000 */
[----:B------:R-:W-:Y:S02]  /*2f10*/  FSEL R3, R3, R13, P0 ;  /* 0x0000000d03037208 */ /* 0x000fe40000000000 */
[----:B------:R-:W-:Y:S02]  /*2f20*/  FSEL R18, R2, R12, P0 ;  /* 0x0000000c02127208 */ /* 0x000fe40000000000 */
[----:B------:R-:W-:-:S07]  /*2f30*/  LOP3.LUT R19, R3, 0x80000000, R19, 0xb8, !PT ;  /* 0x8000000003137812 */ /* 0x000fce00078eb813 */
.L_x_2888:
[----:B------:R-:W-:Y:S05]  /*2f40*/  BSYNC.RECONVERGENT B1 ;  /* 0x0000000000017941 */ /* 0x000fea0003800200 */
.L_x_2887:
        /* <DEDUP_REMOVED lines=116> */
.L_x_2897:
        /* <DEDUP_REMOVED lines=20> */
.L_x_2900:
[----:B------:R-:W-:Y:S05]  /*37d0*/  BSYNC.RECONVERGENT B3 ;  /* 0x0000000000037941 */ /* 0x000fea0003800200 */
.L_x_2899:
        /* <DEDUP_REMOVED lines=29> */
.L_x_2898:
[----:B------:R-:W-:Y:S05]  /*39b0*/  BSYNC.RECONVERGENT B2 ;  /* 0x0000000000027941 */ /* 0x000fea0003800200 */
.L_x_2896:
[----:B------:R-:W-:Y:S01]  /*39c0*/  UMOV UR4, 0xfefa39ef ;  /* 0xfefa39ef00047882 */ /* 0x000fe20000000000 */
[----:B------:R-:W-:Y:S02]  /*39d0*/  UMOV UR5, 0x3fe62e42 ;  /* 0x3fe62e4200057882 */ /* 0x000fe40000000000 */
[----:B------:R-:W-:-:S10]  /*39e0*/  DADD R2, R12, UR4 ;  /* 0x000000040c027e29 */ /* 0x000fd40008000000 */
[----:B------:R-:W-:Y:S02]  /*39f0*/  FSEL R3, R3, R13, P0 ;  /* 0x0000000d03037208 */ /* 0x000fe40000000000 */
[----:B------:R-:W-:Y:S02]  /*3a00*/  FSEL R16, R2, R12, P0 ;  /* 0x0000000c02107208 */ /* 0x000fe40000000000 */
[----:B------:R-:W-:-:S07]  /*3a10*/  LOP3.LUT R17, R3, 0x80000000, R17, 0xb8, !PT ;  /* 0x8000000003117812 */ /* 0x000fce00078eb811 */
.L_x_2895:
[----:B------:R-:W-:Y:S05]  /*3a20*/  BSYNC.RECONVERGENT B1 ;  /* 0x0000000000017941 */ /* 0x000fea0003800200 */
.L_x_2894:
        /* <DEDUP_REMOVED lines=116> */
.L_x_2904:
        /* <DEDUP_REMOVED lines=20> */
.L_x_2907:
[----:B------:R-:W-:Y:S05]  /*42b0*/  BSYNC.RECONVERGENT B3 ;  /* 0x0000000000037941 */ /* 0x000fea0003800200 */
.L_x_2906:
        /* <DEDUP_REMOVED lines=29> */
.L_x_2905:
[----:B------:R-:W-:Y:S05]  /*4490*/  BSYNC.RECONVERGENT B2 ;  /* 0x0000000000027941 */ /* 0x000fea0003800200 */
.L_x_2903:
[----:B------:R-:W-:Y:S01]  /*44a0*/  UMOV UR4, 0xfefa39ef ;  /* 0xfefa39ef00047882 */ /* 0x000fe20000000000 */
[----:B------:R-:W-:Y:S02]  /*44b0*/  UMOV UR5, 0x3fe62e42 ;  /* 0x3fe62e4200057882 */ /* 0x000fe40000000000 */
[----:B------:R-:W-:-:S10]  /*44c0*/  DADD R2, R12, UR4 ;  /* 0x000000040c027e29 */ /* 0x000fd40008000000 */
[----:B------:R-:W-:Y:S02]  /*44d0*/  FSEL R3, R3, R13, P0 ;  /* 0x0000000d03037208 */ /* 0x000fe40000000000 */
[----:B------:R-:W-:Y:S02]  /*44e0*/  FSEL R14, R2, R12, P0 ;  /* 0x0000000c020e7208 */ /* 0x000fe40000000000 */
[----:B------:R-:W-:-:S07]  /*44f0*/  LOP3.LUT R15, R3, 0x80000000, R15, 0xb8, !PT ;  /* 0x80000000030f7812 */ /* 0x000fce00078eb80f */
.L_x_2902:
[----:B------:R-:W-:Y:S05]  /*4500*/  BSYNC.RECONVERGENT B1 ;  /* 0x0000000000017941 */ /* 0x000fea0003800200 */
.L_x_2901:
        /* <DEDUP_REMOVED lines=116> */
.L_x_2911:
        /* <DEDUP_REMOVED lines=20> */
.L_x_2914:
[----:B------:R-:W-:Y:S05]  /*4d90*/  BSYNC.RECONVERGENT B3 ;  /* 0x0000000000037941 */ /* 0x000fea0003800200 */
.L_x_2913:
        /* <DEDUP_REMOVED lines=29> */
.L_x_2912:
[----:B------:R-:W-:Y:S05]  /*4f70*/  BSYNC.RECONVERGENT B2 ;  /* 0x0000000000027941 */ /* 0x000fea0003800200 */
.L_x_2910:
[----:B------:R-:W-:Y:S01]  /*4f80*/  UMOV UR4, 0xfefa39ef ;  /* 0xfefa39ef00047882 */ /* 0x000fe20000000000 */
[----:B------:R-:W-:Y:S02]  /*4f90*/  UMOV UR5, 0x3fe62e42 ;  /* 0x3fe62e4200057882 */ /* 0x000fe40000000000 */
[----:B------:R-:W-:-:S10]  /*4fa0*/  DADD R2, R12, UR4 ;  /* 0x000000040c027e29 */ /* 0x000fd40008000000 */
[----:B------:R-:W-:Y:S02]  /*4fb0*/  FSEL R3, R3, R13, P0 ;  /* 0x0000000d03037208 */ /* 0x000fe40000000000 */
[----:B------:R-:W-:Y:S02]  /*4fc0*/  FSEL R12, R2, R12, P0 ;  /* 0x0000000c020c7208 */ /* 0x000fe40000000000 */
[----:B------:R-:W-:-:S07]  /*4fd0*/  LOP3.LUT R13, R3, 0x80000000, R37, 0xb8, !PT ;  /* 0x80000000030d7812 */ /* 0x000fce00078eb825 */
.L_x_2909:
[----:B------:R-:W-:Y:S05]  /*4fe0*/  BSYNC.RECONVERGENT B1 ;  /* 0x0000000000017941 */ /* 0x000fea0003800200 */
.L_x_2908:
        /* <DEDUP_REMOVED lines=116> */
.L_x_2918:
        /* <DEDUP_REMOVED lines=19> */
[----:B------:R-:W-:Y:S05]  /*5860*/  CALL.REL.NOINC `($__internal_6_$__cuda_sm20_div_rn_f64_full) ;  /* 0x0000005800787944 */ /* 0x000fea0003c00000 */
.L_x_2921:
[----:B------:R-:W-:Y:S05]  /*5870*/  BSYNC.RECONVERGENT B3 ;  /* 0x0000000000037941 */ /* 0x000fea0003800200 */
.L_x_2920:
        /* <DEDUP_REMOVED lines=29> */
.L_x_2919:
[----:B------:R-:W-:Y:S05]  /*5a50*/  BSYNC.RECONVERGENT B2 ;  /* 0x0000000000027941 */ /* 0x000fea0003800200 */
.L_x_2917:
[----:B------:R-:W-:Y:S01]  /*5a60*/  UMOV UR4, 0xfefa39ef ;  /* 0xfefa39ef00047882 */ /* 0x000fe20000000000 */
[----:B------:R-:W-:Y:S01]  /*5a70*/  UMOV UR5, 0x3fe62e42 ;  /* 0x3fe62e4200057882 */ /* 0x000fe20000000000 */
[----:B------:R-:W-:Y:S01]  /*5a80*/  ISETP.GT.U32.AND P0, PT, R37, 0x43dfffff, PT ;  /* 0x43dfffff2500780c */ /* 0x000fe20003f04070 */
[----:B------:R-:W-:-:S10]  /*5a90*/  DADD R2, R20, UR4 ;  /* 0x0000000414027e29 */ /* 0x000fd40008000000 */
[----:B------:R-:W-:Y:S02]  /*5aa0*/  FSEL R3, R3, R21, P0 ;  /* 0x0000001503037208 */ /* 0x000fe40000000000 */
[----:B------:R-:W-:Y:S02]  /*5ab0*/  FSEL R2, R2, R20, P0 ;  /* 0x0000001402027208 */ /* 0x000fe40000000000 */
[----:B------:R-:W-:-:S07]  /*5ac0*/  LOP3.LUT R3, R3, 0x80000000, R35, 0xb8, !PT ;  /* 0x8000000003037812 */ /* 0x000fce00078eb823 */
.L_x_2916:
[----:B------:R-:W-:Y:S05]  /*5ad0*/  BSYNC.RECONVERGENT B1 ;  /* 0x0000000000017941 */ /* 0x000fea0003800200 */
.L_x_2915:
        /* <DEDUP_REMOVED lines=27> */
.L_x_2924:
[----:B------:R-:W-:-:S13]  /*5c90*/  ISETP.GE.U32.AND P0, PT, R5, R4, PT ;  /* 0x000000040500720c */ /* 0x000fda0003f06070 */
[----:B------:R-:W-:Y:S05]  /*5ca0*/  @P0 BRA `(.L_x_2926) ;  /* 0x0000000000300947 */ /* 0x000fea0003800000 */
[----:B0-----:R-:W0:Y:S01]  /*5cb0*/  LDC.64 R6, c[0x0][0x388] ;  /* 0x0000e200ff067b82 */ /* 0x001e220000000a00 */
[----:B------:R-:W-:Y:S02]  /*5cc0*/  IMAD R9, R0, 0x400, R5 ;  /* 0x0000040000097824 */ /* 0x000fe400078e0205 */
[----:B------:R-:W-:Y:S02]  /*5cd0*/  VIADD R5, R5, 0x80 ;  /* 0x0000008005057836 */ /* 0x000fe40000000000 */
[----:B0-----:R-:W-:-:S05]  /*5ce0*/  IMAD.WIDE.U32 R6, R9, 0x8, R6 ;  /* 0x0000000809067825 */ /* 0x001fca00078e0006 */
[----:B------:R1:W-:Y:S02]  /*5cf0*/  STG.E.64 desc[UR6][R6.64], R18 ;  /* 0x0000001206007986 */ /* 0x0003e4000c101b06 */
.L_x_2925:
[----:B------:R-:W-:-:S13]  /*5d00*/  ISETP.GE.U32.AND P0, PT, R5, R4, PT ;  /* 0x000000040500720c */ /* 0x000fda0003f06070 */
[----:B------:R-:W-:Y:S05]  /*5d10*/  @P0 BRA `(.L_x_2927) ;  /* 0x0000000000340947 */ /* 0x000fea0003800000 */
[----:B01----:R-:W0:Y:S01]  /*5d20*/  LDC.64 R6, c[0x0][0x388] ;  /* 0x0000e200ff067b82 */ /* 0x003e220000000a00 */
[----:B------:R-:W-:Y:S02]  /*5d30*/  IMAD R9, R0, 0x400, R5 ;  /* 0x0000040000097824 */ /* 0x000fe400078e0205 */
[----:B------:R-:W-:Y:S02]  /*5d40*/  VIADD R5, R5, 0x80 ;  /* 0x0000008005057836 */ /* 0x000fe40000000000 */
[----:B0-----:R-:W-:-:S05]  /*5d50*/  IMAD.WIDE.U32 R6, R9, 0x8, R6 ;  /* 0x0000000809067825 */ /* 0x001fca00078e0006 */
[----:B------:R1:W-:Y:S02]  /*5d60*/  STG.E.64 desc[UR6][R6.64], R16 ;  /* 0x0000001006007986 */ /* 0x0003e4000c101b06 */
.L_x_2926:
        /* <DEDUP_REMOVED lines=8> */
.L_x_2927:
[----:B------:R-:W-:Y:S05]  /*5df0*/  BSYNC.RELIABLE B1 ;  /* 0x0000000000017941 */ /* 0x000fea0003800100 */
.L_x_2923:
[----:B------:R-:W-:-:S13]  /*5e00*/  ISETP.GE.U32.AND P0, PT, R5, R4, PT ;  /* 0x000000040500720c */ /* 0x000fda0003f06070 */
[----:B012---:R-:W0:Y:S01]  /*5e10*/  @!P0 LDC.64 R6, c[0x0][0x388] ;  /* 0x0000e200ff068b82 */ /* 0x007e220000000a00 */
[----:B------:R-:W-:Y:S02]  /*5e20*/  @!P0 IMAD R9, R0, 0x400, R5 ;  /* 0x0000040000098824 */ /* 0x000fe400078e0205 */
[----:B------:R-:W-:Y:S02]  /*5e30*/  @!P0 VIADD R5, R5, 0x80 ;  /* 0x0000008005058836 */ /* 0x000fe40000000000 */
[----:B0-----:R-:W-:-:S05]  /*5e40*/  @!P0 IMAD.WIDE.U32 R6, R9, 0x8, R6 ;  /* 0x0000000809068825 */ /* 0x001fca00078e0006 */
[----:B------:R2:W-:Y:S02]  /*5e50*/  @!P0 STG.E.64 desc[UR6][R6.64], R12 ;  /* 0x0000000c06008986 */ /* 0x0005e4000c101b06 */
.L_x_2928:
[----:B------:R-:W-:Y:S05]  /*5e60*/  BSYNC.RECONVERGENT B0 ;  /* 0x0000000000007941 */ /* 0x000fea0003800200 */
.L_x_2922:
        /* <DEDUP_REMOVED lines=8> */
.L_x_2864:
        /* <DEDUP_REMOVED lines=54> */
[----:B-----5:R-:W-:Y:S05]  /*6250*/  CALL.REL.NOINC `($__internal_6_$__cuda_sm20_div_rn_f64_full) ;  /* 0x0000004c00fc7944 */ /* 0x020fea0003c00000 */
.L_x_2932:
[----:B------:R-:W-:Y:S05]  /*6260*/  BSYNC.RECONVERGENT B2 ;  /* 0x0000000000027941 */ /* 0x000fea0003800200 */
.L_x_2931:
        /* <DEDUP_REMOVED lines=30> */
.L_x_2930:
        /* <DEDUP_REMOVED lines=77> */
.L_x_2934:
[----:B------:R-:W-:Y:S01]  /*6920*/  MOV R4, 0x0 ;  /* 0x0000000000047802 */ /* 0x000fe20000000f00 */
[----:B------:R-:W-:Y:S01]  /*6930*/  IMAD.MOV.U32 R5, RZ, RZ, 0x7ff00000 ;  /* 0x7ff00000ff057424 */ /* 0x000fe200078e00ff */
[----:B------:R-:W-:-:S05]  /*6940*/  LOP3.LUT P1, RZ, R3, 0x7fffffff, RZ, 0xc0, !PT ;  /* 0x7fffffff03ff7812 */ /* 0x000fca000782c0ff */
[----:B------:R-:W-:-:S10]  /*6950*/  DFMA R4, R2, R4, +INF ;  /* 0x7ff000000204742b */ /* 0x000fd40000000004 */
[----:B------:R-:W-:Y:S02]  /*6960*/  FSEL R2, R4, RZ, P1 ;  /* 0x000000ff04027208 */ /* 0x000fe40000800000 */
[----:B------:R-:W-:-:S07]  /*6970*/  FSEL R3, R5, -QNAN , P1 ;  /* 0xfff0000005037808 */ /* 0x000fce0000800000 */
.L_x_2933:
[----:B------:R-:W-:Y:S05]  /*6980*/  BSYNC.RECONVERGENT B1 ;  /* 0x0000000000017941 */ /* 0x000fea0003800200 */
.L_x_2929:
        /* <DEDUP_REMOVED lines=113> */
.L_x_2936:
        /* <DEDUP_REMOVED lines=19> */
[----:B-----5:R-:W-:Y:S05]  /*71d0*/  CALL.REL.NOINC `($__internal_6_$__cuda_sm20_div_rn_f64_full) ;  /* 0x00000040001c7944 */ /* 0x020fea0003c00000 */
.L_x_2939:
[----:B------:R-:W-:Y:S05]  /*71e0*/  BSYNC.RECONVERGENT B2 ;  /* 0x0000000000027941 */ /* 0x000fea0003800200 */
.L_x_2938:
        /* <DEDUP_REMOVED lines=29> */
.L_x_2937:
[----:B------:R-:W-:Y:S05]  /*73c0*/  BSYNC.RECONVERGENT B1 ;  /* 0x0000000000017941 */ /* 0x000fea0003800200 */
.L_x_2935:
        /* <DEDUP_REMOVED lines=113> */
.L_x_2941:
        /* <DEDUP_REMOVED lines=20> */
.L_x_2944:
[----:B------:R-:W-:Y:S05]  /*7c20*/  BSYNC.RECONVERGENT B2 ;  /* 0x0000000000027941 */ /* 0x000fea0003800200 */
.L_x_2943:
        /* <DEDUP_REMOVED lines=29> */
.L_x_2942:
[----:B------:R-:W-:Y:S05]  /*7e00*/  BSYNC.RECONVERGENT B1 ;  /* 0x0000000000017941 */ /* 0x000fea0003800200 */
.L_x_2940:
        /* <DEDUP_REMOVED lines=113> */
.L_x_2946:
        /* <DEDUP_REMOVED lines=20> */
.L_x_2949:
[----:B------:R-:W-:Y:S05]  /*8660*/  BSYNC.RECONVERGENT B2 ;  /* 0x0000000000027941 */ /* 0x000fea0003800200 */
.L_x_2948:
        /* <DEDUP_REMOVED lines=29> */
.L_x_2947:
[----:B------:R-:W-:Y:S05]  /*8840*/  BSYNC.RECONVERGENT B1 ;  /* 0x0000000000017941 */ /* 0x000fea0003800200 */
.L_x_2945:
        /* <DEDUP_REMOVED lines=113> */
.L_x_2951:
        /* <DEDUP_REMOVED lines=20> */
.L_x_2954:
[----:B------:R-:W-:Y:S05]  /*90a0*/  BSYNC.RECONVERGENT B2 ;  /* 0x0000000000027941 */ /* 0x000fea0003800200 */
.L_x_2953:
        /* <DEDUP_REMOVED lines=29> */
.L_x_2952:
[----:B------:R-:W-:Y:S05]  /*9280*/  BSYNC.RECONVERGENT B1 ;  /* 0x0000000000017941 */ /* 0x000fea0003800200 */
.L_x_2950:
        /* <DEDUP_REMOVED lines=113> */
.L_x_2956:
        /* <DEDUP_REMOVED lines=20> */
.L_x_2959:
[----:B------:R-:W-:Y:S05]  /*9ae0*/  BSYNC.RECONVERGENT B2 ;  /* 0x0000000000027941 */ /* 0x000fea0003800200 */
.L_x_2958:
        /* <DEDUP_REMOVED lines=29> */
.L_x_2957:
[----:B------:R-:W-:Y:S05]  /*9cc0*/  BSYNC.RECONVERGENT B1 ;  /* 0x0000000000017941 */ /* 0x000fea0003800200 */
.L_x_2955:
        /* <DEDUP_REMOVED lines=113> */
.L_x_2961:
        /* <DEDUP_REMOVED lines=20> */
.L_x_2964:
[----:B------:R-:W-:Y:S05]  /*a520*/  BSYNC.RECONVERGENT B2 ;  /* 0x0000000000027941 */ /* 0x000fea0003800200 */
.L_x_2963:
        /* <DEDUP_REMOVED lines=29> */
.L_x_2962:
[----:B------:R-:W-:Y:S05]  /*a700*/  BSYNC.RECONVERGENT B1 ;  /* 0x0000000000017941 */ /* 0x000fea0003800200 */
.L_x_2960:
        /* <DEDUP_REMOVED lines=113> */
.L_x_2966:
        /* <DEDUP_REMOVED lines=20> */
.L_x_2969:
[----:B------:R-:W-:Y:S05]  /*af60*/  BSYNC.RECONVERGENT B2 ;  /* 0x0000000000027941 */ /* 0x000fea0003800200 */
.L_x_2968:
        /* <DEDUP_REMOVED lines=29> */
.L_x_2967:
[----:B------:R-:W-:Y:S05]  /*b140*/  BSYNC.RECONVERGENT B1 ;  /* 0x0000000000017941 */ /* 0x000fea0003800200 */
.L_x_2965:
        /* <DEDUP_REMOVED lines=16> */
        .weak           $__internal_6_$__cuda_sm20_div_rn_f64_full
        .type           $__internal_6_$__cuda_sm20_div_rn_f64_full,@function
        .size           $__internal_6_$__cuda_sm20_div_rn_f64_full,(.L_x_18514 - $__internal_6_$__cuda_sm20_div_rn_f64_full)
$__internal_6_$__cuda_sm20_div_rn_f64_full:
        /* <DEDUP_REMOVED lines=68> */
.L_x_2971:
        /* <DEDUP_REMOVED lines=17> */
.L_x_2974:
[----:B------:R-:W-:Y:S02]  /*b7a0*/  LOP3.LUT R3, R11, 0x80000, RZ, 0xfc, !PT ;  /* 0x000800000b037812 */ /* 0x000fe400078efcff */
[----:B------:R-:W-:-:S03]  /*b7b0*/  MOV R6, R10 ;  /* 0x0000000a00067202 */ /* 0x000fc60000000f00 */
[----:B------:R-:W-:Y:S01]  /*b7c0*/  IMAD.MOV.U32 R7, RZ, RZ, R3 ;  /* 0x000000ffff077224 */ /* 0x000fe200078e0003 */
[----:B------:R-:W-:Y:S06]  /*b7d0*/  BRA `(.L_x_2972) ;  /* 0x00000000000c7947 */ /* 0x000fec0003800000 */
.L_x_2973:
[----:B------:R-:W-:Y:S01]  /*b7e0*/  LOP3.LUT R3, R29, 0x80000, RZ, 0xfc, !PT ;  /* 0x000800001d037812 */ /* 0x000fe200078efcff */
[----:B------:R-:W-:-:S04]  /*b7f0*/  IMAD.MOV.U32 R6, RZ, RZ, R28 ;  /* 0x000000ffff067224 */ /* 0x000fc800078e001c */
[----:B------:R-:W-:-:S07]  /*b800*/  IMAD.MOV.U32 R7, RZ, RZ, R3 ;  /* 0x000000ffff077224 */ /* 0x000fce00078e0003 */
.L_x_2972:
[----:B------:R-:W-:Y:S05]  /*b810*/  BSYNC.RECONVERGENT B0 ;  /* 0x0000000000007941 */ /* 0x000fea0003800200 */
.L_x_2970:
[----:B------:R-:W-:Y:S02]  /*b820*/  IMAD.MOV.U32 R4, RZ, RZ, R0 ;  /* 0x000000ffff047224 */ /* 0x000fe400078e0000 */
[----:B------:R-:W-:Y:S02]  /*b830*/  IMAD.MOV.U32 R5, RZ, RZ, 0x0 ;  /* 0x00000000ff057424 */ /* 0x000fe400078e00ff */
[----:B------:R-:W-:Y:S02]  /*b840*/  IMAD.MOV.U32 R2, RZ, RZ, R6 ;  /* 0x000000ffff027224 */ /* 0x000fe400078e0006 */
[----:B------:R-:W-:Y:S01]  /*b850*/  IMAD.MOV.U32 R3, RZ, RZ, R7 ;  /* 0x000000ffff037224 */ /* 0x000fe200078e0007 */
[----:B------:R-:W-:Y:S06]  /*b860*/  RET.REL.NODEC R4 `(_ZN2at6native29vectorized_elementwise_kernelILi8EZZZNS0_17asinh_kernel_cudaERNS_18TensorIteratorBaseEENKUlvE0_clEvENKUlvE_clEvEUldE_St5arrayIPcLm2EEEEviT0_T1_) ;  /* 0xffffff4404e47950 */ /* 0x000fec0003c3ffff */
.L_x_2975:
        /* <DEDUP_REMOVED lines=9> */
.L_x_18514:


//--------------------- .text._ZN2at6native18elementwise_kernelILi128ELi4EZNS0_15gpu_kernel_implIZZZNS0_17asinh_kernel_cudaERNS_18TensorIteratorBaseEENKUlvE_clEvENKUlvE1_clEvEUlN3c107complexINS7_4HalfEEEE_EEvS4_RKT_EUliE_EEviT1_ --------------------------
	.section	.text._ZN2at6native18elementwise_kernelILi128ELi4EZNS0_15gpu_kernel_implIZZZNS0_17asinh_kernel_cudaERNS_18TensorIteratorBaseEENKUlvE_clEvENKUlvE1_clEvEUlN3c107complexINS7_4HalfEEEE_EEvS4_RKT_EUliE_EEviT1_,"ax",@progbits
	.align	128
        .global         _ZN2at6native18elementwise_kernelILi128ELi4EZNS0_15gpu_kernel_implIZZZNS0_17asinh_kernel_cudaERNS_18TensorIteratorBaseEENKUlvE_clEvENKUlvE1_clEvEUlN3c107complexINS7_4HalfEEEE_EEvS4_RKT_EUliE_EEviT1_
        .type           _ZN2at6native18elementwise_kernelILi128ELi4EZNS0_15gpu_kernel_implIZZZNS0_17asinh_kernel_cudaERNS_18TensorIteratorBaseEENKUlvE_clEvENKUlvE1_clEvEUlN3c107complexINS7_4HalfEEEE_EEvS4_RKT_EUliE_EEviT1_,@function
        .size           _ZN2at6native18elementwise_kernelILi128ELi4EZNS0_15gpu_kernel_implIZZZNS0_17asinh_kernel_cudaERNS_18TensorIteratorBaseEENKUlvE_clEvENKUlvE1_clEvEUlN3c107complexINS7_4HalfEEEE_EEvS4_RKT_EUliE_EEviT1_,(.L_x_18515 - _ZN2at6native18elementwise_kernelILi128ELi4EZNS0_15gpu_kernel_implIZZZNS0_17asinh_kernel_cudaERNS_18TensorIteratorBaseEENKUlvE_clEvENKUlvE1_clEvEUlN3c107complexINS7_4HalfEEEE_EEvS4_RKT_EUliE_EEviT1_)
        .other          _ZN2at6native18elementwise_kernelILi128ELi4EZNS0_15gpu_kernel_implIZZZNS0_17asinh_kernel_cudaERNS_18TensorIteratorBaseEENKUlvE_clEvENKUlvE1_clEvEUlN3c107complexINS7_4HalfEEEE_EEvS4_RKT_EUliE_EEviT1_,@"STO_CUDA_ENTRY STV_DEFAULT"
_ZN2at6native18elementwise_kernelILi128ELi4EZNS0_15gpu_kernel_implIZZZNS0_17asinh_kernel_cudaERNS_18TensorIteratorBaseEENKUlvE_clEvENKUlvE1_clEvEUlN3c107complexINS7_4HalfEEEE_EEvS4_RKT_EUliE_EEviT1_:
.text._ZN2at6native18elementwise_kernelILi128ELi4EZNS0_15gpu_kernel_implIZZZNS0_17asinh_kernel_cudaERNS_18TensorIteratorBaseEENKUlvE_clEvENKUlvE1_clEvEUlN3c107complexINS7_4HalfEEEE_EEvS4_RKT_EUliE_EEviT1_:
        /* <DEDUP_REMOVED lines=18> */
[----:B------:R-:W-:Y:S01]  /*0120*/  HFMA2 R0, -RZ, RZ, 0, 0 ;  /* 0x00000000ff007431 */ /* 0x000fe200000001ff */
[----:B------:R-:W-:-:S07]  /*0130*/  MOV R16, RZ ;  /* 0x000000ff00107202 */ /* 0x000fce0000000f00 */
[----:B------:R-:W-:Y:S05]  /*0140*/  BRA.U !UP0, `(.L_x_2978) ;  /* 0x0000001108a87547 */ /* 0x000fea000b800000 */
[----:B------:R-:W0:Y:S01]  /*0150*/  LDCU.64 UR4, c[0x0][0x390] ;  /* 0x00007200ff0477ac */ /* 0x000e220008000a00 */
[----:B------:R-:W-:Y:S01]  /*0160*/  IMAD.MOV.U32 R16, RZ, RZ, RZ ;  /* 0x000000ffff107224 */ /* 0x000fe200078e00ff */
[----:B------:R-:W1:Y:S01]  /*0170*/  LDCU UR6, c[0x0][0x38c] ;  /* 0x00007180ff0677ac */ /* 0x000e620008000800 */
[----:B------:R-:W2:Y:S01]  /*0180*/  LDCU.64 UR8, c[0x0][0x4b8] ;  /* 0x00009700ff0877ac */ /* 0x000ea20008000a00 */
[----:B------:R-:W-:Y:S01]  /*0190*/  UISETP.NE.AND UP0, UPT, UR40, URZ, UPT ;  /* 0x000000ff2800728c */ /* 0x000fe2000bf05270 */
[----:B0-----:R-:W-:-:S05]  /*01a0*/  IMAD.HI.U32 R2, R17, UR4, R16 ;  /* 0x0000000411027c27 */ /* 0x001fca000f8e0010 */
[----:B------:R-:W-:-:S04]  /*01b0*/  SHF.R.U32.HI R3, RZ, UR5, R2 ;  /* 0x00000005ff037c19 */ /* 0x000fc80008011602 */
[----:B------:R-:W-:-:S05]  /*01c0*/  IADD3 R0, PT, PT, -R3, RZ, RZ ;  /* 0x000000ff03007210 */ /* 0x000fca0007ffe1ff */
[----:B-1----:R-:W-:-:S04]  /*01d0*/  IMAD R0, R0, UR6, R17 ;  /* 0x0000000600007c24 */ /* 0x002fc8000f8e0211 */
[C---:B--2---:R-:W-:Y:S02]  /*01e0*/  IMAD R16, R0.reuse, UR8, RZ ;  /* 0x0000000800107c24 */ /* 0x044fe4000f8e02ff */
        /* <DEDUP_REMOVED lines=288> */
.L_x_2978:
[----:B------:R-:W0:Y:S01]  /*13f0*/  LDCU.64 UR6, c[0x0][0x588] ;  /* 0x0000b100ff0677ac */ /* 0x000e220008000a00 */
[----:B------:R-:W-:-:S04]  /*1400*/  UPRMT UR4, UR41, 0x9910, URZ ;  /* 0x0000991029047896 */ /* 0x000fc800080000ff */
[----:B------:R-:W-:Y:S01]  /*1410*/  UISETP.GT.AND UP0, UPT, UR4, 0x9, UPT ;  /* 0x000000090400788c */ /* 0x000fe2000bf04270 */
[----:B0-----:R-:W-:-:S04]  /*1420*/  IADD3 R2, P0, PT, R0, UR6, RZ ;  /* 0x0000000600027c10 */ /* 0x001fc8000ff1e0ff */
        /* <DEDUP_REMOVED lines=10> */
[----:B------:R0:W2:Y:S02]  /*14d0*/  LDG.E.S8 R2, desc[UR36][R2.64] ;  /* 0x0000002402027981 */ /* 0x0000a4000c1e1300 */
[----:B0-----:R-:W-:Y:S01]  /*14e0*/  PRMT R3, R3, 0x5410, RZ ;  /* 0x0000541003037816 */ /* 0x001fe200000000ff */
[----:B--2---:R-:W0:Y:S02]  /*14f0*/  I2F.S16 R0, R2 ;  /* 0x0000000200007306 */ /* 0x004e240000101400 */
[----:B0-----:R-:W-:Y:S01]  /*1500*/  F2FP.F16.F32.PACK_AB R10, RZ, R0 ;  /* 0x00000000ff0a723e */ /* 0x001fe200000000ff */
[----:B------:R-:W-:Y:S06]  /*1510*/  BRA `(.L_x_2984) ;  /* 0x0000000c00f87947 */ /* 0x000fec0003800000 */
.L_x_2982:
[----:B------:R0:W2:Y:S02]  /*1520*/  LDG.E.U8 R2, desc[UR36][R2.64] ;  /* 0x0000002402027981 */ /* 0x0000a4000c1e1100 */
[----:B0-----:R-:W-:Y:S02]  /*1530*/  PRMT R3, R3, 0x5410, RZ ;  /* 0x0000541003037816 */ /* 0x001fe400000000ff */
[----:B--2---:R-:W-:-:S04]  /*1540*/  I2FP.F32.U32 R10, R2 ;  /* 0x00000002000a7245 */ /* 0x004fc80000201000 */
[----:B------:R-:W-:Y:S01]  /*1550*/  F2FP.F16.F32.PACK_AB R10, RZ, R10 ;  /* 0x0000000aff0a723e */ /* 0x000fe200000000ff */
[----:B------:R-:W-:Y:S06]  /*1560*/  BRA `(.L_x_2984) ;  /* 0x0000000c00e47947 */ /* 0x000fec0003800000 */
.L_x_2981:
[----:B------:R-:W-:-:S09]  /*1570*/  UISETP.NE.AND UP0, UPT, UR4, 0x2, UPT ;  /* 0x000000020400788c */ /* 0x000fd2000bf05270 */
[----:B------:R-:W-:Y:S05]  /*1580*/  BRA.U !UP0, `(.L_x_2985) ;  /* 0x0000000108387547 */ /* 0x000fea000b800000 */
[----:B------:R-:W-:-:S09]  /*1590*/  UISETP.NE.AND UP0, UPT, UR4, 0x3, UPT ;  /* 0x000000030400788c */ /* 0x000fd2000bf05270 */
[----:B------:R-:W-:Y:S05]  /*15a0*/  BRA.U !UP0, `(.L_x_2986) ;  /* 0x00000001081c7547 */ /* 0x000fea000b800000 */
[----:B------:R-:W-:-:S09]  /*15b0*/  UISETP.NE.AND UP0, UPT, UR4, 0x4, UPT ;  /* 0x000000040400788c */ /* 0x000fd2000bf05270 */
[----:B------:R-:W-:Y:S05]  /*15c0*/  BRA.U UP0, `(.L_x_2983) ;  /* 0x0000000d002c7547 */ /* 0x000fea000b800000 */
[----:B------:R-:W2:Y:S02]  /*15d0*/  LDG.E.64 R2, desc[UR36][R2.64] ;  /* 0x0000002402027981 */ /* 0x000ea4000c1e1b00 */
[----:B--2---:R0:W1:Y:S02]  /*15e0*/  I2F.S64 R10, R2 ;  /* 0x00000002000a7312 */ /* 0x0040640000301400 */
[----:B0-----:R-:W-:Y:S02]  /*15f0*/  PRMT R3, R3, 0x5410, RZ ;  /* 0x0000541003037816 */ /* 0x001fe400000000ff */
[----:B-1----:R-:W-:Y:S01]  /*1600*/  F2FP.F16.F32.PACK_AB R10, RZ, R10 ;  /* 0x0000000aff0a723e */ /* 0x002fe200000000ff */
[----:B------:R-:W-:Y:S06]  /*1610*/  BRA `(.L_x_2984) ;  /* 0x0000000c00b87947 */ /* 0x000fec0003800000 */
.L_x_2986:
[----:B------:R0:W2:Y:S02]  /*1620*/  LDG.E R2, desc[UR36][R2.64] ;  /* 0x0000002402027981 */ /* 0x0000a4000c1e1900 */
[----:B0-----:R-:W-:Y:S02]  /*1630*/  PRMT R3, R3, 0x5410, RZ ;  /* 0x0000541003037816 */ /* 0x001fe400000000ff */
[----:B--2---:R-:W-:-:S04]  /*1640*/  I2FP.F32.S32 R10, R2 ;  /* 0x00000002000a7245 */ /* 0x004fc80000201400 */
[----:B------:R-:W-:Y:S01]  /*1650*/  F2FP.F16.F32.PACK_AB R10, RZ, R10 ;  /* 0x0000000aff0a723e */ /* 0x000fe200000000ff */
[----:B------:R-:W-:Y:S06]  /*1660*/  BRA `(.L_x_2984) ;  /* 0x0000000c00a47947 */ /* 0x000fec0003800000 */
.L_x_2985:
[----:B------:R0:W2:Y:S02]  /*1670*/  LDG.E.U16 R2, desc[UR36][R2.64] ;  /* 0x0000002402027981 */ /* 0x0000a4000c1e1500 */
[----:B0-----:R-:W-:Y:S01]  /*1680*/  PRMT R3, R3, 0x5410, RZ ;  /* 0x0000541003037816 */ /* 0x001fe200000000ff */
[----:B--2---:R-:W0:Y:S02]  /*1690*/  I2F.S16 R10, R2 ;  /* 0x00000002000a7306 */ /* 0x004e240000101400 */
[----:B0-----:R-:W-:Y:S01]  /*16a0*/  F2FP.F16.F32.PACK_AB R10, RZ, R10 ;  /* 0x0000000aff0a723e */ /* 0x001fe200000000ff */
[----:B------:R-:W-:Y:S06]  /*16b0*/  BRA `(.L_x_2984) ;  /* 0x0000000c00907947 */ /* 0x000fec0003800000 */
.L_x_2980:
[----:B------:R-:W-:-:S09]  /*16c0*/  UISETP.GT.AND UP0, UPT, UR4, 0x6, UPT ;  /* 0x000000060400788c */ /* 0x000fd2000bf04270 */
[----:B------:R-:W-:Y:S05]  /*16d0*/  BRA.U UP0, `(.L_x_2987) ;  /* 0x0000000100347547 */ /* 0x000fea000b800000 */
[----:B------:R-:W-:-:S09]  /*16e0*/  UISETP.NE.AND UP0, UPT, UR4, 0x5, UPT ;  /* 0x000000050400788c */ /* 0x000fd2000bf05270 */
[----:B------:R-:W-:Y:S05]  /*16f0*/  BRA.U !UP0, `(.L_x_2988) ;  /* 0x0000000108187547 */ /* 0x000fea000b800000 */
[----:B------:R-:W-:-:S09]  /*1700*/  UISETP.NE.AND UP0, UPT, UR4, 0x6, UPT ;  /* 0x000000060400788c */ /* 0x000fd2000bf05270 */
[----:B------:R-:W-:Y:S05]  /*1710*/  BRA.U UP0, `(.L_x_2983) ;  /* 0x0000000900d87547 */ /* 0x000fea000b800000 */
[----:B------:R0:W2:Y:S02]  /*1720*/  LDG.E R10, desc[UR36][R2.64] ;  /* 0x00000024020a7981 */ /* 0x0000a4000c1e1900 */
[----:B0-----:R-:W-:Y:S02]  /*1730*/  PRMT R3, R3, 0x5410, RZ ;  /* 0x0000541003037816 */ /* 0x001fe400000000ff */
[----:B--2---:R-:W-:Y:S01]  /*1740*/  F2FP.F16.F32.PACK_AB R10, RZ, R10 ;  /* 0x0000000aff0a723e */ /* 0x004fe200000000ff */
[----:B------:R-:W-:Y:S06]  /*1750*/  BRA `(.L_x_2984) ;  /* 0x0000000c00687947 */ /* 0x000fec0003800000 */
.L_x_2988:
[----:B------:R0:W2:Y:S02]  /*1760*/  LDG.E.U16 R10, desc[UR36][R2.64] ;  /* 0x00000024020a7981 */ /* 0x0000a4000c1e1500 */
[----:B0-----:R-:W-:Y:S01]  /*1770*/  PRMT R3, R3, 0x5410, RZ ;  /* 0x0000541003037816 */ /* 0x001fe200000000ff */
[----:B--2---:R-:W-:-:S05]  /*1780*/  HADD2.F32 R10, -RZ, R10.H0_H0 ;  /* 0x2000000aff0a7230 */ /* 0x004fca0000004100 */
[----:B------:R-:W-:Y:S01]  /*1790*/  F2FP.F16.F32.PACK_AB R10, RZ, R10 ;  /* 0x0000000aff0a723e */ /* 0x000fe200000000ff */
[----:B------:R-:W-:Y:S06]  /*17a0*/  BRA `(.L_x_2984) ;  /* 0x0000000c00547947 */ /* 0x000fec0003800000 */
.L_x_2987:
[----:B------:R-:W-:-:S09]  /*17b0*/  UISETP.NE.AND UP0, UPT, UR4, 0x7, UPT ;  /* 0x000000070400788c */ /* 0x000fd2000bf05270 */
[----:B------:R-:W-:Y:S05]  /*17c0*/  BRA.U !UP0, `(.L_x_2989) ;  /* 0x0000000108307547 */ /* 0x000fea000b800000 */
[----:B------:R-:W-:-:S09]  /*17d0*/  UISETP.NE.AND UP0, UPT, UR4, 0x8, UPT ;  /* 0x000000080400788c */ /* 0x000fd2000bf05270 */
[----:B------:R-:W-:Y:S05]  /*17e0*/  BRA.U !UP0, `(.L_x_2990) ;  /* 0x0000000108187547 */ /* 0x000fea000b800000 */
[----:B------:R-:W-:-:S09]  /*17f0*/  UISETP.NE.AND UP0, UPT, UR4, 0x9, UPT ;  /* 0x000000090400788c */ /* 0x000fd2000bf05270 */
[----:B------:R-:W-:Y:S05]  /*1800*/  BRA.U UP0, `(.L_x_2983) ;  /* 0x00000009009c7547 */ /* 0x000fea000b800000 */
[----:B------:R-:W2:Y:S02]  /*1810*/  LDG.E.64 R2, desc[UR36][R2.64] ;  /* 0x0000002402027981 */ /* 0x000ea4000c1e1b00 */
[----:B--2---:R-:W-:-:S04]  /*1820*/  F2FP.F16.F32.PACK_AB R3, R3, R2 ;  /* 0x000000020303723e */ /* 0x004fc800000000ff */
[----:B------:R-:W-:Y:S01]  /*1830*/  PRMT R10, R3, 0x7610, R10 ;  /* 0x00007610030a7816 */ /* 0x000fe2000000000a */
[----:B------:R-:W-:Y:S06]  /*1840*/  BRA `(.L_x_2984) ;  /* 0x0000000c002c7947 */ /* 0x000fec0003800000 */
.L_x_2990:
[----:B------:R-:W2:Y:S02]  /*1850*/  LDG.E R2, desc[UR36][R2.64] ;  /* 0x0000002402027981 */ /* 0x000ea4000c1e1900 */
[----:B--2---:R-:W-:Y:S02]  /*1860*/  PRMT R10, R2, 0x7610, R10 ;  /* 0x00007610020a7816 */ /* 0x004fe4000000000a */
[----:B------:R-:W-:Y:S01]  /*1870*/  PRMT R3, R3, 0x7610, R2 ;  /* 0x0000761003037816 */ /* 0x000fe20000000002 */
[----:B------:R-:W-:Y:S06]  /*1880*/  BRA `(.L_x_2984) ;  /* 0x0000000c001c7947 */ /* 0x000fec0003800000 */
.L_x_2989:
[----:B------:R-:W2:Y:S01]  /*1890*/  LDG.E.64 R2, desc[UR36][R2.64] ;  /* 0x0000002402027981 */ /* 0x000ea2000c1e1b00 */
[----:B------:R-:W-:Y:S01]  /*18a0*/  UMOV UR4, 0xf0000000 ;  /* 0xf000000000047882 */ /* 0x000fe20000000000 */
[----:B------:R-:W-:Y:S01]  /*18b0*/  UMOV UR5, 0x380fffff ;  /* 0x380fffff00057882 */ /* 0x000fe20000000000 */
[----:B--2---:R0:W1:Y:S01]  /*18c0*/  F2F.F32.F64 R10, R2 ;  /* 0x00000002000a7310 */ /* 0x0040620000301000 */
[----:B------:R-:W-:Y:S01]  /*18d0*/  DSETP.GEU.AND P0, PT, |R2|, UR4, PT ;  /* 0x0000000402007e2a */ /* 0x000fe2000bf0e200 */
[----:B0-----:R-:W-:-:S13]  /*18e0*/  PRMT R3, R3, 0x5410, RZ ;  /* 0x0000541003037816 */ /* 0x001fda00000000ff */
[----:B-1----:R-:W-:-:S05]  /*18f0*/  @!P0 FMUL R10, R10, 1.175494350822287508e-38 ;  /* 0x008000000a0a8820 */ /* 0x002fca0000400000 */
[----:B------:R-:W-:Y:S01]  /*1900*/  F2FP.F16.F32.PACK_AB R10, RZ, R10 ;  /* 0x0000000aff0a723e */ /* 0x000fe200000000ff */
[----:B------:R-:W-:Y:S06]  /*1910*/  BRA `(.L_x_2984) ;  /* 0x0000000800f87947 */ /* 0x000fec0003800000 */
.L_x_2979:
        /* <DEDUP_REMOVED lines=8> */
[----:B------:R0:W2:Y:S02]  /*19a0*/  LDG.E.U8 R2, desc[UR36][R2.64] ;  /* 0x0000002402027981 */ /* 0x0000a4000c1e1100 */
[----:B0-----:R-:W-:Y:S02]  /*19b0*/  PRMT R3, R3, 0x5410, RZ ;  /* 0x0000541003037816 */ /* 0x001fe400000000ff */
[----:B--2---:R-:W-:-:S04]  /*19c0*/  ISETP.NE.AND P0, PT, R2, RZ, PT ;  /* 0x000000ff0200720c */ /* 0x004fc80003f05270 */
[----:B------:R-:W-:-:S04]  /*19d0*/  FSEL R10, RZ, 1, !P0 ;  /* 0x3f800000ff0a7808 */ /* 0x000fc80004000000 */
[----:B------:R-:W-:Y:S01]  /*19e0*/  F2FP.F16.F32.PACK_AB R10, RZ, R10 ;  /* 0x0000000aff0a723e */ /* 0x000fe200000000ff */
[----:B------:R-:W-:Y:S06]  /*19f0*/  BRA `(.L_x_2984) ;  /* 0x0000000800c07947 */ /* 0x000fec0003800000 */
.L_x_2993:
[----:B------:R-:W2:Y:S01]  /*1a00*/  LDG.E.128 R4, desc[UR36][R2.64] ;  /* 0x0000002402047981 */ /* 0x000ea2000c1e1d00 */
[----:B------:R-:W-:Y:S01]  /*1a10*/  UMOV UR4, 0xf0000000 ;  /* 0xf000000000047882 */ /* 0x000fe20000000000 */
[----:B------:R-:W-:Y:S01]  /*1a20*/  UMOV UR5, 0x380fffff ;  /* 0x380fffff00057882 */ /* 0x000fe20000000000 */
[----:B--2---:R-:W0:Y:S01]  /*1a30*/  F2F.F32.F64 R0, R6 ;  /* 0x0000000600007310 */ /* 0x004e220000301000 */
[----:B------:R-:W-:Y:S02]  /*1a40*/  DSETP.GEU.AND P1, PT, |R6|, UR4, PT ;  /* 0x0000000406007e2a */ /* 0x000fe4000bf2e200 */
[----:B------:R-:W-:-:S05]  /*1a50*/  DSETP.GEU.AND P0, PT, |R4|, UR4, PT ;  /* 0x0000000404007e2a */ /* 0x000fca000bf0e200 */
[----:B------:R-:W1:Y:S07]  /*1a60*/  F2F.F32.F64 R10, R4 ;  /* 0x00000004000a7310 */ /* 0x000e6e0000301000 */
[----:B0-----:R-:W-:-:S05]  /*1a70*/  @!P1 FMUL R0, R0, 1.175494350822287508e-38 ;  /* 0x0080000000009820 */ /* 0x001fca0000400000 */
[----:B------:R-:W-:Y:S01]  /*1a80*/  F2FP.F16.F32.PACK_AB R0, RZ, R0 ;  /* 0x00000000ff00723e */ /* 0x000fe200000000ff */
[----:B-1----:R-:W-:-:S03]  /*1a90*/  @!P0 FMUL R10, R10, 1.175494350822287508e-38 ;  /* 0x008000000a0a8820 */ /* 0x002fc60000400000 */
[----:B------:R-:W-:Y:S02]  /*1aa0*/  PRMT R3, R3, 0x5410, R0 ;  /* 0x0000541003037816 */ /* 0x000fe40000000000 */
[----:B------:R-:W-:Y:S01]  /*1ab0*/  F2FP.F16.F32.PACK_AB R10, RZ, R10 ;  /* 0x0000000aff0a723e */ /* 0x000fe200000000ff */
[----:B------:R-:W-:Y:S06]  /*1ac0*/  BRA `(.L_x_2984) ;  /* 0x00000008008c7947 */ /* 0x000fec0003800000 */
.L_x_2992:
[----:B------:R-:W-:-:S09]  /*1ad0*/  UISETP.NE.AND UP0, UPT, UR4, 0xf, UPT ;  /* 0x0000000f0400788c */ /* 0x000fd2000bf05270 */
[----:B------:R-:W-:Y:S05]  /*1ae0*/  BRA.U !UP0, `(.L_x_2994) ;  /* 0x00000001089c7547 */ /* 0x000fea000b800000 */
[----:B------:R-:W-:-:S09]  /*1af0*/  UISETP.NE.AND UP0, UPT, UR4, 0x17, UPT ;  /* 0x000000170400788c */ /* 0x000fd2000bf05270 */
[----:B------:R-:W-:Y:S05]  /*1b00*/  BRA.U !UP0, `(.L_x_2995) ;  /* 0x00000001085c7547 */ /* 0x000fea000b800000 */
[----:B------:R-:W-:-:S09]  /*1b10*/  UISETP.NE.AND UP0, UPT, UR4, 0x18, UPT ;  /* 0x000000180400788c */ /* 0x000fd2000bf05270 */
[----:B------:R-:W-:Y:S05]  /*1b20*/  BRA.U UP0, `(.L_x_2983) ;  /* 0x0000000500d47547 */ /* 0x000fea000b800000 */
[----:B------:R0:W2:Y:S01]  /*1b30*/  LDG.E.U8 R0, desc[UR36][R2.64] ;  /* 0x0000002402007981 */ /* 0x0000a2000c1e1100 */
[----:B------:R-:W-:Y:S02]  /*1b40*/  MOV R6, 0x1f ;  /* 0x0000001f00067802 */ /* 0x000fe40000000f00 */
[----:B0-----:R-:W-:Y:S01]  /*1b50*/  PRMT R3, R3, 0x5410, RZ ;  /* 0x0000541003037816 */ /* 0x001fe200000000ff */
[----:B--2---:R-:W-:-:S05]  /*1b60*/  IMAD.SHL.U32 R0, R0, 0x1000000, RZ ;  /* 0x0100000000007824 */ /* 0x004fca00078e00ff */
[C---:B------:R-:W-:Y:S02]  /*1b70*/  LOP3.LUT R4, R0.reuse, 0x7f000000, RZ, 0xc0, !PT ;  /* 0x7f00000000047812 */ /* 0x040fe400078ec0ff */
[----:B------:R-:W-:Y:S02]  /*1b80*/  LOP3.LUT P0, RZ, R0, 0x7f000000, RZ, 0xc0, !PT ;  /* 0x7f00000000ff7812 */ /* 0x000fe4000780c0ff */
[----:B------:R-:W0:Y:S02]  /*1b90*/  FLO.U32 R5, R4 ;  /* 0x0000000400057300 */ /* 0x000e2400000e0000 */
[----:B0-----:R-:W-:-:S04]  /*1ba0*/  IADD3 R5, PT, PT, -R5, RZ, RZ ;  /* 0x000000ff05057210 */ /* 0x001fc80007ffe1ff */
[----:B------:R-:W-:-:S05]  /*1bb0*/  VIADDMNMX.U32 R5, R5, R6, 0x4, !PT ;  /* 0x0000000405057446 */ /* 0x000fca0007800006 */
[----:B------:R-:W-:-:S05]  /*1bc0*/  VIADD R5, R5, 0xfffffffc ;  /* 0xfffffffc05057836 */ /* 0x000fca0000000000 */
[C---:B------:R-:W-:Y:S02]  /*1bd0*/  SHF.L.U32 R6, R4.reuse, R5, RZ ;  /* 0x0000000504067219 */ /* 0x040fe400000006ff */
[----:B------:R-:W-:Y:S02]  /*1be0*/  SHF.L.U32 R7, R5, 0x17, RZ ;  /* 0x0000001705077819 */ /* 0x000fe400000006ff */
[----:B------:R-:W-:Y:S02]  /*1bf0*/  IADD3 R5, PT, PT, R4, 0x1000000, RZ ;  /* 0x0100000004057810 */ /* 0x000fe40007ffe0ff */
[----:B------:R-:W-:Y:S02]  /*1c00*/  LEA.HI R6, R6, -R7, RZ, 0x1c ;  /* 0x8000000706067211 */ /* 0x000fe400078fe0ff */
[----:B------:R-:W-:-:S03]  /*1c10*/  SHF.R.S32.HI R5, RZ, 0x8, R5 ;  /* 0x00000008ff057819 */ /* 0x000fc60000011405 */
[----:B------:R-:W-:-:S05]  /*1c20*/  VIADD R6, R6, 0x3c000000 ;  /* 0x3c00000006067836 */ /* 0x000fca0000000000 */
[----:B------:R-:W-:-:S04]  /*1c30*/  LOP3.LUT R5, R6, 0x7f800000, R5, 0xf8, !PT ;  /* 0x7f80000006057812 */ /* 0x000fc800078ef805 */
[----:B------:R-:W-:-:S04]  /*1c40*/  SEL R5, R5, RZ, P0 ;  /* 0x000000ff05057207 */ /* 0x000fc80000000000 */
[----:B------:R-:W-:-:S04]  /*1c50*/  LOP3.LUT R5, R5, 0x80000000, R0, 0xf8, !PT ;  /* 0x8000000005057812 */ /* 0x000fc800078ef800 */
[----:B------:R-:W-:Y:S01]  /*1c60*/  F2FP.F16.F32.PACK_AB R10, RZ, R5 ;  /* 0x00000005ff0a723e */ /* 0x000fe200000000ff */
[----:B------:R-:W-:Y:S06]  /*1c70*/  BRA `(.L_x_2984) ;  /* 0x0000000800207947 */ /* 0x000fec0003800000 */
.L_x_2995:
[----:B------:R0:W2:Y:S02]  /*1c80*/  LDG.E.U8 R2, desc[UR36][R2.64] ;  /* 0x0000002402027981 */ /* 0x0000a4000c1e1100 */
[----:B0-----:R-:W-:Y:S02]  /*1c90*/  PRMT R3, R3, 0x5410, RZ ;  /* 0x0000541003037816 */ /* 0x001fe400000000ff */
[C---:B--2---:R-:W-:Y:S02]  /*1ca0*/  SHF.L.U32 R4, R2.reuse, 0x19, RZ ;  /* 0x0000001902047819 */ /* 0x044fe400000006ff */
[----:B------:R-:W-:Y:S02]  /*1cb0*/  SHF.L.U32 R5, R2, 0x8, RZ ;  /* 0x0000000802057819 */ /* 0x000fe400000006ff */
        /* <DEDUP_REMOVED lines=10> */
.L_x_2994:
[----:B------:R0:W2:Y:S02]  /*1d60*/  LDG.E.U16 R10, desc[UR36][R2.64] ;  /* 0x00000024020a7981 */ /* 0x0000a4000c1e1500 */
[----:B0-----:R-:W-:Y:S01]  /*1d70*/  PRMT R3, R3, 0x5410, RZ ;  /* 0x0000541003037816 */ /* 0x001fe200000000ff */
[----:B--2---:R-:W-:-:S05]  /*1d80*/  IMAD.U32 R10, R10, 0x10000, RZ ;  /* 0x000100000a0a7824 */ /* 0x004fca00078e00ff */
[----:B------:R-:W-:Y:S01]  /*1d90*/  F2FP.F16.F32.PACK_AB R10, RZ, R10 ;  /* 0x0000000aff0a723e */ /* 0x000fe200000000ff */
[----:B------:R-:W-:Y:S06]  /*1da0*/  BRA `(.L_x_2984) ;  /* 0x0000000400d47947 */ /* 0x000fec0003800000 */
.L_x_2991:
        /* <DEDUP_REMOVED lines=8> */
[----:B------:R0:W2:Y:S02]  /*1e30*/  LDG.E.U16 R10, desc[UR36][R2.64] ;  /* 0x00000024020a7981 */ /* 0x0000a4000c1e1500 */
[----:B0-----:R-:W-:Y:S02]  /*1e40*/  PRMT R3, R3, 0x5410, RZ ;  /* 0x0000541003037816 */ /* 0x001fe400000000ff */
[----:B--2---:R-:W-:-:S04]  /*1e50*/  I2FP.F32.U32 R10, R10 ;  /* 0x0000000a000a7245 */ /* 0x004fc80000201000 */
[----:B------:R-:W-:Y:S01]  /*1e60*/  F2FP.F16.F32.PACK_AB R10, RZ, R10 ;  /* 0x0000000aff0a723e */ /* 0x000fe200000000ff */
[----:B------:R-:W-:Y:S06]  /*1e70*/  BRA `(.L_x_2984) ;  /* 0x0000000400a07947 */ /* 0x000fec0003800000 */
.L_x_2998:
[----:B------:R-:W2:Y:S01]  /*1e80*/  LDG.E.U8 R3, desc[UR36][R2.64] ;  /* 0x0000002402037981 */ /* 0x000ea2000c1e1100 */
[----:B------:R-:W-:Y:S01]  /*1e90*/  BSSY.RECONVERGENT B0, `(.L_x_2999) ;  /* 0x0000018000007945 */ /* 0x000fe20003800200 */
[----:B------:R-:W-:Y:S01]  /*1ea0*/  HFMA2 R10, -RZ, RZ, 0, 0 ;  /* 0x00000000ff0a7431 */ /* 0x000fe200000001ff */
        /* <DEDUP_REMOVED lines=18> */
.L_x_3002:
[----:B------:R-:W-:Y:S05]  /*1fd0*/  BSYNC.RECONVERGENT B1 ;  /* 0x0000000000017941 */ /* 0x000fea0003800200 */
.L_x_3001:
[----:B------:R-:W-:Y:S02]  /*1fe0*/  SHF.L.U32 R0, R0, 0x14, RZ ;  /* 0x0000001400007819 */ /* 0x000fe400000006ff */
[----:B------:R-:W-:-:S04]  /*1ff0*/  LEA R2, R2, 0x3b800000, 0x17 ;  /* 0x3b80000002027811 */ /* 0x000fc800078eb8ff */
[----:B------:R-:W-:-:S07]  /*2000*/  LOP3.LUT R10, R2, R0, R7, 0xfe, !PT ;  /* 0x00000000020a7212 */ /* 0x000fce00078efe07 */
.L_x_3000:
[----:B------:R-:W-:Y:S05]  /*2010*/  BSYNC.RECONVERGENT B0 ;  /* 0x0000000000007941 */ /* 0x000fea0003800200 */
.L_x_2999:
[----:B------:R-:W-:Y:S02]  /*2020*/  F2FP.F16.F32.PACK_AB R10, RZ, R10 ;  /* 0x0000000aff0a723e */ /* 0x000fe400000000ff */
[----:B------:R-:W-:Y:S01]  /*2030*/  PRMT R3, R3, 0x5410, RZ ;  /* 0x0000541003037816 */ /* 0x000fe200000000ff */
[----:B------:R-:W-:Y:S06]  /*2040*/  BRA `(.L_x_2984) ;  /* 0x00000004002c7947 */ /* 0x000fec0003800000 */
.L_x_2997:
        /* <DEDUP_REMOVED lines=21> */
.L_x_3006:
[----:B------:R-:W-:Y:S05]  /*21a0*/  BSYNC.RECONVERGENT B1 ;  /* 0x0000000000017941 */ /* 0x000fea0003800200 */
.L_x_3005:
[----:B------:R-:W-:Y:S02]  /*21b0*/  SHF.L.U32 R0, R0, 0x15, RZ ;  /* 0x0000001500007819 */ /* 0x000fe400000006ff */
[----:B------:R-:W-:-:S04]  /*21c0*/  LEA R2, R2, 0x37800000, 0x17 ;  /* 0x3780000002027811 */ /* 0x000fc800078eb8ff */
[----:B------:R-:W-:-:S07]  /*21d0*/  LOP3.LUT R10, R2, R0, R7, 0xfe, !PT ;  /* 0x00000000020a7212 */ /* 0x000fce00078efe07 */
.L_x_3004:
[----:B------:R-:W-:Y:S05]  /*21e0*/  BSYNC.RECONVERGENT B0 ;  /* 0x0000000000007941 */ /* 0x000fea0003800200 */
.L_x_3003:
[----:B------:R-:W-:Y:S02]  /*21f0*/  F2FP.F16.F32.PACK_AB R10, RZ, R10 ;  /* 0x0000000aff0a723e */ /* 0x000fe400000000ff */
[----:B------:R-:W-:Y:S01]  /*2200*/  PRMT R3, R3, 0x5410, RZ ;  /* 0x0000541003037816 */ /* 0x000fe200000000ff */
[----:B------:R-:W-:Y:S06]  /*2210*/  BRA `(.L_x_2984) ;  /* 0x0000000000b87947 */ /* 0x000fec0003800000 */
.L_x_2996:
[----:B------:R-:W-:-:S09]  /*2220*/  UISETP.NE.AND UP0, UPT, UR4, 0x1c, UPT ;  /* 0x0000001c0400788c */ /* 0x000fd2000bf05270 */
[----:B------:R-:W-:Y:S05]  /*2230*/  BRA.U !UP0, `(.L_x_3007) ;  /* 0x0000000108a07547 */ /* 0x000fea000b800000 */
[----:B------:R-:W-:-:S09]  /*2240*/  UISETP.NE.AND UP0, UPT, UR4, 0x1d, UPT ;  /* 0x0000001d0400788c */ /* 0x000fd2000bf05270 */
[----:B------:R-:W-:Y:S05]  /*2250*/  BRA.U !UP0, `(.L_x_3008) ;  /* 0x0000000108847547 */ /* 0x000fea000b800000 */
[----:B------:R-:W-:-:S09]  /*2260*/  UISETP.NE.AND UP0, UPT, UR4, 0x2c, UPT ;  /* 0x0000002c0400788c */ /* 0x000fd2000bf05270 */
[----:B------:R-:W-:Y:S05]  /*2270*/  BRA.U !UP0, `(.L_x_3009) ;  /* 0x00000001084c7547 */ /* 0x000fea000b800000 */
.L_x_2983:
        /* <DEDUP_REMOVED lines=10> */
[----:B---3--:R-:W-:-:S02]  /*2320*/  MOV R6, UR6 ;  /* 0x0000000600067c02 */ /* 0x008fc40008000f00 */
[----:B------:R-:W-:Y:S01]  /*2330*/  MOV R7, UR7 ;  /* 0x0000000700077c02 */ /* 0x000fe20008000f00 */
[----:B----4-:R-:W-:Y:S01]  /*2340*/  IMAD.U32 R10, RZ, RZ, UR8 ;  /* 0x00000008ff0a7e24 */ /* 0x010fe2000f8e00ff */
[----:B-1----:R-:W-:-:S07]  /*2350*/  MOV R11, UR9 ;  /* 0x00000009000b7c02 */ /* 0x002fce0008000f00 */
[----:B------:R-:W-:-:S07]  /*2360*/  LEPC R20, `(.L_x_3010) ;  /* 0x000000001014794e */ /* 0x000fce0000000000 */
[----:B--2---:R-:W-:Y:S05]  /*2370*/  CALL.ABS.NOINC R2 ;  /* 0x0000000002007343 */ /* 0x004fea0003c00000 */
.L_x_3010:
[----:B------:R-:W-:Y:S02]  /*2380*/  PRMT R10, RZ, 0x7610, R10 ;  /* 0x00007610ff0a7816 */ /* 0x000fe4000000000a */
[----:B------:R-:W-:Y:S01]  /*2390*/  PRMT R3, R3, 0x5410, RZ ;  /* 0x0000541003037816 */ /* 0x000fe200000000ff */
[----:B------:R-:W-:Y:S06]  /*23a0*/  BRA `(.L_x_2984) ;  /* 0x0000000000547947 */ /* 0x000fec0003800000 */
.L_x_3009:
        /* <DEDUP_REMOVED lines=8> */
.L_x_3012:
[----:B------:R-:W-:Y:S05]  /*2430*/  BSYNC.RECONVERGENT B0 ;  /* 0x0000000000007941 */ /* 0x000fea0003800200 */
.L_x_3011:
[----:B------:R-:W-:Y:S02]  /*2440*/  PRMT R3, R3, 0x5410, RZ ;  /* 0x0000541003037816 */ /* 0x000fe400000000ff */
[----:B------:R-:W-:Y:S01]  /*2450*/  F2FP.F16.F32.PACK_AB R10, RZ, R10 ;  /* 0x0000000aff0a723e */ /* 0x000fe200000000ff */
[----:B------:R-:W-:Y:S06]  /*2460*/  BRA `(.L_x_2984) ;  /* 0x0000000000247947 */ /* 0x000fec0003800000 */
.L_x_3008:
[----:B------:R-:W2:Y:S02]  /*2470*/  LDG.E.64 R2, desc[UR36][R2.64] ;  /* 0x0000002402027981 */ /* 0x000ea4000c1e1b00 */
[----:B--2---:R0:W1:Y:S02]  /*2480*/  I2F.U64 R10, R2 ;  /* 0x00000002000a7312 */ /* 0x0040640000301000 */
[----:B0-----:R-:W-:Y:S02]  /*2490*/  PRMT R3, R3, 0x5410, RZ ;  /* 0x0000541003037816 */ /* 0x001fe400000000ff */
[----:B-1----:R-:W-:Y:S01]  /*24a0*/  F2FP.F16.F32.PACK_AB R10, RZ, R10 ;  /* 0x0000000aff0a723e */ /* 0x002fe200000000ff */
[----:B------:R-:W-:Y:S06]  /*24b0*/  BRA `(.L_x_2984) ;  /* 0x0000000000107947 */ /* 0x000fec0003800000 */
.L_x_3007:
[----:B------:R0:W2:Y:S02]  /*24c0*/  LDG.E R2, desc[UR36][R2.64] ;  /* 0x0000002402027981 */ /* 0x0000a4000c1e1900 */
[----:B0-----:R-:W-:Y:S02]  /*24d0*/  PRMT R3, R3, 0x5410, RZ ;  /* 0x0000541003037816 */ /* 0x001fe400000000ff */
[----:B--2---:R-:W-:-:S04]  /*24e0*/  I2FP.F32.U32 R10, R2 ;  /* 0x00000002000a7245 */ /* 0x004fc80000201000 */
[----:B------:R-:W-:-:S07]  /*24f0*/  F2FP.F16.F32.PACK_AB R10, RZ, R10 ;  /* 0x0000000aff0a723e */ /* 0x000fce00000000ff */
.L_x_2984:
[----:B------:R-:W-:Y:S01]  /*2500*/  HADD2.F32 R10, -RZ, R10.H0_H0 ;  /* 0x2000000aff0a7230 */ /* 0x000fe20000004100 */
[----:B------:R-:W-:Y:S01]  /*2510*/  BSSY.RECONVERGENT B2, `(.L_x_3013) ;  /* 0x0000285000027945 */ /* 0x000fe20003800200 */
[----:B------:R-:W-:-:S03]  /*2520*/  HADD2.F32 R9, -RZ, R3.H1_H1 ;  /* 0x30000003ff097230 */ /* 0x000fc60000004100 */
[C---:B------:R-:W-:Y:S01]  /*2530*/  FSETP.NAN.FTZ.AND P1, PT, |R10|.reuse, |R10|, PT ;  /* 0x4000000a0a00720b */ /* 0x040fe20003f38200 */
[----:B------:R-:W-:Y:S01]  /*2540*/  FADD.FTZ R2, |R10|, -RZ ;  /* 0x800000ff0a027221 */ /* 0x000fe20000010200 */
[C---:B------:R-:W-:Y:S01]  /*2550*/  FSETP.NAN.FTZ.AND P0, PT, |R9|.reuse, |R9|, PT ;  /* 0x400000090900720b */ /* 0x040fe20003f18200 */
[----:B------:R-:W-:-:S12]  /*2560*/  FADD.FTZ R11, |R9|, -RZ ;  /* 0x800000ff090b7221 */ /* 0x000fd80000010200 */
[----:B------:R-:W-:Y:S05]  /*2570*/  @!P0 BRA !P1, `(.L_x_3014) ;  /* 0x00000000003c8947 */ /* 0x000fea0004800000 */
[----:B------:R-:W-:-:S13]  /*2580*/  FSETP.NEU.FTZ.AND P0, PT, |R10|, +INF , PT ;  /* 0x7f8000000a00780b */ /* 0x000fda0003f1d200 */
[----:B------:R-:W-:Y:S01]  /*2590*/  @!P0 FADD.FTZ R9, R9, R9 ;  /* 0x0000000909098221 */ /* 0x000fe20000010000 */
[----:B------:R-:W-:Y:S06]  /*25a0*/  @!P0 BRA `(.L_x_3015) ;  /* 0x0000002400ec8947 */ /* 0x000fec0003800000 */
[----:B------:R-:W-:-:S13]  /*25b0*/  FSETP.NEU.FTZ.AND P0, PT, R11, +INF , PT ;  /* 0x7f8000000b00780b */ /* 0x000fda0003f1d000 */
[----:B------:R-:W-:Y:S01]  /*25c0*/  @!P0 FADD.FTZ R0, R10, R10 ;  /* 0x0000000a0a008221 */ /* 0x000fe20000010000 */
[----:B------:R-:W-:-:S03]  /*25d0*/  @!P0 MOV R10, R9 ;  /* 0x00000009000a8202 */ /* 0x000fc60000000f00 */
[----:B------:R-:W-:Y:S01]  /*25e0*/  @!P0 IMAD.MOV.U32 R9, RZ, RZ, R0 ;  /* 0x000000ffff098224 */ /* 0x000fe200078e0000 */
[----:B------:R-:W-:Y:S06]  /*25f0*/  @!P0 BRA `(.L_x_3015) ;  /* 0x0000002400d88947 */ /* 0x000fec0003800000 */
[----:B------:R-:W-:-:S13]  /*2600*/  FSETP.NEU.FTZ.AND P0, PT, R9, RZ, PT ;  /* 0x000000ff0900720b */ /* 0x000fda0003f1d000 */
[----:B------:R-:W-:Y:S01]  /*2610*/  @!P0 FADD.FTZ R10, R10, R10 ;  /* 0x0000000a0a0a8221 */ /* 0x000fe20000010000 */
[----:B------:R-:W-:-:S03]  /*2620*/  @P0 FADD.FTZ R3, RZ, R9 ;  /* 0x00000009ff030221 */ /* 0x000fc60000010000 */
[----:B------:R-:W-:-:S04]  /*2630*/  @P0 FADD.FTZ R0, RZ, R10 ;  /* 0x0000000aff000221 */ /* 0x000fc80000010000 */
[----:B------:R-:W-:-:S05]  /*2640*/  @P0 FADD.FTZ R10, R0, R3 ;  /* 0x00000003000a0221 */ /* 0x000fca0000010000 */
[----:B------:R-:W-:Y:S01]  /*2650*/  @P0 MOV R9, R10 ;  /* 0x0000000a00090202 */ /* 0x000fe20000000f00 */
[----:B------:R-:W-:Y:S06]  /*2660*/  BRA `(.L_x_3015) ;  /* 0x0000002400bc7947 */ /* 0x000fec0003800000 */
.L_x_3014:
[----:B------:R-:W-:-:S04]  /*2670*/  FMNMX.FTZ R0, |R10|, R11, !PT ;  /* 0x0000000b0a007209 */ /* 0x000fc80007810200 */
[----:B------:R-:W-:-:S13]  /*2680*/  FSETP.GT.FTZ.AND P0, PT, R0, 8388608, PT ;  /* 0x4b0000000000780b */ /* 0x000fda0003f14000 */
[----:B------:R-:W-:Y:S05]  /*2690*/  @!P0 BRA `(.L_x_3016) ;  /* 0x0000001400148947 */ /* 0x000fea0003800000 */
[----:B------:R-:W-:Y:S01]  /*26a0*/  ISETP.GE.AND P0, PT, R10, RZ, PT ;  /* 0x000000ff0a00720c */ /* 0x000fe20003f06270 */
[----:B------:R-:W-:-:S12]  /*26b0*/  BSSY.RECONVERGENT B3, `(.L_x_3017) ;  /* 0x000013f000037945 */ /* 0x000fd80003800200 */
[----:B------:R-:W-:Y:S05]  /*26c0*/  @!P0 BRA `(.L_x_3018) ;  /* 0x0000000800748947 */ /* 0x000fea0003800000 */
[----:B------:R-:W-:-:S04]  /*26d0*/  FSETP.GEU.FTZ.AND P2, PT, |R10|, R11, PT ;  /* 0x0000000b0a00720b */ /* 0x000fc80003f5e200 */
[----:B------:R-:W-:Y:S02]  /*26e0*/  FSEL R13, R11, R2, !P2 ;  /* 0x000000020b0d7208 */ /* 0x000fe40005000000 */
[----:B------:R-:W-:Y:S02]  /*26f0*/  FSEL R0, R2, R11, !P2 ;  /* 0x0000000b02007208 */ /* 0x000fe40005000000 */
[----:B------:R-:W-:-:S13]  /*2700*/  FSETP.GT.FTZ.AND P0, PT, R13, 1.70141173319264429906e+38, PT ;  /* 0x7effffff0d00780b */ /* 0x000fda0003f14000 */
[----:B------:R-:W-:Y:S05]  /*2710*/  @!P0 BRA `(.L_x_3019) ;  /* 0x0000000000e48947 */ /* 0x000fea0003800000 */
[----:B------:R-:W-:Y:S01]  /*2720*/  FMUL.FTZ R2, R10, 0.36787945032119750977 ;  /* 0x3ebc5ab20a027820 */ /* 0x000fe20000410000 */
[----:B------:R-:W-:Y:S01]  /*2730*/  FMUL.FTZ R3, R9, 0.36787945032119750977 ;  /* 0x3ebc5ab209037820 */ /* 0x000fe20000410000 */
[----:B------:R-:W0:Y:S01]  /*2740*/  MUFU.RCP R8, R13 ;  /* 0x0000000d00087308 */ /* 0x000e220000001000 */
[----:B------:R-:W-:Y:S02]  /*2750*/  HFMA2 R7, -RZ, RZ, 1.875, 0 ;  /* 0x3f800000ff077431 */ /* 0x000fe400000001ff */
[----:B------:R-:W-:Y:S01]  /*2760*/  FADD.FTZ R2, |R2|, -RZ ;  /* 0x800000ff02027221 */ /* 0x000fe20000010200 */
[----:B------:R-:W-:Y:S01]  /*2770*/  FADD.FTZ R3, |R3|, -RZ ;  /* 0x800000ff03037221 */ /* 0x000fe20000010200 */
[----:B------:R-:W-:Y:S04]  /*2780*/  BSSY.RECONVERGENT B4, `(.L_x_3020) ;  /* 0x000001c000047945 */ /* 0x000fe80003800200 */
[----:B------:R-:W-:-:S02]  /*2790*/  VIMNMX R4, PT, PT, R2, R3, !PT ;  /* 0x0000000302047248 */ /* 0x000fc40007fe0100 */
[----:B------:R-:W-:Y:S02]  /*27a0*/  VIMNMX R2, PT, PT, R2, R3, PT ;  /* 0x0000000302027248 */ /* 0x000fe40003fe0100 */
[----:B------:R-:W-:Y:S02]  /*27b0*/  LOP3.LUT R5, R4, 0xfe000000, RZ, 0xc0, !PT ;  /* 0xfe00000004057812 */ /* 0x000fe400078ec0ff */
[----:B------:R-:W-:Y:S02]  /*27c0*/  FSETP.NEU.FTZ.AND P0, PT, R2, RZ, PT ;  /* 0x000000ff0200720b */ /* 0x000fe40003f1d000 */
[C---:B------:R-:W-:Y:S02]  /*27d0*/  LOP3.LUT R3, R5.reuse, 0x7e800000, RZ, 0x3c, !PT ;  /* 0x7e80000005037812 */ /* 0x040fe400078e3cff */
[----:B------:R-:W-:-:S03]  /*27e0*/  LOP3.LUT R5, R5, 0x800000, RZ, 0xfc, !PT ;  /* 0x0080000005057812 */ /* 0x000fc600078efcff */
[-C--:B------:R-:W-:Y:S01]  /*27f0*/  FMUL.FTZ R6, R2, R3.reuse ;  /* 0x0000000302067220 */ /* 0x080fe20000410000 */
[----:B------:R-:W-:-:S03]  /*2800*/  FMUL.FTZ R3, R4, R3 ;  /* 0x0000000304037220 */ /* 0x000fc60000410000 */
[----:B------:R-:W-:-:S04]  /*2810*/  FMUL.FTZ R6, R6, R6 ;  /* 0x0000000606067220 */ /* 0x000fc80000410000 */
[----:B------:R-:W-:Y:S01]  /*2820*/  FFMA.FTZ R6, R3, R3, R6 ;  /* 0x0000000303067223 */ /* 0x000fe20000010006 */
[----:B0-----:R-:W-:-:S04]  /*2830*/  FFMA R3, -R13, R8, 1 ;  /* 0x3f8000000d037423 */ /* 0x001fc80000000108 */
[----:B------:R-:W-:Y:S01]  /*2840*/  FFMA R3, R8, R3, R8 ;  /* 0x0000000308037223 */ /* 0x000fe20000000008 */
[----:B------:R-:W0:Y:S02]  /*2850*/  MUFU.SQRT R6, R6 ;  /* 0x0000000600067308 */ /* 0x000e240000002000 */
[----:B0-----:R-:W-:Y:S01]  /*2860*/  @P0 FMUL.FTZ R4, R6, R5 ;  /* 0x0000000506040220 */ /* 0x001fe20000410000 */
[----:B------:R-:W-:Y:S01]  /*2870*/  FSETP.NEU.FTZ.AND P0, PT, R2, +INF , PT ;  /* 0x7f8000000200780b */ /* 0x000fe20003f1d000 */
[----:B------:R-:W-:-:S03]  /*2880*/  FFMA R2, R0, R3, RZ ;  /* 0x0000000300027223 */ /* 0x000fc600000000ff */
[----:B------:R-:W-:Y:S01]  /*2890*/  FSEL R4, R4, +INF , P0 ;  /* 0x7f80000004047808 */ /* 0x000fe20000000000 */
[----:B------:R-:W-:-:S04]  /*28a0*/  FFMA R5, -R13, R2, R0 ;  /* 0x000000020d057223 */ /* 0x000fc80000000100 */
[----:B------:R-:W-:Y:S01]  /*28b0*/  FFMA R2, R3, R5, R2 ;  /* 0x0000000503027223 */ /* 0x000fe20000000002 */
[----:B------:R-:W0:Y:S08]  /*28c0*/  MUFU.LG2 R4, R4 ;  /* 0x0000000400047308 */ /* 0x000e300000000c00 */
[----:B------:R-:W1:Y:S01]  /*28d0*/  FCHK P0, R0, R13 ;  /* 0x0000000d00007302 */ /* 0x000e620000000000 */
[----:B0-----:R-:W-:Y:S01]  /*28e0*/  FFMA.FTZ R12, R4, 0.69314718246459960938, R7 ;  /* 0x3f317218040c7823 */ /* 0x001fe20000010007 */
[----:B-1----:R-:W-:Y:S06]  /*28f0*/  @!P0 BRA `(.L_x_3021) ;  /* 0x0000000000108947 */ /* 0x002fec0003800000 */
[----:B------:R-:W-:Y:S01]  /*2900*/  IMAD.MOV.U32 R19, RZ, RZ, R13 ;  /* 0x000000ffff137224 */ /* 0x000fe200078e000d */
[----:B------:R-:W-:-:S07]  /*2910*/  MOV R2, 0x2930 ;  /* 0x0000293000027802 */ /* 0x000fce0000000f00 */
[----:B------:R-:W-:Y:S05]  /*2920*/  CALL.REL.NOINC `($__internal_7_$__cuda_sm3x_div_rn_ftz_f32_slowpath) ;  /* 0x0000014800307944 */ /* 0x000fea0003c00000 */
[----:B------:R-:W-:-:S07]  /*2930*/  MOV R2, R7 ;  /* 0x0000000700027202 */ /* 0x000fce0000000f00 */
.L_x_3021:
[----:B------:R-:W-:Y:S05]  /*2940*/  BSYNC.RECONVERGENT B4 ;  /* 0x0000000000047941 */ /* 0x000fea0003800200 */
.L_x_3020:
[----:B------:R-:W-:Y:S02]  /*2950*/  HFMA2 R3, -RZ, RZ, 0.89990234375, 10328 ;  /* 0x3b33710bff037431 */ /* 0x000fe400000001ff */
[----:B------:R-:W-:Y:S01]  /*2960*/  FMUL.FTZ R0, R2, R2 ;  /* 0x0000000202007220 */ /* 0x000fe20000410000 */
[----:B------:R-:W-:Y:S01]  /*2970*/  IMAD.MOV.U32 R5, RZ, RZ, 0x3fd774eb ;  /* 0x3fd774ebff057424 */ /* 0x000fe200078e00ff */
[C---:B------:R-:W-:Y:S01]  /*2980*/  FSETP.NEU.FTZ.AND P1, PT, |R10|.reuse, R11, PT ;  /* 0x0000000b0a00720b */ /* 0x040fe20003f3d200 */
[----:B------:R-:W-:Y:S01]  /*2990*/  FADD.FTZ R11, |R10|, R11 ;  /* 0x0000000b0a0b7221 */ /* 0x000fe20000010200 */
[----:B------:R-:W-:Y:S01]  /*29a0*/  FSETP.NEU.FTZ.AND P0, PT, R13, RZ, PT ;  /* 0x000000ff0d00720b */ /* 0x000fe20003f1d000 */
[----:B------:R-:W-:-:S04]  /*29b0*/  FFMA.FTZ R3, R0, R3, -0.015681877732276916504 ;  /* 0xbc80774800037423 */ /* 0x000fc80000010003 */
[----:B------:R-:W-:-:S04]  /*29c0*/  FFMA.FTZ R3, R0, R3, 0.042200751602649688721 ;  /* 0x3d2cdab200037423 */ /* 0x000fc80000010003 */
[----:B------:R-:W-:-:S04]  /*29d0*/  FFMA.FTZ R3, R0, R3, -0.074792981147766113281 ;  /* 0xbd992d1000037423 */ /* 0x000fc80000010003 */
[----:B------:R-:W-:-:S04]  /*29e0*/  FFMA.FTZ R3, R0, R3, 0.10640415549278259277 ;  /* 0x3dd9ea6c00037423 */ /* 0x000fc80000010003 */
[----:B------:R-:W-:-:S04]  /*29f0*/  FFMA.FTZ R3, R0, R3, -0.14207722246646881104 ;  /* 0xbe117cb100037423 */ /* 0x000fc80000010003 */
[----:B------:R-:W-:-:S04]  /*2a00*/  FFMA.FTZ R3, R0, R3, 0.19993925094604492188 ;  /* 0x3e4cbce000037423 */ /* 0x000fc80000010003 */
[----:B------:R-:W-:-:S04]  /*2a10*/  FFMA.FTZ R3, R0, R3, -0.33333197236061096191 ;  /* 0xbeaaaa7d00037423 */ /* 0x000fc80000010003 */
[----:B------:R-:W-:-:S04]  /*2a20*/  FMUL.FTZ R3, R0, R3 ;  /* 0x0000000300037220 */ /* 0x000fc80000410000 */
[----:B------:R-:W-:-:S04]  /*2a30*/  FFMA.FTZ R2, R3, R2, R2 ;  /* 0x0000000203027223 */ /* 0x000fc80000010002 */
[----:B------:R-:W-:-:S05]  /*2a40*/  @!P2 FFMA.FTZ R2, R5, 0.93318945169448852539, -R2 ;  /* 0x3f6ee5810502a823 */ /* 0x000fca0000010802 */
[----:B------:R-:W-:-:S04]  /*2a50*/  FSEL R2, R2, 0.78539818525314331055, P1 ;  /* 0x3f490fdb02027808 */ /* 0x000fc80000800000 */
[----:B------:R-:W-:Y:S02]  /*2a60*/  FSEL R2, R2, RZ, P0 ;  /* 0x000000ff02027208 */ /* 0x000fe40000000000 */
[----:B------:R-:W-:Y:S02]  /*2a70*/  FSETP.NAN.FTZ.AND P0, PT, |R11|, |R11|, PT ;  /* 0x4000000b0b00720b */ /* 0x000fe40003f18200 */
[----:B------:R-:W-:-:S04]  /*2a80*/  LOP3.LUT R2, R2, 0x80000000, R9, 0xb8, !PT ;  /* 0x8000000002027812 */ /* 0x000fc800078eb809 */
[----:B------:R-:W-:Y:S01]  /*2a90*/  FSEL R2, R11, R2, P0 ;  /* 0x000000020b027208 */ /* 0x000fe20000000000 */
[----:B------:R-:W-:Y:S06]  /*2aa0*/  BRA `(.L_x_3022) ;  /* 0x0000000c00fc7947 */ /* 0x000fec0003800000 */
.L_x_3019:
[----:B------:R-:W-:Y:S02]  /*2ab0*/  FSETP.GT.FTZ.AND P1, PT, R13, 2.30584300921369395200e+18, PT ;  /* 0x5e0000000d00780b */ /* 0x000fe40003f34000 */
[----:B------:R-:W-:-:S13]  /*2ac0*/  FSETP.GEU.FTZ.AND P0, PT, R0, 1.084202172485504434e-19, PT ;  /* 0x200000000000780b */ /* 0x000fda0003f1e000 */
[----:B------:R-:W-:Y:S05]  /*2ad0*/  @P0 BRA !P1, `(.L_x_3023) ;  /* 0x0000000000d00947 */ /* 0x000fea0004800000 */
[CC--:B------:R-:W-:Y:S01]  /*2ae0*/  VIMNMX R3, PT, PT, R2.reuse, R11.reuse, !PT ;  /* 0x0000000b02037248 */ /* 0x0c0fe20007fe0100 */
[----:B------:R-:W-:Y:S01]  /*2af0*/  MUFU.RCP R8, R13 ;  /* 0x0000000d00087308 */ /* 0x000fe20000001000 */
[----:B------:R-:W-:Y:S01]  /*2b00*/  VIMNMX R2, PT, PT, R2, R11, PT ;  /* 0x0000000b02027248 */ /* 0x000fe20003fe0100 */
[----:B------:R-:W-:Y:S01]  /*2b10*/  BSSY.RECONVERGENT B4, `(.L_x_3024) ;  /* 0x000001a000047945 */ /* 0x000fe20003800200 */
[----:B------:R-:W-:Y:S02]  /*2b20*/  LOP3.LUT R4, R3, 0xfe000000, RZ, 0xc0, !PT ;  /* 0xfe00000003047812 */ /* 0x000fe400078ec0ff */
[----:B------:R-:W-:Y:S02]  /*2b30*/  FSETP.NEU.FTZ.AND P0, PT, R2, RZ, PT ;  /* 0x000000ff0200720b */ /* 0x000fe40003f1d000 */
[----:B------:R-:W-:-:S05]  /*2b40*/  LOP3.LUT R5, R4, 0x7e800000, RZ, 0x3c, !PT ;  /* 0x7e80000004057812 */ /* 0x000fca00078e3cff */
[-C--:B------:R-:W-:Y:S01]  /*2b50*/  FMUL.FTZ R6, R2, R5.reuse ;  /* 0x0000000502067220 */ /* 0x080fe20000410000 */
[----:B------:R-:W-:-:S03]  /*2b60*/  FMUL.FTZ R5, R3, R5 ;  /* 0x0000000503057220 */ /* 0x000fc60000410000 */
[----:B------:R-:W-:-:S04]  /*2b70*/  FMUL.FTZ R6, R6, R6 ;  /* 0x0000000606067220 */ /* 0x000fc80000410000 */
[----:B------:R-:W-:Y:S01]  /*2b80*/  FFMA.FTZ R6, R5, R5, R6 ;  /* 0x0000000505067223 */ /* 0x000fe20000010006 */
[----:B------:R-:W-:-:S05]  /*2b90*/  LOP3.LUT R5, R4, 0x800000, RZ, 0xfc, !PT ;  /* 0x0080000004057812 */ /* 0x000fca00078efcff */
[----:B------:R-:W0:Y:S02]  /*2ba0*/  MUFU.SQRT R6, R6 ;  /* 0x0000000600067308 */ /* 0x000e240000002000 */
[----:B0-----:R-:W-:Y:S01]  /*2bb0*/  @P0 FMUL.FTZ R3, R6, R5 ;  /* 0x0000000506030220 */ /* 0x001fe20000410000 */
[----:B------:R-:W-:Y:S01]  /*2bc0*/  FSETP.NEU.FTZ.AND P0, PT, R2, +INF , PT ;  /* 0x7f8000000200780b */ /* 0x000fe20003f1d000 */
[----:B------:R-:W-:-:S03]  /*2bd0*/  FFMA R5, -R13, R8, 1 ;  /* 0x3f8000000d057423 */ /* 0x000fc60000000108 */
[----:B------:R-:W-:Y:S01]  /*2be0*/  FSEL R3, R3, +INF , P0 ;  /* 0x7f80000003037808 */ /* 0x000fe20000000000 */
[----:B------:R-:W-:-:S04]  /*2bf0*/  FFMA R5, R8, R5, R8 ;  /* 0x0000000508057223 */ /* 0x000fc80000000008 */
[----:B------:R-:W-:Y:S01]  /*2c00*/  FFMA R2, R0, R5, RZ ;  /* 0x0000000500027223 */ /* 0x000fe200000000ff */
[----:B------:R-:W0:Y:S03]  /*2c10*/  MUFU.LG2 R3, R3 ;  /* 0x0000000300037308 */ /* 0x000e260000000c00 */
[----:B------:R-:W-:-:S04]  /*2c20*/  FFMA R4, -R13, R2, R0 ;  /* 0x000000020d047223 */ /* 0x000fc80000000100 */
[----:B------:R-:W-:Y:S01]  /*2c30*/  FFMA R2, R5, R4, R2 ;  /* 0x0000000405027223 */ /* 0x000fe20000000002 */
[----:B------:R-:W1:Y:S01]  /*2c40*/  FCHK P0, R0, R13 ;  /* 0x0000000d00007302 */ /* 0x000e620000000000 */
[----:B0-----:R-:W-:Y:S01]  /*2c50*/  FMUL.FTZ R12, R3, 0.69314718246459960938 ;  /* 0x3f317218030c7820 */ /* 0x001fe20000410000 */
[----:B-1----:R-:W-:Y:S06]  /*2c60*/  @!P0 BRA `(.L_x_3025) ;  /* 0x0000000000108947 */ /* 0x002fec0003800000 */
[----:B------:R-:W-:Y:S02]  /*2c70*/  MOV R19, R13 ;  /* 0x0000000d00137202 */ /* 0x000fe40000000f00 */
[----:B------:R-:W-:-:S07]  /*2c80*/  MOV R2, 0x2ca0 ;  /* 0x00002ca000027802 */ /* 0x000fce0000000f00 */
[----:B------:R-:W-:Y:S05]  /*2c90*/  CALL.REL.NOINC `($__internal_7_$__cuda_sm3x_div_rn_ftz_f32_slowpath) ;  /* 0x0000014400547944 */ /* 0x000fea0003c00000 */
[----:B------:R-:W-:-:S07]  /*2ca0*/  MOV R2, R7 ;  /* 0x0000000700027202 */ /* 0x000fce0000000f00 */
.L_x_3025:
[----:B------:R-:W-:Y:S05]  /*2cb0*/  BSYNC.RECONVERGENT B4 ;  /* 0x0000000000047941 */ /* 0x000fea0003800200 */
.L_x_3024:
[----:B------:R-:W-:Y:S02]  /*2cc0*/  IMAD.MOV.U32 R3, RZ, RZ, 0x3b33710b ;  /* 0x3b33710bff037424 */ /* 0x000fe400078e00ff */
[----:B------:R-:W-:Y:S01]  /*2cd0*/  FMUL.FTZ R0, R2, R2 ;  /* 0x0000000202007220 */ /* 0x000fe20000410000 */
[----:B------:R-:W-:Y:S01]  /*2ce0*/  HFMA2 R5, -RZ, RZ, 1.9599609375, 20144 ;  /* 0x3fd774ebff057431 */ /* 0x000fe200000001ff */
[C---:B------:R-:W-:Y:S01]  /*2cf0*/  FSETP.NEU.FTZ.AND P1, PT, |R10|.reuse, R11, PT ;  /* 0x0000000b0a00720b */ /* 0x040fe20003f3d200 */
[----:B------:R-:W-:Y:S01]  /*2d00*/  FADD.FTZ R11, |R10|, R11 ;  /* 0x0000000b0a0b7221 */ /* 0x000fe20000010200 */
[----:B------:R-:W-:Y:S01]  /*2d10*/  FFMA.FTZ R3, R0, R3, -0.015681877732276916504 ;  /* 0xbc80774800037423 */ /* 0x000fe20000010003 */
[----:B------:R-:W-:-:S03]  /*2d20*/  FSETP.NEU.FTZ.AND P0, PT, R13, RZ, PT ;  /* 0x000000ff0d00720b */ /* 0x000fc60003f1d000 */
        /* <DEDUP_REMOVED lines=15> */
.L_x_3023:
[----:B------:R-:W0:Y:S01]  /*2e20*/  MUFU.RCP R4, R13 ;  /* 0x0000000d00047308 */ /* 0x000e220000001000 */
[----:B------:R-:W-:Y:S01]  /*2e30*/  FMUL.FTZ R2, R0, R0 ;  /* 0x0000000000027220 */ /* 0x000fe20000410000 */
[----:B------:R-:W-:Y:S03]  /*2e40*/  BSSY.RECONVERGENT B4, `(.L_x_3026) ;  /* 0x000000f000047945 */ /* 0x000fe60003800200 */
[----:B------:R-:W-:-:S03]  /*2e50*/  FFMA.FTZ R2, R13, R13, R2 ;  /* 0x0000000d0d027223 */ /* 0x000fc60000010002 */
[----:B------:R-:W-:Y:S08]  /*2e60*/  FCHK P0, R0, R13 ;  /* 0x0000000d00007302 */ /* 0x000ff00000000000 */
[----:B------:R-:W1:Y:S01]  /*2e70*/  MUFU.LG2 R2, R2 ;  /* 0x0000000200027308 */ /* 0x000e620000000c00 */
[----:B0-----:R-:W-:-:S04]  /*2e80*/  FFMA R3, -R13, R4, 1 ;  /* 0x3f8000000d037423 */ /* 0x001fc80000000104 */
[----:B------:R-:W-:-:S04]  /*2e90*/  FFMA R3, R4, R3, R4 ;  /* 0x0000000304037223 */ /* 0x000fc80000000004 */
[----:B------:R-:W-:-:S04]  /*2ea0*/  FFMA R4, R0, R3, RZ ;  /* 0x0000000300047223 */ /* 0x000fc800000000ff */
[----:B------:R-:W-:Y:S01]  /*2eb0*/  FFMA R5, -R13, R4, R0 ;  /* 0x000000040d057223 */ /* 0x000fe20000000100 */
[----:B-1----:R-:W-:-:S03]  /*2ec0*/  FMUL.FTZ.D2 R12, R2, 0.69314718246459960938 ;  /* 0x3f317218020c7820 */ /* 0x002fc60000310000 */
[----:B------:R-:W-:Y:S01]  /*2ed0*/  FFMA R3, R3, R5, R4 ;  /* 0x0000000503037223 */ /* 0x000fe20000000004 */
[----:B------:R-:W-:Y:S06]  /*2ee0*/  @!P0 BRA `(.L_x_3027) ;  /* 0x0000000000108947 */ /* 0x000fec0003800000 */
[----:B------:R-:W-:Y:S02]  /*2ef0*/  MOV R19, R13 ;  /* 0x0000000d00137202 */ /* 0x000fe40000000f00 */
[----:B------:R-:W-:-:S07]  /*2f00*/  MOV R2, 0x2f20 ;  /* 0x00002f2000027802 */ /* 0x000fce0000000f00 */
[----:B------:R-:W-:Y:S05]  /*2f10*/  CALL.REL.NOINC `($__internal_7_$__cuda_sm3x_div_rn_ftz_f32_slowpath) ;  /* 0x0000014000b47944 */ /* 0x000fea0003c00000 */
[----:B------:R-:W-:-:S07]  /*2f20*/  IMAD.MOV.U32 R3, RZ, RZ, R7 ;  /* 0x000000ffff037224 */ /* 0x000fce00078e0007 */
.L_x_3027:
[----:B------:R-:W-:Y:S05]  /*2f30*/  BSYNC.RECONVERGENT B4 ;  /* 0x0000000000047941 */ /* 0x000fea0003800200 */
.L_x_3026:
[----:B------:R-:W-:Y:S02]  /*2f40*/  HFMA2 R5, -RZ, RZ, 0.89990234375, 10328 ;  /* 0x3b33710bff057431 */ /* 0x000fe400000001ff */
[----:B------:R-:W-:Y:S01]  /*2f50*/  FMUL.FTZ R0, R3, R3 ;  /* 0x0000000303007220 */ /* 0x000fe20000410000 */
        /* <DEDUP_REMOVED lines=10> */
[----:B------:R-:W-:Y:S01]  /*3000*/  FMUL.FTZ R0, R0, R5 ;  /* 0x0000000500007220 */ /* 0x000fe20000410000 */
[----:B------:R-:W-:-:S03]  /*3010*/  MOV R5, 0x3fd774eb ;  /* 0x3fd774eb00057802 */ /* 0x000fc60000000f00 */
        /* <DEDUP_REMOVED lines=8> */
.L_x_3018:
[----:B------:R-:W-:Y:S01]  /*30a0*/  FADD.FTZ R14, -R10, -RZ ;  /* 0x800000ff0a0e7221 */ /* 0x000fe20000010100 */
[----:B------:R-:W-:-:S03]  /*30b0*/  FADD.FTZ R11, -R9, -RZ ;  /* 0x800000ff090b7221 */ /* 0x000fc60000010100 */
[C---:B------:R-:W-:Y:S01]  /*30c0*/  FADD.FTZ R2, |R14|.reuse, -RZ ;  /* 0x800000ff0e027221 */ /* 0x040fe20000010200 */
[----:B------:R-:W-:Y:S01]  /*30d0*/  FADD.FTZ R5, |R11|, -RZ ;  /* 0x800000ff0b057221 */ /* 0x000fe20000010200 */
[----:B------:R-:W-:-:S04]  /*30e0*/  FSETP.GEU.FTZ.AND P2, PT, |R14|, |R11|, PT ;  /* 0x4000000b0e00720b */ /* 0x000fc80003f5e200 */
[----:B------:R-:W-:Y:S02]  /*30f0*/  FSEL R13, R5, R2, !P2 ;  /* 0x00000002050d7208 */ /* 0x000fe40005000000 */
[----:B------:R-:W-:Y:S02]  /*3100*/  FSEL R0, R2, R5, !P2 ;  /* 0x0000000502007208 */ /* 0x000fe40005000000 */
[----:B------:R-:W-:-:S13]  /*3110*/  FSETP.GT.FTZ.AND P0, PT, R13, 1.70141173319264429906e+38, PT ;  /* 0x7effffff0d00780b */ /* 0x000fda0003f14000 */
[----:B------:R-:W-:Y:S05]  /*3120*/  @!P0 BRA `(.L_x_3028) ;  /* 0x0000000000e48947 */ /* 0x000fea0003800000 */
[----:B------:R-:W-:Y:S01]  /*3130*/  FMUL.FTZ R2, R14, 0.36787945032119750977 ;  /* 0x3ebc5ab20e027820 */ /* 0x000fe20000410000 */
[----:B------:R-:W-:Y:S01]  /*3140*/  FMUL.FTZ R3, R11, 0.36787945032119750977 ;  /* 0x3ebc5ab20b037820 */ /* 0x000fe20000410000 */
[----:B------:R-:W0:Y:S01]  /*3150*/  MUFU.RCP R8, R13 ;  /* 0x0000000d00087308 */ /* 0x000e220000001000 */
[----:B------:R-:W-:Y:S02]  /*3160*/  IMAD.MOV.U32 R7, RZ, RZ, 0x3f800000 ;  /* 0x3f800000ff077424 */ /* 0x000fe400078e00ff */
        /* <DEDUP_REMOVED lines=26> */
[----:B------:R-:W-:Y:S02]  /*3310*/  MOV R19, R13 ;  /* 0x0000000d00137202 */ /* 0x000fe40000000f00 */
[----:B------:R-:W-:-:S07]  /*3320*/  MOV R2, 0x3340 ;  /* 0x0000334000027802 */ /* 0x000fce0000000f00 */
[----:B------:R-:W-:Y:S05]  /*3330*/  CALL.REL.NOINC `($__internal_7_$__cuda_sm3x_div_rn_ftz_f32_slowpath) ;  /* 0x0000013c00ac7944 */ /* 0x000fea0003c00000 */
[----:B------:R-:W-:-:S07]  /*3340*/  MOV R2, R7 ;  /* 0x0000000700027202 */ /* 0x000fce0000000f00 */
.L_x_3030:
[----:B------:R-:W-:Y:S05]  /*3350*/  BSYNC.RECONVERGENT B4 ;  /* 0x0000000000047941 */ /* 0x000fea0003800200 */
.L_x_3029:
[----:B------:R-:W-:Y:S02]  /*3360*/  IMAD.MOV.U32 R3, RZ, RZ, 0x3b33710b ;  /* 0x3b33710bff037424 */ /* 0x000fe400078e00ff */
[----:B------:R-:W-:Y:S01]  /*3370*/  FMUL.FTZ R0, R2, R2 ;  /* 0x0000000202007220 */ /* 0x000fe20000410000 */
[----:B------:R-:W-:Y:S01]  /*3380*/  HFMA2 R5, -RZ, RZ, 1.9599609375, 20144 ;  /* 0x3fd774ebff057431 */ /* 0x000fe200000001ff */
[----:B------:R-:W-:Y:S02]  /*3390*/  FSETP.NEU.FTZ.AND P1, PT, |R14|, |R11|, PT ;  /* 0x4000000b0e00720b */ /* 0x000fe40003f3d200 */
        /* <DEDUP_REMOVED lines=11> */
[----:B------:R-:W-:Y:S01]  /*3450*/  FSEL R0, R2, 0.78539818525314331055, P1 ;  /* 0x3f490fdb02007808 */ /* 0x000fe20000800000 */
[----:B------:R-:W-:-:S03]  /*3460*/  FADD.FTZ R2, |R14|, |R11| ;  /* 0x4000000b0e027221 */ /* 0x000fc60000010200 */
[----:B------:R-:W-:Y:S02]  /*3470*/  FSEL R0, R0, RZ, P0 ;  /* 0x000000ff00007208 */ /* 0x000fe40000000000 */
[----:B------:R-:W-:Y:S02]  /*3480*/  FSETP.NAN.FTZ.AND P0, PT, |R2|, |R2|, PT ;  /* 0x400000020200720b */ /* 0x000fe40003f18200 */
[----:B------:R-:W-:-:S04]  /*3490*/  LOP3.LUT R11, R0, 0x80000000, R11, 0xb8, !PT ;  /* 0x80000000000b7812 */ /* 0x000fc800078eb80b */
[----:B------:R-:W-:Y:S01]  /*34a0*/  FSEL R2, R2, R11, P0 ;  /* 0x0000000b02027208 */ /* 0x000fe20000000000 */
[----:B------:R-:W-:Y:S06]  /*34b0*/  BRA `(.L_x_3022) ;  /* 0x0000000400787947 */ /* 0x000fec0003800000 */
.L_x_3028:
        /* <DEDUP_REMOVED lines=31> */
[----:B------:R-:W-:-:S07]  /*36b0*/  IMAD.MOV.U32 R2, RZ, RZ, R7 ;  /* 0x000000ffff027224 */ /* 0x000fce00078e0007 */
.L_x_3033:
[----:B------:R-:W-:Y:S05]  /*36c0*/  BSYNC.RECONVERGENT B4 ;  /* 0x0000000000047941 */ /* 0x000fea0003800200 */
.L_x_3032:
[----:B------:R-:W-:Y:S02]  /*36d0*/  HFMA2 R3, -RZ, RZ, 0.89990234375, 10328 ;  /* 0x3b33710bff037431 */ /* 0x000fe400000001ff */
[----:B------:R-:W-:Y:S01]  /*36e0*/  FMUL.FTZ R0, R2, R2 ;  /* 0x0000000202007220 */ /* 0x000fe20000410000 */
[----:B------:R-:W-:Y:S02]  /*36f0*/  MOV R5, 0x3fd774eb ;  /* 0x3fd774eb00057802 */ /* 0x000fe40000000f00 */
[----:B------:R-:W-:Y:S02]  /*3700*/  FSETP.NEU.FTZ.AND P1, PT, |R14|, |R11|, PT ;  /* 0x4000000b0e00720b */ /* 0x000fe40003f3d200 */
        /* <DEDUP_REMOVED lines=9> */
[----:B------:R-:W-:Y:S01]  /*37a0*/  FFMA.FTZ R2, R3, R2, R2 ;  /* 0x0000000203027223 */ /* 0x000fe20000010002 */
[----:B------:R-:W-:-:S03]  /*37b0*/  FADD.FTZ R3, |R14|, |R11| ;  /* 0x4000000b0e037221 */ /* 0x000fc60000010200 */
[----:B------:R-:W-:-:S05]  /*37c0*/  @!P2 FFMA.FTZ R2, R5, 0.93318945169448852539, -R2 ;  /* 0x3f6ee5810502a823 */ /* 0x000fca0000010802 */
[----:B------:R-:W-:-:S04]  /*37d0*/  FSEL R2, R2, 0.78539818525314331055, P1 ;  /* 0x3f490fdb02027808 */ /* 0x000fc80000800000 */
[----:B------:R-:W-:Y:S02]  /*37e0*/  FSEL R2, R2, RZ, P0 ;  /* 0x000000ff02027208 */ /* 0x000fe40000000000 */
[----:B------:R-:W-:Y:S02]  /*37f0*/  FSETP.NAN.FTZ.AND P0, PT, |R3|, |R3|, PT ;  /* 0x400000030300720b */ /* 0x000fe40003f18200 */
[----:B------:R-:W-:-:S04]  /*3800*/  LOP3.LUT R2, R2, 0x80000000, R11, 0xb8, !PT ;  /* 0x8000000002027812 */ /* 0x000fc800078eb80b */
[----:B------:R-:W-:Y:S01]  /*3810*/  FSEL R2, R3, R2, P0 ;  /* 0x0000000203027208 */ /* 0x000fe20000000000 */
[----:B------:R-:W-:Y:S06]  /*3820*/  BRA `(.L_x_3022) ;  /* 0x00000000009c7947 */ /* 0x000fec0003800000 */
.L_x_3031:
        /* <DEDUP_REMOVED lines=13> */
[----:B------:R-:W-:Y:S01]  /*3900*/  IMAD.MOV.U32 R19, RZ, RZ, R13 ;  /* 0x000000ffff137224 */ /* 0x000fe200078e000d */
[----:B------:R-:W-:-:S07]  /*3910*/  MOV R2, 0x3930 ;  /* 0x0000393000027802 */ /* 0x000fce0000000f00 */
[----:B------:R-:W-:Y:S05]  /*3920*/  CALL.REL.NOINC `($__internal_7_$__cuda_sm3x_div_rn_ftz_f32_slowpath) ;  /* 0x0000013800307944 */ /* 0x000fea0003c00000 */
[----:B------:R-:W-:-:S07]  /*3930*/  MOV R3, R7 ;  /* 0x0000000700037202 */ /* 0x000fce0000000f00 */
.L_x_3035:
[----:B------:R-:W-:Y:S05]  /*3940*/  BSYNC.RECONVERGENT B4 ;  /* 0x0000000000047941 */ /* 0x000fea0003800200 */
.L_x_3034:
[----:B------:R-:W-:Y:S02]  /*3950*/  HFMA2 R5, -RZ, RZ, 0.89990234375, 10328 ;  /* 0x3b33710bff057431 */ /* 0x000fe400000001ff */
[----:B------:R-:W-:Y:S01]  /*3960*/  FMUL.FTZ R0, R3, R3 ;  /* 0x0000000303007220 */ /* 0x000fe20000410000 */
        /* <DEDUP_REMOVED lines=10> */
[----:B------:R-:W-:-:S03]  /*3a10*/  IMAD.MOV.U32 R5, RZ, RZ, 0x3fd774eb ;  /* 0x3fd774ebff057424 */ /* 0x000fc600078e00ff */
[----:B------:R-:W-:Y:S01]  /*3a20*/  FFMA.FTZ R0, R0, R3, R3 ;  /* 0x0000000300007223 */ /* 0x000fe20000010003 */
[----:B------:R-:W-:-:S03]  /*3a30*/  FADD.FTZ R3, |R14|, |R11| ;  /* 0x4000000b0e037221 */ /* 0x000fc60000010200 */
[----:B------:R-:W-:-:S05]  /*3a40*/  @!P2 FFMA.FTZ R0, R5, 0.93318945169448852539, -R0 ;  /* 0x3f6ee5810500a823 */ /* 0x000fca0000010800 */
[----:B------:R-:W-:-:S04]  /*3a50*/  FSEL R0, R0, 0.78539818525314331055, P1 ;  /* 0x3f490fdb00007808 */ /* 0x000fc80000800000 */
[----:B------:R-:W-:Y:S02]  /*3a60*/  FSEL R0, R0, RZ, P0 ;  /* 0x000000ff00007208 */ /* 0x000fe40000000000 */
[----:B------:R-:W-:Y:S02]  /*3a70*/  FSETP.NAN.FTZ.AND P0, PT, |R3|, |R3|, PT ;  /* 0x400000030300720b */ /* 0x000fe40003f18200 */
[----:B------:R-:W-:-:S04]  /*3a80*/  LOP3.LUT R0, R0, 0x80000000, R11, 0xb8, !PT ;  /* 0x8000000000007812 */ /* 0x000fc800078eb80b */
[----:B------:R-:W-:-:S07]  /*3a90*/  FSEL R2, R3, R0, P0 ;  /* 0x0000000003027208 */ /* 0x000fce0000000000 */
.L_x_3022:
[----:B------:R-:W-:Y:S05]  /*3aa0*/  BSYNC.RECONVERGENT B3 ;  /* 0x0000000000037941 */ /* 0x000fea0003800200 */
.L_x_3017:
[----:B------:R-:W-:Y:S01]  /*3ab0*/  FADD.FTZ R3, R12, 0.69314718246459960938 ;  /* 0x3f3172180c037421 */ /* 0x000fe20000010000 */
[----:B------:R-:W-:-:S04]  /*3ac0*/  LOP3.LUT R9, R2, 0x80000000, R9, 0xb8, !PT ;  /* 0x8000000002097812 */ /* 0x000fc800078eb809 */
[----:B------:R-:W-:Y:S01]  /*3ad0*/  LOP3.LUT R10, R3, 0x80000000, R10, 0xb8, !PT ;  /* 0x80000000030a7812 */ /* 0x000fe200078eb80a */
[----:B------:R-:W-:Y:S06]  /*3ae0*/  BRA `(.L_x_3015) ;  /* 0x00000010009c7947 */ /* 0x000fec0003800000 */
.L_x_3016:
[C---:B------:R-:W-:Y:S02]  /*3af0*/  FSETP.NEU.FTZ.AND P0, PT, R10.reuse, RZ, PT ;  /* 0x000000ff0a00720b */ /* 0x040fe40003f1d000 */
[----:B------:R-:W-:Y:S02]  /*3b00*/  FSETP.NEU.FTZ.AND P3, PT, R9, RZ, PT ;  /* 0x000000ff0900720b */ /* 0x000fe40003f7d000 */
[----:B------:R-:W-:Y:S02]  /*3b10*/  FSETP.GEU.FTZ.AND P1, PT, |R10|, 0.00021143197955098003149, PT ;  /* 0x395db3d70a00780b */ /* 0x000fe40003f3e200 */
[----:B------:R-:W-:Y:S02]  /*3b20*/  FSETP.GEU.FTZ.AND P2, PT, R11, 0.00021143197955098003149, PT ;  /* 0x395db3d70b00780b */ /* 0x000fe40003f5e000 */
[----:B------:R-:W-:-:S04]  /*3b30*/  PLOP3.LUT P0, PT, P0, P3, PT, 0x2, 0x20 ;  /* 0x000000000020781c */ /* 0x000fc80000706072 */
[----:B------:R-:W-:-:S13]  /*3b40*/  PLOP3.LUT P0, PT, P0, P1, P2, 0xf1, 0x0 ;  /* 0x000000000000781c */ /* 0x000fda0000703e21 */
[----:B------:R-:W-:Y:S05]  /*3b50*/  @P0 BRA `(.L_x_3015) ;  /* 0x0000001000800947 */ /* 0x000fea0003800000 */
[C---:B------:R-:W-:Y:S01]  /*3b60*/  FADD.FTZ R0, R11.reuse, 1 ;  /* 0x3f8000000b007421 */ /* 0x040fe20000010000 */
[----:B------:R-:W-:Y:S01]  /*3b70*/  FADD.FTZ R4, |R2|, -RZ ;  /* 0x800000ff02047221 */ /* 0x000fe20000010200 */
[----:B------:R-:W-:Y:S01]  /*3b80*/  FADD.FTZ R3, R11, -1 ;  /* 0xbf8000000b037421 */ /* 0x000fe20000010000 */
[----:B------:R-:W-:Y:S01]  /*3b90*/  BSSY.RECONVERGENT B0, `(.L_x_3036) ;  /* 0x0000095000007945 */ /* 0x000fe20003800200 */
[----:B------:R-:W-:Y:S02]  /*3ba0*/  FADD.FTZ R5, |R0|, -RZ ;  /* 0x800000ff00057221 */ /* 0x000fe40000010200 */
[----:B------:R-:W-:-:S03]  /*3bb0*/  FADD.FTZ R13, |R3|, -RZ ;  /* 0x800000ff030d7221 */ /* 0x000fc60000010200 */
[C---:B------:R-:W-:Y:S02]  /*3bc0*/  VIMNMX R6, PT, PT, R4.reuse, R5, !PT ;  /* 0x0000000504067248 */ /* 0x040fe40007fe0100 */
[----:B------:R-:W-:Y:S02]  /*3bd0*/  VIMNMX R14, PT, PT, R4, R13, !PT ;  /* 0x0000000d040e7248 */ /* 0x000fe40007fe0100 */
[----:B------:R-:W-:Y:S02]  /*3be0*/  LOP3.LUT R7, R6, 0xfe000000, RZ, 0xc0, !PT ;  /* 0xfe00000006077812 */ /* 0x000fe400078ec0ff */
[----:B------:R-:W-:Y:S02]  /*3bf0*/  VIMNMX R5, PT, PT, R4, R5, PT ;  /* 0x0000000504057248 */ /* 0x000fe40003fe0100 */
[----:B------:R-:W-:Y:S02]  /*3c00*/  LOP3.LUT R8, R7, 0x7e800000, RZ, 0x3c, !PT ;  /* 0x7e80000007087812 */ /* 0x000fe400078e3cff */
[----:B------:R-:W-:-:S02]  /*3c10*/  LOP3.LUT R15, R14, 0xfe000000, RZ, 0xc0, !PT ;  /* 0xfe0000000e0f7812 */ /* 0x000fc400078ec0ff */
[----:B------:R-:W-:Y:S01]  /*3c20*/  VIMNMX R12, PT, PT, R4, R13, PT ;  /* 0x0000000d040c7248 */ /* 0x000fe20003fe0100 */
[-C--:B------:R-:W-:Y:S01]  /*3c30*/  FMUL.FTZ R4, R5, R8.reuse ;  /* 0x0000000805047220 */ /* 0x080fe20000410000 */
[----:B------:R-:W-:Y:S01]  /*3c40*/  LOP3.LUT R19, R15, 0x7e800000, RZ, 0x3c, !PT ;  /* 0x7e8000000f137812 */ /* 0x000fe200078e3cff */
[----:B------:R-:W-:Y:S01]  /*3c50*/  FMUL.FTZ R8, R6, R8 ;  /* 0x0000000806087220 */ /* 0x000fe20000410000 */
[----:B------:R-:W-:Y:S01]  /*3c60*/  FSETP.NEU.FTZ.AND P0, PT, R5, RZ, PT ;  /* 0x000000ff0500720b */ /* 0x000fe20003f1d000 */
[----:B------:R-:W-:Y:S01]  /*3c70*/  FMUL.FTZ R13, R4, R4 ;  /* 0x00000004040d7220 */ /* 0x000fe20000410000 */
[C---:B------:R-:W-:Y:S01]  /*3c80*/  FSETP.NEU.FTZ.AND P2, PT, R12.reuse, RZ, PT ;  /* 0x000000ff0c00720b */ /* 0x040fe20003f5d000 */
[-C--:B------:R-:W-:Y:S01]  /*3c90*/  FMUL.FTZ R4, R12, R19.reuse ;  /* 0x000000130c047220 */ /* 0x080fe20000410000 */
[----:B------:R-:W-:Y:S01]  /*3ca0*/  FMUL.FTZ R19, R14, R19 ;  /* 0x000000130e137220 */ /* 0x000fe20000410000 */
[----:B------:R-:W-:Y:S01]  /*3cb0*/  FFMA.FTZ R13, R8, R8, R13 ;  /* 0x00000008080d7223 */ /* 0x000fe2000001000d */
[----:B------:R-:W-:Y:S01]  /*3cc0*/  LOP3.LUT R8, R15, 0x800000, RZ, 0xfc, !PT ;  /* 0x008000000f087812 */ /* 0x000fe200078efcff */
[----:B------:R-:W-:Y:S01]  /*3cd0*/  FMUL.FTZ R4, R4, R4 ;  /* 0x0000000404047220 */ /* 0x000fe20000410000 */
[----:B------:R-:W-:-:S03]  /*3ce0*/  FSETP.NEU.FTZ.AND P1, PT, R5, +INF , PT ;  /* 0x7f8000000500780b */ /* 0x000fc60003f3d000 */
[----:B------:R-:W-:Y:S01]  /*3cf0*/  FFMA.FTZ R19, R19, R19, R4 ;  /* 0x0000001313137223 */ /* 0x000fe20000010004 */
[----:B------:R-:W0:Y:S01]  /*3d00*/  MUFU.SQRT R13, R13 ;  /* 0x0000000d000d7308 */ /* 0x000e220000002000 */
[----:B------:R-:W-:-:S07]  /*3d10*/  LOP3.LUT R4, R7, 0x800000, RZ, 0xfc, !PT ;  /* 0x0080000007047812 */ /* 0x000fce00078efcff */
[----:B------:R-:W1:Y:S01]  /*3d20*/  MUFU.SQRT R19, R19 ;  /* 0x0000001300137308 */ /* 0x000e620000002000 */
[----:B0-----:R-:W-:Y:S01]  /*3d30*/  @P0 FMUL.FTZ R6, R13, R4 ;  /* 0x000000040d060220 */ /* 0x001fe20000410000 */
[----:B------:R-:W-:-:S04]  /*3d40*/  FSETP.NEU.FTZ.AND P0, PT, R12, +INF , PT ;  /* 0x7f8000000c00780b */ /* 0x000fc80003f1d000 */
[----:B------:R-:W-:Y:S01]  /*3d50*/  FSEL R5, R6, +INF , P1 ;  /* 0x7f80000006057808 */ /* 0x000fe20000800000 */
[----:B-1----:R-:W-:-:S05]  /*3d60*/  @P2 FMUL.FTZ R14, R19, R8 ;  /* 0x00000008130e2220 */ /* 0x002fca0000410000 */
[----:B------:R-:W-:-:S05]  /*3d70*/  FSEL R4, R14, +INF , P0 ;  /* 0x7f8000000e047808 */ /* 0x000fca0000000000 */
[----:B------:R-:W-:-:S04]  /*3d80*/  FADD.FTZ R6, R5, R4 ;  /* 0x0000000405067221 */ /* 0x000fc80000010000 */
[----:B------:R-:W-:-:S05]  /*3d90*/  FMUL.FTZ R6, R6, 0.5 ;  /* 0x3f00000006067820 */ /* 0x000fca0000410000 */
[----:B------:R-:W-:-:S04]  /*3da0*/  FMNMX.NAN R6, R6, 1, !PT ;  /* 0x3f80000006067809 */ /* 0x000fc80007820000 */
[----:B------:R-:W-:-:S13]  /*3db0*/  FSETP.GEU.FTZ.AND P0, PT, R6, 10, PT ;  /* 0x412000000600780b */ /* 0x000fda0003f1e000 */
[----:B------:R-:W-:Y:S05]  /*3dc0*/  @P0 BRA `(.L_x_3037) ;  /* 0x0000000400b00947 */ /* 0x000fea0003800000 */
[----:B------:R-:W-:Y:S02]  /*3dd0*/  FSETP.NEU.FTZ.AND P0, PT, R11, 1, PT ;  /* 0x3f8000000b00780b */ /* 0x000fe40003f1d000 */
[----:B------:R-:W-:-:S04]  /*3de0*/  FSETP.GEU.FTZ.AND P1, PT, |R10|, 1.1102230246251565404e-16, PT ;  /* 0x250000000a00780b */ /* 0x000fc80003f3e200 */
[----:B------:R-:W-:-:S13]  /*3df0*/  PLOP3.LUT P0, PT, P0, P1, PT, 0xf8, 0x8f ;  /* 0x00000000008f781c */ /* 0x000fda0000703f70 */
[----:B------:R0:W1:Y:S01]  /*3e00*/  @!P0 MUFU.SQRT R13, R2 ;  /* 0x00000002000d8308 */ /* 0x0000620000002000 */
[----:B------:R-:W-:Y:S05]  /*3e10*/  @!P0 BRA `(.L_x_3038) ;  /* 0x0000000400b08947 */ /* 0x000fea0003800000 */
[----:B------:R-:W-:-:S05]  /*3e20*/  FMUL.FTZ R7, |R3|, 1.1920928955078125e-07 ;  /* 0x3400000003077820 */ /* 0x000fca0000410200 */
[----:B------:R-:W-:-:S13]  /*3e30*/  FSETP.GE.FTZ.AND P0, PT, |R10|, R7, PT ;  /* 0x000000070a00720b */ /* 0x000fda0003f16200 */
[----:B------:R-:W-:Y:S05]  /*3e40*/  @!P0 BRA `(.L_x_3039) ;  /* 0x0000000000f08947 */ /* 0x000fea0003800000 */
[----:B------:R-:W-:Y:S01]  /*3e50*/  FADD.FTZ R15, -R11, 1 ;  /* 0x3f8000000b0f7421 */ /* 0x000fe20000010100 */
[----:B------:R-:W-:Y:S01]  /*3e60*/  FSETP.GEU.FTZ.AND P0, PT, R0, RZ, PT ;  /* 0x000000ff0000720b */ /* 0x000fe20003f1e000 */
[----:B------:R-:W-:Y:S01]  /*3e70*/  BSSY.RECONVERGENT B1, `(.L_x_3040) ;  /* 0x000000e000017945 */ /* 0x000fe20003800200 */
[----:B------:R-:W-:Y:S02]  /*3e80*/  FADD.FTZ R18, R6, 1 ;  /* 0x3f80000006127421 */ /* 0x000fe40000010000 */
[----:B------:R-:W-:-:S09]  /*3e90*/  FSETP.GEU.FTZ.AND P1, PT, R15, RZ, PT ;  /* 0x000000ff0f00720b */ /* 0x000fd20003f3e000 */
[----:B------:R-:W-:-:S04]  /*3ea0*/  @!P0 FADD.FTZ R7, -R0, R5 ;  /* 0x0000000500078221 */ /* 0x000fc80000010100 */
[----:B------:R-:W-:Y:S01]  /*3eb0*/  @!P1 FADD.FTZ R8, R4, -R15 ;  /* 0x8000000f04089221 */ /* 0x000fe20000010000 */
[----:B------:R-:W-:-:S03]  /*3ec0*/  @!P0 FMUL.FTZ R7, R7, 0.5 ;  /* 0x3f00000007078820 */ /* 0x000fc60000410000 */
[----:B------:R-:W-:Y:S01]  /*3ed0*/  @!P1 FMUL.FTZ R14, R8, 0.5 ;  /* 0x3f000000080e9820 */ /* 0x000fe20000410000 */
[----:B------:R-:W-:Y:S06]  /*3ee0*/  @!P0 BRA `(.L_x_3041) ;  /* 0x0000000000188947 */ /* 0x000fec0003800000 */
[----:B------:R-:W-:-:S13]  /*3ef0*/  FSETP.NEU.FTZ.AND P0, PT, R0, RZ, PT ;  /* 0x000000ff0000720b */ /* 0x000fda0003f1d000 */
[----:B------:R-:W-:Y:S01]  /*3f00*/  @P0 FADD.FTZ R12, R0, R5 ;  /* 0x00000005000c0221 */ /* 0x000fe20000010000 */
[C---:B------:R-:W-:Y:S01]  /*3f10*/  @P0 FMUL.FTZ R8, R10.reuse, R10 ;  /* 0x0000000a0a080220 */ /* 0x040fe20000410000 */
[----:B------:R-:W-:Y:S02]  /*3f20*/  @!P0 FMUL.FTZ R7, |R10|, 0.5 ;  /* 0x3f0000000a078820 */ /* 0x000fe40000410200 */
[----:B-1----:R-:W1:Y:S02]  /*3f30*/  @P0 MUFU.RCP R13, R12 ;  /* 0x0000000c000d0308 */ /* 0x002e640000001000 */
[----:B-1----:R-:W-:-:S07]  /*3f40*/  @P0 FMUL.FTZ.D2 R7, R8, R13 ;  /* 0x0000000d08070220 */ /* 0x002fce0000310000 */
.L_x_3041:
[----:B------:R-:W-:Y:S05]  /*3f50*/  BSYNC.RECONVERGENT B1 ;  /* 0x0000000000017941 */ /* 0x000fea0003800200 */
.L_x_3040:
[----:B------:R-:W-:Y:S04]  /*3f60*/  BSSY.RECONVERGENT B1, `(.L_x_3042) ;  /* 0x0000008000017945 */ /* 0x000fe80003800200 */
[----:B------:R-:W-:Y:S05]  /*3f70*/  @!P1 BRA `(.L_x_3043) ;  /* 0x0000000000189947 */ /* 0x000fea0003800000 */
[----:B------:R-:W-:-:S13]  /*3f80*/  FSETP.NEU.FTZ.AND P0, PT, R15, RZ, PT ;  /* 0x000000ff0f00720b */ /* 0x000fda0003f1d000 */
[----:B------:R-:W-:Y:S01]  /*3f90*/  @P0 FADD.FTZ R8, R4, R15 ;  /* 0x0000000f04080221 */ /* 0x000fe20000010000 */
[C---:B-1----:R-:W-:Y:S01]  /*3fa0*/  @P0 FMUL.FTZ R13, R10.reuse, R10 ;  /* 0x0000000a0a0d0220 */ /* 0x042fe20000410000 */
[----:B------:R-:W-:-:S04]  /*3fb0*/  @!P0 FMUL.FTZ R14, |R10|, 0.5 ;  /* 0x3f0000000a0e8820 */ /* 0x000fc80000410200 */
[----:B------:R-:W1:Y:S02]  /*3fc0*/  @P0 MUFU.RCP R8, R8 ;  /* 0x0000000800080308 */ /* 0x000e640000001000 */
[----:B-1----:R-:W-:-:S07]  /*3fd0*/  @P0 FMUL.FTZ.D2 R14, R13, R8 ;  /* 0x000000080d0e0220 */ /* 0x002fce0000310000 */
.L_x_3043:
[----:B------:R-:W-:Y:S05]  /*3fe0*/  BSYNC.RECONVERGENT B1 ;  /* 0x0000000000017941 */ /* 0x000fea0003800200 */
.L_x_3042:
[----:B------:R-:W-:Y:S01]  /*3ff0*/  FADD.FTZ R7, R14, R7 ;  /* 0x000000070e077221 */ /* 0x000fe20000010000 */
[----:B-1----:R-:W-:Y:S01]  /*4000*/  MOV R13, 0x3f800000 ;  /* 0x3f800000000d7802 */ /* 0x002fe20000000f00 */
[----:B------:R-:W-:Y:S02]  /*4010*/  HFMA2 R15, -RZ, RZ, 1.3056640625, -1.8671875 ;  /* 0x3d39bf78ff0f7431 */ /* 0x000fe400000001ff */
[----:B------:R-:W-:-:S06]  /*4020*/  FMUL.FTZ R18, R7, R18 ;  /* 0x0000001207127220 */ /* 0x000fcc0000410000 */
[----:B------:R-:W1:Y:S02]  /*4030*/  MUFU.SQRT R18, R18 ;  /* 0x0000001200127308 */ /* 0x000e640000002000 */
[----:B-1----:R-:W-:-:S04]  /*4040*/  FADD.FTZ R14, R7, R18 ;  /* 0x00000012070e7221 */ /* 0x002fc80000010000 */
[C---:B------:R-:W-:Y:S01]  /*4050*/  FADD.FTZ.RZ R7, R14.reuse, 1 ;  /* 0x3f8000000e077421 */ /* 0x040fe2000001c000 */
[----:B------:R-:W-:-:S04]  /*4060*/  ISETP.GE.U32.AND P0, PT, R14, 0x7f800000, PT ;  /* 0x7f8000000e00780c */ /* 0x000fc80003f06070 */
[----:B------:R-:W-:-:S04]  /*4070*/  IADD3 R7, PT, PT, R7, -0x3f400000, RZ ;  /* 0xc0c0000007077810 */ /* 0x000fc80007ffe0ff */
[----:B------:R-:W-:-:S04]  /*4080*/  LOP3.LUT R7, R7, 0xff800000, RZ, 0xc0, !PT ;  /* 0xff80000007077812 */ /* 0x000fc800078ec0ff */
[----:B------:R-:W-:Y:S01]  /*4090*/  IADD3 R12, PT, PT, -R7, 0x40800000, RZ ;  /* 0x40800000070c7810 */ /* 0x000fe20007ffe1ff */
[----:B------:R-:W-:Y:S01]  /*40a0*/  IMAD.IADD R8, R14, 0x1, -R7 ;  /* 0x000000010e087824 */ /* 0x000fe200078e0a07 */
[----:B------:R-:W-:-:S03]  /*40b0*/  I2FP.F32.S32 R7, R7 ;  /* 0x0000000700077245 */ /* 0x000fc60000201400 */
[----:B------:R-:W-:Y:S02]  /*40c0*/  FFMA.FTZ R13, R12, 0.25, -R13 ;  /* 0x3e8000000c0d7823 */ /* 0x000fe4000001080d */
        /* <DEDUP_REMOVED lines=13> */
[----:B------:R-:W-:Y:S06]  /*41a0*/  @!P0 BRA `(.L_x_3038) ;  /* 0x0000000000cc8947 */ /* 0x000fec0003800000 */
[C---:B------:R-:W-:Y:S02]  /*41b0*/  ISETP.GT.AND P0, PT, R14.reuse, -0x40800000, PT ;  /* 0xbf8000000e00780c */ /* 0x040fe40003f04270 */
[----:B------:R-:W-:Y:S02]  /*41c0*/  MOV R7, 0x7f800000 ;  /* 0x7f80000000077802 */ /* 0x000fe40000000f00 */
[----:B------:R-:W-:-:S09]  /*41d0*/  FSETP.NEU.FTZ.AND P1, PT, R14, RZ, PT ;  /* 0x000000ff0e00720b */ /* 0x000fd20003f3d000 */
[----:B------:R-:W-:-:S05]  /*41e0*/  @P0 FFMA.FTZ R13, R14, R7, +INF ;  /* 0x7f8000000e0d0423 */ /* 0x000fca0000010007 */
[----:B------:R-:W-:Y:S01]  /*41f0*/  FSEL R13, R13, -RZ, P1 ;  /* 0x800000ff0d0d7208 */ /* 0x000fe20000800000 */
[----:B------:R-:W-:Y:S06]  /*4200*/  BRA `(.L_x_3038) ;  /* 0x0000000000b47947 */ /* 0x000fec0003800000 */
.L_x_3039:
[----:B------:R-:W-:-:S13]  /*4210*/  FSETP.GEU.FTZ.AND P0, PT, R11, 1, PT ;  /* 0x3f8000000b00780b */ /* 0x000fda0003f1e000 */
[----:B------:R-:W-:-:S04]  /*4220*/  @!P0 FADD.FTZ R7, -R11, 1 ;  /* 0x3f8000000b078421 */ /* 0x000fc80000010100 */
[----:B------:R-:W-:-:S06]  /*4230*/  @!P0 FMUL.FTZ R7, R0, R7 ;  /* 0x0000000700078220 */ /* 0x000fcc0000410000 */
[----:B------:R-:W1:Y:S08]  /*4240*/  @!P0 MUFU.SQRT R7, R7 ;  /* 0x0000000700078308 */ /* 0x000e700000002000 */
[----:B-1----:R-:W1:Y:S02]  /*4250*/  @!P0 MUFU.RCP R13, R7 ;  /* 0x00000007000d8308 */ /* 0x002e640000001000 */
[----:B-1----:R-:W-:Y:S01]  /*4260*/  @!P0 FMUL.FTZ R13, |R10|, R13 ;  /* 0x0000000d0a0d8220 */ /* 0x002fe20000410200 */
[----:B------:R-:W-:Y:S06]  /*4270*/  @!P0 BRA `(.L_x_3038) ;  /* 0x0000000000988947 */ /* 0x000fec0003800000 */
[----:B------:R-:W-:Y:S01]  /*4280*/  FMUL.FTZ R7, R0, R3 ;  /* 0x0000000300077220 */ /* 0x000fe20000410000 */
[----:B------:R-:W-:Y:S01]  /*4290*/  MOV R14, 0x3f800000 ;  /* 0x3f800000000e7802 */ /* 0x000fe20000000f00 */
[----:B------:R-:W-:Y:S02]  /*42a0*/  IMAD.MOV.U32 R19, RZ, RZ, 0x3d39bf78 ;  /* 0x3d39bf78ff137424 */ /* 0x000fe400078e00ff */
[----:B------:R-:W1:Y:S02]  /*42b0*/  MUFU.SQRT R8, R7 ;  /* 0x0000000700087308 */ /* 0x000e640000002000 */
[----:B-1----:R-:W-:-:S04]  /*42c0*/  FADD.FTZ R15, R3, R8 ;  /* 0x00000008030f7221 */ /* 0x002fc80000010000 */
[C---:B------:R-:W-:Y:S01]  /*42d0*/  FADD.FTZ.RZ R8, R15.reuse, 1 ;  /* 0x3f8000000f087421 */ /* 0x040fe2000001c000 */
[----:B------:R-:W-:-:S03]  /*42e0*/  ISETP.GE.U32.AND P0, PT, R15, 0x7f800000, PT ;  /* 0x7f8000000f00780c */ /* 0x000fc60003f06070 */
[----:B------:R-:W-:-:S05]  /*42f0*/  VIADD R8, R8, 0xc0c00000 ;  /* 0xc0c0000008087836 */ /* 0x000fca0000000000 */
[----:B------:R-:W-:-:S04]  /*4300*/  LOP3.LUT R8, R8, 0xff800000, RZ, 0xc0, !PT ;  /* 0xff80000008087812 */ /* 0x000fc800078ec0ff */
[----:B------:R-:W-:Y:S02]  /*4310*/  IADD3 R13, PT, PT, -R8, 0x40800000, RZ ;  /* 0x40800000080d7810 */ /* 0x000fe40007ffe1ff */
[-C--:B------:R-:W-:Y:S02]  /*4320*/  IADD3 R12, PT, PT, R15, -R8.reuse, RZ ;  /* 0x800000080f0c7210 */ /* 0x080fe40007ffe0ff */
[----:B------:R-:W-:Y:S01]  /*4330*/  I2FP.F32.S32 R8, R8 ;  /* 0x0000000800087245 */ /* 0x000fe20000201400 */
[----:B------:R-:W-:-:S04]  /*4340*/  FFMA.FTZ R13, R13, 0.25, -R14 ;  /* 0x3e8000000d0d7823 */ /* 0x000fc8000001080e */
        /* <DEDUP_REMOVED lines=20> */
.L_x_3037:
[----:B------:R-:W-:-:S06]  /*4490*/  FFMA.FTZ R7, R6, R6, -1 ;  /* 0xbf80000006077423 */ /* 0x000fcc0000010006 */
[----:B------:R-:W0:Y:S02]  /*44a0*/  MUFU.SQRT R7, R7 ;  /* 0x0000000700077308 */ /* 0x000e240000002000 */
[----:B0-----:R-:W-:-:S06]  /*44b0*/  FADD.FTZ R8, R6, R7 ;  /* 0x0000000706087221 */ /* 0x001fcc0000010000 */
[----:B------:R-:W0:Y:S02]  /*44c0*/  MUFU.LG2 R8, R8 ;  /* 0x0000000800087308 */ /* 0x000e240000000c00 */
[----:B0-----:R-:W-:-:S07]  /*44d0*/  FMUL.FTZ R13, R8, 0.69314718246459960938 ;  /* 0x3f317218080d7820 */ /* 0x001fce0000410000 */
.L_x_3038:
[----:B------:R-:W-:Y:S05]  /*44e0*/  BSYNC.RECONVERGENT B0 ;  /* 0x0000000000007941 */ /* 0x000fea0003800200 */
.L_x_3036:
[C---:B------:R-:W-:Y:S01]  /*44f0*/  FSETP.GEU.FTZ.AND P0, PT, R11.reuse, 4.336808689942017736e-19, PT ;  /* 0x210000000b00780b */ /* 0x040fe20003f1e000 */
[----:B------:R-:W-:Y:S04]  /*4500*/  BSSY.RECONVERGENT B3, `(.L_x_3044) ;  /* 0x0000083000037945 */ /* 0x000fe80003800200 */
[----:B------:R-:W-:Y:S08]  /*4510*/  BSSY.RELIABLE B0, `(.L_x_3045) ;  /* 0x000003a000007945 */ /* 0x000ff00003800100 */
[----:B------:R-:W-:Y:S01]  /*4520*/  @!P0 FMUL.FTZ R11, R11, 16777216 ;  /* 0x4b8000000b0b8820 */ /* 0x000fe20000410000 */
[----:B------:R-:W-:Y:S01]  /*4530*/  @!P0 FMUL.FTZ R12, R6, 16777216 ;  /* 0x4b800000060c8820 */ /* 0x000fe20000410000 */
[----:B------:R-:W-:Y:S06]  /*4540*/  @!P0 BRA `(.L_x_3046) ;  /* 0x0000000000d88947 */ /* 0x000fec0003800000 */
[----:B------:R-:W2:Y:S02]  /*4550*/  MUFU.RCP R8, R6 ;  /* 0x0000000600087308 */ /* 0x000ea40000001000 */
[----:B--2---:R-:W-:-:S05]  /*4560*/  FMUL.FTZ R8, R11, R8 ;  /* 0x000000080b087220 */ /* 0x004fca0000410000 */
[----:B------:R-:W-:-:S13]  /*4570*/  FSETP.GT.FTZ.AND P0, PT, R8, 0.64170002937316894531, PT ;  /* 0x3f2446740800780b */ /* 0x000fda0003f14000 */
[----:B------:R-:W-:Y:S05]  /*4580*/  @!P0 BREAK.RELIABLE B0 ;  /* 0x0000000000008942 */ /* 0x000fea0003800100 */
[----:B------:R-:W-:Y:S05]  /*4590*/  @!P0 BRA `(.L_x_3047) ;  /* 0x0000000400808947 */ /* 0x000fea0003800000 */
[----:B------:R-:W-:Y:S01]  /*45a0*/  FSETP.NEU.FTZ.AND P1, PT, R11, 1, PT ;  /* 0x3f8000000b00780b */ /* 0x000fe20003f3d000 */
[----:B------:R-:W-:Y:S01]  /*45b0*/  BSSY.RECONVERGENT B1, `(.L_x_3046) ;  /* 0x000002f000017945 */ /* 0x000fe20003800200 */
[----:B------:R-:W-:-:S04]  /*45c0*/  FSETP.GEU.FTZ.AND P0, PT, |R10|, 9.3132257461547851562e-10, PT ;  /* 0x308000000a00780b */ /* 0x000fc80003f1e200 */
[----:B------:R-:W-:-:S13]  /*45d0*/  PLOP3.LUT P0, PT, P1, P0, PT, 0xf8, 0x8f ;  /* 0x00000000008f781c */ /* 0x000fda0000f01f70 */
[----:B------:R-:W-:Y:S01]  /*45e0*/  @!P0 FADD.FTZ R7, R6, 1 ;  /* 0x3f80000006078421 */ /* 0x000fe20000010000 */
[----:B0-----:R-:W-:Y:S01]  /*45f0*/  @!P0 MUFU.SQRT R2, R2 ;  /* 0x0000000200028308 */ /* 0x001fe20000002000 */
[----:B------:R-:W-:Y:S02]  /*4600*/  @!P0 MOV R11, 0x3f800000 ;  /* 0x3f800000000b8802 */ /* 0x000fe40000000f00 */
[----:B------:R-:W-:-:S06]  /*4610*/  @!P0 FMUL.FTZ R7, R7, 0.5 ;  /* 0x3f00000007078820 */ /* 0x000fcc0000410000 */
[----:B------:R-:W0:Y:S02]  /*4620*/  @!P0 MUFU.SQRT R7, R7 ;  /* 0x0000000700078308 */ /* 0x000e240000002000 */
[----:B0-----:R-:W-:Y:S01]  /*4630*/  @!P0 FMUL.FTZ R12, R2, R7 ;  /* 0x00000007020c8220 */ /* 0x001fe20000410000 */
[----:B------:R-:W-:Y:S06]  /*4640*/  @!P0 BRA `(.L_x_3048) ;  /* 0x0000000000948947 */ /* 0x000fec0003800000 */
[----:B------:R-:W-:-:S05]  /*4650*/  FMUL.FTZ R7, |R3|, 1.1920928955078125e-07 ;  /* 0x3400000003077820 */ /* 0x000fca0000410200 */
[----:B------:R-:W-:-:S13]  /*4660*/  FSETP.GE.FTZ.AND P0, PT, |R10|, R7, PT ;  /* 0x000000070a00720b */ /* 0x000fda0003f16200 */
[----:B------:R-:W-:Y:S05]  /*4670*/  @!P0 BRA `(.L_x_3049) ;  /* 0x00000000005c8947 */ /* 0x000fea0003800000 */
[----:B------:R-:W-:Y:S01]  /*4680*/  FSETP.NEU.FTZ.AND P1, PT, R0, RZ, PT ;  /* 0x000000ff0000720b */ /* 0x000fe20003f3d000 */
[----:B------:R-:W-:Y:S01]  /*4690*/  BSSY.RECONVERGENT B4, `(.L_x_3050) ;  /* 0x0000011000047945 */ /* 0x000fe20003800200 */
[----:B------:R-:W-:Y:S01]  /*46a0*/  FSETP.GEU.FTZ.AND P0, PT, R3, RZ, PT ;  /* 0x000000ff0300720b */ /* 0x000fe20003f1e000 */
[----:B------:R-:W-:-:S10]  /*46b0*/  FADD.FTZ R7, R11, R6 ;  /* 0x000000060b077221 */ /* 0x000fd40000010000 */
[----:B------:R-:W-:Y:S01]  /*46c0*/  @P1 FADD.FTZ R8, R0, R5 ;  /* 0x0000000500081221 */ /* 0x000fe20000010000 */
[C---:B------:R-:W-:Y:S01]  /*46d0*/  @P1 FMUL.FTZ R5, R10.reuse, R10 ;  /* 0x0000000a0a051220 */ /* 0x040fe20000410000 */
[----:B------:R-:W-:Y:S01]  /*46e0*/  @!P0 FADD.FTZ R2, -R3, R4 ;  /* 0x0000000403028221 */ /* 0x000fe20000010100 */
[----:B------:R-:W-:-:S03]  /*46f0*/  @!P1 FMUL.FTZ R0, |R10|, 0.5 ;  /* 0x3f0000000a009820 */ /* 0x000fc60000410200 */
[----:B------:R-:W0:Y:S02]  /*4700*/  @P1 MUFU.RCP R8, R8 ;  /* 0x0000000800081308 */ /* 0x000e240000001000 */
[----:B0-----:R-:W-:Y:S01]  /*4710*/  @P1 FMUL.FTZ.D2 R0, R5, R8 ;  /* 0x0000000805001220 */ /* 0x001fe20000310000 */
[----:B------:R-:W-:Y:S01]  /*4720*/  @!P0 FMUL.FTZ R5, R2, 0.5 ;  /* 0x3f00000002058820 */ /* 0x000fe20000410000 */
[----:B------:R-:W-:Y:S06]  /*4730*/  @!P0 BRA `(.L_x_3051) ;  /* 0x0000000000188947 */ /* 0x000fec0003800000 */
[----:B------:R-:W-:-:S13]  /*4740*/  FSETP.NEU.FTZ.AND P0, PT, R3, RZ, PT ;  /* 0x000000ff0300720b */ /* 0x000fda0003f1d000 */
[----:B------:R-:W-:Y:S01]  /*4750*/  @P0 FADD.FTZ R3, R3, R4 ;  /* 0x0000000403030221 */ /* 0x000fe20000010000 */
[C---:B------:R-:W-:Y:S01]  /*4760*/  @P0 FMUL.FTZ R2, R10.reuse, R10 ;  /* 0x0000000a0a020220 */ /* 0x040fe20000410000 */
[----:B------:R-:W-:-:S04]  /*4770*/  @!P0 FMUL.FTZ R5, |R10|, 0.5 ;  /* 0x3f0000000a058820 */ /* 0x000fc80000410200 */
[----:B------:R-:W0:Y:S02]  /*4780*/  @P0 MUFU.RCP R3, R3 ;  /* 0x0000000300030308 */ /* 0x000e240000001000 */
[----:B0-----:R-:W-:-:S07]  /*4790*/  @P0 FMUL.FTZ.D2 R5, R2, R3 ;  /* 0x0000000302050220 */ /* 0x001fce0000310000 */
.L_x_3051:
[----:B------:R-:W-:Y:S05]  /*47a0*/  BSYNC.RECONVERGENT B4 ;  /* 0x0000000000047941 */ /* 0x000fea0003800200 */
.L_x_3050:
[----:B------:R-:W-:-:S04]  /*47b0*/  FADD.FTZ R0, R5, R0 ;  /* 0x0000000005007221 */ /* 0x000fc80000010000 */
[----:B------:R-:W-:-:S04]  /*47c0*/  FMUL.FTZ R0, R0, R7 ;  /* 0x0000000700007220 */ /* 0x000fc80000410000 */
[----:B------:R3:W4:Y:S01]  /*47d0*/  MUFU.SQRT R12, R0 ;  /* 0x00000000000c7308 */ /* 0x0007220000002000 */
[----:B------:R-:W-:Y:S05]  /*47e0*/  BRA `(.L_x_3048) ;  /* 0x00000000002c7947 */ /* 0x000fea0003800000 */
.L_x_3049:
[----:B------:R-:W-:-:S13]  /*47f0*/  FSETP.GT.FTZ.AND P0, PT, R11, 1, PT ;  /* 0x3f8000000b00780b */ /* 0x000fda0003f14000 */
[----:B------:R-:W-:Y:S01]  /*4800*/  @P0 FMUL.FTZ R4, R0, R3 ;  /* 0x0000000300040220 */ /* 0x000fe20000410000 */
[----:B------:R-:W-:-:S03]  /*4810*/  @P0 FMUL.FTZ R2, |R10|, 2.81474976710656000000e+14 ;  /* 0x578000000a020820 */ /* 0x000fc60000410200 */
[----:B------:R-:W0:Y:S01]  /*4820*/  @P0 MUFU.SQRT R3, R4 ;  /* 0x0000000400030308 */ /* 0x000e220000002000 */
[C---:B------:R-:W-:Y:S01]  /*4830*/  @P0 FMUL.FTZ R2, R11.reuse, R2 ;  /* 0x000000020b020220 */ /* 0x040fe20000410000 */
[----:B------:R-:W-:-:S04]  /*4840*/  @P0 FMUL.FTZ R11, R11, 2.81474976710656000000e+14 ;  /* 0x578000000b0b0820 */ /* 0x000fc80000410000 */
[----:B------:R-:W-:-:S04]  /*4850*/  @!P0 FADD.FTZ R5, -R11, 1 ;  /* 0x3f8000000b058421 */ /* 0x000fc80000010100 */
[----:B------:R-:W-:Y:S01]  /*4860*/  @!P0 FMUL.FTZ R5, R0, R5 ;  /* 0x0000000500058220 */ /* 0x000fe20000410000 */
[----:B0-----:R-:W0:Y:S02]  /*4870*/  @P0 MUFU.RCP R3, R3 ;  /* 0x0000000300030308 */ /* 0x001e240000001000 */
[----:B0-----:R-:W-:-:S06]  /*4880*/  @P0 FMUL.FTZ R12, R2, R3 ;  /* 0x00000003020c0220 */ /* 0x001fcc0000410000 */
[----:B------:R0:W2:Y:S02]  /*4890*/  @!P0 MUFU.SQRT R12, R5 ;  /* 0x00000005000c8308 */ /* 0x0000a40000002000 */
.L_x_3048:
[----:B------:R-:W-:Y:S05]  /*48a0*/  BSYNC.RECONVERGENT B1 ;  /* 0x0000000000017941 */ /* 0x000fea0003800200 */
.L_x_3046:
[----:B------:R-:W-:Y:S05]  /*48b0*/  BSYNC.RELIABLE B0 ;  /* 0x0000000000007941 */ /* 0x000fea0003800100 */
.L_x_3045:
[----:B--234-:R-:W-:Y:S01]  /*48c0*/  FADD.FTZ R0, |R12|, -RZ ;  /* 0x800000ff0c007221 */ /* 0x01cfe20000010200 */
[C---:B------:R-:W-:Y:S01]  /*48d0*/  FADD.FTZ R3, |R11|.reuse, -RZ ;  /* 0x800000ff0b037221 */ /* 0x040fe20000010200 */
[----:B------:R-:W-:Y:S01]  /*48e0*/  FSETP.GT.FTZ.AND P2, PT, |R11|, |R12|, PT ;  /* 0x4000000c0b00720b */ /* 0x000fe20003f54200 */
[----:B------:R-:W-:Y:S03]  /*48f0*/  BSSY.RECONVERGENT B4, `(.L_x_3052) ;  /* 0x000000e000047945 */ /* 0x000fe60003800200 */
[----:B------:R-:W-:Y:S02]  /*4900*/  FSEL R19, R3, R0, P2 ;  /* 0x0000000003137208 */ /* 0x000fe40001000000 */
[----:B------:R-:W-:Y:S02]  /*4910*/  FSEL R0, R0, R3, P2 ;  /* 0x0000000300007208 */ /* 0x000fe40001000000 */
[----:B0-----:R-:W0:Y:S08]  /*4920*/  MUFU.RCP R2, R19 ;  /* 0x0000001300027308 */ /* 0x001e300000001000 */
[----:B------:R-:W2:Y:S01]  /*4930*/  FCHK P0, R0, R19 ;  /* 0x0000001300007302 */ /* 0x000ea20000000000 */
[----:B0-----:R-:W-:-:S04]  /*4940*/  FFMA R5, -R19, R2, 1 ;  /* 0x3f80000013057423 */ /* 0x001fc80000000102 */
[----:B------:R-:W-:-:S04]  /*4950*/  FFMA R5, R2, R5, R2 ;  /* 0x0000000502057223 */ /* 0x000fc80000000002 */
[----:B------:R-:W-:-:S04]  /*4960*/  FFMA R2, R0, R5, RZ ;  /* 0x0000000500027223 */ /* 0x000fc800000000ff */
[----:B------:R-:W-:-:S04]  /*4970*/  FFMA R3, -R19, R2, R0 ;  /* 0x0000000213037223 */ /* 0x000fc80000000100 */
[----:B------:R-:W-:Y:S01]  /*4980*/  FFMA R2, R5, R3, R2 ;  /* 0x0000000305027223 */ /* 0x000fe20000000002 */
[----:B--2---:R-:W-:Y:S06]  /*4990*/  @!P0 BRA `(.L_x_3053) ;  /* 0x00000000000c8947 */ /* 0x004fec0003800000 */
[----:B------:R-:W-:-:S07]  /*49a0*/  MOV R2, 0x49c0 ;  /* 0x000049c000027802 */ /* 0x000fce0000000f00 */
[----:B-1----:R-:W-:Y:S05]  /*49b0*/  CALL.REL.NOINC `($__internal_7_$__cuda_sm3x_div_rn_ftz_f32_slowpath) ;  /* 0x00000128000c7944 */ /* 0x002fea0003c00000 */
[----:B------:R-:W-:-:S07]  /*49c0*/  IMAD.MOV.U32 R2, RZ, RZ, R7 ;  /* 0x000000ffff027224 */ /* 0x000fce00078e0007 */
.L_x_3053:
[----:B------:R-:W-:Y:S05]  /*49d0*/  BSYNC.RECONVERGENT B4 ;  /* 0x0000000000047941 */ /* 0x000fea0003800200 */
.L_x_3052:
[----:B------:R-:W-:Y:S02]  /*49e0*/  HFMA2 R3, -RZ, RZ, 0.89990234375, 10328 ;  /* 0x3b33710bff037431 */ /* 0x000fe400000001ff */
[----:B------:R-:W-:Y:S01]  /*49f0*/  FMUL.FTZ R0, R2, R2 ;  /* 0x0000000202007220 */ /* 0x000fe20000410000 */
[----:B------:R-:W-:Y:S02]  /*4a00*/  MOV R5, 0x3f6ee581 ;  /* 0x3f6ee58100057802 */ /* 0x000fe40000000f00 */
[C---:B------:R-:W-:Y:S02]  /*4a10*/  ISETP.GE.AND P0, PT, R12.reuse, RZ, PT ;  /* 0x000000ff0c00720c */ /* 0x040fe40003f06270 */
[C---:B------:R-:W-:Y:S01]  /*4a20*/  FSETP.NEU.FTZ.AND P3, PT, |R12|.reuse, |R11|, PT ;  /* 0x4000000b0c00720b */ /* 0x040fe20003f7d200 */
[----:B------:R-:W-:Y:S01]  /*4a30*/  FADD.FTZ R12, |R12|, |R11| ;  /* 0x4000000b0c0c7221 */ /* 0x000fe20000010200 */
        /* <DEDUP_REMOVED lines=10> */
[C---:B------:R-:W-:Y:S01]  /*4ae0*/  FFMA.FTZ R3, R5.reuse, 1.6832555532455444336, -R2 ;  /* 0x3fd774eb05037823 */ /* 0x040fe20000010802 */
[----:B------:R-:W-:-:S04]  /*4af0*/  FSEL R5, R5, 1.8663789033889770508, P2 ;  /* 0x3feee58105057808 */ /* 0x000fc80001000000 */
[----:B------:R-:W-:Y:S01]  /*4b00*/  FSEL R0, R3, R2, P2 ;  /* 0x0000000203007208 */ /* 0x000fe20001000000 */
[----:B------:R-:W-:-:S04]  /*4b10*/  @!P2 FADD.FTZ R2, -R2, -RZ ;  /* 0x800000ff0202a221 */ /* 0x000fc80000010100 */
[----:B------:R-:W-:Y:S01]  /*4b20*/  @!P0 FFMA.FTZ R0, R5, 1.6832555532455444336, R2 ;  /* 0x3fd774eb05008823 */ /* 0x000fe20000010002 */
[----:B------:R-:W-:-:S05]  /*4b30*/  IMAD.MOV.U32 R2, RZ, RZ, 0x4016cbe4 ;  /* 0x4016cbe4ff027424 */ /* 0x000fca00078e00ff */
[----:B------:R-:W-:Y:S02]  /*4b40*/  @!P3 FSEL R0, R2, 0.78539818525314331055, !P0 ;  /* 0x3f490fdb0200b808 */ /* 0x000fe40004000000 */
[----:B------:R-:W-:Y:S02]  /*4b50*/  @!P1 FSEL R0, RZ, 3.1415927410125732422, P0 ;  /* 0x40490fdbff009808 */ /* 0x000fe40000000000 */
[----:B------:R-:W-:Y:S02]  /*4b60*/  FSETP.NAN.FTZ.AND P0, PT, |R12|, |R12|, PT ;  /* 0x4000000c0c00720b */ /* 0x000fe40003f18200 */
[----:B------:R-:W-:-:S04]  /*4b70*/  LOP3.LUT R11, R0, 0x80000000, R11, 0xb8, !PT ;  /* 0x80000000000b7812 */ /* 0x000fc800078eb80b */
[----:B------:R-:W-:Y:S01]  /*4b80*/  FSEL R0, R12, R11, P0 ;  /* 0x0000000b0c007208 */ /* 0x000fe20000000000 */
[----:B------:R-:W-:Y:S06]  /*4b90*/  BRA `(.L_x_3054) ;  /* 0x0000000000647947 */ /* 0x000fec0003800000 */
.L_x_3047:
[----:B------:R-:W-:Y:S01]  /*4ba0*/  HFMA2 R0, -RZ, RZ, 1.75, 0 ;  /* 0x3f000000ff007431 */ /* 0x000fe200000001ff */
[C---:B------:R-:W-:Y:S01]  /*4bb0*/  FSETP.GT.FTZ.AND P0, PT, |R8|.reuse, 0.56000000238418579102, PT ;  /* 0x3f0f5c290800780b */ /* 0x040fe20003f14200 */
[C---:B------:R-:W-:Y:S01]  /*4bc0*/  FADD.FTZ R4, |R8|.reuse, -RZ ;  /* 0x800000ff08047221 */ /* 0x040fe20000010200 */
[C---:B------:R-:W-:Y:S01]  /*4bd0*/  FSETP.NEU.FTZ.AND P1, PT, |R8|.reuse, 1, PT ;  /* 0x3f8000000800780b */ /* 0x040fe20003f3d200 */
[----:B------:R-:W-:Y:S02]  /*4be0*/  IMAD.MOV.U32 R5, RZ, RZ, 0x3f6ee581 ;  /* 0x3f6ee581ff057424 */ /* 0x000fe400078e00ff */
[----:B------:R-:W-:-:S04]  /*4bf0*/  FFMA.FTZ R0, |R8|, -R0, 0.5 ;  /* 0x3f00000008007423 */ /* 0x000fc80000010a00 */
[----:B------:R-:W0:Y:S02]  /*4c00*/  MUFU.RSQ R3, R0 ;  /* 0x0000000000037308 */ /* 0x000e240000001400 */
[----:B0-----:R-:W-:Y:S01]  /*4c10*/  FMUL.FTZ R2, R0, R3 ;  /* 0x0000000300027220 */ /* 0x001fe20000410000 */
[----:B------:R-:W-:-:S04]  /*4c20*/  FMUL.FTZ R3, R3, -0.5 ;  /* 0xbf00000003037820 */ /* 0x000fc80000410000 */
[----:B------:R-:W-:-:S04]  /*4c30*/  FFMA.FTZ R3, R2, R3, 0.5 ;  /* 0x3f00000002037423 */ /* 0x000fc80000010003 */
[----:B------:R-:W-:-:S05]  /*4c40*/  FFMA.FTZ R3, R2, R3, R2 ;  /* 0x0000000302037223 */ /* 0x000fca0000010002 */
[----:B------:R-:W-:Y:S02]  /*4c50*/  @P0 FSEL R4, R3, RZ, P1 ;  /* 0x000000ff03040208 */ /* 0x000fe40000800000 */
[----:B------:R-:W-:-:S03]  /*4c60*/  MOV R3, 0x3d4dd2f7 ;  /* 0x3d4dd2f700037802 */ /* 0x000fc60000000f00 */
[----:B------:R-:W-:-:S04]  /*4c70*/  FMUL.FTZ R2, R4, R4 ;  /* 0x0000000404027220 */ /* 0x000fc80000410000 */
[----:B------:R-:W-:-:S04]  /*4c80*/  FFMA.FTZ R3, R2, R3, 0.018773360177874565125 ;  /* 0x3c99ca9702037423 */ /* 0x000fc80000010003 */
[----:B------:R-:W-:-:S04]  /*4c90*/  FFMA.FTZ R3, R2, R3, 0.046769052743911743164 ;  /* 0x3d3f90e802037423 */ /* 0x000fc80000010003 */
[----:B------:R-:W-:-:S04]  /*4ca0*/  FFMA.FTZ R3, R2, R3, 0.074823014438152313232 ;  /* 0x3d993ccf02037423 */ /* 0x000fc80000010003 */
[----:B------:R-:W-:-:S04]  /*4cb0*/  FFMA.FTZ R3, R2, R3, 0.16667181253433227539 ;  /* 0x3e2aac0402037423 */ /* 0x000fc80000010003 */
[----:B------:R-:W-:-:S04]  /*4cc0*/  FMUL.FTZ R3, R2, R3 ;  /* 0x0000000302037220 */ /* 0x000fc80000410000 */
[----:B------:R-:W-:-:S04]  /*4cd0*/  FFMA.FTZ R3, R4, R3, R4 ;  /* 0x0000000304037223 */ /* 0x000fc80000010004 */
[----:B------:R-:W-:-:S04]  /*4ce0*/  FMUL.FTZ R0, R3, -2 ;  /* 0xc000000003007820 */ /* 0x000fc80000410000 */
[----:B------:R-:W-:-:S05]  /*4cf0*/  @P0 FFMA.FTZ R3, R5, 1.6832555532455444336, R0 ;  /* 0x3fd774eb05030823 */ /* 0x000fca0000010000 */
[C---:B------:R-:W-:Y:S02]  /*4d00*/  FSETP.NAN.FTZ.AND P0, PT, R3.reuse, R3, PT ;  /* 0x000000030300720b */ /* 0x040fe40003f18000 */
[----:B------:R-:W-:-:S04]  /*4d10*/  LOP3.LUT R0, R3, 0x80000000, R8, 0xb8, !PT ;  /* 0x8000000003007812 */ /* 0x000fc800078eb808 */
[----:B------:R-:W-:-:S07]  /*4d20*/  FSEL R0, R0, R3, !P0 ;  /* 0x0000000300007208 */ /* 0x000fce0004000000 */
.L_x_3054:
[----:B------:R-:W-:Y:S05]  /*4d30*/  BSYNC.RECONVERGENT B3 ;  /* 0x0000000000037941 */ /* 0x000fea0003800200 */
.L_x_3044:
[----:B-1----:R-:W-:Y:S02]  /*4d40*/  LOP3.LUT R10, R13, 0x80000000, R10, 0xb8, !PT ;  /* 0x800000000d0a7812 */ /* 0x002fe400078eb80a */
[----:B------:R-:W-:-:S07]  /*4d50*/  LOP3.LUT R9, R0, 0x80000000, R9, 0xb8, !PT ;  /* 0x8000000000097812 */ /* 0x000fce00078eb809 */
.L_x_3015:
[----:B------:R-:W-:Y:S05]  /*4d60*/  BSYNC.RECONVERGENT B2 ;  /* 0x0000000000027941 */ /* 0x000fea0003800200 */
.L_x_3013:
[----:B------:R-:W0:Y:S01]  /*4d70*/  LDCU.64 UR6, c[0x0][0x580] ;  /* 0x0000b000ff0677ac */ /* 0x000e220008000a00 */
[----:B------:R-:W-:Y:S01]  /*4d80*/  F2FP.F16.F32.PACK_AB R5, R9, R10 ;  /* 0x0000000a0905723e */ /* 0x000fe200000000ff */
        /* <DEDUP_REMOVED lines=17> */
.L_x_3058:
[----:B------:R-:W-:-:S06]  /*4ea0*/  HADD2.F32 R5, -RZ, R5.H0_H0 ;  /* 0x20000005ff057230 */ /* 0x000fcc0000004100 */
[----:B------:R-:W0:Y:S02]  /*4eb0*/  F2I.S64.TRUNC R4, R5 ;  /* 0x0000000500047311 */ /* 0x000e24000020d900 */
[----:B0-----:R1:W-:Y:S01]  /*4ec0*/  STG.E.U8 desc[UR36][R2.64], R4 ;  /* 0x0000000402007986 */ /* 0x0013e2000c101124 */
[----:B------:R-:W-:Y:S05]  /*4ed0*/  BRA `(.L_x_3060) ;  /* 0x0000000c00747947 */ /* 0x000fea0003800000 */
.L_x_3057:
        /* <DEDUP_REMOVED lines=10> */
.L_x_3062:
[----:B------:R-:W-:-:S06]  /*4f80*/  HADD2.F32 R5, -RZ, R5.H0_H0 ;  /* 0x20000005ff057230 */ /* 0x000fcc0000004100 */
[----:B------:R-:W0:Y:S02]  /*4f90*/  F2I.FTZ.TRUNC.NTZ R5, R5 ;  /* 0x0000000500057305 */ /* 0x000e24000021f100 */
[----:B0-----:R3:W-:Y:S01]  /*4fa0*/  STG.E desc[UR36][R2.64], R5 ;  /* 0x0000000502007986 */ /* 0x0017e2000c101924 */
[----:B------:R-:W-:Y:S05]  /*4fb0*/  BRA `(.L_x_3060) ;  /* 0x0000000c003c7947 */ /* 0x000fea0003800000 */
.L_x_3061:
[----:B------:R-:W-:-:S06]  /*4fc0*/  HADD2.F32 R5, -RZ, R5.H0_H0 ;  /* 0x20000005ff057230 */ /* 0x000fcc0000004100 */
[----:B------:R-:W0:Y:S02]  /*4fd0*/  F2I.FTZ.TRUNC.NTZ R5, R5 ;  /* 0x0000000500057305 */ /* 0x000e24000021f100 */
[----:B0-----:R2:W-:Y:S01]  /*4fe0*/  STG.E.U16 desc[UR36][R2.64], R5 ;  /* 0x0000000502007986 */ /* 0x0015e2000c101524 */
[----:B------:R-:W-:Y:S05]  /*4ff0*/  BRA `(.L_x_3060) ;  /* 0x0000000c002c7947 */ /* 0x000fea0003800000 */
.L_x_3056:
        /* <DEDUP_REMOVED lines=9> */
.L_x_3064:
[----:B------:R0:W-:Y:S01]  /*5090*/  STG.E.U16 desc[UR36][R2.64], R5 ;  /* 0x0000000502007986 */ /* 0x0001e2000c101524 */
[----:B------:R-:W-:Y:S05]  /*50a0*/  BRA `(.L_x_3060) ;  /* 0x0000000c00007947 */ /* 0x000fea0003800000 */
.L_x_3063:
[----:B------:R-:W-:-:S09]  /*50b0*/  UISETP.NE.AND UP0, UPT, UR4, 0x7, UPT ;  /* 0x000000070400788c */ /* 0x000fd2000bf05270 */
[----:B------:R-:W-:Y:S05]  /*50c0*/  BRA.U !UP0, `(.L_x_3065) ;  /* 0x0000000108287547 */ /* 0x000fea000b800000 */
[----:B------:R-:W-:-:S09]  /*50d0*/  UISETP.NE.AND UP0, UPT, UR4, 0x8, UPT ;  /* 0x000000080400788c */ /* 0x000fd2000bf05270 */
[----:B------:R-:W-:Y:S05]  /*50e0*/  BRA.U !UP0, `(.L_x_3066) ;  /* 0x0000000108187547 */ /* 0x000fea000b800000 */
[----:B------:R-:W-:-:S09]  /*50f0*/  UISETP.NE.AND UP0, UPT, UR4, 0x9, UPT ;  /* 0x000000090400788c */ /* 0x000fd2000bf05270 */
[----:B------:R-:W-:Y:S05]  /*5100*/  BRA.U UP0, `(.L_x_3059) ;  /* 0x0000000900487547 */ /* 0x000fea000b800000 */
[--C-:B------:R-:W-:Y:S02]  /*5110*/  HADD2.F32 R4, -RZ, R5.reuse.H0_H0 ;  /* 0x20000005ff047230 */ /* 0x100fe40000004100 */
[----:B------:R-:W-:-:S05]  /*5120*/  HADD2.F32 R5, -RZ, R5.H1_H1 ;  /* 0x30000005ff057230 */ /* 0x000fca0000004100 */
[----:B------:R0:W-:Y:S01]  /*5130*/  STG.E.64 desc[UR36][R2.64], R4 ;  /* 0x0000000402007986 */ /* 0x0001e2000c101b24 */
[----:B------:R-:W-:Y:S05]  /*5140*/  BRA `(.L_x_3060) ;  /* 0x0000000800d87947 */ /* 0x000fea0003800000 */
.L_x_3066:
[----:B------:R0:W-:Y:S01]  /*5150*/  STG.E desc[UR36][R2.64], R5 ;  /* 0x0000000502007986 */ /* 0x0001e2000c101924 */
[----:B------:R-:W-:Y:S05]  /*5160*/  BRA `(.L_x_3060) ;  /* 0x0000000800d07947 */ /* 0x000fea0003800000 */
.L_x_3065:
[----:B------:R-:W-:-:S05]  /*5170*/  HADD2.F32 R4, -RZ, R5.H0_H0 ;  /* 0x20000005ff047230 */ /* 0x000fca0000004100 */
[----:B------:R-:W-:-:S06]  /*5180*/  FMUL.FTZ R4, R4, 1 ;  /* 0x3f80000004047820 */ /* 0x000fcc0000410000 */
[----:B------:R-:W0:Y:S02]  /*5190*/  F2F.F64.F32 R4, R4 ;  /* 0x0000000400047310 */ /* 0x000e240000201800 */
[----:B0-----:R0:W-:Y:S01]  /*51a0*/  STG.E.64 desc[UR36][R2.64], R4 ;  /* 0x0000000402007986 */ /* 0x0011e2000c101b24 */
[----:B------:R-:W-:Y:S05]  /*51b0*/  BRA `(.L_x_3060) ;  /* 0x0000000800bc7947 */ /* 0x000fea0003800000 */
.L_x_3055:
        /* <DEDUP_REMOVED lines=9> */
[----:B------:R-:W-:-:S13]  /*5250*/  FSETP.NEU.FTZ.AND P0, PT, R0, RZ, PT ;  /* 0x000000ff0000720b */ /* 0x000fda0003f1d000 */
[----:B------:R-:W-:-:S05]  /*5260*/  @!P0 HADD2.F32 R5, -RZ, R5.H1_H1 ;  /* 0x30000005ff058230 */ /* 0x000fca0000004100 */
[----:B------:R-:W-:-:S04]  /*5270*/  FSETP.NEU.OR P0, PT, R5, RZ, P0 ;  /* 0x000000ff0500720b */ /* 0x000fc8000070d400 */
[----:B------:R-:W-:-:S05]  /*5280*/  SEL R5, RZ, 0x1, !P0 ;  /* 0x00000001ff057807 */ /* 0x000fca0004000000 */
[----:B------:R0:W-:Y:S01]  /*5290*/  STG.E.U8 desc[UR36][R2.64], R5 ;  /* 0x0000000502007986 */ /* 0x0001e2000c101124 */
[----:B------:R-:W-:Y:S05]  /*52a0*/  BRA `(.L_x_3060) ;  /* 0x0000000800807947 */ /* 0x000fea0003800000 */
.L_x_3069:
[--C-:B------:R-:W-:Y:S02]  /*52b0*/  HADD2.F32 R6, -RZ, R5.reuse.H1_H1 ;  /* 0x30000005ff067230 */ /* 0x100fe40000004100 */
[----:B------:R-:W-:-:S03]  /*52c0*/  HADD2.F32 R0, -RZ, R5.H0_H0 ;  /* 0x20000005ff007230 */ /* 0x000fc60000004100 */
[----:B------:R-:W-:Y:S02]  /*52d0*/  FMUL.FTZ R6, R6, 1 ;  /* 0x3f80000006067820 */ /* 0x000fe40000410000 */
[----:B------:R-:W-:-:S04]  /*52e0*/  FMUL.FTZ R0, R0, 1 ;  /* 0x3f80000000007820 */ /* 0x000fc80000410000 */
[----:B------:R-:W-:Y:S08]  /*52f0*/  F2F.F64.F32 R4, R0 ;  /* 0x0000000000047310 */ /* 0x000ff00000201800 */
[----:B------:R-:W0:Y:S02]  /*5300*/  F2F.F64.F32 R6, R6 ;  /* 0x0000000600067310 */ /* 0x000e240000201800 */
[----:B0-----:R0:W-:Y:S01]  /*5310*/  STG.E.128 desc[UR36][R2.64], R4 ;  /* 0x0000000402007986 */ /* 0x0011e2000c101d24 */
[----:B------:R-:W-:Y:S05]  /*5320*/  BRA `(.L_x_3060) ;  /* 0x0000000800607947 */ /* 0x000fea0003800000 */
.L_x_3068:
        /* <DEDUP_REMOVED lines=19> */
.L_x_3073:
[----:B------:R-:W-:Y:S05]  /*5460*/  BSYNC.RECONVERGENT B0 ;  /* 0x0000000000007941 */ /* 0x000fea0003800200 */
.L_x_3072:
[----:B------:R-:W-:-:S05]  /*5470*/  LOP3.LUT R5, R0, 0x80, R5, 0xf8, !PT ;  /* 0x0000008000057812 */ /* 0x000fca00078ef805 */
[----:B------:R0:W-:Y:S01]  /*5480*/  STG.E.U8 desc[UR36][R2.64], R5 ;  /* 0x0000000502007986 */ /* 0x0001e2000c101124 */
[----:B------:R-:W-:Y:S05]  /*5490*/  BRA `(.L_x_3060) ;  /* 0x0000000800047947 */ /* 0x000fea0003800000 */
.L_x_3071:
        /* <DEDUP_REMOVED lines=15> */
.L_x_3075:
[----:B------:R-:W-:Y:S05]  /*5590*/  BSYNC.RECONVERGENT B0 ;  /* 0x0000000000007941 */ /* 0x000fea0003800200 */
.L_x_3074:
[----:B------:R-:W-:-:S05]  /*55a0*/  LOP3.LUT R5, R0, 0x80, R5, 0xf8, !PT ;  /* 0x0000008000057812 */ /* 0x000fca00078ef805 */
[----:B------:R0:W-:Y:S01]  /*55b0*/  STG.E.U8 desc[UR36][R2.64], R5 ;  /* 0x0000000502007986 */ /* 0x0001e2000c101124 */
[----:B------:R-:W-:Y:S05]  /*55c0*/  BRA `(.L_x_3060) ;  /* 0x0000000400b87947 */ /* 0x000fea0003800000 */
.L_x_3070:
[----:B------:R-:W-:-:S05]  /*55d0*/  HADD2.F32 R0, -RZ, R5.H0_H0 ;  /* 0x20000005ff007230 */ /* 0x000fca0000004100 */
[----:B------:R-:W-:-:S05]  /*55e0*/  F2FP.BF16.F32.PACK_AB R0, RZ, R0 ;  /* 0x00000000ff00723e */ /* 0x000fca00000010ff */
[----:B------:R0:W-:Y:S01]  /*55f0*/  STG.E.U16 desc[UR36][R2.64], R0 ;  /* 0x0000000002007986 */ /* 0x0001e2000c101524 */
[----:B------:R-:W-:Y:S05]  /*5600*/  BRA `(.L_x_3060) ;  /* 0x0000000400a87947 */ /* 0x000fea0003800000 */
.L_x_3067:
        /* <DEDUP_REMOVED lines=12> */
.L_x_3078:
        /* <DEDUP_REMOVED lines=13> */
.L_x_3081:
[----:B------:R-:W-:-:S04]  /*57a0*/  SHF.R.U32.HI R0, RZ, 0x14, R5 ;  /* 0x00000014ff007819 */ /* 0x000fc80000011605 */
[----:B------:R-:W-:-:S04]  /*57b0*/  LOP3.LUT R0, R0, 0x1, RZ, 0xc0, !PT ;  /* 0x0000000100007812 */ /* 0x000fc800078ec0ff */
[----:B------:R-:W-:-:S04]  /*57c0*/  IADD3 R0, PT, PT, R5, 0x487ffff, R0 ;  /* 0x0487ffff05007810 */ /* 0x000fc80007ffe000 */
[----:B------:R-:W-:-:S04]  /*57d0*/  SHF.R.U32.HI R0, RZ, 0x14, R0 ;  /* 0x00000014ff007819 */ /* 0x000fc80000011600 */
[----:B------:R-:W-:-:S07]  /*57e0*/  LOP3.LUT R4, R0, 0xff, RZ, 0xc0, !PT ;  /* 0x000000ff00047812 */ /* 0x000fce00078ec0ff */
.L_x_3082:
[----:B------:R-:W-:-:S04]  /*57f0*/  SHF.R.U32.HI R5, RZ, 0x18, R5 ;  /* 0x00000018ff057819 */ /* 0x000fc80000011605 */
[----:B------:R-:W-:-:S04]  /*5800*/  LOP3.LUT R4, R4, 0x80, R5, 0xf8, !PT ;  /* 0x0000008004047812 */ /* 0x000fc800078ef805 */
[----:B------:R-:W-:-:S07]  /*5810*/  PRMT R0, R4, 0x7610, R0 ;  /* 0x0000761004007816 */ /* 0x000fce0000000000 */
.L_x_3080:
[----:B------:R-:W-:Y:S05]  /*5820*/  BSYNC.RECONVERGENT B0 ;  /* 0x0000000000007941 */ /* 0x000fea0003800200 */
.L_x_3079:
[----:B------:R0:W-:Y:S01]  /*5830*/  STG.E.U8 desc[UR36][R2.64], R0 ;  /* 0x0000000002007986 */ /* 0x0001e2000c101124 */
[----:B------:R-:W-:Y:S05]  /*5840*/  BRA `(.L_x_3060) ;  /* 0x0000000400187947 */ /* 0x000fea0003800000 */
.L_x_3077:
[----:B------:R-:W-:Y:S01]  /*5850*/  HADD2.F32 R5, -RZ, R5.H0_H0 ;  /* 0x20000005ff057230 */ /* 0x000fe20000004100 */
[----:B------:R-:W-:Y:S01]  /*5860*/  BSSY.RECONVERGENT B0, `(.L_x_3083) ;  /* 0x0000014000007945 */ /* 0x000fe20003800200 */
[----:B------:R-:W-:-:S03]  /*5870*/  HFMA2 R0, -RZ, RZ, 0, 7.62939453125e-06 ;  /* 0x00000080ff007431 */ /* 0x000fc600000001ff */
        /* <DEDUP_REMOVED lines=10> */
.L_x_3085:
[----:B------:R-:W-:-:S04]  /*5920*/  SHF.R.U32.HI R0, RZ, 0x15, R5 ;  /* 0x00000015ff007819 */ /* 0x000fc80000011605 */
[----:B------:R-:W-:-:S04]  /*5930*/  LOP3.LUT R0, R0, 0x1, RZ, 0xc0, !PT ;  /* 0x0000000100007812 */ /* 0x000fc800078ec0ff */
[----:B------:R-:W-:-:S04]  /*5940*/  IADD3 R0, PT, PT, R5, 0x88fffff, R0 ;  /* 0x088fffff05007810 */ /* 0x000fc80007ffe000 */
[----:B------:R-:W-:-:S04]  /*5950*/  SHF.R.U32.HI R0, RZ, 0x15, R0 ;  /* 0x00000015ff007819 */ /* 0x000fc80000011600 */
[----:B------:R-:W-:-:S07]  /*5960*/  LOP3.LUT R4, R0, 0xff, RZ, 0xc0, !PT ;  /* 0x000000ff00047812 */ /* 0x000fce00078ec0ff */
.L_x_3086:
[----:B------:R-:W-:-:S04]  /*5970*/  SHF.R.U32.HI R5, RZ, 0x18, R5 ;  /* 0x00000018ff057819 */ /* 0x000fc80000011605 */
[----:B------:R-:W-:-:S04]  /*5980*/  LOP3.LUT R4, R4, 0x80, R5, 0xf8, !PT ;  /* 0x0000008004047812 */ /* 0x000fc800078ef805 */
[----:B------:R-:W-:-:S07]  /*5990*/  PRMT R0, R4, 0x7610, R0 ;  /* 0x0000761004007816 */ /* 0x000fce0000000000 */
.L_x_3084:
[----:B------:R-:W-:Y:S05]  /*59a0*/  BSYNC.RECONVERGENT B0 ;  /* 0x0000000000007941 */ /* 0x000fea0003800200 */
.L_x_3083:
[----:B------:R0:W-:Y:S01]  /*59b0*/  STG.E.U8 desc[UR36][R2.64], R0 ;  /* 0x0000000002007986 */ /* 0x0001e2000c101124 */
[----:B------:R-:W-:Y:S05]  /*59c0*/  BRA `(.L_x_3060) ;  /* 0x0000000000b87947 */ /* 0x000fea0003800000 */
.L_x_3076:
[----:B------:R-:W-:-:S09]  /*59d0*/  UISETP.NE.AND UP0, UPT, UR4, 0x1c, UPT ;  /* 0x0000001c0400788c */ /* 0x000fd2000bf05270 */
[----:B------:R-:W-:Y:S05]  /*59e0*/  BRA.U !UP0, `(.L_x_3087) ;  /* 0x0000000108a47547 */ /* 0x000fea000b800000 */
[----:B------:R-:W-:-:S09]  /*59f0*/  UISETP.NE.AND UP0, UPT, UR4, 0x1d, UPT ;  /* 0x0000001d0400788c */ /* 0x000fd2000bf05270 */
[----:B------:R-:W-:Y:S05]  /*5a00*/  BRA.U !UP0, `(.L_x_3088) ;  /* 0x00000001088c7547 */ /* 0x000fea000b800000 */
[----:B------:R-:W-:-:S09]  /*5a10*/  UISETP.NE.AND UP0, UPT, UR4, 0x2c, UPT ;  /* 0x0000002c0400788c */ /* 0x000fd2000bf05270 */
[----:B------:R-:W-:Y:S05]  /*5a20*/  BRA.U !UP0, `(.L_x_3089) ;  /* 0x0000000108447547 */ /* 0x000fea000b800000 */
.L_x_3059:
[----:B------:R-:W-:Y:S01]  /*5a30*/  MOV R0, 0x0 ;  /* 0x0000000000007802 */ /* 0x000fe20000000f00 */
[----:B------:R-:W0:Y:S01]  /*5a40*/  LDCU.64 UR6, c[0x4][0x158] ;  /* 0x01002b00ff0677ac */ /* 0x000e220008000a00 */
[----:B------:R-:W-:Y:S02]  /*5a50*/  HFMA2 R12, -RZ, RZ, 0, 5.9604644775390625e-08 ;  /* 0x00000001ff0c7431 */ /* 0x000fe400000001ff */
[----:B------:R-:W-:Y:S01]  /*5a60*/  IMAD.MOV.U32 R8, RZ, RZ, 0x65 ;  /* 0x00000065ff087424 */ /* 0x000fe200078e00ff */
[----:B------:R1:W2:Y:S01]  /*5a70*/  LDC.64 R2, c[0x4][R0] ;  /* 0x0100000000027b82 */ /* 0x0002a20000000a00 */
[----:B------:R-:W3:Y:S01]  /*5a80*/  LDCU.64 UR8, c[0x4][0x160] ;  /* 0x01002c00ff0877ac */ /* 0x000ee20008000a00 */
[----:B------:R-:W-:Y:S01]  /*5a90*/  MOV R13, RZ ;  /* 0x000000ff000d7202 */ /* 0x000fe20000000f00 */
[----:B------:R-:W4:Y:S01]  /*5aa0*/  LDCU.64 UR4, c[0x4][0x30] ;  /* 0x01000600ff0477ac */ /* 0x000f220008000a00 */
[----:B0-----:R-:W-:Y:S01]  /*5ab0*/  IMAD.U32 R4, RZ, RZ, UR6 ;  /* 0x00000006ff047e24 */ /* 0x001fe2000f8e00ff */
[----:B------:R-:W-:-:S02]  /*5ac0*/  MOV R5, UR7 ;  /* 0x0000000700057c02 */ /* 0x000fc40008000f00 */
[----:B---3--:R-:W-:Y:S01]  /*5ad0*/  MOV R6, UR8 ;  /* 0x0000000800067c02 */ /* 0x008fe20008000f00 */
[----:B------:R-:W-:Y:S01]  /*5ae0*/  IMAD.U32 R7, RZ, RZ, UR9 ;  /* 0x00000009ff077e24 */ /* 0x000fe2000f8e00ff */
[----:B----4-:R-:W-:Y:S02]  /*5af0*/  MOV R10, UR4 ;  /* 0x00000004000a7c02 */ /* 0x010fe40008000f00 */
[----:B-1----:R-:W-:-:S07]  /*5b00*/  MOV R11, UR5 ;  /* 0x00000005000b7c02 */ /* 0x002fce0008000f00 */
[----:B------:R-:W-:-:S07]  /*5b10*/  LEPC R20, `(.L_x_3090) ;  /* 0x000000001014794e */ /* 0x000fce0000000000 */
[----:B--2---:R-:W-:Y:S05]  /*5b20*/  CALL.ABS.NOINC R2 ;  /* 0x0000000002007343 */ /* 0x004fea0003c00000 */
.L_x_3090:
[----:B------:R-:W-:Y:S05]  /*5b30*/  BRA `(.L_x_3060) ;  /* 0x00000000005c7947 */ /* 0x000fea0003800000 */
.L_x_3089:
        /* <DEDUP_REMOVED lines=12> */
[----:B------:R-:W-:-:S05]  /*5c00*/  @!P0 IADD3 R0, PT, PT, R6, RZ, RZ ;  /* 0x000000ff06008210 */ /* 0x000fca0007ffe0ff */
[----:B------:R-:W-:-:S05]  /*5c10*/  @P2 IMAD.MOV.U32 R5, RZ, RZ, R0 ;  /* 0x000000ffff052224 */ /* 0x000fca00078e0000 */
[----:B------:R0:W-:Y:S01]  /*5c20*/  STG.E.U8 desc[UR36][R2.64], R5 ;  /* 0x0000000502007986 */ /* 0x0001e2000c101124 */
[----:B------:R-:W-:Y:S05]  /*5c30*/  BRA `(.L_x_3060) ;  /* 0x00000000001c7947 */ /* 0x000fea0003800000 */
.L_x_3088:
[----:B------:R-:W-:-:S06]  /*5c40*/  HADD2.F32 R5, -RZ, R5.H0_H0 ;  /* 0x20000005ff057230 */ /* 0x000fcc0000004100 */
[----:B------:R-:W0:Y:S02]  /*5c50*/  F2I.U64.TRUNC R4, R5 ;  /* 0x0000000500047311 */ /* 0x000e24000020d800 */
[----:B0-----:R0:W-:Y:S01]  /*5c60*/  STG.E.64 desc[UR36][R2.64], R4 ;  /* 0x0000000402007986 */ /* 0x0011e2000c101b24 */
[----:B------:R-:W-:Y:S05]  /*5c70*/  BRA `(.L_x_3060) ;  /* 0x00000000000c7947 */ /* 0x000fea0003800000 */
.L_x_3087:
[----:B------:R-:W-:-:S06]  /*5c80*/  HADD2.F32 R5, -RZ, R5.H0_H0 ;  /* 0x20000005ff057230 */ /* 0x000fcc0000004100 */
[----:B------:R-:W0:Y:S02]  /*5c90*/  F2I.FTZ.U32.TRUNC.NTZ R5, R5 ;  /* 0x0000000500057305 */ /* 0x000e24000021f000 */
[----:B0-----:R0:W-:Y:S02]  /*5ca0*/  STG.E desc[UR36][R2.64], R5 ;  /* 0x0000000502007986 */ /* 0x0011e4000c101924 */
.L_x_3060:
[----:B------:R-:W-:-:S07]  /*5cb0*/  IADD3 R17, PT, PT, R17, 0x80, RZ ;  /* 0x0000008011117810 */ /* 0x000fce0007ffe0ff */
.L_x_2977:
[----:B------:R-:W-:Y:S05]  /*5cc0*/  BSYNC.RECONVERGENT B6 ;  /* 0x0000000000067941 */ /* 0x000fea0003800200 */
.L_x_2976:
        /* <DEDUP_REMOVED lines=302> */
[----:B------:R-:W-:-:S04]  /*6fb0*/  SHF.R.U32.HI R2, RZ, UR5, R2 ;  /* 0x00000005ff027c19 */ /* 0x000fc80008011602 */
[----:B------:R-:W-:-:S05]  /*6fc0*/  IADD3 R3, PT, PT, -R2, RZ, RZ ;  /* 0x000000ff02037210 */ /* 0x000fca0007ffe1ff */
[----:B-1----:R-:W-:-:S04]  /*6fd0*/  IMAD R5, R3, UR6, R5 ;  /* 0x0000000603057c24 */ /* 0x002fc8000f8e0205 */
[C---:B--2---:R-:W-:Y:S02]  /*6fe0*/  IMAD R16, R5.reuse, UR8, R16 ;  /* 0x0000000805107c24 */ /* 0x044fe4000f8e0210 */
[----:B------:R-:W-:-:S07]  /*6ff0*/  IMAD R0, R5, UR9, R0 ;  /* 0x0000000905007c24 */ /* 0x000fce000f8e0200 */
.L_x_3093:
        /* <DEDUP_REMOVED lines=19> */
.L_x_3097:
[----:B------:R0:W2:Y:S02]  /*7130*/  LDG.E.U8 R2, desc[UR36][R2.64] ;  /* 0x0000002402027981 */ /* 0x0000a4000c1e1100 */
[----:B0-----:R-:W-:Y:S02]  /*7140*/  PRMT R3, R3, 0x5410, RZ ;  /* 0x0000541003037816 */ /* 0x001fe400000000ff */
[----:B--2---:R-:W-:-:S04]  /*7150*/  I2FP.F32.U32 R10, R2 ;  /* 0x00000002000a7245 */ /* 0x004fc80000201000 */
[----:B------:R-:W-:Y:S01]  /*7160*/  F2FP.F16.F32.PACK_AB R10, RZ, R10 ;  /* 0x0000000aff0a723e */ /* 0x000fe200000000ff */
[----:B------:R-:W-:Y:S06]  /*7170*/  BRA `(.L_x_3099) ;  /* 0x0000000c00e47947 */ /* 0x000fec0003800000 */
.L_x_3096:
        /* <DEDUP_REMOVED lines=11> */
.L_x_3101:
[----:B------:R0:W2:Y:S02]  /*7230*/  LDG.E R2, desc[UR36][R2.64] ;  /* 0x0000002402027981 */ /* 0x0000a4000c1e1900 */
[----:B0-----:R-:W-:Y:S02]  /*7240*/  PRMT R3, R3, 0x5410, RZ ;  /* 0x0000541003037816 */ /* 0x001fe400000000ff */
[----:B--2---:R-:W-:-:S04]  /*7250*/  I2FP.F32.S32 R10, R2 ;  /* 0x00000002000a7245 */ /* 0x004fc80000201400 */
[----:B------:R-:W-:Y:S01]  /*7260*/  F2FP.F16.F32.PACK_AB R10, RZ, R10 ;  /* 0x0000000aff0a723e */ /* 0x000fe200000000ff */
[----:B------:R-:W-:Y:S06]  /*7270*/  BRA `(.L_x_3099) ;  /* 0x0000000c00a47947 */ /* 0x000fec0003800000 */
.L_x_3100:
[----:B------:R0:W2:Y:S02]  /*7280*/  LDG.E.U16 R2, desc[UR36][R2.64] ;  /* 0x0000002402027981 */ /* 0x0000a4000c1e1500 */
[----:B0-----:R-:W-:Y:S01]  /*7290*/  PRMT R3, R3, 0x5410, RZ ;  /* 0x0000541003037816 */ /* 0x001fe200000000ff */
[----:B--2---:R-:W0:Y:S02]  /*72a0*/  I2F.S16 R10, R2 ;  /* 0x00000002000a7306 */ /* 0x004e240000101400 */
[----:B0-----:R-:W-:Y:S01]  /*72b0*/  F2FP.F16.F32.PACK_AB R10, RZ, R10 ;  /* 0x0000000aff0a723e */ /* 0x001fe200000000ff */
[----:B------:R-:W-:Y:S06]  /*72c0*/  BRA `(.L_x_3099) ;  /* 0x0000000c00907947 */ /* 0x000fec0003800000 */
.L_x_3095:
        /* <DEDUP_REMOVED lines=10> */
.L_x_3103:
[----:B------:R0:W2:Y:S02]  /*7370*/  LDG.E.U16 R10, desc[UR36][R2.64] ;  /* 0x00000024020a7981 */ /* 0x0000a4000c1e1500 */
[----:B0-----:R-:W-:Y:S01]  /*7380*/  PRMT R3, R3, 0x5410, RZ ;  /* 0x0000541003037816 */ /* 0x001fe200000000ff */
[----:B--2---:R-:W-:-:S05]  /*7390*/  HADD2.F32 R10, -RZ, R10.H0_H0 ;  /* 0x2000000aff0a7230 */ /* 0x004fca0000004100 */
[----:B------:R-:W-:Y:S01]  /*73a0*/  F2FP.F16.F32.PACK_AB R10, RZ, R10 ;  /* 0x0000000aff0a723e */ /* 0x000fe200000000ff */
[----:B------:R-:W-:Y:S06]  /*73b0*/  BRA `(.L_x_3099) ;  /* 0x0000000c00547947 */ /* 0x000fec0003800000 */
.L_x_3102:
        /* <DEDUP_REMOVED lines=10> */
.L_x_3105:
[----:B------:R-:W2:Y:S02]  /*7460*/  LDG.E R2, desc[UR36][R2.64] ;  /* 0x0000002402027981 */ /* 0x000ea4000c1e1900 */
[----:B--2---:R-:W-:Y:S02]  /*7470*/  PRMT R10, R2, 0x7610, R10 ;  /* 0x00007610020a7816 */ /* 0x004fe4000000000a */
[----:B------:R-:W-:Y:S01]  /*7480*/  PRMT R3, R3, 0x7610, R2 ;  /* 0x0000761003037816 */ /* 0x000fe20000000002 */
[----:B------:R-:W-:Y:S06]  /*7490*/  BRA `(.L_x_3099) ;  /* 0x0000000c001c7947 */ /* 0x000fec0003800000 */
.L_x_3104:
        /* <DEDUP_REMOVED lines=9> */
.L_x_3094:
        /* <DEDUP_REMOVED lines=14> */
.L_x_3108:
        /* <DEDUP_REMOVED lines=13> */
.L_x_3107:
        /* <DEDUP_REMOVED lines=8> */
[----:B0-----:R-:W-:Y:S02]  /*7760*/  PRMT R3, R3, 0x5410, RZ ;  /* 0x0000541003037816 */ /* 0x001fe400000000ff */
[----:B--2---:R-:W-:-:S04]  /*7770*/  SHF.L.U32 R0, R0, 0x18, RZ ;  /* 0x0000001800007819 */ /* 0x004fc800000006ff */
[C---:B------:R-:W-:Y:S02]  /*7780*/  LOP3.LUT R4, R0.reuse, 0x7f000000, RZ, 0xc0, !PT ;  /* 0x7f00000000047812 */ /* 0x040fe400078ec0ff */
[----:B------:R-:W-:Y:S02]  /*7790*/  LOP3.LUT P0, RZ, R0, 0x7f000000, RZ, 0xc0, !PT ;  /* 0x7f00000000ff7812 */ /* 0x000fe4000780c0ff */
[----:B------:R-:W0:Y:S02]  /*77a0*/  FLO.U32 R5, R4 ;  /* 0x0000000400057300 */ /* 0x000e2400000e0000 */
[----:B0-----:R-:W-:-:S05]  /*77b0*/  IMAD.MOV R5, RZ, RZ, -R5 ;  /* 0x000000ffff057224 */ /* 0x001fca00078e0a05 */
[----:B------:R-:W-:-:S04]  /*77c0*/  VIADDMNMX.U32 R5, R5, R6, 0x4, !PT ;  /* 0x0000000405057446 */ /* 0x000fc80007800006 */
[----:B------:R-:W-:-:S04]  /*77d0*/  IADD3 R5, PT, PT, R5, -0x4, RZ ;  /* 0xfffffffc05057810 */ /* 0x000fc80007ffe0ff */
        /* <DEDUP_REMOVED lines=9> */
[----:B------:R-:W-:Y:S01]  /*7870*/  F2FP.F16.F32.PACK_AB R10, RZ, R5 ;  /* 0x00000005ff0a723e */ /* 0x000fe200000000ff */
[----:B------:R-:W-:Y:S06]  /*7880*/  BRA `(.L_x_3099) ;  /* 0x0000000800207947 */ /* 0x000fec0003800000 */
.L_x_3110:
[----:B------:R0:W2:Y:S02]  /*7890*/  LDG.E.U8 R2, desc[UR36][R2.64] ;  /* 0x0000002402027981 */ /* 0x0000a4000c1e1100 */
[----:B0-----:R-:W-:Y:S02]  /*78a0*/  PRMT R3, R3, 0x5410, RZ ;  /* 0x0000541003037816 */ /* 0x001fe400000000ff */
        /* <DEDUP_REMOVED lines=12> */
.L_x_3109:
[----:B------:R0:W2:Y:S02]  /*7970*/  LDG.E.U16 R10, desc[UR36][R2.64] ;  /* 0x00000024020a7981 */ /* 0x0000a4000c1e1500 */
[----:B0-----:R-:W-:Y:S02]  /*7980*/  PRMT R3, R3, 0x5410, RZ ;  /* 0x0000541003037816 */ /* 0x001fe400000000ff */
[----:B--2---:R-:W-:-:S04]  /*7990*/  SHF.L.U32 R10, R10, 0x10, RZ ;  /* 0x000000100a0a7819 */ /* 0x004fc800000006ff */
[----:B------:R-:W-:Y:S01]  /*79a0*/  F2FP.F16.F32.PACK_AB R10, RZ, R10 ;  /* 0x0000000aff0a723e */ /* 0x000fe200000000ff */
[----:B------:R-:W-:Y:S06]  /*79b0*/  BRA `(.L_x_3099) ;  /* 0x0000000400d47947 */ /* 0x000fec0003800000 */
.L_x_3106:
        /* <DEDUP_REMOVED lines=13> */
.L_x_3113:
        /* <DEDUP_REMOVED lines=21> */
.L_x_3117:
[----:B------:R-:W-:Y:S05]  /*7be0*/  BSYNC.RECONVERGENT B1 ;  /* 0x0000000000017941 */ /* 0x000fea0003800200 */
.L_x_3116:
[----:B------:R-:W-:Y:S01]  /*7bf0*/  IMAD.SHL.U32 R0, R0, 0x100000, RZ ;  /* 0x0010000000007824 */ /* 0x000fe200078e00ff */
[----:B------:R-:W-:-:S04]  /*7c00*/  LEA R2, R2, 0x3b800000, 0x17 ;  /* 0x3b80000002027811 */ /* 0x000fc800078eb8ff */
[----:B------:R-:W-:-:S07]  /*7c10*/  LOP3.LUT R10, R2, R0, R7, 0xfe, !PT ;  /* 0x00000000020a7212 */ /* 0x000fce00078efe07 */
.L_x_3115:
[----:B------:R-:W-:Y:S05]  /*7c20*/  BSYNC.RECONVERGENT B0 ;  /* 0x0000000000007941 */ /* 0x000fea0003800200 */
.L_x_3114:
[----:B------:R-:W-:Y:S02]  /*7c30*/  F2FP.F16.F32.PACK_AB R10, RZ, R10 ;  /* 0x0000000aff0a723e */ /* 0x000fe400000000ff */
[----:B------:R-:W-:Y:S01]  /*7c40*/  PRMT R3, R3, 0x5410, RZ ;  /* 0x0000541003037816 */ /* 0x000fe200000000ff */
[----:B------:R-:W-:Y:S06]  /*7c50*/  BRA `(.L_x_3099) ;  /* 0x00000004002c7947 */ /* 0x000fec0003800000 */
.L_x_3112:
[----:B------:R-:W2:Y:S01]  /*7c60*/  LDG.E.U8 R3, desc[UR36][R2.64] ;  /* 0x0000002402037981 */ /* 0x000ea2000c1e1100 */
[----:B------:R-:W-:Y:S01]  /*7c70*/  BSSY.RECONVERGENT B0, `(.L_x_3118) ;  /* 0x0000018000007945 */ /* 0x000fe20003800200 */
[----:B------:R-:W-:Y:S02]  /*7c80*/  MOV R10, RZ ;  /* 0x000000ff000a7202 */ /* 0x000fe40000000f00 */
        /* <DEDUP_REMOVED lines=18> */
.L_x_3121:
[----:B------:R-:W-:Y:S05]  /*7db0*/  BSYNC.RECONVERGENT B1 ;  /* 0x0000000000017941 */ /* 0x000fea0003800200 */
.L_x_3120:
[----:B------:R-:W-:Y:S02]  /*7dc0*/  SHF.L.U32 R0, R0, 0x15, RZ ;  /* 0x0000001500007819 */ /* 0x000fe400000006ff */
[----:B------:R-:W-:-:S04]  /*7dd0*/  LEA R2, R2, 0x37800000, 0x17 ;  /* 0x3780000002027811 */ /* 0x000fc800078eb8ff */
[----:B------:R-:W-:-:S07]  /*7de0*/  LOP3.LUT R10, R2, R0, R7, 0xfe, !PT ;  /* 0x00000000020a7212 */ /* 0x000fce00078efe07 */
.L_x_3119:
[----:B------:R-:W-:Y:S05]  /*7df0*/  BSYNC.RECONVERGENT B0 ;  /* 0x0000000000007941 */ /* 0x000fea0003800200 */
.L_x_3118:
[----:B------:R-:W-:Y:S02]  /*7e00*/  F2FP.F16.F32.PACK_AB R10, RZ, R10 ;  /* 0x0000000aff0a723e */ /* 0x000fe400000000ff */
[----:B------:R-:W-:Y:S01]  /*7e10*/  PRMT R3, R3, 0x5410, RZ ;  /* 0x0000541003037816 */ /* 0x000fe200000000ff */
[----:B------:R-:W-:Y:S06]  /*7e20*/  BRA `(.L_x_3099) ;  /* 0x0000000000b87947 */ /* 0x000fec0003800000 */
.L_x_3111:
        /* <DEDUP_REMOVED lines=12> */
[----:B------:R-:W-:Y:S02]  /*7ef0*/  @!P0 MOV R10, 0x7f800001 ;  /* 0x7f800001000a8802 */ /* 0x000fe40000000f00 */
[----:B------:R-:W-:-:S07]  /*7f00*/  @P0 SHF.L.U32 R10, R2, 0x17, RZ ;  /* 0x00000017020a0819 */ /* 0x000fce00000006ff */
.L_x_3125:
[----:B------:R-:W-:Y:S05]  /*7f10*/  BSYNC.RECONVERGENT B0 ;  /* 0x0000000000007941 */ /* 0x000fea0003800200 */
.L_x_3124:
[----:B------:R-:W-:Y:S02]  /*7f20*/  PRMT R3, R3, 0x5410, RZ ;  /* 0x0000541003037816 */ /* 0x000fe400000000ff */
[----:B------:R-:W-:Y:S01]  /*7f30*/  F2FP.F16.F32.PACK_AB R10, RZ, R10 ;  /* 0x0000000aff0a723e */ /* 0x000fe200000000ff */
[----:B------:R-:W-:Y:S06]  /*7f40*/  BRA `(.L_x_3099) ;  /* 0x0000000000707947 */ /* 0x000fec0003800000 */
.L_x_3098:
        /* <DEDUP_REMOVED lines=16> */
.L_x_3126:
[----:B------:R-:W-:Y:S02]  /*8050*/  PRMT R10, RZ, 0x7610, R10 ;  /* 0x00007610ff0a7816 */ /* 0x000fe4000000000a */
[----:B------:R-:W-:Y:S01]  /*8060*/  PRMT R3, R3, 0x5410, RZ ;  /* 0x0000541003037816 */ /* 0x000fe200000000ff */
[----:B------:R-:W-:Y:S06]  /*8070*/  BRA `(.L_x_3099) ;  /* 0x0000000000247947 */ /* 0x000fec0003800000 */
.L_x_3123:
[----:B------:R-:W2:Y:S02]  /*8080*/  LDG.E.64 R2, desc[UR36][R2.64] ;  /* 0x0000002402027981 */ /* 0x000ea4000c1e1b00 */
[----:B--2---:R0:W1:Y:S02]  /*8090*/  I2F.U64 R10, R2 ;  /* 0x00000002000a7312 */ /* 0x0040640000301000 */
[----:B0-----:R-:W-:Y:S02]  /*80a0*/  PRMT R3, R3, 0x5410, RZ ;  /* 0x0000541003037816 */ /* 0x001fe400000000ff */
[----:B-1----:R-:W-:Y:S01]  /*80b0*/  F2FP.F16.F32.PACK_AB R10, RZ, R10 ;  /* 0x0000000aff0a723e */ /* 0x002fe200000000ff */
[----:B------:R-:W-:Y:S06]  /*80c0*/  BRA `(.L_x_3099) ;  /* 0x0000000000107947 */ /* 0x000fec0003800000 */
.L_x_3122:
[----:B------:R0:W2:Y:S02]  /*80d0*/  LDG.E R2, desc[UR36][R2.64] ;  /* 0x0000002402027981 */ /* 0x0000a4000c1e1900 */
[----:B0-----:R-:W-:Y:S02]  /*80e0*/  PRMT R3, R3, 0x5410, RZ ;  /* 0x0000541003037816 */ /* 0x001fe400000000ff */
[----:B--2---:R-:W-:-:S04]  /*80f0*/  I2FP.F32.U32 R10, R2 ;  /* 0x00000002000a7245 */ /* 0x004fc80000201000 */
[----:B------:R-:W-:-:S07]  /*8100*/  F2FP.F16.F32.PACK_AB R10, RZ, R10 ;  /* 0x0000000aff0a723e */ /* 0x000fce00000000ff */
.L_x_3099:
        /* <DEDUP_REMOVED lines=13> */
[----:B------:R-:W-:-:S04]  /*81e0*/  @!P0 IMAD.MOV.U32 R10, RZ, RZ, R9 ;  /* 0x000000ffff0a8224 */ /* 0x000fc800078e0009 */
[----:B------:R-:W-:Y:S01]  /*81f0*/  @!P0 MOV R9, R0 ;  /* 0x0000000000098202 */ /* 0x000fe20000000f00 */
[----:B------:R-:W-:Y:S06]  /*8200*/  @!P0 BRA `(.L_x_3129) ;  /* 0x0000002400f48947 */ /* 0x000fec0003800000 */
[----:B------:R-:W-:-:S13]  /*8210*/  FSETP.NEU.FTZ.AND P0, PT, R9, RZ, PT ;  /* 0x000000ff0900720b */ /* 0x000fda0003f1d000 */
[----:B------:R-:W-:Y:S01]  /*8220*/  @P0 FADD.FTZ R0, RZ, R10 ;  /* 0x0000000aff000221 */ /* 0x000fe20000010000 */
[----:B------:R-:W-:-:S04]  /*8230*/  @P0 FADD.FTZ R3, RZ, R9 ;  /* 0x00000009ff030221 */ /* 0x000fc80000010000 */
[----:B------:R-:W-:-:S05]  /*8240*/  @P0 FADD.FTZ R9, R0, R3 ;  /* 0x0000000300090221 */ /* 0x000fca0000010000 */
[----:B------:R-:W-:-:S05]  /*8250*/  @P0 MOV R10, R9 ;  /* 0x00000009000a0202 */ /* 0x000fca0000000f00 */
[----:B------:R-:W-:Y:S01]  /*8260*/  @!P0 FADD.FTZ R10, R10, R10 ;  /* 0x0000000a0a0a8221 */ /* 0x000fe20000010000 */
[----:B------:R-:W-:Y:S06]  /*8270*/  BRA `(.L_x_3129) ;  /* 0x0000002400d87947 */ /* 0x000fec0003800000 */
.L_x_3128:
[----:B------:R-:W-:-:S04]  /*8280*/  FMNMX.FTZ R0, |R10|, R11, !PT ;  /* 0x0000000b0a007209 */ /* 0x000fc80007810200 */
[----:B------:R-:W-:-:S13]  /*8290*/  FSETP.GT.FTZ.AND P0, PT, R0, 8388608, PT ;  /* 0x4b0000000000780b */ /* 0x000fda0003f14000 */
[----:B------:R-:W-:Y:S05]  /*82a0*/  @P0 BRA `(.L_x_3130) ;  /* 0x0000001000b40947 */ /* 0x000fea0003800000 */
        /* <DEDUP_REMOVED lines=45> */
[----:B------:R-:W-:-:S06]  /*8580*/  @P0 FFMA.FTZ R7, R6, R6, -1 ;  /* 0xbf80000006070423 */ /* 0x000fcc0000010006 */
[----:B------:R-:W0:Y:S02]  /*8590*/  @P0 MUFU.SQRT R7, R7 ;  /* 0x0000000700070308 */ /* 0x000e240000002000 */
[----:B0-----:R-:W-:-:S06]  /*85a0*/  @P0 FADD.FTZ R8, R6, R7 ;  /* 0x0000000706080221 */ /* 0x001fcc0000010000 */
[----:B------:R-:W0:Y:S02]  /*85b0*/  @P0 MUFU.LG2 R8, R8 ;  /* 0x0000000800080308 */ /* 0x000e240000000c00 */
[----:B0-----:R-:W-:Y:S01]  /*85c0*/  @P0 FMUL.FTZ R13, R8, 0.69314718246459960938 ;  /* 0x3f317218080d0820 */ /* 0x001fe20000410000 */
[----:B------:R-:W-:Y:S06]  /*85d0*/  @P0 BRA `(.L_x_3132) ;  /* 0x0000000400b80947 */ /* 0x000fec0003800000 */
[----:B------:R-:W-:Y:S02]  /*85e0*/  FSETP.NEU.FTZ.AND P1, PT, R11, 1, PT ;  /* 0x3f8000000b00780b */ /* 0x000fe40003f3d000 */
[----:B------:R-:W-:-:S13]  /*85f0*/  FSETP.GEU.FTZ.AND P0, PT, |R10|, 1.1102230246251565404e-16, PT ;  /* 0x250000000a00780b */ /* 0x000fda0003f1e200 */
[----:B------:R-:W-:Y:S05]  /*8600*/  @!P0 BRA !P1, `(.L_x_3133) ;  /* 0x0000000400a88947 */ /* 0x000fea0004800000 */
[----:B------:R-:W-:-:S05]  /*8610*/  FMUL.FTZ R7, |R3|, 1.1920928955078125e-07 ;  /* 0x3400000003077820 */ /* 0x000fca0000410200 */
[----:B------:R-:W-:-:S13]  /*8620*/  FSETP.GE.FTZ.AND P0, PT, |R10|, R7, PT ;  /* 0x000000070a00720b */ /* 0x000fda0003f16200 */
[----:B------:R-:W-:Y:S05]  /*8630*/  @!P0 BRA `(.L_x_3134) ;  /* 0x0000000000f88947 */ /* 0x000fea0003800000 */
[----:B------:R-:W-:Y:S01]  /*8640*/  FSETP.GEU.FTZ.AND P0, PT, R0, RZ, PT ;  /* 0x000000ff0000720b */ /* 0x000fe20003f1e000 */
[----:B------:R-:W-:-:S12]  /*8650*/  BSSY.RECONVERGENT B1, `(.L_x_3135) ;  /* 0x000000b000017945 */ /* 0x000fd80003800200 */
[----:B------:R-:W-:Y:S05]  /*8660*/  @!P0 BRA `(.L_x_3136) ;  /* 0x00000000001c8947 */ /* 0x000fea0003800000 */
[----:B------:R-:W-:-:S13]  /*8670*/  FSETP.NEU.FTZ.AND P0, PT, R0, RZ, PT ;  /* 0x000000ff0000720b */ /* 0x000fda0003f1d000 */
[----:B------:R-:W-:Y:S01]  /*8680*/  @P0 FADD.FTZ R8, R0, R5 ;  /* 0x0000000500080221 */ /* 0x000fe20000010000 */
[----:B------:R-:W-:-:S05]  /*8690*/  @P0 FMUL.FTZ R7, R10, R10 ;  /* 0x0000000a0a070220 */ /* 0x000fca0000410000 */
[----:B------:R-:W0:Y:S02]  /*86a0*/  @P0 MUFU.RCP R8, R8 ;  /* 0x0000000800080308 */ /* 0x000e240000001000 */
[----:B0-----:R-:W-:Y:S01]  /*86b0*/  @P0 FMUL.FTZ.D2 R7, R7, R8 ;  /* 0x0000000807070220 */ /* 0x001fe20000310000 */
[----:B------:R-:W-:Y:S01]  /*86c0*/  @!P0 FMUL.FTZ R7, |R10|, 0.5 ;  /* 0x3f0000000a078820 */ /* 0x000fe20000410200 */
[----:B------:R-:W-:Y:S06]  /*86d0*/  BRA `(.L_x_3137) ;  /* 0x0000000000087947 */ /* 0x000fec0003800000 */
.L_x_3136:
[----:B------:R-:W-:-:S04]  /*86e0*/  FADD.FTZ R7, -R0, R5 ;  /* 0x0000000500077221 */ /* 0x000fc80000010100 */
[----:B------:R-:W-:-:S07]  /*86f0*/  FMUL.FTZ R7, R7, 0.5 ;  /* 0x3f00000007077820 */ /* 0x000fce0000410000 */
.L_x_3137:
[----:B------:R-:W-:Y:S05]  /*8700*/  BSYNC.RECONVERGENT B1 ;  /* 0x0000000000017941 */ /* 0x000fea0003800200 */
.L_x_3135:
[----:B------:R-:W-:Y:S01]  /*8710*/  FADD.FTZ R13, -R11, 1 ;  /* 0x3f8000000b0d7421 */ /* 0x000fe20000010100 */
[----:B------:R-:W-:Y:S04]  /*8720*/  BSSY.RECONVERGENT B1, `(.L_x_3138) ;  /* 0x000000c000017945 */ /* 0x000fe80003800200 */
[----:B------:R-:W-:-:S13]  /*8730*/  FSETP.GEU.FTZ.AND P0, PT, R13, RZ, PT ;  /* 0x000000ff0d00720b */ /* 0x000fda0003f1e000 */
        /* <DEDUP_REMOVED lines=8> */
.L_x_3139:
[----:B------:R-:W-:-:S04]  /*87c0*/  FADD.FTZ R12, R4, -R13 ;  /* 0x8000000d040c7221 */ /* 0x000fc80000010000 */
[----:B------:R-:W-:-:S07]  /*87d0*/  FMUL.FTZ R12, R12, 0.5 ;  /* 0x3f0000000c0c7820 */ /* 0x000fce0000410000 */
.L_x_3140:
[----:B------:R-:W-:Y:S05]  /*87e0*/  BSYNC.RECONVERGENT B1 ;  /* 0x0000000000017941 */ /* 0x000fea0003800200 */
.L_x_3138:
[----:B------:R-:W-:Y:S01]  /*87f0*/  FADD.FTZ R7, R12, R7 ;  /* 0x000000070c077221 */ /* 0x000fe20000010000 */
[----:B------:R-:W-:Y:S01]  /*8800*/  FADD.FTZ R8, R6, 1 ;  /* 0x3f80000006087421 */ /* 0x000fe20000010000 */
[----:B------:R-:W-:Y:S02]  /*8810*/  HFMA2 R14, -RZ, RZ, 1.625, 0 ;  /* 0x3e800000ff0e7431 */ /* 0x000fe400000001ff */
[----:B------:R-:W-:Y:S02]  /*8820*/  IMAD.MOV.U32 R15, RZ, RZ, 0x3d39bf78 ;  /* 0x3d39bf78ff0f7424 */ /* 0x000fe400078e00ff */
[----:B------:R-:W-:-:S06]  /*8830*/  FMUL.FTZ R8, R7, R8 ;  /* 0x0000000807087220 */ /* 0x000fcc0000410000 */
[----:B------:R-:W0:Y:S02]  /*8840*/  MUFU.SQRT R8, R8 ;  /* 0x0000000800087308 */ /* 0x000e240000002000 */
[----:B0-----:R-:W-:-:S04]  /*8850*/  FADD.FTZ R18, R7, R8 ;  /* 0x0000000807127221 */ /* 0x001fc80000010000 */
[C---:B------:R-:W-:Y:S01]  /*8860*/  FADD.FTZ.RZ R7, R18.reuse, 1 ;  /* 0x3f80000012077421 */ /* 0x040fe2000001c000 */
[----:B------:R-:W-:-:S03]  /*8870*/  ISETP.GE.U32.AND P0, PT, R18, 0x7f800000, PT ;  /* 0x7f8000001200780c */ /* 0x000fc60003f06070 */
[----:B------:R-:W-:-:S05]  /*8880*/  VIADD R7, R7, 0xc0c00000 ;  /* 0xc0c0000007077836 */ /* 0x000fca0000000000 */
        /* <DEDUP_REMOVED lines=25> */
.L_x_3134:
[----:B------:R-:W-:-:S13]  /*8a20*/  FSETP.GEU.FTZ.AND P0, PT, R11, 1, PT ;  /* 0x3f8000000b00780b */ /* 0x000fda0003f1e000 */
[----:B------:R-:W-:Y:S05]  /*8a30*/  @!P0 BRA `(.L_x_3141) ;  /* 0x0000000000848947 */ /* 0x000fea0003800000 */
[----:B------:R-:W-:Y:S01]  /*8a40*/  FMUL.FTZ R7, R0, R3 ;  /* 0x0000000300077220 */ /* 0x000fe20000410000 */
[----:B------:R-:W-:Y:S01]  /*8a50*/  IMAD.MOV.U32 R14, RZ, RZ, 0x3e800000 ;  /* 0x3e800000ff0e7424 */ /* 0x000fe200078e00ff */
[----:B------:R-:W-:Y:S02]  /*8a60*/  MOV R19, 0x3d39bf78 ;  /* 0x3d39bf7800137802 */ /* 0x000fe40000000f00 */
[----:B------:R-:W0:Y:S02]  /*8a70*/  MUFU.SQRT R8, R7 ;  /* 0x0000000700087308 */ /* 0x000e240000002000 */
[----:B0-----:R-:W-:-:S04]  /*8a80*/  FADD.FTZ R15, R3, R8 ;  /* 0x00000008030f7221 */ /* 0x001fc80000010000 */
        /* <DEDUP_REMOVED lines=22> */
[C---:B------:R-:W-:Y:S01]  /*8bf0*/  ISETP.GT.AND P0, PT, R15.reuse, -0x40800000, PT ;  /* 0xbf8000000f00780c */ /* 0x040fe20003f04270 */
[----:B------:R-:W-:Y:S01]  /*8c00*/  IMAD.MOV.U32 R8, RZ, RZ, 0x7f800000 ;  /* 0x7f800000ff087424 */ /* 0x000fe200078e00ff */
[----:B------:R-:W-:-:S11]  /*8c10*/  FSETP.NEU.FTZ.AND P1, PT, R15, RZ, PT ;  /* 0x000000ff0f00720b */ /* 0x000fd60003f3d000 */
[----:B------:R-:W-:-:S05]  /*8c20*/  @P0 FFMA.FTZ R13, R15, R8, +INF ;  /* 0x7f8000000f0d0423 */ /* 0x000fca0000010008 */
[----:B------:R-:W-:Y:S01]  /*8c30*/  FSEL R13, R13, -RZ, P1 ;  /* 0x800000ff0d0d7208 */ /* 0x000fe20000800000 */
[----:B------:R-:W-:Y:S06]  /*8c40*/  BRA `(.L_x_3132) ;  /* 0x00000000001c7947 */ /* 0x000fec0003800000 */
.L_x_3141:
[----:B------:R-:W-:-:S04]  /*8c50*/  FADD.FTZ R7, -R11, 1 ;  /* 0x3f8000000b077421 */ /* 0x000fc80000010100 */
[----:B------:R-:W-:-:S06]  /*8c60*/  FMUL.FTZ R7, R0, R7 ;  /* 0x0000000700077220 */ /* 0x000fcc0000410000 */
[----:B------:R-:W0:Y:S08]  /*8c70*/  MUFU.SQRT R7, R7 ;  /* 0x0000000700077308 */ /* 0x000e300000002000 */
[----:B0-----:R-:W0:Y:S02]  /*8c80*/  MUFU.RCP R13, R7 ;  /* 0x00000007000d7308 */ /* 0x001e240000001000 */
[----:B0-----:R-:W-:Y:S01]  /*8c90*/  FMUL.FTZ R13, |R10|, R13 ;  /* 0x0000000d0a0d7220 */ /* 0x001fe20000410200 */
[----:B------:R-:W-:Y:S06]  /*8ca0*/  BRA `(.L_x_3132) ;  /* 0x0000000000047947 */ /* 0x000fec0003800000 */
.L_x_3133:
[----:B------:R0:W1:Y:S02]  /*8cb0*/  MUFU.SQRT R13, R2 ;  /* 0x00000002000d7308 */ /* 0x0000640000002000 */
.L_x_3132:
[----:B------:R-:W-:Y:S05]  /*8cc0*/  BSYNC.RECONVERGENT B0 ;  /* 0x0000000000007941 */ /* 0x000fea0003800200 */
.L_x_3131:
[----:B------:R-:W-:Y:S01]  /*8cd0*/  FSETP.GEU.FTZ.AND P0, PT, R11, 4.336808689942017736e-19, PT ;  /* 0x210000000b00780b */ /* 0x000fe20003f1e000 */
[----:B------:R-:W-:Y:S04]  /*8ce0*/  BSSY.RECONVERGENT B3, `(.L_x_3142) ;  /* 0x0000086000037945 */ /* 0x000fe80003800200 */
[----:B------:R-:W-:Y:S08]  /*8cf0*/  BSSY.RELIABLE B0, `(.L_x_3143) ;  /* 0x0000056000007945 */ /* 0x000ff00003800100 */
[----:B------:R-:W-:Y:S05]  /*8d00*/  @!P0 BRA `(.L_x_3144) ;  /* 0x0000000400488947 */ /* 0x000fea0003800000 */
[----:B------:R-:W2:Y:S02]  /*8d10*/  MUFU.RCP R8, R6 ;  /* 0x0000000600087308 */ /* 0x000ea40000001000 */
[----:B--2---:R-:W-:-:S05]  /*8d20*/  FMUL.FTZ R8, R11, R8 ;  /* 0x000000080b087220 */ /* 0x004fca0000410000 */
[----:B------:R-:W-:-:S13]  /*8d30*/  FSETP.GT.FTZ.AND P0, PT, R8, 0.64170002937316894531, PT ;  /* 0x3f2446740800780b */ /* 0x000fda0003f14000 */
[----:B------:R-:W-:Y:S05]  /*8d40*/  @!P0 BREAK.RELIABLE B0 ;  /* 0x0000000000008942 */ /* 0x000fea0003800100 */
[----:B------:R-:W-:Y:S05]  /*8d50*/  @P0 BRA `(.L_x_3145) ;  /* 0x0000000000680947 */ /* 0x000fea0003800000 */
        /* <DEDUP_REMOVED lines=21> */
[----:B------:R-:W-:-:S05]  /*8eb0*/  @P0 FFMA.FTZ R3, R5, 0.93318945169448852539, R0 ;  /* 0x3f6ee58105030823 */ /* 0x000fca0000010000 */
[C---:B------:R-:W-:Y:S02]  /*8ec0*/  FSETP.NAN.FTZ.AND P0, PT, R3.reuse, R3, PT ;  /* 0x000000030300720b */ /* 0x040fe40003f18000 */
[----:B------:R-:W-:-:S04]  /*8ed0*/  LOP3.LUT R0, R3, 0x80000000, R8, 0xb8, !PT ;  /* 0x8000000003007812 */ /* 0x000fc800078eb808 */
[----:B------:R-:W-:Y:S01]  /*8ee0*/  FSEL R0, R0, R3, !P0 ;  /* 0x0000000300007208 */ /* 0x000fe20004000000 */
[----:B------:R-:W-:Y:S06]  /*8ef0*/  BRA `(.L_x_3146) ;  /* 0x0000000400907947 */ /* 0x000fec0003800000 */
.L_x_3145:
[----:B------:R-:W-:Y:S01]  /*8f00*/  FSETP.NEU.FTZ.AND P1, PT, R11, 1, PT ;  /* 0x3f8000000b00780b */ /* 0x000fe20003f3d000 */
[----:B------:R-:W-:Y:S01]  /*8f10*/  BSSY.RECONVERGENT B1, `(.L_x_3147) ;  /* 0x0000030000017945 */ /* 0x000fe20003800200 */
[----:B------:R-:W-:-:S13]  /*8f20*/  FSETP.GEU.FTZ.AND P0, PT, |R10|, 9.3132257461547851562e-10, PT ;  /* 0x308000000a00780b */ /* 0x000fda0003f1e200 */
[----:B------:R-:W-:Y:S05]  /*8f30*/  @!P0 BRA !P1, `(.L_x_3148) ;  /* 0x00000000009c8947 */ /* 0x000fea0004800000 */
[----:B------:R-:W-:-:S05]  /*8f40*/  FMUL.FTZ R7, |R3|, 1.1920928955078125e-07 ;  /* 0x3400000003077820 */ /* 0x000fca0000410200 */
[----:B------:R-:W-:-:S13]  /*8f50*/  FSETP.GE.FTZ.AND P0, PT, |R10|, R7, PT ;  /* 0x000000070a00720b */ /* 0x000fda0003f16200 */
[----:B------:R-:W-:Y:S05]  /*8f60*/  @!P0 BRA `(.L_x_3149) ;  /* 0x0000000000608947 */ /* 0x000fea0003800000 */
[----:B------:R-:W-:Y:S01]  /*8f70*/  FSETP.NEU.FTZ.AND P1, PT, R0, RZ, PT ;  /* 0x000000ff0000720b */ /* 0x000fe20003f3d000 */
[----:B------:R-:W-:Y:S01]  /*8f80*/  BSSY.RECONVERGENT B4, `(.L_x_3150) ;  /* 0x0000011000047945 */ /* 0x000fe20003800200 */
[----:B------:R-:W-:-:S11]  /*8f90*/  FSETP.GEU.FTZ.AND P0, PT, R3, RZ, PT ;  /* 0x000000ff0300720b */ /* 0x000fd60003f1e000 */
[----:B------:R-:W-:Y:S01]  /*8fa0*/  @P1 FADD.FTZ R5, R0, R5 ;  /* 0x0000000500051221 */ /* 0x000fe20000010000 */
[----:B------:R-:W-:-:S05]  /*8fb0*/  @P1 FMUL.FTZ R0, R10, R10 ;  /* 0x0000000a0a001220 */ /* 0x000fca0000410000 */
[----:B------:R-:W2:Y:S02]  /*8fc0*/  @P1 MUFU.RCP R5, R5 ;  /* 0x0000000500051308 */ /* 0x000ea40000001000 */
[----:B--2---:R-:W-:Y:S01]  /*8fd0*/  @P1 FMUL.FTZ.D2 R0, R0, R5 ;  /* 0x0000000500001220 */ /* 0x004fe20000310000 */
[----:B------:R-:W-:Y:S01]  /*8fe0*/  @!P1 FMUL.FTZ R0, |R10|, 0.5 ;  /* 0x3f0000000a009820 */ /* 0x000fe20000410200 */
[----:B------:R-:W-:Y:S06]  /*8ff0*/  @!P0 BRA `(.L_x_3151) ;  /* 0x00000000001c8947 */ /* 0x000fec0003800000 */
[----:B------:R-:W-:-:S13]  /*9000*/  FSETP.NEU.FTZ.AND P0, PT, R3, RZ, PT ;  /* 0x000000ff0300720b */ /* 0x000fda0003f1d000 */
[----:B------:R-:W-:Y:S01]  /*9010*/  @P0 FADD.FTZ R3, R3, R4 ;  /* 0x0000000403030221 */ /* 0x000fe20000010000 */
[----:B0-----:R-:W-:-:S05]  /*9020*/  @P0 FMUL.FTZ R2, R10, R10 ;  /* 0x0000000a0a020220 */ /* 0x001fca0000410000 */
[----:B------:R-:W0:Y:S02]  /*9030*/  @P0 MUFU.RCP R3, R3 ;  /* 0x0000000300030308 */ /* 0x000e240000001000 */
[----:B0-----:R-:W-:Y:S01]  /*9040*/  @P0 FMUL.FTZ.D2 R5, R2, R3 ;  /* 0x0000000302050220 */ /* 0x001fe20000310000 */
[----:B------:R-:W-:Y:S01]  /*9050*/  @!P0 FMUL.FTZ R5, |R10|, 0.5 ;  /* 0x3f0000000a058820 */ /* 0x000fe20000410200 */
[----:B------:R-:W-:Y:S06]  /*9060*/  BRA `(.L_x_3152) ;  /* 0x0000000000087947 */ /* 0x000fec0003800000 */
.L_x_3151:
[----:B------:R-:W-:-:S04]  /*9070*/  FADD.FTZ R3, -R3, R4 ;  /* 0x0000000403037221 */ /* 0x000fc80000010100 */
[----:B------:R-:W-:-:S07]  /*9080*/  FMUL.FTZ R5, R3, 0.5 ;  /* 0x3f00000003057820 */ /* 0x000fce0000410000 */
.L_x_3152:
[----:B------:R-:W-:Y:S05]  /*9090*/  BSYNC.RECONVERGENT B4 ;  /* 0x0000000000047941 */ /* 0x000fea0003800200 */
.L_x_3150:
[----:B------:R-:W-:Y:S01]  /*90a0*/  FADD.FTZ R0, R5, R0 ;  /* 0x0000000005007221 */ /* 0x000fe20000010000 */
[----:B------:R-:W-:-:S04]  /*90b0*/  FADD.FTZ R3, R11, R6 ;  /* 0x000000060b037221 */ /* 0x000fc80000010000 */
[----:B------:R-:W-:-:S04]  /*90c0*/  FMUL.FTZ R0, R0, R3 ;  /* 0x0000000300007220 */ /* 0x000fc80000410000 */
[----:B------:R2:W3:Y:S01]  /*90d0*/  MUFU.SQRT R12, R0 ;  /* 0x00000000000c7308 */ /* 0x0004e20000002000 */
[----:B------:R-:W-:Y:S05]  /*90e0*/  BRA `(.L_x_3153) ;  /* 0x0000000000487947 */ /* 0x000fea0003800000 */
.L_x_3149:
[----:B------:R-:W-:-:S13]  /*90f0*/  FSETP.GT.FTZ.AND P0, PT, R11, 1, PT ;  /* 0x3f8000000b00780b */ /* 0x000fda0003f14000 */
[----:B------:R-:W-:Y:S01]  /*9100*/  @P0 FMUL.FTZ R4, R0, R3 ;  /* 0x0000000300040220 */ /* 0x000fe20000410000 */
[----:B------:R-:W-:-:S04]  /*9110*/  @!P0 FADD.FTZ R3, -R11, 1 ;  /* 0x3f8000000b038421 */ /* 0x000fc80000010100 */
[----:B0-----:R-:W-:Y:S01]  /*9120*/  @!P0 FMUL.FTZ R2, R0, R3 ;  /* 0x0000000300028220 */ /* 0x001fe20000410000 */
[----:B------:R-:W0:Y:S01]  /*9130*/  @P0 MUFU.SQRT R4, R4 ;  /* 0x0000000400040308 */ /* 0x000e220000002000 */
[----:B------:R-:W-:-:S04]  /*9140*/  @P0 FMUL.FTZ R0, |R10|, 2.81474976710656000000e+14 ;  /* 0x578000000a000820 */ /* 0x000fc80000410200 */
[C---:B------:R-:W-:Y:S01]  /*9150*/  @P0 FMUL.FTZ R0, R11.reuse, R0 ;  /* 0x000000000b000220 */ /* 0x040fe20000410000 */
[----:B------:R-:W-:Y:S02]  /*9160*/  @P0 FMUL.FTZ R11, R11, 2.81474976710656000000e+14 ;  /* 0x578000000b0b0820 */ /* 0x000fe40000410000 */
[----:B------:R-:W-:Y:S08]  /*9170*/  @!P0 MUFU.SQRT R12, R2 ;  /* 0x00000002000c8308 */ /* 0x000ff00000002000 */
[----:B0-----:R-:W0:Y:S02]  /*9180*/  @P0 MUFU.RCP R3, R4 ;  /* 0x0000000400030308 */ /* 0x001e240000001000 */
[----:B0-----:R-:W-:Y:S01]  /*9190*/  @P0 FMUL.FTZ R12, R0, R3 ;  /* 0x00000003000c0220 */ /* 0x001fe20000410000 */
[----:B------:R-:W-:Y:S06]  /*91a0*/  BRA `(.L_x_3153) ;  /* 0x0000000000187947 */ /* 0x000fec0003800000 */
.L_x_3148:
[----:B------:R-:W-:Y:S01]  /*91b0*/  FADD.FTZ R0, R6, 1 ;  /* 0x3f80000006007421 */ /* 0x000fe20000010000 */
[----:B------:R-:W-:Y:S01]  /*91c0*/  MUFU.SQRT R3, R2 ;  /* 0x0000000200037308 */ /* 0x000fe20000002000 */
[----:B------:R-:W-:Y:S02]  /*91d0*/  HFMA2 R11, -RZ, RZ, 1.875, 0 ;  /* 0x3f800000ff0b7431 */ /* 0x000fe400000001ff */
[----:B------:R-:W-:-:S06]  /*91e0*/  FMUL.FTZ R0, R0, 0.5 ;  /* 0x3f00000000007820 */ /* 0x000fcc0000410000 */
[----:B------:R-:W2:Y:S02]  /*91f0*/  MUFU.SQRT R0, R0 ;  /* 0x0000000000007308 */ /* 0x000ea40000002000 */
[----:B--2---:R-:W-:-:S07]  /*9200*/  FMUL.FTZ R12, R3, R0 ;  /* 0x00000000030c7220 */ /* 0x004fce0000410000 */
.L_x_3153:
[----:B------:R-:W-:Y:S05]  /*9210*/  BSYNC.RECONVERGENT B1 ;  /* 0x0000000000017941 */ /* 0x000fea0003800200 */
.L_x_3147:
[----:B------:R-:W-:Y:S05]  /*9220*/  BRA `(.L_x_3154) ;  /* 0x0000000000087947 */ /* 0x000fea0003800000 */
.L_x_3144:
[----:B------:R-:W-:Y:S01]  /*9230*/  FMUL.FTZ R12, R6, 16777216 ;  /* 0x4b800000060c7820 */ /* 0x000fe20000410000 */
[----:B------:R-:W-:-:S07]  /*9240*/  FMUL.FTZ R11, R11, 16777216 ;  /* 0x4b8000000b0b7820 */ /* 0x000fce0000410000 */
.L_x_3154:
[----:B------:R-:W-:Y:S05]  /*9250*/  BSYNC.RELIABLE B0 ;  /* 0x0000000000007941 */ /* 0x000fea0003800100 */
.L_x_3143:
[----:B--23--:R-:W-:Y:S01]  /*9260*/  FADD.FTZ R0, |R12|, -RZ ;  /* 0x800000ff0c007221 */ /* 0x00cfe20000010200 */
        /* <DEDUP_REMOVED lines=15> */
[----:B------:R-:W-:-:S07]  /*9360*/  MOV R2, R7 ;  /* 0x0000000700027202 */ /* 0x000fce0000000f00 */
.L_x_3156:
[----:B------:R-:W-:Y:S05]  /*9370*/  BSYNC.RECONVERGENT B4 ;  /* 0x0000000000047941 */ /* 0x000fea0003800200 */
.L_x_3155:
[----:B------:R-:W-:Y:S02]  /*9380*/  IMAD.MOV.U32 R3, RZ, RZ, 0x3b33710b ;  /* 0x3b33710bff037424 */ /* 0x000fe400078e00ff */
[----:B------:R-:W-:Y:S01]  /*9390*/  FMUL.FTZ R0, R2, R2 ;  /* 0x0000000202007220 */ /* 0x000fe20000410000 */
[----:B------:R-:W-:Y:S01]  /*93a0*/  HFMA2 R5, -RZ, RZ, 1.9599609375, 20144 ;  /* 0x3fd774ebff057431 */ /* 0x000fe200000001ff */
[----:B------:R-:W-:Y:S02]  /*93b0*/  ISETP.GE.AND P0, PT, R12, RZ, PT ;  /* 0x000000ff0c00720c */ /* 0x000fe40003f06270 */
[----:B------:R-:W-:Y:S01]  /*93c0*/  FFMA.FTZ R3, R0, R3, -0.015681877732276916504 ;  /* 0xbc80774800037423 */ /* 0x000fe20000010003 */
[C---:B------:R-:W-:Y:S01]  /*93d0*/  FSETP.NEU.FTZ.AND P3, PT, |R12|.reuse, |R11|, PT ;  /* 0x4000000b0c00720b */ /* 0x040fe20003f7d200 */
[----:B------:R-:W-:Y:S01]  /*93e0*/  FADD.FTZ R12, |R12|, |R11| ;  /* 0x4000000b0c0c7221 */ /* 0x000fe20000010200 */
[----:B------:R-:W-:Y:S01]  /*93f0*/  FSETP.NEU.FTZ.AND P1, PT, R19, RZ, PT ;  /* 0x000000ff1300720b */ /* 0x000fe20003f3d000 */
        /* <DEDUP_REMOVED lines=9> */
[----:B------:R-:W-:Y:S01]  /*9490*/  FFMA.FTZ R3, R5, 0.93318945169448852539, -R2 ;  /* 0x3f6ee58105037823 */ /* 0x000fe20000010802 */
        /* <DEDUP_REMOVED lines=9> */
[----:B------:R-:W-:-:S07]  /*9530*/  FSEL R0, R12, R11, P0 ;  /* 0x0000000b0c007208 */ /* 0x000fce0000000000 */
.L_x_3146:
[----:B------:R-:W-:Y:S05]  /*9540*/  BSYNC.RECONVERGENT B3 ;  /* 0x0000000000037941 */ /* 0x000fea0003800200 */
.L_x_3142:
[----:B-1----:R-:W-:Y:S02]  /*9550*/  LOP3.LUT R10, R13, 0x80000000, R10, 0xb8, !PT ;  /* 0x800000000d0a7812 */ /* 0x002fe400078eb80a */
[----:B------:R-:W-:Y:S01]  /*9560*/  LOP3.LUT R9, R0, 0x80000000, R9, 0xb8, !PT ;  /* 0x8000000000097812 */ /* 0x000fe200078eb809 */
[----:B------:R-:W-:Y:S06]  /*9570*/  BRA `(.L_x_3129) ;  /* 0x0000001400187947 */ /* 0x000fec0003800000 */
.L_x_3130:
[----:B------:R-:W-:Y:S01]  /*9580*/  ISETP.GT.AND P0, PT, R10, -0x1, PT ;  /* 0xffffffff0a00780c */ /* 0x000fe20003f04270 */
[----:B------:R-:W-:-:S12]  /*9590*/  BSSY.RECONVERGENT B3, `(.L_x_3157) ;  /* 0x0000141000037945 */ /* 0x000fd80003800200 */
[----:B------:R-:W-:Y:S05]  /*95a0*/  @P0 BRA `(.L_x_3158) ;  /* 0x0000000800880947 */ /* 0x000fea0003800000 */
        /* <DEDUP_REMOVED lines=8> */
[----:B------:R-:W-:Y:S05]  /*9630*/  @P0 BRA `(.L_x_3159) ;  /* 0x0000000400800947 */ /* 0x000fea0003800000 */
[----:B------:R-:W-:Y:S02]  /*9640*/  FSETP.GT.FTZ.AND P0, PT, R13, 2.30584300921369395200e+18, PT ;  /* 0x5e0000000d00780b */ /* 0x000fe40003f14000 */
[----:B------:R-:W-:-:S04]  /*9650*/  FSETP.GEU.FTZ.AND P1, PT, R0, 1.084202172485504434e-19, PT ;  /* 0x200000000000780b */ /* 0x000fc80003f3e000 */
[----:B------:R-:W-:-:S13]  /*9660*/  PLOP3.LUT P0, PT, P0, P1, PT, 0xf2, 0x2f ;  /* 0x00000000002f781c */ /* 0x000fda0000703e72 */
[----:B------:R-:W-:Y:S05]  /*9670*/  @P0 BRA `(.L_x_3160) ;  /* 0x0000000000a00947 */ /* 0x000fea0003800000 */
        /* <DEDUP_REMOVED lines=16> */
[----:B------:R-:W-:-:S07]  /*9780*/  MOV R3, R7 ;  /* 0x0000000700037202 */ /* 0x000fce0000000f00 */
.L_x_3162:
[----:B------:R-:W-:Y:S05]  /*9790*/  BSYNC.RECONVERGENT B4 ;  /* 0x0000000000047941 */ /* 0x000fea0003800200 */
.L_x_3161:
[----:B------:R-:W-:Y:S02]  /*97a0*/  IMAD.MOV.U32 R5, RZ, RZ, 0x3b33710b ;  /* 0x3b33710bff057424 */ /* 0x000fe400078e00ff */
[----:B------:R-:W-:Y:S01]  /*97b0*/  FMUL.FTZ R0, R3, R3 ;  /* 0x0000000303007220 */ /* 0x000fe20000410000 */
        /* <DEDUP_REMOVED lines=11> */
[----:B------:R-:W-:-:S03]  /*9870*/  HFMA2 R5, -RZ, RZ, 1.9599609375, 20144 ;  /* 0x3fd774ebff057431 */ /* 0x000fc600000001ff */
        /* <DEDUP_REMOVED lines=8> */
.L_x_3160:
        /* <DEDUP_REMOVED lines=29> */
.L_x_3165:
[----:B------:R-:W-:Y:S05]  /*9ad0*/  BSYNC.RECONVERGENT B4 ;  /* 0x0000000000047941 */ /* 0x000fea0003800200 */
.L_x_3164:
        /* <DEDUP_REMOVED lines=22> */
.L_x_3159:
[----:B------:R-:W-:Y:S01]  /*9c40*/  FMUL.FTZ R2, R12, 0.36787945032119750977 ;  /* 0x3ebc5ab20c027820 */ /* 0x000fe20000410000 */
[----:B------:R-:W-:Y:S01]  /*9c50*/  FMUL.FTZ R3, R11, 0.36787945032119750977 ;  /* 0x3ebc5ab20b037820 */ /* 0x000fe20000410000 */
[----:B------:R-:W0:Y:S01]  /*9c60*/  MUFU.RCP R8, R13 ;  /* 0x0000000d00087308 */ /* 0x000e220000001000 */
[----:B------:R-:W-:Y:S01]  /*9c70*/  BSSY.RECONVERGENT B4, `(.L_x_3166) ;  /* 0x000001f000047945 */ /* 0x000fe20003800200 */
[----:B------:R-:W-:Y:S01]  /*9c80*/  FADD.FTZ R2, |R2|, -RZ ;  /* 0x800000ff02027221 */ /* 0x000fe20000010200 */
[----:B------:R-:W-:-:S05]  /*9c90*/  FADD.FTZ R3, |R3|, -RZ ;  /* 0x800000ff03037221 */ /* 0x000fca0000010200 */
[CC--:B------:R-:W-:Y:S02]  /*9ca0*/  VIMNMX R4, PT, PT, R2.reuse, R3.reuse, !PT ;  /* 0x0000000302047248 */ /* 0x0c0fe40007fe0100 */
        /* <DEDUP_REMOVED lines=9> */
[----:B0-----:R-:W-:-:S05]  /*9d40*/  FFMA R3, -R13, R8, 1 ;  /* 0x3f8000000d037423 */ /* 0x001fca0000000108 */
[----:B------:R-:W0:Y:S02]  /*9d50*/  MUFU.SQRT R6, R6 ;  /* 0x0000000600067308 */ /* 0x000e240000002000 */
[----:B0-----:R-:W-:Y:S01]  /*9d60*/  @P0 FMUL.FTZ R4, R6, R5 ;  /* 0x0000000506040220 */ /* 0x001fe20000410000 */
[----:B------:R-:W-:Y:S01]  /*9d70*/  FSETP.NEU.FTZ.AND P0, PT, R2, +INF , PT ;  /* 0x7f8000000200780b */ /* 0x000fe20003f1d000 */
[----:B------:R-:W-:Y:S01]  /*9d80*/  FFMA R5, R8, R3, R8 ;  /* 0x0000000308057223 */ /* 0x000fe20000000008 */
[----:B------:R-:W-:Y:S02]  /*9d90*/  IMAD.MOV.U32 R3, RZ, RZ, 0x3f800000 ;  /* 0x3f800000ff037424 */ /* 0x000fe400078e00ff */
[----:B------:R-:W-:Y:S01]  /*9da0*/  FSEL R4, R4, +INF , P0 ;  /* 0x7f80000004047808 */ /* 0x000fe20000000000 */
[----:B------:R-:W-:-:S04]  /*9db0*/  FFMA R2, R0, R5, RZ ;  /* 0x0000000500027223 */ /* 0x000fc800000000ff */
[----:B------:R-:W-:Y:S01]  /*9dc0*/  FFMA R6, -R13, R2, R0 ;  /* 0x000000020d067223 */ /* 0x000fe20000000100 */
[----:B------:R-:W0:Y:S03]  /*9dd0*/  MUFU.LG2 R4, R4 ;  /* 0x0000000400047308 */ /* 0x000e260000000c00 */
[----:B------:R-:W-:-:S05]  /*9de0*/  FFMA R2, R5, R6, R2 ;  /* 0x0000000605027223 */ /* 0x000fca0000000002 */
[----:B------:R-:W1:Y:S01]  /*9df0*/  FCHK P0, R0, R13 ;  /* 0x0000000d00007302 */ /* 0x000e620000000000 */
[----:B0-----:R-:W-:Y:S01]  /*9e00*/  FFMA.FTZ R14, R4, 0.69314718246459960938, R3 ;  /* 0x3f317218040e7823 */ /* 0x001fe20000010003 */
[----:B-1----:R-:W-:Y:S06]  /*9e10*/  @!P0 BRA `(.L_x_3167) ;  /* 0x0000000000108947 */ /* 0x002fec0003800000 */
[----:B------:R-:W-:Y:S02]  /*9e20*/  MOV R19, R13 ;  /* 0x0000000d00137202 */ /* 0x000fe40000000f00 */
[----:B------:R-:W-:-:S07]  /*9e30*/  MOV R2, 0x9e50 ;  /* 0x00009e5000027802 */ /* 0x000fce0000000f00 */
[----:B------:R-:W-:Y:S05]  /*9e40*/  CALL.REL.NOINC `($__internal_7_$__cuda_sm3x_div_rn_ftz_f32_slowpath) ;  /* 0x000000d000e87944 */ /* 0x000fea0003c00000 */
[----:B------:R-:W-:-:S07]  /*9e50*/  MOV R2, R7 ;  /* 0x0000000700027202 */ /* 0x000fce0000000f00 */
.L_x_3167:
[----:B------:R-:W-:Y:S05]  /*9e60*/  BSYNC.RECONVERGENT B4 ;  /* 0x0000000000047941 */ /* 0x000fea0003800200 */
.L_x_3166:
        /* <DEDUP_REMOVED lines=22> */
.L_x_3158:
[----:B------:R-:W-:-:S04]  /*9fd0*/  FSETP.GEU.FTZ.AND P2, PT, |R10|, R11, PT ;  /* 0x0000000b0a00720b */ /* 0x000fc80003f5e200 */
        /* <DEDUP_REMOVED lines=25> */
.L_x_3171:
[----:B------:R-:W-:Y:S05]  /*a170*/  BSYNC.RECONVERGENT B4 ;  /* 0x0000000000047941 */ /* 0x000fea0003800200 */
.L_x_3170:
        /* <DEDUP_REMOVED lines=22> */
.L_x_3169:
        /* <DEDUP_REMOVED lines=25> */
[----:B------:R-:W-:Y:S01]  /*a470*/  IMAD.MOV.U32 R19, RZ, RZ, R13 ;  /* 0x000000ffff137224 */ /* 0x000fe200078e000d */
[----:B------:R-:W-:-:S07]  /*a480*/  MOV R2, 0xa4a0 ;  /* 0x0000a4a000027802 */ /* 0x000fce0000000f00 */
[----:B------:R-:W-:Y:S05]  /*a490*/  CALL.REL.NOINC `($__internal_7_$__cuda_sm3x_div_rn_ftz_f32_slowpath) ;  /* 0x000000cc00547944 */ /* 0x000fea0003c00000 */
[----:B------:R-:W-:-:S07]  /*a4a0*/  MOV R2, R7 ;  /* 0x0000000700027202 */ /* 0x000fce0000000f00 */
.L_x_3173:
[----:B------:R-:W-:Y:S05]  /*a4b0*/  BSYNC.RECONVERGENT B4 ;  /* 0x0000000000047941 */ /* 0x000fea0003800200 */
.L_x_3172:
        /* <DEDUP_REMOVED lines=22> */
.L_x_3168:
        /* <DEDUP_REMOVED lines=21> */
[----:B------:R-:W-:Y:S02]  /*a770*/  MOV R3, 0x3f800000 ;  /* 0x3f80000000037802 */ /* 0x000fe40000000f00 */
        /* <DEDUP_REMOVED lines=11> */
[----:B------:R-:W-:-:S07]  /*a830*/  IMAD.MOV.U32 R2, RZ, RZ, R7 ;  /* 0x000000ffff027224 */ /* 0x000fce00078e0007 */
.L_x_3175:
[----:B------:R-:W-:Y:S05]  /*a840*/  BSYNC.RECONVERGENT B4 ;  /* 0x0000000000047941 */ /* 0x000fea0003800200 */
.L_x_3174:
[----:B------:R-:W-:Y:S02]  /*a850*/  HFMA2 R3, -RZ, RZ, 0.89990234375, 10328 ;  /* 0x3b33710bff037431 */ /* 0x000fe400000001ff */
[----:B------:R-:W-:Y:S01]  /*a860*/  FMUL.FTZ R0, R2, R2 ;  /* 0x0000000202007220 */ /* 0x000fe20000410000 */
[----:B------:R-:W-:Y:S02]  /*a870*/  MOV R5, 0x3fd774eb ;  /* 0x3fd774eb00057802 */ /* 0x000fe40000000f00 */
        /* <DEDUP_REMOVED lines=17> */
[----:B------:R-:W-:-:S07]  /*a990*/  FSEL R12, R11, R2, P0 ;  /* 0x000000020b0c7208 */ /* 0x000fce0000000000 */
.L_x_3163:
[----:B------:R-:W-:Y:S05]  /*a9a0*/  BSYNC.RECONVERGENT B3 ;  /* 0x0000000000037941 */ /* 0x000fea0003800200 */
.L_x_3157:
[----:B------:R-:W-:Y:S01]  /*a9b0*/  FADD.FTZ R3, R14, 0.69314718246459960938 ;  /* 0x3f3172180e037421 */ /* 0x000fe20000010000 */
[----:B------:R-:W-:-:S04]  /*a9c0*/  LOP3.LUT R9, R12, 0x80000000, R9, 0xb8, !PT ;  /* 0x800000000c097812 */ /* 0x000fc800078eb809 */
[----:B------:R-:W-:-:S07]  /*a9d0*/  LOP3.LUT R10, R3, 0x80000000, R10, 0xb8, !PT ;  /* 0x80000000030a7812 */ /* 0x000fce00078eb80a */
.L_x_3129:
[----:B------:R-:W-:Y:S05]  /*a9e0*/  BSYNC.RECONVERGENT B2 ;  /* 0x0000000000027941 */ /* 0x000fea0003800200 */
.L_x_3127:
[----:B------:R-:W0:Y:S01]  /*a9f0*/  LDCU.64 UR6, c[0x0][0x580] ;  /* 0x0000b000ff0677ac */ /* 0x000e220008000a00 */
[----:B------:R-:W-:Y:S01]  /*aa00*/  F2FP.F16.F32.PACK_AB R5, R9, R10 ;  /* 0x0000000a0905723e */ /* 0x000fe200000000ff */
        /* <DEDUP_REMOVED lines=17> */
.L_x_3179:
[----:B------:R-:W-:-:S06]  /*ab20*/  HADD2.F32 R5, -RZ, R5.H0_H0 ;  /* 0x20000005ff057230 */ /* 0x000fcc0000004100 */
[----:B------:R-:W0:Y:S02]  /*ab30*/  F2I.S64.TRUNC R4, R5 ;  /* 0x0000000500047311 */ /* 0x000e24000020d900 */
[----:B0-----:R4:W-:Y:S01]  /*ab40*/  STG.E.U8 desc[UR36][R2.64], R4 ;  /* 0x0000000402007986 */ /* 0x0019e2000c101124 */
[----:B------:R-:W-:Y:S05]  /*ab50*/  BRA `(.L_x_3181) ;  /* 0x0000000c00707947 */ /* 0x000fea0003800000 */
.L_x_3178:
        /* <DEDUP_REMOVED lines=10> */
.L_x_3183:
[----:B------:R-:W-:-:S06]  /*ac00*/  HADD2.F32 R5, -RZ, R5.H0_H0 ;  /* 0x20000005ff057230 */ /* 0x000fcc0000004100 */
[----:B------:R-:W0:Y:S02]  /*ac10*/  F2I.FTZ.TRUNC.NTZ R5, R5 ;  /* 0x0000000500057305 */ /* 0x000e24000021f100 */
[----:B0-----:R2:W-:Y:S01]  /*ac20*/  STG.E desc[UR36][R2.64], R5 ;  /* 0x0000000502007986 */ /* 0x0015e2000c101924 */
[----:B------:R-:W-:Y:S05]  /*ac30*/  BRA `(.L_x_3181) ;  /* 0x0000000c00387947 */ /* 0x000fea0003800000 */
.L_x_3182:
[----:B------:R-:W-:-:S06]  /*ac40*/  HADD2.F32 R5, -RZ, R5.H0_H0 ;  /* 0x20000005ff057230 */ /* 0x000fcc0000004100 */
[----:B------:R-:W0:Y:S02]  /*ac50*/  F2I.FTZ.TRUNC.NTZ R5, R5 ;  /* 0x0000000500057305 */ /* 0x000e24000021f100 */
[----:B0-----:R0:W-:Y:S01]  /*ac60*/  STG.E.U16 desc[UR36][R2.64], R5 ;  /* 0x0000000502007986 */ /* 0x0011e2000c101524 */
[----:B------:R-:W-:Y:S05]  /*ac70*/  BRA `(.L_x_3181) ;  /* 0x0000000c00287947 */ /* 0x000fea0003800000 */
.L_x_3177:
        /* <DEDUP_REMOVED lines=9> */
.L_x_3185:
[----:B------:R0:W-:Y:S01]  /*ad10*/  STG.E.U16 desc[UR36][R2.64], R5 ;  /* 0x0000000502007986 */ /* 0x0001e2000c101524 */
[----:B------:R-:W-:Y:S05]  /*ad20*/  BRA `(.L_x_3181) ;  /* 0x0000000800fc7947 */ /* 0x000fea0003800000 */
.L_x_3184:
        /* <DEDUP_REMOVED lines=10> */
.L_x_3187:
[----:B------:R0:W-:Y:S01]  /*add0*/  STG.E desc[UR36][R2.64], R5 ;  /* 0x0000000502007986 */ /* 0x0001e2000c101924 */
[----:B------:R-:W-:Y:S05]  /*ade0*/  BRA `(.L_x_3181) ;  /* 0x0000000800cc7947 */ /* 0x000fea0003800000 */
.L_x_3186:
[----:B------:R-:W-:-:S05]  /*adf0*/  HADD2.F32 R4, -RZ, R5.H0_H0 ;  /* 0x20000005ff047230 */ /* 0x000fca0000004100 */
[----:B------:R-:W-:-:S06]  /*ae00*/  FMUL.FTZ R4, R4, 1 ;  /* 0x3f80000004047820 */ /* 0x000fcc0000410000 */
[----:B------:R-:W0:Y:S02]  /*ae10*/  F2F.F64.F32 R4, R4 ;  /* 0x0000000400047310 */ /* 0x000e240000201800 */
[----:B0-----:R0:W-:Y:S01]  /*ae20*/  STG.E.64 desc[UR36][R2.64], R4 ;  /* 0x0000000402007986 */ /* 0x0011e2000c101b24 */
[----:B------:R-:W-:Y:S05]  /*ae30*/  BRA `(.L_x_3181) ;  /* 0x0000000800b87947 */ /* 0x000fea0003800000 */
.L_x_3176:
        /* <DEDUP_REMOVED lines=14> */
.L_x_3191:
        /* <DEDUP_REMOVED lines=18> */
.L_x_3194:
[----:B------:R-:W-:-:S04]  /*b040*/  SHF.R.U32.HI R5, RZ, 0x18, R5 ;  /* 0x00000018ff057819 */ /* 0x000fc80000011605 */
[----:B------:R-:W-:-:S07]  /*b050*/  LOP3.LUT R0, R0, 0x80, R5, 0xf8, !PT ;  /* 0x0000008000007812 */ /* 0x000fce00078ef805 */
.L_x_3193:
[----:B------:R-:W-:Y:S05]  /*b060*/  BSYNC.RECONVERGENT B0 ;  /* 0x0000000000007941 */ /* 0x000fea0003800200 */
.L_x_3192:
[----:B------:R0:W-:Y:S01]  /*b070*/  STG.E.U8 desc[UR36][R2.64], R0 ;  /* 0x0000000002007986 */ /* 0x0001e2000c101124 */
[----:B------:R-:W-:Y:S05]  /*b080*/  BRA `(.L_x_3181) ;  /* 0x0000000800247947 */ /* 0x000fea0003800000 */
.L_x_3190:
        /* <DEDUP_REMOVED lines=18> */
.L_x_3197:
[----:B------:R-:W-:-:S04]  /*b1b0*/  SHF.R.U32.HI R5, RZ, 0x18, R5 ;  /* 0x00000018ff057819 */ /* 0x000fc80000011605 */
[----:B------:R-:W-:-:S07]  /*b1c0*/  LOP3.LUT R0, R0, 0x80, R5, 0xf8, !PT ;  /* 0x0000008000007812 */ /* 0x000fce00078ef805 */
.L_x_3196:
[----:B------:R-:W-:Y:S05]  /*b1d0*/  BSYNC.RECONVERGENT B0 ;  /* 0x0000000000007941 */ /* 0x000fea0003800200 */
.L_x_3195:
[----:B------:R0:W-:Y:S01]  /*b1e0*/  STG.E.U8 desc[UR36][R2.64], R0 ;  /* 0x0000000002007986 */ /* 0x0001e2000c101124 */
[----:B------:R-:W-:Y:S05]  /*b1f0*/  BRA `(.L_x_3181) ;  /* 0x0000000400c87947 */ /* 0x000fea0003800000 */
.L_x_3189:
        /* <DEDUP_REMOVED lines=18> */
[----:B------:R-:W-:-:S04]  /*b320*/  @!P0 IADD3 R0, PT, PT, R6, RZ, RZ ;  /* 0x000000ff06008210 */ /* 0x000fc80007ffe0ff */
[----:B------:R-:W-:-:S05]  /*b330*/  @P2 MOV R5, R0 ;  /* 0x0000000000052202 */ /* 0x000fca0000000f00 */
[----:B------:R0:W-:Y:S01]  /*b340*/  STG.E.U8 desc[UR36][R2.64], R5 ;  /* 0x0000000502007986 */ /* 0x0001e2000c101124 */
[----:B------:R-:W-:Y:S05]  /*b350*/  BRA `(.L_x_3181) ;  /* 0x0000000400707947 */ /* 0x000fea0003800000 */
.L_x_3199:
[----:B------:R-:W-:-:S06]  /*b360*/  HADD2.F32 R5, -RZ, R5.H0_H0 ;  /* 0x20000005ff057230 */ /* 0x000fcc0000004100 */
[----:B------:R-:W0:Y:S02]  /*b370*/  F2I.U64.TRUNC R4, R5 ;  /* 0x0000000500047311 */ /* 0x000e24000020d800 */
[----:B0-----:R0:W-:Y:S01]  /*b380*/  STG.E.64 desc[UR36][R2.64], R4 ;  /* 0x0000000402007986 */ /* 0x0011e2000c101b24 */
[----:B------:R-:W-:Y:S05]  /*b390*/  BRA `(.L_x_3181) ;  /* 0x0000000400607947 */ /* 0x000fea0003800000 */
.L_x_3198:
[----:B------:R-:W-:-:S06]  /*b3a0*/  HADD2.F32 R5, -RZ, R5.H0_H0 ;  /* 0x20000005ff057230 */ /* 0x000fcc0000004100 */
[----:B------:R-:W0:Y:S02]  /*b3b0*/  F2I.FTZ.U32.TRUNC.NTZ R5, R5 ;  /* 0x0000000500057305 */ /* 0x000e24000021f000 */
[----:B0-----:R0:W-:Y:S01]  /*b3c0*/  STG.E desc[UR36][R2.64], R5 ;  /* 0x0000000502007986 */ /* 0x0011e2000c101924 */
[----:B------:R-:W-:Y:S05]  /*b3d0*/  BRA `(.L_x_3181) ;  /* 0x0000000400507947 */ /* 0x000fea0003800000 */
.L_x_3188:
        /* <DEDUP_REMOVED lines=13> */
.L_x_3201:
        /* <DEDUP_REMOVED lines=8> */
.L_x_3200:
[----:B------:R-:W-:-:S09]  /*b530*/  UISETP.NE.AND UP0, UPT, UR4, 0xf, UPT ;  /* 0x0000000f0400788c */ /* 0x000fd2000bf05270 */
[----:B------:R-:W-:Y:S05]  /*b540*/  BRA.U !UP0, `(.L_x_3202) ;  /* 0x0000000108e87547 */ /* 0x000fea000b800000 */
[----:B------:R-:W-:-:S09]  /*b550*/  UISETP.NE.AND UP0, UPT, UR4, 0x17, UPT ;  /* 0x000000170400788c */ /* 0x000fd2000bf05270 */
[----:B------:R-:W-:Y:S05]  /*b560*/  BRA.U !UP0, `(.L_x_3203) ;  /* 0x0000000108907547 */ /* 0x000fea000b800000 */
[----:B------:R-:W-:-:S09]  /*b570*/  UISETP.NE.AND UP0, UPT, UR4, 0x18, UPT ;  /* 0x000000180400788c */ /* 0x000fd2000bf05270 */
[----:B------:R-:W-:Y:S05]  /*b580*/  BRA.U !UP0, `(.L_x_3204) ;  /* 0x0000000108447547 */ /* 0x000fea000b800000 */
.L_x_3180:
        /* <DEDUP_REMOVED lines=16> */
.L_x_3205:
[----:B------:R-:W-:Y:S05]  /*b690*/  BRA `(.L_x_3181) ;  /* 0x0000000000a07947 */ /* 0x000fea0003800000 */
.L_x_3204:
        /* <DEDUP_REMOVED lines=13> */
.L_x_3207:
[----:B------:R-:W-:Y:S05]  /*b770*/  BSYNC.RECONVERGENT B0 ;  /* 0x0000000000007941 */ /* 0x000fea0003800200 */
.L_x_3206:
[----:B------:R-:W-:-:S05]  /*b780*/  LOP3.LUT R5, R0, 0x80, R5, 0xf8, !PT ;  /* 0x0000008000057812 */ /* 0x000fca00078ef805 */
[----:B------:R0:W-:Y:S01]  /*b790*/  STG.E.U8 desc[UR36][R2.64], R5 ;  /* 0x0000000502007986 */ /* 0x0001e2000c101124 */
[----:B------:R-:W-:Y:S05]  /*b7a0*/  BRA `(.L_x_3181) ;  /* 0x00000000005c7947 */ /* 0x000fea0003800000 */
.L_x_3203:
        /* <DEDUP_REMOVED lines=12> */
.L_x_3209:
[----:B------:R-:W-:Y:S01]  /*b870*/  HFMA2 R0, -RZ, RZ, 0, 7.569789886474609375e-06 ;  /* 0x0000007fff007431 */ /* 0x000fe200000001ff */
[----:B------:R-:W-:-:S04]  /*b880*/  ISETP.GT.U32.AND P0, PT, R4, 0x7f800000, PT ;  /* 0x7f8000000400780c */ /* 0x000fc80003f04070 */
[----:B------:R-:W-:-:S09]  /*b890*/  SEL R0, R0, 0x7c, P0 ;  /* 0x0000007c00007807 */ /* 0x000fd20000000000 */
.L_x_3210:
[----:B------:R-:W-:Y:S05]  /*b8a0*/  BSYNC.RECONVERGENT B0 ;  /* 0x0000000000007941 */ /* 0x000fea0003800200 */
.L_x_3208:
[----:B------:R-:W-:-:S04]  /*b8b0*/  SHF.R.U32.HI R5, RZ, 0x18, R5 ;  /* 0x00000018ff057819 */ /* 0x000fc80000011605 */
[----:B------:R-:W-:-:S05]  /*b8c0*/  LOP3.LUT R5, R0, 0x80, R5, 0xf8, !PT ;  /* 0x0000008000057812 */ /* 0x000fca00078ef805 */
[----:B------:R0:W-:Y:S01]  /*b8d0*/  STG.E.U8 desc[UR36][R2.64], R5 ;  /* 0x0000000502007986 */ /* 0x0001e2000c101124 */
[----:B------:R-:W-:Y:S05]  /*b8e0*/  BRA `(.L_x_3181) ;  /* 0x00000000000c7947 */ /* 0x000fea0003800000 */
.L_x_3202:
[----:B------:R-:W-:-:S05]  /*b8f0*/  HADD2.F32 R0, -RZ, R5.H0_H0 ;  /* 0x20000005ff007230 */ /* 0x000fca0000004100 */
[----:B------:R-:W-:-:S05]  /*b900*/  F2FP.BF16.F32.PACK_AB R0, RZ, R0 ;  /* 0x00000000ff00723e */ /* 0x000fca00000010ff */
[----:B------:R0:W-:Y:S02]  /*b910*/  STG.E.U16 desc[UR36][R2.64], R0 ;  /* 0x0000000002007986 */ /* 0x0001e4000c101524 */
.L_x_3181:
[----:B------:R-:W-:-:S07]  /*b920*/  IADD3 R17, PT, PT, R17, 0x80, RZ ;  /* 0x0000008011117810 */ /* 0x000fce0007ffe0ff */
.L_x_3092:
[----:B------:R-:W-:Y:S05]  /*b930*/  BSYNC.RECONVERGENT B6 ;  /* 0x0000000000067941 */ /* 0x000fea0003800200 */
.L_x_3091:
[----:B------:R-:W5:Y:S01]  /*b940*/  LDCU UR4, c[0x0][0x380] ;  /* 0x00007000ff0477ac */ /* 0x000f620008000800 */
[----:B------:R-:W-:Y:S01]  /*b950*/  BSSY.RECONVERGENT B6, `(.L_x_3211) ;  /* 0x00005c5000067945 */ /* 0x000fe20003800200 */
[----:B-----5:R-:W-:-:S13]  /*b960*/  ISETP.GE.AND P0, PT, R17, UR4, PT ;  /* 0x0000000411007c0c */ /* 0x020fda000bf06270 */
[----:B------:R-:W-:Y:S05]  /*b970*/  @P0 BRA `(.L_x_3212) ;  /* 0x0000005c00080947 */ /* 0x000fea0003800000 */
[----:B------:R-:W5:Y:S01]  /*b980*/  LDCU UR4, c[0x0][0x388] ;  /* 0x00007100ff0477ac */ /* 0x000f620008000800 */
[----:B0-----:R-:W-:Y:S01]  /*b990*/  IMAD.MOV.U32 R0, RZ, RZ, RZ ;  /* 0x000000ffff007224 */ /* 0x001fe200078e00ff */
[----:B------:R-:W-:Y:S01]  /*b9a0*/  MOV R16, RZ ;  /* 0x000000ff00107202 */ /* 0x000fe20000000f00 */
        /* <DEDUP_REMOVED lines=300> */
.L_x_3213:
        /* <DEDUP_REMOVED lines=19> */
.L_x_3217:
[----:B------:R0:W2:Y:S02]  /*cda0*/  LDG.E.U8 R2, desc[UR36][R2.64] ;  /* 0x0000002402027981 */ /* 0x0000a4000c1e1100 */
[----:B0-----:R-:W-:Y:S02]  /*cdb0*/  PRMT R3, R3, 0x5410, RZ ;  /* 0x0000541003037816 */ /* 0x001fe400000000ff */
[----:B--2---:R-:W-:-:S04]  /*cdc0*/  I2FP.F32.U32 R10, R2 ;  /* 0x00000002000a7245 */ /* 0x004fc80000201000 */
[----:B------:R-:W-:Y:S01]  /*cdd0*/  F2FP.F16.F32.PACK_AB R10, RZ, R10 ;  /* 0x0000000aff0a723e */ /* 0x000fe200000000ff */
[----:B------:R-:W-:Y:S06]  /*cde0*/  BRA `(.L_x_3219) ;  /* 0x0000000c00e47947 */ /* 0x000fec0003800000 */
.L_x_3216:
        /* <DEDUP_REMOVED lines=11> */
.L_x_3221:
[----:B------:R0:W2:Y:S02]  /*cea0*/  LDG.E R2, desc[UR36][R2.64] ;  /* 0x0000002402027981 */ /* 0x0000a4000c1e1900 */
[----:B0-----:R-:W-:Y:S02]  /*ceb0*/  PRMT R3, R3, 0x5410, RZ ;  /* 0x0000541003037816 */ /* 0x001fe400000000ff */
[----:B--2---:R-:W-:-:S04]  /*cec0*/  I2FP.F32.S32 R10, R2 ;  /* 0x00000002000a7245 */ /* 0x004fc80000201400 */
[----:B------:R-:W-:Y:S01]  /*ced0*/  F2FP.F16.F32.PACK_AB R10, RZ, R10 ;  /* 0x0000000aff0a723e */ /* 0x000fe200000000ff */
[----:B------:R-:W-:Y:S06]  /*cee0*/  BRA `(.L_x_3219) ;  /* 0x0000000c00a47947 */ /* 0x000fec0003800000 */
.L_x_3220:
[----:B------:R0:W2:Y:S02]  /*cef0*/  LDG.E.U16 R2, desc[UR36][R2.64] ;  /* 0x0000002402027981 */ /* 0x0000a4000c1e1500 */
[----:B0-----:R-:W-:Y:S01]  /*cf00*/  PRMT R3, R3, 0x5410, RZ ;  /* 0x0000541003037816 */ /* 0x001fe200000000ff */
[----:B--2---:R-:W0:Y:S02]  /*cf10*/  I2F.S16 R10, R2 ;  /* 0x00000002000a7306 */ /* 0x004e240000101400 */
[----:B0-----:R-:W-:Y:S01]  /*cf20*/  F2FP.F16.F32.PACK_AB R10, RZ, R10 ;  /* 0x0000000aff0a723e */ /* 0x001fe200000000ff */
[----:B------:R-:W-:Y:S06]  /*cf30*/  BRA `(.L_x_3219) ;  /* 0x0000000c00907947 */ /* 0x000fec0003800000 */
.L_x_3215:
        /* <DEDUP_REMOVED lines=10> */
.L_x_3223:
[----:B------:R0:W2:Y:S02]  /*cfe0*/  LDG.E.U16 R10, desc[UR36][R2.64] ;  /* 0x00000024020a7981 */ /* 0x0000a4000c1e1500 */
[----:B0-----:R-:W-:Y:S01]  /*cff0*/  PRMT R3, R3, 0x5410, RZ ;  /* 0x0000541003037816 */ /* 0x001fe200000000ff */
[----:B--2---:R-:W-:-:S05]  /*d000*/  HADD2.F32 R10, -RZ, R10.H0_H0 ;  /* 0x2000000aff0a7230 */ /* 0x004fca0000004100 */
[----:B------:R-:W-:Y:S01]  /*d010*/  F2FP.F16.F32.PACK_AB R10, RZ, R10 ;  /* 0x0000000aff0a723e */ /* 0x000fe200000000ff */
[----:B------:R-:W-:Y:S06]  /*d020*/  BRA `(.L_x_3219) ;  /* 0x0000000c00547947 */ /* 0x000fec0003800000 */
.L_x_3222:
        /* <DEDUP_REMOVED lines=10> */
.L_x_3225:
[----:B------:R-:W2:Y:S02]  /*d0d0*/  LDG.E R2, desc[UR36][R2.64] ;  /* 0x0000002402027981 */ /* 0x000ea4000c1e1900 */
[----:B--2---:R-:W-:Y:S02]  /*d0e0*/  PRMT R10, R2, 0x7610, R10 ;  /* 0x00007610020a7816 */ /* 0x004fe4000000000a */
[----:B------:R-:W-:Y:S01]  /*d0f0*/  PRMT R3, R3, 0x7610, R2 ;  /* 0x0000761003037816 */ /* 0x000fe20000000002 */
[----:B------:R-:W-:Y:S06]  /*d100*/  BRA `(.L_x_3219) ;  /* 0x0000000c001c7947 */ /* 0x000fec0003800000 */
.L_x_3224:
        /* <DEDUP_REMOVED lines=9> */
.L_x_3214:
        /* <DEDUP_REMOVED lines=14> */
.L_x_3228:
        /* <DEDUP_REMOVED lines=13> */
.L_x_3227:
[----:B------:R-:W-:-:S09]  /*d350*/  UISETP.NE.AND UP0, UPT, UR4, 0xf, UPT ;  /* 0x0000000f0400788c */ /* 0x000fd2000bf05270 */
[----:B------:R-:W-:Y:S05]  /*d360*/  BRA.U !UP0, `(.L_x_3229) ;  /* 0x00000001089c7547 */ /* 0x000fea000b800000 */
[----:B------:R-:W-:-:S09]  /*d370*/  UISETP.NE.AND UP0, UPT, UR4, 0x17, UPT ;  /* 0x000000170400788c */ /* 0x000fd2000bf05270 */
[----:B------:R-:W-:Y:S05]  /*d380*/  BRA.U !UP0, `(.L_x_3230) ;  /* 0x00000001085c7547 */ /* 0x000fea000b800000 */
[----:B------:R-:W-:-:S09]  /*d390*/  UISETP.NE.AND UP0, UPT, UR4, 0x18, UPT ;  /* 0x000000180400788c */ /* 0x000fd2000bf05270 */
[----:B------:R-:W-:Y:S05]  /*d3a0*/  BRA.U UP0, `(.L_x_3218) ;  /* 0x0000000900047547 */ /* 0x000fea000b800000 */
[----:B------:R0:W2:Y:S01]  /*d3b0*/  LDG.E.U8 R0, desc[UR36][R2.64] ;  /* 0x0000002402007981 */ /* 0x0000a2000c1e1100 */
[----:B------:R-:W-:Y:S01]  /*d3c0*/  IMAD.MOV.U32 R6, RZ, RZ, 0x1f ;  /* 0x0000001fff067424 */ /* 0x000fe200078e00ff */
[----:B0-----:R-:W-:Y:S02]  /*d3d0*/  PRMT R3, R3, 0x5410, RZ ;  /* 0x0000541003037816 */ /* 0x001fe400000000ff */
[----:B--2---:R-:W-:-:S04]  /*d3e0*/  SHF.L.U32 R0, R0, 0x18, RZ ;  /* 0x0000001800007819 */ /* 0x004fc800000006ff */
[C---:B------:R-:W-:Y:S02]  /*d3f0*/  LOP3.LUT R4, R0.reuse, 0x7f000000, RZ, 0xc0, !PT ;  /* 0x7f00000000047812 */ /* 0x040fe400078ec0ff */
[----:B------:R-:W-:Y:S02]  /*d400*/  LOP3.LUT P0, RZ, R0, 0x7f000000, RZ, 0xc0, !PT ;  /* 0x7f00000000ff7812 */ /* 0x000fe4000780c0ff */
[----:B------:R-:W0:Y:S02]  /*d410*/  FLO.U32 R5, R4 ;  /* 0x0000000400057300 */ /* 0x000e2400000e0000 */
[----:B0-----:R-:W-:-:S04]  /*d420*/  IADD3 R5, PT, PT, -R5, RZ, RZ ;  /* 0x000000ff05057210 */ /* 0x001fc80007ffe1ff */
[----:B------:R-:W-:-:S04]  /*d430*/  VIADDMNMX.U32 R5, R5, R6, 0x4, !PT ;  /* 0x0000000405057446 */ /* 0x000fc80007800006 */
[----:B------:R-:W-:-:S04]  /*d440*/  IADD3 R5, PT, PT, R5, -0x4, RZ ;  /* 0xfffffffc05057810 */ /* 0x000fc80007ffe0ff */
[C---:B------:R-:W-:Y:S01]  /*d450*/  SHF.L.U32 R6, R4.reuse, R5, RZ ;  /* 0x0000000504067219 */ /* 0x040fe200000006ff */
[----:B------:R-:W-:Y:S01]  /*d460*/  IMAD.SHL.U32 R7, R5, 0x800000, RZ ;  /* 0x0080000005077824 */ /* 0x000fe200078e00ff */
[----:B------:R-:W-:-:S04]  /*d470*/  IADD3 R5, PT, PT, R4, 0x1000000, RZ ;  /* 0x0100000004057810 */ /* 0x000fc80007ffe0ff */
        /* <DEDUP_REMOVED lines=8> */
.L_x_3230:
[----:B------:R0:W2:Y:S02]  /*d500*/  LDG.E.U8 R2, desc[UR36][R2.64] ;  /* 0x0000002402027981 */ /* 0x0000a4000c1e1100 */
[----:B0-----:R-:W-:Y:S01]  /*d510*/  PRMT R3, R3, 0x5410, RZ ;  /* 0x0000541003037816 */ /* 0x001fe200000000ff */
        /* <DEDUP_REMOVED lines=12> */
.L_x_3229:
[----:B------:R0:W2:Y:S02]  /*d5e0*/  LDG.E.U16 R10, desc[UR36][R2.64] ;  /* 0x00000024020a7981 */ /* 0x0000a4000c1e1500 */
[----:B0-----:R-:W-:Y:S02]  /*d5f0*/  PRMT R3, R3, 0x5410, RZ ;  /* 0x0000541003037816 */ /* 0x001fe400000000ff */
[----:B--2---:R-:W-:-:S04]  /*d600*/  SHF.L.U32 R10, R10, 0x10, RZ ;  /* 0x000000100a0a7819 */ /* 0x004fc800000006ff */
[----:B------:R-:W-:Y:S01]  /*d610*/  F2FP.F16.F32.PACK_AB R10, RZ, R10 ;  /* 0x0000000aff0a723e */ /* 0x000fe200000000ff */
[----:B------:R-:W-:Y:S06]  /*d620*/  BRA `(.L_x_3219) ;  /* 0x0000000400d47947 */ /* 0x000fec0003800000 */
.L_x_3226:
        /* <DEDUP_REMOVED lines=13> */
.L_x_3233:
        /* <DEDUP_REMOVED lines=21> */
.L_x_3237:
[----:B------:R-:W-:Y:S05]  /*d850*/  BSYNC.RECONVERGENT B1 ;  /* 0x0000000000017941 */ /* 0x000fea0003800200 */
.L_x_3236:
[----:B------:R-:W-:Y:S02]  /*d860*/  SHF.L.U32 R0, R0, 0x14, RZ ;  /* 0x0000001400007819 */ /* 0x000fe400000006ff */
[----:B------:R-:W-:-:S04]  /*d870*/  LEA R2, R2, 0x3b800000, 0x17 ;  /* 0x3b80000002027811 */ /* 0x000fc800078eb8ff */
[----:B------:R-:W-:-:S07]  /*d880*/  LOP3.LUT R10, R2, R0, R7, 0xfe, !PT ;  /* 0x00000000020a7212 */ /* 0x000fce00078efe07 */
.L_x_3235:
[----:B------:R-:W-:Y:S05]  /*d890*/  BSYNC.RECONVERGENT B0 ;  /* 0x0000000000007941 */ /* 0x000fea0003800200 */
.L_x_3234:
[----:B------:R-:W-:Y:S02]  /*d8a0*/  F2FP.F16.F32.PACK_AB R10, RZ, R10 ;  /* 0x0000000aff0a723e */ /* 0x000fe400000000ff */
[----:B------:R-:W-:Y:S01]  /*d8b0*/  PRMT R3, R3, 0x5410, RZ ;  /* 0x0000541003037816 */ /* 0x000fe200000000ff */
[----:B------:R-:W-:Y:S06]  /*d8c0*/  BRA `(.L_x_3219) ;  /* 0x00000004002c7947 */ /* 0x000fec0003800000 */
.L_x_3232:
        /* <DEDUP_REMOVED lines=21> */
.L_x_3241:
[----:B------:R-:W-:Y:S05]  /*da20*/  BSYNC.RECONVERGENT B1 ;  /* 0x0000000000017941 */ /* 0x000fea0003800200 */
.L_x_3240:
[----:B------:R-:W-:Y:S01]  /*da30*/  IMAD.SHL.U32 R0, R0, 0x200000, RZ ;  /* 0x0020000000007824 */ /* 0x000fe200078e00ff */
[----:B------:R-:W-:-:S04]  /*da40*/  LEA R2, R2, 0x37800000, 0x17 ;  /* 0x3780000002027811 */ /* 0x000fc800078eb8ff */
[----:B------:R-:W-:-:S07]  /*da50*/  LOP3.LUT R10, R2, R0, R7, 0xfe, !PT ;  /* 0x00000000020a7212 */ /* 0x000fce00078efe07 */
.L_x_3239:
[----:B------:R-:W-:Y:S05]  /*da60*/  BSYNC.RECONVERGENT B0 ;  /* 0x0000000000007941 */ /* 0x000fea0003800200 */
.L_x_3238:
[----:B------:R-:W-:Y:S02]  /*da70*/  F2FP.F16.F32.PACK_AB R10, RZ, R10 ;  /* 0x0000000aff0a723e */ /* 0x000fe400000000ff */
[----:B------:R-:W-:Y:S01]  /*da80*/  PRMT R3, R3, 0x5410, RZ ;  /* 0x0000541003037816 */ /* 0x000fe200000000ff */
[----:B------:R-:W-:Y:S06]  /*da90*/  BRA `(.L_x_3219) ;  /* 0x0000000000b87947 */ /* 0x000fec0003800000 */
.L_x_3231:
        /* <DEDUP_REMOVED lines=8> */
[----:B------:R-:W-:Y:S02]  /*db20*/  MOV R10, 0x400000 ;  /* 0x00400000000a7802 */ /* 0x000fe40000000f00 */
[----:B--2---:R-:W-:-:S13]  /*db30*/  ISETP.NE.AND P0, PT, R2, RZ, PT ;  /* 0x000000ff0200720c */ /* 0x004fda0003f05270 */
[----:B------:R-:W-:Y:S05]  /*db40*/  @!P0 BRA `(.L_x_3245) ;  /* 0x00000000000c8947 */ /* 0x000fea0003800000 */
[----:B------:R-:W-:-:S13]  /*db50*/  ISETP.NE.AND P0, PT, R2, 0xff, PT ;  /* 0x000000ff0200780c */ /* 0x000fda0003f05270 */
[----:B------:R-:W-:Y:S01]  /*db60*/  @!P0 MOV R10, 0x7f800001 ;  /* 0x7f800001000a8802 */ /* 0x000fe20000000f00 */
[----:B------:R-:W-:-:S07]  /*db70*/  @P0 IMAD.SHL.U32 R10, R2, 0x800000, RZ ;  /* 0x00800000020a0824 */ /* 0x000fce00078e00ff */
.L_x_3245:
[----:B------:R-:W-:Y:S05]  /*db80*/  BSYNC.RECONVERGENT B0 ;  /* 0x0000000000007941 */ /* 0x000fea0003800200 */
.L_x_3244:
[----:B------:R-:W-:Y:S02]  /*db90*/  PRMT R3, R3, 0x5410, RZ ;  /* 0x0000541003037816 */ /* 0x000fe400000000ff */
[----:B------:R-:W-:Y:S01]  /*dba0*/  F2FP.F16.F32.PACK_AB R10, RZ, R10 ;  /* 0x0000000aff0a723e */ /* 0x000fe200000000ff */
[----:B------:R-:W-:Y:S06]  /*dbb0*/  BRA `(.L_x_3219) ;  /* 0x0000000000707947 */ /* 0x000fec0003800000 */
.L_x_3218:
[----:B------:R-:W-:Y:S01]  /*dbc0*/  MOV R0, 0x0 ;  /* 0x0000000000007802 */ /* 0x000fe20000000f00 */
[----:B------:R-:W0:Y:S01]  /*dbd0*/  LDCU.64 UR4, c[0x4][0x158] ;  /* 0x01002b00ff0477ac */ /* 0x000e220008000a00 */
[----:B------:R-:W-:Y:S01]  /*dbe0*/  HFMA2 R8, -RZ, RZ, 0, 4.64916229248046875e-06 ;  /* 0x0000004eff087431 */ /* 0x000fe200000001ff */
[----:B------:R-:W-:Y:S01]  /*dbf0*/  MOV R12, 0x1 ;  /* 0x00000001000c7802 */ /* 0x000fe20000000f00 */
[----:B------:R1:W2:Y:S01]  /*dc00*/  LDC.64 R2, c[0x4][R0] ;  /* 0x0100000000027b82 */ /* 0x0002a20000000a00 */
[----:B------:R-:W3:Y:S01]  /*dc10*/  LDCU.64 UR6, c[0x4][0x160] ;  /* 0x01002c00ff0677ac */ /* 0x000ee20008000a00 */
[----:B------:R-:W-:Y:S01]  /*dc20*/  IMAD.MOV.U32 R13, RZ, RZ, RZ ;  /* 0x000000ffff0d7224 */ /* 0x000fe200078e00ff */
[----:B------:R-:W4:Y:S01]  /*dc30*/  LDCU.64 UR8, c[0x4][0x28] ;  /* 0x01000500ff0877ac */ /* 0x000f220008000a00 */
[----:B0-----:R-:W-:Y:S02]  /*dc40*/  MOV R4, UR4 ;  /* 0x0000000400047c02 */ /* 0x001fe40008000f00 */
[----:B------:R-:W-:Y:S01]  /*dc50*/  MOV R5, UR5 ;  /* 0x0000000500057c02 */ /* 0x000fe20008000f00 */
[----:B---3--:R-:W-:Y:S01]  /*dc60*/  IMAD.U32 R6, RZ, RZ, UR6 ;  /* 0x00000006ff067e24 */ /* 0x008fe2000f8e00ff */
[----:B------:R-:W-:-:S02]  /*dc70*/  MOV R7, UR7 ;  /* 0x0000000700077c02 */ /* 0x000fc40008000f00 */
[----:B----4-:R-:W-:Y:S01]  /*dc80*/  MOV R10, UR8 ;  /* 0x00000008000a7c02 */ /* 0x010fe20008000f00 */
[----:B-1----:R-:W-:-:S07]  /*dc90*/  IMAD.U32 R11, RZ, RZ, UR9 ;  /* 0x00000009ff0b7e24 */ /* 0x002fce000f8e00ff */
[----:B------:R-:W-:-:S07]  /*dca0*/  LEPC R20, `(.L_x_3246) ;  /* 0x000000001014794e */ /* 0x000fce0000000000 */
[----:B--2---:R-:W-:Y:S05]  /*dcb0*/  CALL.ABS.NOINC R2 ;  /* 0x0000000002007343 */ /* 0x004fea0003c00000 */
.L_x_3246:
[----:B------:R-:W-:Y:S02]  /*dcc0*/  PRMT R10, RZ, 0x7610, R10 ;  /* 0x00007610ff0a7816 */ /* 0x000fe4000000000a */
[----:B------:R-:W-:Y:S01]  /*dcd0*/  PRMT R3, R3, 0x5410, RZ ;  /* 0x0000541003037816 */ /* 0x000fe200000000ff */
[----:B------:R-:W-:Y:S06]  /*dce0*/  BRA `(.L_x_3219) ;  /* 0x0000000000247947 */ /* 0x000fec0003800000 */
.L_x_3243:
[----:B------:R-:W2:Y:S02]  /*dcf0*/  LDG.E.64 R2, desc[UR36][R2.64] ;  /* 0x0000002402027981 */ /* 0x000ea4000c1e1b00 */
[----:B--2---:R0:W1:Y:S02]  /*dd00*/  I2F.U64 R10, R2 ;  /* 0x00000002000a7312 */ /* 0x0040640000301000 */
[----:B0-----:R-:W-:Y:S02]  /*dd10*/  PRMT R3, R3, 0x5410, RZ ;  /* 0x0000541003037816 */ /* 0x001fe400000000ff */
[----:B-1----:R-:W-:Y:S01]  /*dd20*/  F2FP.F16.F32.PACK_AB R10, RZ, R10 ;  /* 0x0000000aff0a723e */ /* 0x002fe200000000ff */
[----:B------:R-:W-:Y:S06]  /*dd30*/  BRA `(.L_x_3219) ;  /* 0x0000000000107947 */ /* 0x000fec0003800000 */
.L_x_3242:
[----:B------:R0:W2:Y:S02]  /*dd40*/  LDG.E R2, desc[UR36][R2.64] ;  /* 0x0000002402027981 */ /* 0x0000a4000c1e1900 */
[----:B0-----:R-:W-:Y:S02]  /*dd50*/  PRMT R3, R3, 0x5410, RZ ;  /* 0x0000541003037816 */ /* 0x001fe400000000ff */
[----:B--2---:R-:W-:-:S04]  /*dd60*/  I2FP.F32.U32 R10, R2 ;  /* 0x00000002000a7245 */ /* 0x004fc80000201000 */
[----:B------:R-:W-:-:S07]  /*dd70*/  F2FP.F16.F32.PACK_AB R10, RZ, R10 ;  /* 0x0000000aff0a723e */ /* 0x000fce00000000ff */
.L_x_3219:
        /* <DEDUP_REMOVED lines=13> */
[----:B------:R-:W-:-:S04]  /*de50*/  @!P0 MOV R10, R9 ;  /* 0x00000009000a8202 */ /* 0x000fc80000000f00 */
[----:B------:R-:W-:Y:S01]  /*de60*/  @!P0 MOV R9, R0 ;  /* 0x0000000000098202 */ /* 0x000fe20000000f00 */
[----:B------:R-:W-:Y:S06]  /*de70*/  @!P0 BRA `(.L_x_3249) ;  /* 0x0000002400f48947 */ /* 0x000fec0003800000 */
[----:B------:R-:W-:-:S13]  /*de80*/  FSETP.NEU.FTZ.AND P0, PT, R9, RZ, PT ;  /* 0x000000ff0900720b */ /* 0x000fda0003f1d000 */
[----:B------:R-:W-:Y:S01]  /*de90*/  @P0 FADD.FTZ R0, RZ, R10 ;  /* 0x0000000aff000221 */ /* 0x000fe20000010000 */
[----:B------:R-:W-:-:S04]  /*dea0*/  @P0 FADD.FTZ R3, RZ, R9 ;  /* 0x00000009ff030221 */ /* 0x000fc80000010000 */
[----:B------:R-:W-:-:S04]  /*deb0*/  @P0 FADD.FTZ R9, R0, R3 ;  /* 0x0000000300090221 */ /* 0x000fc80000010000 */
[----:B------:R-:W-:-:S04]  /*dec0*/  @P0 IMAD.MOV.U32 R10, RZ, RZ, R9 ;  /* 0x000000ffff0a0224 */ /* 0x000fc800078e0009 */
[----:B------:R-:W-:Y:S01]  /*ded0*/  @!P0 FADD.FTZ R10, R10, R10 ;  /* 0x0000000a0a0a8221 */ /* 0x000fe20000010000 */
[----:B------:R-:W-:Y:S06]  /*dee0*/  BRA `(.L_x_3249) ;  /* 0x0000002400d87947 */ /* 0x000fec0003800000 */
.L_x_3248:
        /* <DEDUP_REMOVED lines=70> */
.L_x_3256:
[----:B------:R-:W-:-:S04]  /*e350*/  FADD.FTZ R7, -R0, R5 ;  /* 0x0000000500077221 */ /* 0x000fc80000010100 */
[----:B------:R-:W-:-:S07]  /*e360*/  FMUL.FTZ R7, R7, 0.5 ;  /* 0x3f00000007077820 */ /* 0x000fce0000410000 */
.L_x_3257:
[----:B------:R-:W-:Y:S05]  /*e370*/  BSYNC.RECONVERGENT B1 ;  /* 0x0000000000017941 */ /* 0x000fea0003800200 */
.L_x_3255:
        /* <DEDUP_REMOVED lines=11> */
.L_x_3259:
[----:B------:R-:W-:-:S04]  /*e430*/  FADD.FTZ R12, R4, -R13 ;  /* 0x8000000d040c7221 */ /* 0x000fc80000010000 */
[----:B------:R-:W-:-:S07]  /*e440*/  FMUL.FTZ R12, R12, 0.5 ;  /* 0x3f0000000c0c7820 */ /* 0x000fce0000410000 */
.L_x_3260:
[----:B------:R-:W-:Y:S05]  /*e450*/  BSYNC.RECONVERGENT B1 ;  /* 0x0000000000017941 */ /* 0x000fea0003800200 */
.L_x_3258:
[----:B------:R-:W-:Y:S01]  /*e460*/  FADD.FTZ R7, R12, R7 ;  /* 0x000000070c077221 */ /* 0x000fe20000010000 */
[----:B------:R-:W-:Y:S01]  /*e470*/  FADD.FTZ R8, R6, 1 ;  /* 0x3f80000006087421 */ /* 0x000fe20000010000 */
[----:B------:R-:W-:Y:S01]  /*e480*/  HFMA2 R18, -RZ, RZ, 1.625, 0 ;  /* 0x3e800000ff127431 */ /* 0x000fe200000001ff */
[----:B------:R-:W-:Y:S02]  /*e490*/  MOV R15, 0x3d39bf78 ;  /* 0x3d39bf78000f7802 */ /* 0x000fe40000000f00 */
[----:B------:R-:W-:-:S06]  /*e4a0*/  FMUL.FTZ R8, R7, R8 ;  /* 0x0000000807087220 */ /* 0x000fcc0000410000 */
[----:B------:R-:W0:Y:S02]  /*e4b0*/  MUFU.SQRT R8, R8 ;  /* 0x0000000800087308 */ /* 0x000e240000002000 */
[----:B0-----:R-:W-:-:S04]  /*e4c0*/  FADD.FTZ R14, R7, R8 ;  /* 0x00000008070e7221 */ /* 0x001fc80000010000 */
[C---:B------:R-:W-:Y:S01]  /*e4d0*/  FADD.FTZ.RZ R7, R14.reuse, 1 ;  /* 0x3f8000000e077421 */ /* 0x040fe2000001c000 */
[----:B------:R-:W-:-:S04]  /*e4e0*/  ISETP.GE.U32.AND P0, PT, R14, 0x7f800000, PT ;  /* 0x7f8000000e00780c */ /* 0x000fc80003f06070 */
[----:B------:R-:W-:-:S04]  /*e4f0*/  IADD3 R7, PT, PT, R7, -0x3f400000, RZ ;  /* 0xc0c0000007077810 */ /* 0x000fc80007ffe0ff */
        /* <DEDUP_REMOVED lines=25> */
.L_x_3254:
[----:B------:R-:W-:-:S13]  /*e690*/  FSETP.GEU.FTZ.AND P0, PT, R11, 1, PT ;  /* 0x3f8000000b00780b */ /* 0x000fda0003f1e000 */
[----:B------:R-:W-:Y:S05]  /*e6a0*/  @!P0 BRA `(.L_x_3261) ;  /* 0x0000000000848947 */ /* 0x000fea0003800000 */
[----:B------:R-:W-:Y:S01]  /*e6b0*/  FMUL.FTZ R7, R0, R3 ;  /* 0x0000000300077220 */ /* 0x000fe20000410000 */
[----:B------:R-:W-:Y:S02]  /*e6c0*/  HFMA2 R14, -RZ, RZ, 1.625, 0 ;  /* 0x3e800000ff0e7431 */ /* 0x000fe400000001ff */
[----:B------:R-:W-:Y:S01]  /*e6d0*/  IMAD.MOV.U32 R19, RZ, RZ, 0x3d39bf78 ;  /* 0x3d39bf78ff137424 */ /* 0x000fe200078e00ff */
        /* <DEDUP_REMOVED lines=30> */
.L_x_3261:
[----:B------:R-:W-:-:S04]  /*e8c0*/  FADD.FTZ R7, -R11, 1 ;  /* 0x3f8000000b077421 */ /* 0x000fc80000010100 */
[----:B------:R-:W-:-:S06]  /*e8d0*/  FMUL.FTZ R7, R0, R7 ;  /* 0x0000000700077220 */ /* 0x000fcc0000410000 */
[----:B------:R-:W0:Y:S08]  /*e8e0*/  MUFU.SQRT R7, R7 ;  /* 0x0000000700077308 */ /* 0x000e300000002000 */
[----:B0-----:R-:W0:Y:S02]  /*e8f0*/  MUFU.RCP R13, R7 ;  /* 0x00000007000d7308 */ /* 0x001e240000001000 */
[----:B0-----:R-:W-:Y:S01]  /*e900*/  FMUL.FTZ R13, |R10|, R13 ;  /* 0x0000000d0a0d7220 */ /* 0x001fe20000410200 */
[----:B------:R-:W-:Y:S06]  /*e910*/  BRA `(.L_x_3252) ;  /* 0x0000000000047947 */ /* 0x000fec0003800000 */
.L_x_3253:
[----:B------:R0:W1:Y:S02]  /*e920*/  MUFU.SQRT R13, R2 ;  /* 0x00000002000d7308 */ /* 0x0000640000002000 */
.L_x_3252:
[----:B------:R-:W-:Y:S05]  /*e930*/  BSYNC.RECONVERGENT B0 ;  /* 0x0000000000007941 */ /* 0x000fea0003800200 */
.L_x_3251:
        /* <DEDUP_REMOVED lines=9> */
[----:B------:R-:W-:Y:S01]  /*e9d0*/  MOV R3, 0x3f000000 ;  /* 0x3f00000000037802 */ /* 0x000fe20000000f00 */
[C---:B------:R-:W-:Y:S01]  /*e9e0*/  FADD.FTZ R4, |R8|.reuse, -RZ ;  /* 0x800000ff08047221 */ /* 0x040fe20000010200 */
[C---:B------:R-:W-:Y:S01]  /*e9f0*/  FSETP.GT.FTZ.AND P0, PT, |R8|.reuse, 0.56000000238418579102, PT ;  /* 0x3f0f5c290800780b */ /* 0x040fe20003f14200 */
[----:B------:R-:W-:Y:S01]  /*ea00*/  HFMA2 R5, -RZ, RZ, 1.9599609375, 20144 ;  /* 0x3fd774ebff057431 */ /* 0x000fe200000001ff */
[C---:B------:R-:W-:Y:S01]  /*ea10*/  FSETP.NEU.FTZ.AND P1, PT, |R8|.reuse, 1, PT ;  /* 0x3f8000000800780b */ /* 0x040fe20003f3d200 */
[----:B------:R-:W-:-:S04]  /*ea20*/  FFMA.FTZ R0, |R8|, -R3, 0.5 ;  /* 0x3f00000008007423 */ /* 0x000fc80000010a03 */
[----:B------:R-:W0:Y:S02]  /*ea30*/  MUFU.RSQ R3, R0 ;  /* 0x0000000000037308 */ /* 0x000e240000001400 */
[----:B0-----:R-:W-:Y:S01]  /*ea40*/  FMUL.FTZ R2, R0, R3 ;  /* 0x0000000300027220 */ /* 0x001fe20000410000 */
[----:B------:R-:W-:-:S04]  /*ea50*/  FMUL.FTZ R3, R3, -0.5 ;  /* 0xbf00000003037820 */ /* 0x000fc80000410000 */
[----:B------:R-:W-:-:S04]  /*ea60*/  FFMA.FTZ R3, R2, R3, 0.5 ;  /* 0x3f00000002037423 */ /* 0x000fc80000010003 */
[----:B------:R-:W-:-:S05]  /*ea70*/  FFMA.FTZ R3, R2, R3, R2 ;  /* 0x0000000302037223 */ /* 0x000fca0000010002 */
[----:B------:R-:W-:Y:S01]  /*ea80*/  @P0 FSEL R4, R3, RZ, P1 ;  /* 0x000000ff03040208 */ /* 0x000fe20000800000 */
[----:B------:R-:W-:-:S04]  /*ea90*/  IMAD.MOV.U32 R3, RZ, RZ, 0x3d4dd2f7 ;  /* 0x3d4dd2f7ff037424 */ /* 0x000fc800078e00ff */
        /* <DEDUP_REMOVED lines=13> */
.L_x_3265:
        /* <DEDUP_REMOVED lines=23> */
.L_x_3271:
[----:B------:R-:W-:-:S04]  /*ece0*/  FADD.FTZ R3, -R3, R4 ;  /* 0x0000000403037221 */ /* 0x000fc80000010100 */
[----:B------:R-:W-:-:S07]  /*ecf0*/  FMUL.FTZ R5, R3, 0.5 ;  /* 0x3f00000003057820 */ /* 0x000fce0000410000 */
.L_x_3272:
[----:B------:R-:W-:Y:S05]  /*ed00*/  BSYNC.RECONVERGENT B4 ;  /* 0x0000000000047941 */ /* 0x000fea0003800200 */
.L_x_3270:
[----:B------:R-:W-:Y:S01]  /*ed10*/  FADD.FTZ R0, R5, R0 ;  /* 0x0000000005007221 */ /* 0x000fe20000010000 */
[----:B------:R-:W-:-:S04]  /*ed20*/  FADD.FTZ R3, R11, R6 ;  /* 0x000000060b037221 */ /* 0x000fc80000010000 */
[----:B------:R-:W-:-:S04]  /*ed30*/  FMUL.FTZ R0, R0, R3 ;  /* 0x0000000300007220 */ /* 0x000fc80000410000 */
[----:B------:R2:W3:Y:S01]  /*ed40*/  MUFU.SQRT R12, R0 ;  /* 0x00000000000c7308 */ /* 0x0004e20000002000 */
[----:B------:R-:W-:Y:S05]  /*ed50*/  BRA `(.L_x_3273) ;  /* 0x0000000000487947 */ /* 0x000fea0003800000 */
.L_x_3269:
        /* <DEDUP_REMOVED lines=12> */
.L_x_3268:
[----:B------:R-:W-:Y:S01]  /*ee20*/  FADD.FTZ R0, R6, 1 ;  /* 0x3f80000006007421 */ /* 0x000fe20000010000 */
[----:B------:R-:W-:Y:S01]  /*ee30*/  MUFU.SQRT R3, R2 ;  /* 0x0000000200037308 */ /* 0x000fe20000002000 */
[----:B------:R-:W-:Y:S02]  /*ee40*/  MOV R11, 0x3f800000 ;  /* 0x3f800000000b7802 */ /* 0x000fe40000000f00 */
[----:B------:R-:W-:-:S06]  /*ee50*/  FMUL.FTZ R0, R0, 0.5 ;  /* 0x3f00000000007820 */ /* 0x000fcc0000410000 */
[----:B------:R-:W2:Y:S02]  /*ee60*/  MUFU.SQRT R0, R0 ;  /* 0x0000000000007308 */ /* 0x000ea40000002000 */
[----:B--2---:R-:W-:-:S07]  /*ee70*/  FMUL.FTZ R12, R3, R0 ;  /* 0x00000000030c7220 */ /* 0x004fce0000410000 */
.L_x_3273:
[----:B------:R-:W-:Y:S05]  /*ee80*/  BSYNC.RECONVERGENT B1 ;  /* 0x0000000000017941 */ /* 0x000fea0003800200 */
.L_x_3267:
[----:B------:R-:W-:Y:S05]  /*ee90*/  BRA `(.L_x_3274) ;  /* 0x0000000000087947 */ /* 0x000fea0003800000 */
.L_x_3264:
[----:B------:R-:W-:Y:S01]  /*eea0*/  FMUL.FTZ R12, R6, 16777216 ;  /* 0x4b800000060c7820 */ /* 0x000fe20000410000 */
[----:B------:R-:W-:-:S07]  /*eeb0*/  FMUL.FTZ R11, R11, 16777216 ;  /* 0x4b8000000b0b7820 */ /* 0x000fce0000410000 */
.L_x_3274:
[----:B------:R-:W-:Y:S05]  /*eec0*/  BSYNC.RELIABLE B0 ;  /* 0x0000000000007941 */ /* 0x000fea0003800100 */
.L_x_3263:
        /* <DEDUP_REMOVED lines=17> */
.L_x_3276:
[----:B------:R-:W-:Y:S05]  /*efe0*/  BSYNC.RECONVERGENT B4 ;  /* 0x0000000000047941 */ /* 0x000fea0003800200 */
.L_x_3275:
        /* <DEDUP_REMOVED lines=16> */
[----:B------:R-:W-:-:S04]  /*f0f0*/  FFMA.FTZ R2, R3, R2, R2 ;  /* 0x0000000203027223 */ /* 0x000fc80000010002 */
[----:B------:R-:W-:Y:S01]  /*f100*/  FFMA.FTZ R3, R5, 0.93318945169448852539, -R2 ;  /* 0x3f6ee58105037823 */ /* 0x000fe20000010802 */
[----:B------:R-:W-:-:S04]  /*f110*/  FSEL R5, R0, 1.8663789033889770508, P2 ;  /* 0x3feee58100057808 */ /* 0x000fc80001000000 */
[----:B------:R-:W-:Y:S01]  /*f120*/  FSEL R0, R3, R2, P2 ;  /* 0x0000000203007208 */ /* 0x000fe20001000000 */
[----:B------:R-:W-:-:S04]  /*f130*/  @!P2 FADD.FTZ R2, -R2, -RZ ;  /* 0x800000ff0202a221 */ /* 0x000fc80000010100 */
[----:B------:R-:W-:Y:S01]  /*f140*/  @!P0 FFMA.FTZ R0, R5, 1.6832555532455444336, R2 ;  /* 0x3fd774eb05008823 */ /* 0x000fe20000010002 */
[----:B------:R-:W-:-:S05]  /*f150*/  HFMA2 R2, -RZ, RZ, 2.04296875, -15.78125 ;  /* 0x4016cbe4ff027431 */ /* 0x000fca00000001ff */
[----:B------:R-:W-:Y:S02]  /*f160*/  @!P3 FSEL R0, R2, 0.78539818525314331055, !P0 ;  /* 0x3f490fdb0200b808 */ /* 0x000fe40004000000 */
[----:B------:R-:W-:Y:S02]  /*f170*/  @!P1 FSEL R0, RZ, 3.1415927410125732422, P0 ;  /* 0x40490fdbff009808 */ /* 0x000fe40000000000 */
[----:B------:R-:W-:Y:S02]  /*f180*/  FSETP.NAN.FTZ.AND P0, PT, |R12|, |R12|, PT ;  /* 0x4000000c0c00720b */ /* 0x000fe40003f18200 */
[----:B------:R-:W-:-:S04]  /*f190*/  LOP3.LUT R11, R0, 0x80000000, R11, 0xb8, !PT ;  /* 0x80000000000b7812 */ /* 0x000fc800078eb80b */
[----:B------:R-:W-:-:S07]  /*f1a0*/  FSEL R0, R12, R11, P0 ;  /* 0x0000000b0c007208 */ /* 0x000fce0000000000 */
.L_x_3266:
[----:B------:R-:W-:Y:S05]  /*f1b0*/  BSYNC.RECONVERGENT B3 ;  /* 0x0000000000037941 */ /* 0x000fea0003800200 */
.L_x_3262:
[----:B-1----:R-:W-:Y:S02]  /*f1c0*/  LOP3.LUT R10, R13, 0x80000000, R10, 0xb8, !PT ;  /* 0x800000000d0a7812 */ /* 0x002fe400078eb80a */
[----:B------:R-:W-:Y:S01]  /*f1d0*/  LOP3.LUT R9, R0, 0x80000000, R9, 0xb8, !PT ;  /* 0x8000000000097812 */ /* 0x000fe200078eb809 */
[----:B------:R-:W-:Y:S06]  /*f1e0*/  BRA `(.L_x_3249) ;  /* 0x0000001400187947 */ /* 0x000fec0003800000 */
.L_x_3250:
        /* <DEDUP_REMOVED lines=33> */
.L_x_3282:
[----:B------:R-:W-:Y:S05]  /*f400*/  BSYNC.RECONVERGENT B4 ;  /* 0x0000000000047941 */ /* 0x000fea0003800200 */
.L_x_3281:
[----:B------:R-:W-:Y:S02]  /*f410*/  HFMA2 R5, -RZ, RZ, 0.89990234375, 10328 ;  /* 0x3b33710bff057431 */ /* 0x000fe400000001ff */
        /* <DEDUP_REMOVED lines=21> */
.L_x_3280:
        /* <DEDUP_REMOVED lines=29> */
.L_x_3285:
[----:B------:R-:W-:Y:S05]  /*f740*/  BSYNC.RECONVERGENT B4 ;  /* 0x0000000000047941 */ /* 0x000fea0003800200 */
.L_x_3284:
[----:B------:R-:W-:Y:S02]  /*f750*/  HFMA2 R3, -RZ, RZ, 0.89990234375, 10328 ;  /* 0x3b33710bff037431 */ /* 0x000fe400000001ff */
[----:B------:R-:W-:Y:S01]  /*f760*/  FMUL.FTZ R0, R2, R2 ;  /* 0x0000000202007220 */ /* 0x000fe20000410000 */
[----:B------:R-:W-:Y:S01]  /*f770*/  IMAD.MOV.U32 R5, RZ, RZ, 0x3fd774eb ;  /* 0x3fd774ebff057424 */ /* 0x000fe200078e00ff */
        /* <DEDUP_REMOVED lines=19> */
.L_x_3279:
        /* <DEDUP_REMOVED lines=34> */
.L_x_3287:
[----:B------:R-:W-:Y:S05]  /*fad0*/  BSYNC.RECONVERGENT B4 ;  /* 0x0000000000047941 */ /* 0x000fea0003800200 */
.L_x_3286:
        /* <DEDUP_REMOVED lines=22> */
.L_x_3278:
        /* <DEDUP_REMOVED lines=26> */
.L_x_3291:
[----:B------:R-:W-:Y:S05]  /*fde0*/  BSYNC.RECONVERGENT B4 ;  /* 0x0000000000047941 */ /* 0x000fea0003800200 */
.L_x_3290:
        /* <DEDUP_REMOVED lines=22> */
.L_x_3289:
        /* <DEDUP_REMOVED lines=29> */
.L_x_3293:
[----:B------:R-:W-:Y:S05]  /*10120*/  BSYNC.RECONVERGENT B4 ;  /* 0x0000000000047941 */ /* 0x000fea0003800200 */
.L_x_3292:
        /* <DEDUP_REMOVED lines=22> */
.L_x_3288:
        /* <DEDUP_REMOVED lines=34> */
.L_x_3295:
[----:B------:R-:W-:Y:S05]  /*104b0*/  BSYNC.RECONVERGENT B4 ;  /* 0x0000000000047941 */ /* 0x000fea0003800200 */
.L_x_3294:
        /* <DEDUP_REMOVED lines=21> */
.L_x_3283:
[----:B------:R-:W-:Y:S05]  /*10610*/  BSYNC.RECONVERGENT B3 ;  /* 0x0000000000037941 */ /* 0x000fea0003800200 */
.L_x_3277:
[----:B------:R-:W-:Y:S01]  /*10620*/  FADD.FTZ R3, R14, 0.69314718246459960938 ;  /* 0x3f3172180e037421 */ /* 0x000fe20000010000 */
[----:B------:R-:W-:-:S04]  /*10630*/  LOP3.LUT R9, R12, 0x80000000, R9, 0xb8, !PT ;  /* 0x800000000c097812 */ /* 0x000fc800078eb809 */
[----:B------:R-:W-:-:S07]  /*10640*/  LOP3.LUT R10, R3, 0x80000000, R10, 0xb8, !PT ;  /* 0x80000000030a7812 */ /* 0x000fce00078eb80a */
.L_x_3249:
[----:B------:R-:W-:Y:S05]  /*10650*/  BSYNC.RECONVERGENT B2 ;  /* 0x0000000000027941 */ /* 0x000fea0003800200 */
.L_x_3247:
        /* <DEDUP_REMOVED lines=19> */
.L_x_3299:
[----:B------:R-:W-:-:S06]  /*10790*/  HADD2.F32 R5, -RZ, R5.H0_H0 ;  /* 0x20000005ff057230 */ /* 0x000fcc0000004100 */
[----:B------:R-:W0:Y:S02]  /*107a0*/  F2I.S64.TRUNC R4, R5 ;  /* 0x0000000500047311 */ /* 0x000e24000020d900 */
[----:B0-----:R0:W-:Y:S01]  /*107b0*/  STG.E.U8 desc[UR36][R2.64], R4 ;  /* 0x0000000402007986 */ /* 0x0011e2000c101124 */
[----:B------:R-:W-:Y:S05]  /*107c0*/  BRA `(.L_x_3301) ;  /* 0x0000000c00707947 */ /* 0x000fea0003800000 */
.L_x_3298:
        /* <DEDUP_REMOVED lines=10> */
.L_x_3303:
[----:B------:R-:W-:-:S06]  /*10870*/  HADD2.F32 R5, -RZ, R5.H0_H0 ;  /* 0x20000005ff057230 */ /* 0x000fcc0000004100 */
[----:B------:R-:W0:Y:S02]  /*10880*/  F2I.FTZ.TRUNC.NTZ R5, R5 ;  /* 0x0000000500057305 */ /* 0x000e24000021f100 */
[----:B0-----:R0:W-:Y:S01]  /*10890*/  STG.E desc[UR36][R2.64], R5 ;  /* 0x0000000502007986 */ /* 0x0011e2000c101924 */
[----:B------:R-:W-:Y:S05]  /*108a0*/  BRA `(.L_x_3301) ;  /* 0x0000000c00387947 */ /* 0x000fea0003800000 */
.L_x_3302:
[----:B------:R-:W-:-:S06]  /*108b0*/  HADD2.F32 R5, -RZ, R5.H0_H0 ;  /* 0x20000005ff057230 */ /* 0x000fcc0000004100 */
[----:B------:R-:W0:Y:S02]  /*108c0*/  F2I.FTZ.TRUNC.NTZ R5, R5 ;  /* 0x0000000500057305 */ /* 0x000e24000021f100 */
[----:B0-----:R0:W-:Y:S01]  /*108d0*/  STG.E.U16 desc[UR36][R2.64], R5 ;  /* 0x0000000502007986 */ /* 0x0011e2000c101524 */
[----:B------:R-:W-:Y:S05]  /*108e0*/  BRA `(.L_x_3301) ;  /* 0x0000000c00287947 */ /* 0x000fea0003800000 */
.L_x_3297:
        /* <DEDUP_REMOVED lines=9> */
.L_x_3305:
[----:B------:R0:W-:Y:S01]  /*10980*/  STG.E.U16 desc[UR36][R2.64], R5 ;  /* 0x0000000502007986 */ /* 0x0001e2000c101524 */
[----:B------:R-:W-:Y:S05]  /*10990*/  BRA `(.L_x_3301) ;  /* 0x0000000800fc7947 */ /* 0x000fea0003800000 */
.L_x_3304:
        /* <DEDUP_REMOVED lines=10> */
.L_x_3307:
[----:B------:R0:W-:Y:S01]  /*10a40*/  STG.E desc[UR36][R2.64], R5 ;  /* 0x0000000502007986 */ /* 0x0001e2000c101924 */
[----:B------:R-:W-:Y:S05]  /*10a50*/  BRA `(.L_x_3301) ;  /* 0x0000000800cc7947 */ /* 0x000fea0003800000 */
.L_x_3306:
[----:B------:R-:W-:-:S05]  /*10a60*/  HADD2.F32 R4, -RZ, R5.H0_H0 ;  /* 0x20000005ff047230 */ /* 0x000fca0000004100 */
[----:B------:R-:W-:-:S06]  /*10a70*/  FMUL.FTZ R4, R4, 1 ;  /* 0x3f80000004047820 */ /* 0x000fcc0000410000 */
[----:B------:R-:W0:Y:S02]  /*10a80*/  F2F.F64.F32 R4, R4 ;  /* 0x0000000400047310 */ /* 0x000e240000201800 */
[----:B0-----:R0:W-:Y:S01]  /*10a90*/  STG.E.64 desc[UR36][R2.64], R4 ;  /* 0x0000000402007986 */ /* 0x0011e2000c101b24 */
[----:B------:R-:W-:Y:S05]  /*10aa0*/  BRA `(.L_x_3301) ;  /* 0x0000000800b87947 */ /* 0x000fea0003800000 */
.L_x_3296:
        /* <DEDUP_REMOVED lines=14> */
.L_x_3311:
        /* <DEDUP_REMOVED lines=18> */
.L_x_3314:
[----:B------:R-:W-:-:S04]  /*10cb0*/  SHF.R.U32.HI R5, RZ, 0x18, R5 ;  /* 0x00000018ff057819 */ /* 0x000fc80000011605 */
[----:B------:R-:W-:-:S07]  /*10cc0*/  LOP3.LUT R0, R0, 0x80, R5, 0xf8, !PT ;  /* 0x0000008000007812 */ /* 0x000fce00078ef805 */
.L_x_3313:
[----:B------:R-:W-:Y:S05]  /*10cd0*/  BSYNC.RECONVERGENT B0 ;  /* 0x0000000000007941 */ /* 0x000fea0003800200 */
.L_x_3312:
[----:B------:R0:W-:Y:S01]  /*10ce0*/  STG.E.U8 desc[UR36][R2.64], R0 ;  /* 0x0000000002007986 */ /* 0x0001e2000c101124 */
[----:B------:R-:W-:Y:S05]  /*10cf0*/  BRA `(.L_x_3301) ;  /* 0x0000000800247947 */ /* 0x000fea0003800000 */
.L_x_3310:
        /* <DEDUP_REMOVED lines=18> */
.L_x_3317:
[----:B------:R-:W-:-:S04]  /*10e20*/  SHF.R.U32.HI R5, RZ, 0x18, R5 ;  /* 0x00000018ff057819 */ /* 0x000fc80000011605 */
[----:B------:R-:W-:-:S07]  /*10e30*/  LOP3.LUT R0, R0, 0x80, R5, 0xf8, !PT ;  /* 0x0000008000007812 */ /* 0x000fce00078ef805 */
.L_x_3316:
[----:B------:R-:W-:Y:S05]  /*10e40*/  BSYNC.RECONVERGENT B0 ;  /* 0x0000000000007941 */ /* 0x000fea0003800200 */
.L_x_3315:
[----:B------:R0:W-:Y:S01]  /*10e50*/  STG.E.U8 desc[UR36][R2.64], R0 ;  /* 0x0000000002007986 */ /* 0x0001e2000c101124 */
[----:B------:R-:W-:Y:S05]  /*10e60*/  BRA `(.L_x_3301) ;  /* 0x0000000400c87947 */ /* 0x000fea0003800000 */
.L_x_3309:
        /* <DEDUP_REMOVED lines=18> */
[----:B------:R-:W-:-:S04]  /*10f90*/  @!P0 IADD3 R0, PT, PT, R6, RZ, RZ ;  /* 0x000000ff06008210 */ /* 0x000fc80007ffe0ff */
[----:B------:R-:W-:-:S05]  /*10fa0*/  @P2 MOV R5, R0 ;  /* 0x0000000000052202 */ /* 0x000fca0000000f00 */
[----:B------:R0:W-:Y:S01]  /*10fb0*/  STG.E.U8 desc[UR36][R2.64], R5 ;  /* 0x0000000502007986 */ /* 0x0001e2000c101124 */
[----:B------:R-:W-:Y:S05]  /*10fc0*/  BRA `(.L_x_3301) ;  /* 0x0000000400707947 */ /* 0x000fea0003800000 */
.L_x_3319:
[----:B------:R-:W-:-:S06]  /*10fd0*/  HADD2.F32 R5, -RZ, R5.H0_H0 ;  /* 0x20000005ff057230 */ /* 0x000fcc0000004100 */
[----:B------:R-:W0:Y:S02]  /*10fe0*/  F2I.U64.TRUNC R4, R5 ;  /* 0x0000000500047311 */ /* 0x000e24000020d800 */
[----:B0-----:R0:W-:Y:S01]  /*10ff0*/  STG.E.64 desc[UR36][R2.64], R4 ;  /* 0x0000000402007986 */ /* 0x0011e2000c101b24 */
[----:B------:R-:W-:Y:S05]  /*11000*/  BRA `(.L_x_3301) ;  /* 0x0000000400607947 */ /* 0x000fea0003800000 */
.L_x_3318:
[----:B------:R-:W-:-:S06]  /*11010*/  HADD2.F32 R5, -RZ, R5.H0_H0 ;  /* 0x20000005ff057230 */ /* 0x000fcc0000004100 */
[----:B------:R-:W0:Y:S02]  /*11020*/  F2I.FTZ.U32.TRUNC.NTZ R5, R5 ;  /* 0x0000000500057305 */ /* 0x000e24000021f000 */
[----:B0-----:R0:W-:Y:S01]  /*11030*/  STG.E desc[UR36][R2.64], R5 ;  /* 0x0000000502007986 */ /* 0x0011e2000c101924 */
[----:B------:R-:W-:Y:S05]  /*11040*/  BRA `(.L_x_3301) ;  /* 0x0000000400507947 */ /* 0x000fea0003800000 */
.L_x_3308:
        /* <DEDUP_REMOVED lines=13> */
.L_x_3321:
        /* <DEDUP_REMOVED lines=8> */
.L_x_3320:
[----:B------:R-:W-:-:S09]  /*111a0*/  UISETP.NE.AND UP0, UPT, UR4, 0xf, UPT ;  /* 0x0000000f0400788c */ /* 0x000fd2000bf05270 */
[----:B------:R-:W-:Y:S05]  /*111b0*/  BRA.U !UP0, `(.L_x_3322) ;  /* 0x0000000108e87547 */ /* 0x000fea000b800000 */
[----:B------:R-:W-:-:S09]  /*111c0*/  UISETP.NE.AND UP0, UPT, UR4, 0x17, UPT ;  /* 0x000000170400788c */ /* 0x000fd2000bf05270 */
[----:B------:R-:W-:Y:S05]  /*111d0*/  BRA.U !UP0, `(.L_x_3323) ;  /* 0x0000000108907547 */ /* 0x000fea000b800000 */
[----:B------:R-:W-:-:S09]  /*111e0*/  UISETP.NE.AND UP0, UPT, UR4, 0x18, UPT ;  /* 0x000000180400788c */ /* 0x000fd2000bf05270 */
[----:B------:R-:W-:Y:S05]  /*111f0*/  BRA.U !UP0, `(.L_x_3324) ;  /* 0x0000000108447547 */ /* 0x000fea000b800000 */
.L_x_3300:
[----:B------:R-:W-:Y:S01]  /*11200*/  MOV R0, 0x0 ;  /* 0x0000000000007802 */ /* 0x000fe20000000f00 */
[----:B------:R-:W0:Y:S01]  /*11210*/  LDCU.64 UR4, c[0x4][0x158] ;  /* 0x01002b00ff0477ac */ /* 0x000e220008000a00 */
[----:B------:R-:W-:Y:S01]  /*11220*/  HFMA2 R8, -RZ, RZ, 0, 6.020069122314453125e-06 ;  /* 0x00000065ff087431 */ /* 0x000fe200000001ff */
[----:B------:R-:W-:Y:S01]  /*11230*/  MOV R12, 0x1 ;  /* 0x00000001000c7802 */ /* 0x000fe20000000f00 */
[----:B------:R1:W2:Y:S01]  /*11240*/  LDC.64 R2, c[0x4][R0] ;  /* 0x0100000000027b82 */ /* 0x0002a20000000a00 */
[----:B------:R-:W3:Y:S01]  /*11250*/  LDCU.64 UR6, c[0x4][0x160] ;  /* 0x01002c00ff0677ac */ /* 0x000ee20008000a00 */
[----:B------:R-:W-:Y:S01]  /*11260*/  IMAD.MOV.U32 R13, RZ, RZ, RZ ;  /* 0x000000ffff0d7224 */ /* 0x000fe200078e00ff */
[----:B------:R-:W4:Y:S01]  /*11270*/  LDCU.64 UR8, c[0x4][0x30] ;  /* 0x01000600ff0877ac */ /* 0x000f220008000a00 */
[----:B0-----:R-:W-:Y:S01]  /*11280*/  IMAD.U32 R4, RZ, RZ, UR4 ;  /* 0x00000004ff047e24 */ /* 0x001fe2000f8e00ff */
[----:B------:R-:W-:Y:S02]  /*11290*/  MOV R5, UR5 ;  /* 0x0000000500057c02 */ /* 0x000fe40008000f00 */
[----:B---3--:R-:W-:-:S02]  /*112a0*/  MOV R6, UR6 ;  /* 0x0000000600067c02 */ /* 0x008fc40008000f00 */
[----:B------:R-:W-:Y:S01]  /*112b0*/  MOV R7, UR7 ;  /* 0x0000000700077c02 */ /* 0x000fe20008000f00 */
[----:B----4-:R-:W-:Y:S01]  /*112c0*/  IMAD.U32 R10, RZ, RZ, UR8 ;  /* 0x00000008ff0a7e24 */ /* 0x010fe2000f8e00ff */
[----:B-1----:R-:W-:-:S07]  /*112d0*/  MOV R11, UR9 ;  /* 0x00000009000b7c02 */ /* 0x002fce0008000f00 */
[----:B------:R-:W-:-:S07]  /*112e0*/  LEPC R20, `(.L_x_3325) ;  /* 0x000000001014794e */ /* 0x000fce0000000000 */
[----:B--2---:R-:W-:Y:S05]  /*112f0*/  CALL.ABS.NOINC R2 ;  /* 0x0000000002007343 */ /* 0x004fea0003c00000 */
.L_x_3325:
[----:B------:R-:W-:Y:S05]  /*11300*/  BRA `(.L_x_3301) ;  /* 0x0000000000a07947 */ /* 0x000fea0003800000 */
.L_x_3324:
[----:B------:R-:W-:Y:S01]  /*11310*/  HADD2.F32 R7, -RZ, R5.H0_H0 ;  /* 0x20000005ff077230 */ /* 0x000fe20000004100 */
[----:B------:R-:W-:Y:S01]  /*11320*/  BSSY.RECONVERGENT B0, `(.L_x_3326) ;  /* 0x000000c000007945 */ /* 0x000fe20003800200 */
[----:B------:R-:W-:-:S03]  /*11330*/  HFMA2 R0, -RZ, RZ, 0, 7.569789886474609375e-06 ;  /* 0x0000007fff007431 */ /* 0x000fc600000001ff */
        /* <DEDUP_REMOVED lines=10> */
.L_x_3327:
[----:B------:R-:W-:Y:S05]  /*113e0*/  BSYNC.RECONVERGENT B0 ;  /* 0x0000000000007941 */ /* 0x000fea0003800200 */
.L_x_3326:
[----:B------:R-:W-:-:S05]  /*113f0*/  LOP3.LUT R5, R0, 0x80, R5, 0xf8, !PT ;  /* 0x0000008000057812 */ /* 0x000fca00078ef805 */
[----:B------:R1:W-:Y:S01]  /*11400*/  STG.E.U8 desc[UR36][R2.64], R5 ;  /* 0x0000000502007986 */ /* 0x0003e2000c101124 */
[----:B------:R-:W-:Y:S05]  /*11410*/  BRA `(.L_x_3301) ;  /* 0x00000000005c7947 */ /* 0x000fea0003800000 */
.L_x_3323:
        /* <DEDUP_REMOVED lines=12> */
.L_x_3329:
[----:B------:R-:W-:Y:S02]  /*114e0*/  ISETP.GT.U32.AND P0, PT, R4, 0x7f800000, PT ;  /* 0x7f8000000400780c */ /* 0x000fe40003f04070 */
[----:B------:R-:W-:-:S04]  /*114f0*/  MOV R0, 0x7f ;  /* 0x0000007f00007802 */ /* 0x000fc80000000f00 */
[----:B------:R-:W-:-:S07]  /*11500*/  SEL R0, R0, 0x7c, P0 ;  /* 0x0000007c00007807 */ /* 0x000fce0000000000 */
.L_x_3330:
[----:B------:R-:W-:Y:S05]  /*11510*/  BSYNC.RECONVERGENT B0 ;  /* 0x0000000000007941 */ /* 0x000fea0003800200 */
.L_x_3328:
[----:B------:R-:W-:-:S04]  /*11520*/  SHF.R.U32.HI R5, RZ, 0x18, R5 ;  /* 0x00000018ff057819 */ /* 0x000fc80000011605 */
[----:B------:R-:W-:-:S05]  /*11530*/  LOP3.LUT R5, R0, 0x80, R5, 0xf8, !PT ;  /* 0x0000008000057812 */ /* 0x000fca00078ef805 */
[----:B------:R2:W-:Y:S01]  /*11540*/  STG.E.U8 desc[UR36][R2.64], R5 ;  /* 0x0000000502007986 */ /* 0x0005e2000c101124 */
[----:B------:R-:W-:Y:S05]  /*11550*/  BRA `(.L_x_3301) ;  /* 0x00000000000c7947 */ /* 0x000fea0003800000 */
.L_x_3322:
[----:B------:R-:W-:-:S05]  /*11560*/  HADD2.F32 R0, -RZ, R5.H0_H0 ;  /* 0x20000005ff007230 */ /* 0x000fca0000004100 */
[----:B------:R-:W-:-:S05]  /*11570*/  F2FP.BF16.F32.PACK_AB R0, RZ, R0 ;  /* 0x00000000ff00723e */ /* 0x000fca00000010ff */
[----:B------:R0:W-:Y:S02]  /*11580*/  STG.E.U16 desc[UR36][R2.64], R0 ;  /* 0x0000000002007986 */ /* 0x0001e4000c101524 */
.L_x_3301:
[----:B------:R-:W-:-:S07]  /*11590*/  IADD3 R17, PT, PT, R17, 0x80, RZ ;  /* 0x0000008011117810 */ /* 0x000fce0007ffe0ff */
.L_x_3212:
[----:B------:R-:W-:Y:S05]  /*115a0*/  BSYNC.RECONVERGENT B6 ;  /* 0x0000000000067941 */ /* 0x000fea0003800200 */
.L_x_3211:
        /* <DEDUP_REMOVED lines=306> */
.L_x_3331:
[----:B------:R-:W0:Y:S01]  /*128d0*/  LDCU.128 UR8, c[0x0][0x580] ;  /* 0x0000b000ff0877ac */ /* 0x000e220008000c00 */
        /* <DEDUP_REMOVED lines=20> */
.L_x_3335:
[----:B------:R0:W2:Y:S02]  /*12a20*/  LDG.E.U8 R2, desc[UR36][R2.64] ;  /* 0x0000002402027981 */ /* 0x0000a4000c1e1100 */
[----:B0-----:R-:W-:Y:S02]  /*12a30*/  PRMT R3, R3, 0x5410, RZ ;  /* 0x0000541003037816 */ /* 0x001fe400000000ff */
[----:B--2---:R-:W-:-:S04]  /*12a40*/  I2FP.F32.U32 R10, R2 ;  /* 0x00000002000a7245 */ /* 0x004fc80000201000 */
[----:B------:R-:W-:Y:S01]  /*12a50*/  F2FP.F16.F32.PACK_AB R10, RZ, R10 ;  /* 0x0000000aff0a723e */ /* 0x000fe200000000ff */
[----:B------:R-:W-:Y:S06]  /*12a60*/  BRA `(.L_x_3337) ;  /* 0x0000000c00e47947 */ /* 0x000fec0003800000 */
.L_x_3334:
        /* <DEDUP_REMOVED lines=11> */
.L_x_3339:
[----:B------:R0:W2:Y:S02]  /*12b20*/  LDG.E R2, desc[UR36][R2.64] ;  /* 0x0000002402027981 */ /* 0x0000a4000c1e1900 */
[----:B0-----:R-:W-:Y:S02]  /*12b30*/  PRMT R3, R3, 0x5410, RZ ;  /* 0x0000541003037816 */ /* 0x001fe400000000ff */
[----:B--2---:R-:W-:-:S04]  /*12b40*/  I2FP.F32.S32 R10, R2 ;  /* 0x00000002000a7245 */ /* 0x004fc80000201400 */
[----:B------:R-:W-:Y:S01]  /*12b50*/  F2FP.F16.F32.PACK_AB R10, RZ, R10 ;  /* 0x0000000aff0a723e */ /* 0x000fe200000000ff */
[----:B------:R-:W-:Y:S06]  /*12b60*/  BRA `(.L_x_3337) ;  /* 0x0000000c00a47947 */ /* 0x000fec0003800000 */
.L_x_3338:
[----:B------:R0:W2:Y:S02]  /*12b70*/  LDG.E.U16 R2, desc[UR36][R2.64] ;  /* 0x0000002402027981 */ /* 0x0000a4000c1e1500 */
[----:B0-----:R-:W-:Y:S01]  /*12b80*/  PRMT R3, R3, 0x5410, RZ ;  /* 0x0000541003037816 */ /* 0x001fe200000000ff */
[----:B--2---:R-:W0:Y:S02]  /*12b90*/  I2F.S16 R10, R2 ;  /* 0x00000002000a7306 */ /* 0x004e240000101400 */
[----:B0-----:R-:W-:Y:S01]  /*12ba0*/  F2FP.F16.F32.PACK_AB R10, RZ, R10 ;  /* 0x0000000aff0a723e */ /* 0x001fe200000000ff */
[----:B------:R-:W-:Y:S06]  /*12bb0*/  BRA `(.L_x_3337) ;  /* 0x0000000c00907947 */ /* 0x000fec0003800000 */
.L_x_3333:
        /* <DEDUP_REMOVED lines=10> */
.L_x_3341:
[----:B------:R0:W2:Y:S02]  /*12c60*/  LDG.E.U16 R10, desc[UR36][R2.64] ;  /* 0x00000024020a7981 */ /* 0x0000a4000c1e1500 */
[----:B0-----:R-:W-:Y:S01]  /*12c70*/  PRMT R3, R3, 0x5410, RZ ;  /* 0x0000541003037816 */ /* 0x001fe200000000ff */
[----:B--2---:R-:W-:-:S05]  /*12c80*/  HADD2.F32 R10, -RZ, R10.H0_H0 ;  /* 0x2000000aff0a7230 */ /* 0x004fca0000004100 */
[----:B------:R-:W-:Y:S01]  /*12c90*/  F2FP.F16.F32.PACK_AB R10, RZ, R10 ;  /* 0x0000000aff0a723e */ /* 0x000fe200000000ff */
[----:B------:R-:W-:Y:S06]  /*12ca0*/  BRA `(.L_x_3337) ;  /* 0x0000000c00547947 */ /* 0x000fec0003800000 */
.L_x_3340:
        /* <DEDUP_REMOVED lines=10> */
.L_x_3343:
[----:B------:R-:W2:Y:S02]  /*12d50*/  LDG.E R2, desc[UR36][R2.64] ;  /* 0x0000002402027981 */ /* 0x000ea4000c1e1900 */
[----:B--2---:R-:W-:Y:S02]  /*12d60*/  PRMT R10, R2, 0x7610, R10 ;  /* 0x00007610020a7816 */ /* 0x004fe4000000000a */
[----:B------:R-:W-:Y:S01]  /*12d70*/  PRMT R3, R3, 0x7610, R2 ;  /* 0x0000761003037816 */ /* 0x000fe20000000002 */
[----:B------:R-:W-:Y:S06]  /*12d80*/  BRA `(.L_x_3337) ;  /* 0x0000000c001c7947 */ /* 0x000fec0003800000 */
.L_x_3342:
        /* <DEDUP_REMOVED lines=9> */
.L_x_3332:
        /* <DEDUP_REMOVED lines=14> */
.L_x_3346:
        /* <DEDUP_REMOVED lines=13> */
.L_x_3345:
        /* <DEDUP_REMOVED lines=27> */
.L_x_3348:
[----:B------:R0:W2:Y:S02]  /*13180*/  LDG.E.U8 R2, desc[UR36][R2.64] ;  /* 0x0000002402027981 */ /* 0x0000a4000c1e1100 */
[----:B0-----:R-:W-:Y:S02]  /*13190*/  PRMT R3, R3, 0x5410, RZ ;  /* 0x0000541003037816 */ /* 0x001fe400000000ff */
[C---:B--2---:R-:W-:Y:S02]  /*131a0*/  SHF.L.U32 R0, R2.reuse, 0x19, RZ ;  /* 0x0000001902007819 */ /* 0x044fe400000006ff */
[----:B------:R-:W-:Y:S02]  /*131b0*/  SHF.L.U32 R5, R2, 0x8, RZ ;  /* 0x0000000802057819 */ /* 0x000fe400000006ff */
        /* <DEDUP_REMOVED lines=10> */
.L_x_3347:
[----:B------:R0:W2:Y:S02]  /*13260*/  LDG.E.U16 R10, desc[UR36][R2.64] ;  /* 0x00000024020a7981 */ /* 0x0000a4000c1e1500 */
[----:B0-----:R-:W-:Y:S02]  /*13270*/  PRMT R3, R3, 0x5410, RZ ;  /* 0x0000541003037816 */ /* 0x001fe400000000ff */
[----:B--2---:R-:W-:-:S04]  /*13280*/  SHF.L.U32 R10, R10, 0x10, RZ ;  /* 0x000000100a0a7819 */ /* 0x004fc800000006ff */
[----:B------:R-:W-:Y:S01]  /*13290*/  F2FP.F16.F32.PACK_AB R10, RZ, R10 ;  /* 0x0000000aff0a723e */ /* 0x000fe200000000ff */
[----:B------:R-:W-:Y:S06]  /*132a0*/  BRA `(.L_x_3337) ;  /* 0x0000000400d47947 */ /* 0x000fec0003800000 */
.L_x_3344:
        /* <DEDUP_REMOVED lines=13> */
.L_x_3351:
        /* <DEDUP_REMOVED lines=21> */
.L_x_3355:
[----:B------:R-:W-:Y:S05]  /*134d0*/  BSYNC.RECONVERGENT B1 ;  /* 0x0000000000017941 */ /* 0x000fea0003800200 */
.L_x_3354:
[----:B------:R-:W-:Y:S01]  /*134e0*/  IMAD.SHL.U32 R0, R0, 0x100000, RZ ;  /* 0x0010000000007824 */ /* 0x000fe200078e00ff */
[----:B------:R-:W-:-:S04]  /*134f0*/  LEA R2, R2, 0x3b800000, 0x17 ;  /* 0x3b80000002027811 */ /* 0x000fc800078eb8ff */
[----:B------:R-:W-:-:S07]  /*13500*/  LOP3.LUT R10, R2, R0, R7, 0xfe, !PT ;  /* 0x00000000020a7212 */ /* 0x000fce00078efe07 */
.L_x_3353:
[----:B------:R-:W-:Y:S05]  /*13510*/  BSYNC.RECONVERGENT B0 ;  /* 0x0000000000007941 */ /* 0x000fea0003800200 */
.L_x_3352:
[----:B------:R-:W-:Y:S02]  /*13520*/  F2FP.F16.F32.PACK_AB R10, RZ, R10 ;  /* 0x0000000aff0a723e */ /* 0x000fe400000000ff */
[----:B------:R-:W-:Y:S01]  /*13530*/  PRMT R3, R3, 0x5410, RZ ;  /* 0x0000541003037816 */ /* 0x000fe200000000ff */
[----:B------:R-:W-:Y:S06]  /*13540*/  BRA `(.L_x_3337) ;  /* 0x00000004002c7947 */ /* 0x000fec0003800000 */
.L_x_3350:
        /* <DEDUP_REMOVED lines=21> */
.L_x_3359:
[----:B------:R-:W-:Y:S05]  /*136a0*/  BSYNC.RECONVERGENT B1 ;  /* 0x0000000000017941 */ /* 0x000fea0003800200 */
.L_x_3358:
[----:B------:R-:W-:Y:S02]  /*136b0*/  SHF.L.U32 R0, R0, 0x15, RZ ;  /* 0x0000001500007819 */ /* 0x000fe400000006ff */
[----:B------:R-:W-:-:S04]  /*136c0*/  LEA R2, R2, 0x37800000, 0x17 ;  /* 0x3780000002027811 */ /* 0x000fc800078eb8ff */
[----:B------:R-:W-:-:S07]  /*136d0*/  LOP3.LUT R10, R2, R0, R7, 0xfe, !PT ;  /* 0x00000000020a7212 */ /* 0x000fce00078efe07 */
.L_x_3357:
[----:B------:R-:W-:Y:S05]  /*136e0*/  BSYNC.RECONVERGENT B0 ;  /* 0x0000000000007941 */ /* 0x000fea0003800200 */
.L_x_3356:
[----:B------:R-:W-:Y:S02]  /*136f0*/  F2FP.F16.F32.PACK_AB R10, RZ, R10 ;  /* 0x0000000aff0a723e */ /* 0x000fe400000000ff */
[----:B------:R-:W-:Y:S01]  /*13700*/  PRMT R3, R3, 0x5410, RZ ;  /* 0x0000541003037816 */ /* 0x000fe200000000ff */
[----:B------:R-:W-:Y:S06]  /*13710*/  BRA `(.L_x_3337) ;  /* 0x0000000000b87947 */ /* 0x000fec0003800000 */
.L_x_3349:
        /* <DEDUP_REMOVED lines=14> */
.L_x_3363:
[----:B------:R-:W-:Y:S05]  /*13800*/  BSYNC.RECONVERGENT B0 ;  /* 0x0000000000007941 */ /* 0x000fea0003800200 */
.L_x_3362:
[----:B------:R-:W-:Y:S02]  /*13810*/  PRMT R3, R3, 0x5410, RZ ;  /* 0x0000541003037816 */ /* 0x000fe400000000ff */
[----:B------:R-:W-:Y:S01]  /*13820*/  F2FP.F16.F32.PACK_AB R10, RZ, R10 ;  /* 0x0000000aff0a723e */ /* 0x000fe200000000ff */
[----:B------:R-:W-:Y:S06]  /*13830*/  BRA `(.L_x_3337) ;  /* 0x0000000000707947 */ /* 0x000fec0003800000 */
.L_x_3336:
        /* <DEDUP_REMOVED lines=8> */
[----:B0-----:R-:W-:Y:S02]  /*138c0*/  MOV R4, UR4 ;  /* 0x0000000400047c02 */ /* 0x001fe40008000f00 */
[----:B------:R-:W-:-:S02]  /*138d0*/  MOV R5, UR5 ;  /* 0x0000000500057c02 */ /* 0x000fc40008000f00 */
[----:B---3--:R-:W-:Y:S01]  /*138e0*/  MOV R6, UR6 ;  /* 0x0000000600067c02 */ /* 0x008fe20008000f00 */
[----:B------:R-:W-:Y:S01]  /*138f0*/  IMAD.U32 R7, RZ, RZ, UR7 ;  /* 0x00000007ff077e24 */ /* 0x000fe2000f8e00ff */
[----:B----4-:R-:W-:Y:S02]  /*13900*/  MOV R10, UR8 ;  /* 0x00000008000a7c02 */ /* 0x010fe40008000f00 */
[----:B-1----:R-:W-:-:S07]  /*13910*/  MOV R11, UR9 ;  /* 0x00000009000b7c02 */ /* 0x002fce0008000f00 */
[----:B------:R-:W-:-:S07]  /*13920*/  LEPC R20, `(.L_x_3364) ;  /* 0x000000001014794e */ /* 0x000fce0000000000 */
[----:B--2---:R-:W-:Y:S05]  /*13930*/  CALL.ABS.NOINC R2 ;  /* 0x0000000002007343 */ /* 0x004fea0003c00000 */
.L_x_3364:
[----:B------:R-:W-:Y:S02]  /*13940*/  PRMT R10, RZ, 0x7610, R10 ;  /* 0x00007610ff0a7816 */ /* 0x000fe4000000000a */
[----:B------:R-:W-:Y:S01]  /*13950*/  PRMT R3, R3, 0x5410, RZ ;  /* 0x0000541003037816 */ /* 0x000fe200000000ff */
[----:B------:R-:W-:Y:S06]  /*13960*/  BRA `(.L_x_3337) ;  /* 0x0000000000247947 */ /* 0x000fec0003800000 */
.L_x_3361:
[----:B------:R-:W2:Y:S02]  /*13970*/  LDG.E.64 R2, desc[UR36][R2.64] ;  /* 0x0000002402027981 */ /* 0x000ea4000c1e1b00 */
[----:B--2---:R0:W1:Y:S02]  /*13980*/  I2F.U64 R10, R2 ;  /* 0x00000002000a7312 */ /* 0x0040640000301000 */
[----:B0-----:R-:W-:Y:S02]  /*13990*/  PRMT R3, R3, 0x5410, RZ ;  /* 0x0000541003037816 */ /* 0x001fe400000000ff */
[----:B-1----:R-:W-:Y:S01]  /*139a0*/  F2FP.F16.F32.PACK_AB R10, RZ, R10 ;  /* 0x0000000aff0a723e */ /* 0x002fe200000000ff */
[----:B------:R-:W-:Y:S06]  /*139b0*/  BRA `(.L_x_3337) ;  /* 0x0000000000107947 */ /* 0x000fec0003800000 */
.L_x_3360:
[----:B------:R0:W2:Y:S02]  /*139c0*/  LDG.E R2, desc[UR36][R2.64] ;  /* 0x0000002402027981 */ /* 0x0000a4000c1e1900 */
[----:B0-----:R-:W-:Y:S02]  /*139d0*/  PRMT R3, R3, 0x5410, RZ ;  /* 0x0000541003037816 */ /* 0x001fe400000000ff */
[----:B--2---:R-:W-:-:S04]  /*139e0*/  I2FP.F32.U32 R10, R2 ;  /* 0x00000002000a7245 */ /* 0x004fc80000201000 */
[----:B------:R-:W-:-:S07]  /*139f0*/  F2FP.F16.F32.PACK_AB R10, RZ, R10 ;  /* 0x0000000aff0a723e */ /* 0x000fce00000000ff */
.L_x_3337:
        /* <DEDUP_REMOVED lines=23> */
.L_x_3366:
        /* <DEDUP_REMOVED lines=70> */
.L_x_3374:
[----:B------:R-:W-:-:S04]  /*13fd0*/  FADD.FTZ R7, -R0, R5 ;  /* 0x0000000500077221 */ /* 0x000fc80000010100 */
[----:B------:R-:W-:-:S07]  /*13fe0*/  FMUL.FTZ R7, R7, 0.5 ;  /* 0x3f00000007077820 */ /* 0x000fce0000410000 */
.L_x_3375:
[----:B------:R-:W-:Y:S05]  /*13ff0*/  BSYNC.RECONVERGENT B1 ;  /* 0x0000000000017941 */ /* 0x000fea0003800200 */
.L_x_3373:
        /* <DEDUP_REMOVED lines=11> */
.L_x_3377:
[----:B------:R-:W-:-:S04]  /*140b0*/  FADD.FTZ R12, R4, -R13 ;  /* 0x8000000d040c7221 */ /* 0x000fc80000010000 */
[----:B------:R-:W-:-:S07]  /*140c0*/  FMUL.FTZ R12, R12, 0.5 ;  /* 0x3f0000000c0c7820 */ /* 0x000fce0000410000 */
.L_x_3378:
[----:B------:R-:W-:Y:S05]  /*140d0*/  BSYNC.RECONVERGENT B1 ;  /* 0x0000000000017941 */ /* 0x000fea0003800200 */
.L_x_3376:
        /* <DEDUP_REMOVED lines=35> */
.L_x_3372:
[----:B------:R-:W-:-:S13]  /*14310*/  FSETP.GEU.FTZ.AND P0, PT, R11, 1, PT ;  /* 0x3f8000000b00780b */ /* 0x000fda0003f1e000 */
[----:B------:R-:W-:Y:S05]  /*14320*/  @!P0 BRA `(.L_x_3379) ;  /* 0x0000000000848947 */ /* 0x000fea0003800000 */
[----:B------:R-:W-:Y:S01]  /*14330*/  FMUL.FTZ R7, R0, R3 ;  /* 0x0000000300077220 */ /* 0x000fe20000410000 */
[----:B------:R-:W-:Y:S01]  /*14340*/  MOV R14, 0x3e800000 ;  /* 0x3e800000000e7802 */ /* 0x000fe20000000f00 */
[----:B------:R-:W-:Y:S02]  /*14350*/  HFMA2 R19, -RZ, RZ, 1.3056640625, -1.8671875 ;  /* 0x3d39bf78ff137431 */ /* 0x000fe400000001ff */
        /* <DEDUP_REMOVED lines=30> */
.L_x_3379:
[----:B------:R-:W-:-:S04]  /*14540*/  FADD.FTZ R7, -R11, 1 ;  /* 0x3f8000000b077421 */ /* 0x000fc80000010100 */
[----:B------:R-:W-:-:S06]  /*14550*/  FMUL.FTZ R7, R0, R7 ;  /* 0x0000000700077220 */ /* 0x000fcc0000410000 */
[----:B------:R-:W0:Y:S08]  /*14560*/  MUFU.SQRT R7, R7 ;  /* 0x0000000700077308 */ /* 0x000e300000002000 */
[----:B0-----:R-:W0:Y:S02]  /*14570*/  MUFU.RCP R13, R7 ;  /* 0x00000007000d7308 */ /* 0x001e240000001000 */
[----:B0-----:R-:W-:Y:S01]  /*14580*/  FMUL.FTZ R13, |R10|, R13 ;  /* 0x0000000d0a0d7220 */ /* 0x001fe20000410200 */
[----:B------:R-:W-:Y:S06]  /*14590*/  BRA `(.L_x_3370) ;  /* 0x0000000000047947 */ /* 0x000fec0003800000 */
.L_x_3371:
[----:B------:R0:W1:Y:S02]  /*145a0*/  MUFU.SQRT R13, R2 ;  /* 0x00000002000d7308 */ /* 0x0000640000002000 */
.L_x_3370:
[----:B------:R-:W-:Y:S05]  /*145b0*/  BSYNC.RECONVERGENT B0 ;  /* 0x0000000000007941 */ /* 0x000fea0003800200 */
.L_x_3369:
        /* <DEDUP_REMOVED lines=35> */
.L_x_3383:
        /* <DEDUP_REMOVED lines=23> */
.L_x_3389:
[----:B------:R-:W-:-:S04]  /*14960*/  FADD.FTZ R3, -R3, R4 ;  /* 0x0000000403037221 */ /* 0x000fc80000010100 */
[----:B------:R-:W-:-:S07]  /*14970*/  FMUL.FTZ R5, R3, 0.5 ;  /* 0x3f00000003057820 */ /* 0x000fce0000410000 */
.L_x_3390:
[----:B------:R-:W-:Y:S05]  /*14980*/  BSYNC.RECONVERGENT B4 ;  /* 0x0000000000047941 */ /* 0x000fea0003800200 */
.L_x_3388:
[----:B------:R-:W-:Y:S01]  /*14990*/  FADD.FTZ R0, R5, R0 ;  /* 0x0000000005007221 */ /* 0x000fe20000010000 */
[----:B------:R-:W-:-:S04]  /*149a0*/  FADD.FTZ R3, R11, R6 ;  /* 0x000000060b037221 */ /* 0x000fc80000010000 */
[----:B------:R-:W-:-:S04]  /*149b0*/  FMUL.FTZ R0, R0, R3 ;  /* 0x0000000300007220 */ /* 0x000fc80000410000 */
[----:B------:R2:W3:Y:S01]  /*149c0*/  MUFU.SQRT R12, R0 ;  /* 0x00000000000c7308 */ /* 0x0004e20000002000 */
[----:B------:R-:W-:Y:S05]  /*149d0*/  BRA `(.L_x_3391) ;  /* 0x0000000000487947 */ /* 0x000fea0003800000 */
.L_x_3387:
        /* <DEDUP_REMOVED lines=12> */
.L_x_3386:
[----:B------:R-:W-:Y:S01]  /*14aa0*/  FADD.FTZ R0, R6, 1 ;  /* 0x3f80000006007421 */ /* 0x000fe20000010000 */
[----:B------:R-:W-:Y:S01]  /*14ab0*/  MUFU.SQRT R3, R2 ;  /* 0x0000000200037308 */ /* 0x000fe20000002000 */
[----:B------:R-:W-:Y:S02]  /*14ac0*/  MOV R11, 0x3f800000 ;  /* 0x3f800000000b7802 */ /* 0x000fe40000000f00 */
[----:B------:R-:W-:-:S06]  /*14ad0*/  FMUL.FTZ R0, R0, 0.5 ;  /* 0x3f00000000007820 */ /* 0x000fcc0000410000 */
[----:B------:R-:W2:Y:S02]  /*14ae0*/  MUFU.SQRT R0, R0 ;  /* 0x0000000000007308 */ /* 0x000ea40000002000 */
[----:B--2---:R-:W-:-:S07]  /*14af0*/  FMUL.FTZ R12, R3, R0 ;  /* 0x00000000030c7220 */ /* 0x004fce0000410000 */
.L_x_3391:
[----:B------:R-:W-:Y:S05]  /*14b00*/  BSYNC.RECONVERGENT B1 ;  /* 0x0000000000017941 */ /* 0x000fea0003800200 */
.L_x_3385:
[----:B------:R-:W-:Y:S05]  /*14b10*/  BRA `(.L_x_3392) ;  /* 0x0000000000087947 */ /* 0x000fea0003800000 */
.L_x_3382:
[----:B------:R-:W-:Y:S01]  /*14b20*/  FMUL.FTZ R12, R6, 16777216 ;  /* 0x4b800000060c7820 */ /* 0x000fe20000410000 */
[----:B------:R-:W-:-:S07]  /*14b30*/  FMUL.FTZ R11, R11, 16777216 ;  /* 0x4b8000000b0b7820 */ /* 0x000fce0000410000 */
.L_x_3392:
[----:B------:R-:W-:Y:S05]  /*14b40*/  BSYNC.RELIABLE B0 ;  /* 0x0000000000007941 */ /* 0x000fea0003800100 */
.L_x_3381:
        /* <DEDUP_REMOVED lines=17> */
.L_x_3394:
[----:B------:R-:W-:Y:S05]  /*14c60*/  BSYNC.RECONVERGENT B4 ;  /* 0x0000000000047941 */ /* 0x000fea0003800200 */
.L_x_3393:
        /* <DEDUP_REMOVED lines=28> */
.L_x_3384:
[----:B------:R-:W-:Y:S05]  /*14e30*/  BSYNC.RECONVERGENT B3 ;  /* 0x0000000000037941 */ /* 0x000fea0003800200 */
.L_x_3380:
[----:B-1----:R-:W-:Y:S02]  /*14e40*/  LOP3.LUT R10, R13, 0x80000000, R10, 0xb8, !PT ;  /* 0x800000000d0a7812 */ /* 0x002fe400078eb80a */
[----:B------:R-:W-:Y:S01]  /*14e50*/  LOP3.LUT R9, R0, 0x80000000, R9, 0xb8, !PT ;  /* 0x8000000000097812 */ /* 0x000fe200078eb809 */
[----:B------:R-:W-:Y:S06]  /*14e60*/  BRA `(.L_x_3367) ;  /* 0x0000001400187947 */ /* 0x000fec0003800000 */
.L_x_3368:
        /* <DEDUP_REMOVED lines=33> */
.L_x_3400:
[----:B------:R-:W-:Y:S05]  /*15080*/  BSYNC.RECONVERGENT B4 ;  /* 0x0000000000047941 */ /* 0x000fea0003800200 */
.L_x_3399:
        /* <DEDUP_REMOVED lines=22> */
.L_x_3398:
        /* <DEDUP_REMOVED lines=29> */
.L_x_3403:
[----:B------:R-:W-:Y:S05]  /*153c0*/  BSYNC.RECONVERGENT B4 ;  /* 0x0000000000047941 */ /* 0x000fea0003800200 */
.L_x_3402:
        /* <DEDUP_REMOVED lines=22> */
.L_x_3397:
        /* <DEDUP_REMOVED lines=34> */
.L_x_3405:
[----:B------:R-:W-:Y:S05]  /*15750*/  BSYNC.RECONVERGENT B4 ;  /* 0x0000000000047941 */ /* 0x000fea0003800200 */
.L_x_3404:
        /* <DEDUP_REMOVED lines=22> */
.L_x_3396:
        /* <DEDUP_REMOVED lines=26> */
.L_x_3409:
[----:B------:R-:W-:Y:S05]  /*15a60*/  BSYNC.RECONVERGENT B4 ;  /* 0x0000000000047941 */ /* 0x000fea0003800200 */
.L_x_3408:
        /* <DEDUP_REMOVED lines=22> */
.L_x_3407:
        /* <DEDUP_REMOVED lines=29> */
.L_x_3411:
[----:B------:R-:W-:Y:S05]  /*15da0*/  BSYNC.RECONVERGENT B4 ;  /* 0x0000000000047941 */ /* 0x000fea0003800200 */
.L_x_3410:
        /* <DEDUP_REMOVED lines=22> */
.L_x_3406:
        /* <DEDUP_REMOVED lines=34> */
.L_x_3413:
[----:B------:R-:W-:Y:S05]  /*16130*/  BSYNC.RECONVERGENT B4 ;  /* 0x0000000000047941 */ /* 0x000fea0003800200 */
.L_x_3412:
        /* <DEDUP_REMOVED lines=21> */
.L_x_3401:
[----:B------:R-:W-:Y:S05]  /*16290*/  BSYNC.RECONVERGENT B3 ;  /* 0x0000000000037941 */ /* 0x000fea0003800200 */
.L_x_3395:
[----:B------:R-:W-:Y:S01]  /*162a0*/  FADD.FTZ R3, R14, 0.69314718246459960938 ;  /* 0x3f3172180e037421 */ /* 0x000fe20000010000 */
[----:B------:R-:W-:-:S04]  /*162b0*/  LOP3.LUT R9, R12, 0x80000000, R9, 0xb8, !PT ;  /* 0x800000000c097812 */ /* 0x000fc800078eb809 */
[----:B------:R-:W-:-:S07]  /*162c0*/  LOP3.LUT R10, R3, 0x80000000, R10, 0xb8, !PT ;  /* 0x80000000030a7812 */ /* 0x000fce00078eb80a */
.L_x_3367:
[----:B------:R-:W-:Y:S05]  /*162d0*/  BSYNC.RECONVERGENT B2 ;  /* 0x0000000000027941 */ /* 0x000fea0003800200 */
.L_x_3365:
[----:B------:R-:W-:Y:S01]  /*162e0*/  UPRMT UR4, UR42, 0x9910, URZ ;  /* 0x000099102a047896 */ /* 0x000fe200080000ff */
[----:B------:R-:W-:-:S03]  /*162f0*/  F2FP.F16.F32.PACK_AB R3, R9, R10 ;  /* 0x0000000a0903723e */ /* 0x000fc600000000ff */
[----:B------:R-:W-:-:S09]  /*16300*/  UISETP.GT.AND UP0, UPT, UR4, 0x9, UPT ;  /* 0x000000090400788c */ /* 0x000fd2000bf04270 */
        /* <DEDUP_REMOVED lines=13> */
.L_x_3417:
[----:B------:R-:W-:-:S06]  /*163e0*/  HADD2.F32 R3, -RZ, R3.H0_H0 ;  /* 0x20000003ff037230 */ /* 0x000fcc0000004100 */
[----:B------:R-:W0:Y:S02]  /*163f0*/  F2I.S64.TRUNC R2, R3 ;  /* 0x0000000300027311 */ /* 0x000e24000020d900 */
[----:B0-----:R-:W-:Y:S01]  /*16400*/  STG.E.U8 desc[UR36][R16.64], R2 ;  /* 0x0000000210007986 */ /* 0x001fe2000c101124 */
[----:B------:R-:W-:Y:S05]  /*16410*/  EXIT ;  /* 0x000000000000794d */ /* 0x000fea0003800000 */
.L_x_3416:
        /* <DEDUP_REMOVED lines=10> */
.L_x_3420:
[----:B------:R-:W-:-:S06]  /*164c0*/  HADD2.F32 R3, -RZ, R3.H0_H0 ;  /* 0x20000003ff037230 */ /* 0x000fcc0000004100 */
[----:B------:R-:W0:Y:S02]  /*164d0*/  F2I.FTZ.TRUNC.NTZ R3, R3 ;  /* 0x0000000300037305 */ /* 0x000e24000021f100 */
[----:B0-----:R-:W-:Y:S01]  /*164e0*/  STG.E desc[UR36][R16.64], R3 ;  /* 0x0000000310007986 */ /* 0x001fe2000c101924 */
[----:B------:R-:W-:Y:S05]  /*164f0*/  EXIT ;  /* 0x000000000000794d */ /* 0x000fea0003800000 */
.L_x_3419:
[----:B------:R-:W-:-:S06]  /*16500*/  HADD2.F32 R3, -RZ, R3.H0_H0 ;  /* 0x20000003ff037230 */ /* 0x000fcc0000004100 */
[----:B------:R-:W0:Y:S02]  /*16510*/  F2I.FTZ.TRUNC.NTZ R3, R3 ;  /* 0x0000000300037305 */ /* 0x000e24000021f100 */
[----:B0-----:R-:W-:Y:S01]  /*16520*/  STG.E.U16 desc[UR36][R16.64], R3 ;  /* 0x0000000310007986 */ /* 0x001fe2000c101524 */
[----:B------:R-:W-:Y:S05]  /*16530*/  EXIT ;  /* 0x000000000000794d */ /* 0x000fea0003800000 */
.L_x_3415:
        /* <DEDUP_REMOVED lines=9> */
.L_x_3422:
[----:B------:R-:W-:Y:S01]  /*165d0*/  STG.E.U16 desc[UR36][R16.64], R3 ;  /* 0x0000000310007986 */ /* 0x000fe2000c101524 */
[----:B------:R-:W-:Y:S05]  /*165e0*/  EXIT ;  /* 0x000000000000794d */ /* 0x000fea0003800000 */
.L_x_3421:
        /* <DEDUP_REMOVED lines=8> */
[----:B------:R-:W-:Y:S01]  /*16670*/  STG.E.64 desc[UR36][R16.64], R2 ;  /* 0x0000000210007986 */ /* 0x000fe2000c101b24 */
[----:B------:R-:W-:Y:S05]  /*16680*/  EXIT ;  /* 0x000000000000794d */ /* 0x000fea0003800000 */
.L_x_3424:
[----:B------:R-:W-:Y:S01]  /*16690*/  STG.E desc[UR36][R16.64], R3 ;  /* 0x0000000310007986 */ /* 0x000fe2000c101924 */
[----:B------:R-:W-:Y:S05]  /*166a0*/  EXIT ;  /* 0x000000000000794d */ /* 0x000fea0003800000 */
.L_x_3423:
[----:B------:R-:W-:-:S05]  /*166b0*/  HADD2.F32 R2, -RZ, R3.H0_H0 ;  /* 0x20000003ff027230 */ /* 0x000fca0000004100 */
[----:B------:R-:W-:-:S06]  /*166c0*/  FMUL.FTZ R2, R2, 1 ;  /* 0x3f80000002027820 */ /* 0x000fcc0000410000 */
[----:B------:R-:W0:Y:S02]  /*166d0*/  F2F.F64.F32 R2, R2 ;  /* 0x0000000200027310 */ /* 0x000e240000201800 */
[----:B0-----:R-:W-:Y:S01]  /*166e0*/  STG.E.64 desc[UR36][R16.64], R2 ;  /* 0x0000000210007986 */ /* 0x001fe2000c101b24 */
[----:B------:R-:W-:Y:S05]  /*166f0*/  EXIT ;  /* 0x000000000000794d */ /* 0x000fea0003800000 */
.L_x_3414:
        /* <DEDUP_REMOVED lines=14> */
.L_x_3428:
        /* <DEDUP_REMOVED lines=17> */
.L_x_3431:
[----:B------:R-:W-:-:S04]  /*168f0*/  SHF.R.U32.HI R3, RZ, 0x18, R3 ;  /* 0x00000018ff037819 */ /* 0x000fc80000011603 */
[----:B------:R-:W-:-:S04]  /*16900*/  LOP3.LUT R0, R0, 0x80, R3, 0xf8, !PT ;  /* 0x0000008000007812 */ /* 0x000fc800078ef803 */
[----:B------:R-:W-:-:S07]  /*16910*/  PRMT R8, R0, 0x7610, R8 ;  /* 0x0000761000087816 */ /* 0x000fce0000000008 */
.L_x_3430:
[----:B------:R-:W-:Y:S05]  /*16920*/  BSYNC.RECONVERGENT B0 ;  /* 0x0000000000007941 */ /* 0x000fea0003800200 */
.L_x_3429:
[----:B------:R-:W-:Y:S01]  /*16930*/  STG.E.U8 desc[UR36][R16.64], R8 ;  /* 0x0000000810007986 */ /* 0x000fe2000c101124 */
[----:B------:R-:W-:Y:S05]  /*16940*/  EXIT ;  /* 0x000000000000794d */ /* 0x000fea0003800000 */
.L_x_3427:
        /* <DEDUP_REMOVED lines=17> */
.L_x_3434:
[----:B------:R-:W-:-:S04]  /*16a60*/  SHF.R.U32.HI R3, RZ, 0x18, R3 ;  /* 0x00000018ff037819 */ /* 0x000fc80000011603 */
[----:B------:R-:W-:-:S04]  /*16a70*/  LOP3.LUT R0, R0, 0x80, R3, 0xf8, !PT ;  /* 0x0000008000007812 */ /* 0x000fc800078ef803 */
[----:B------:R-:W-:-:S07]  /*16a80*/  PRMT R8, R0, 0x7610, R8 ;  /* 0x0000761000087816 */ /* 0x000fce0000000008 */
.L_x_3433:
[----:B------:R-:W-:Y:S05]  /*16a90*/  BSYNC.RECONVERGENT B0 ;  /* 0x0000000000007941 */ /* 0x000fea0003800200 */
.L_x_3432:
[----:B------:R-:W-:Y:S01]  /*16aa0*/  STG.E.U8 desc[UR36][R16.64], R8 ;  /* 0x0000000810007986 */ /* 0x000fe2000c101124 */
[----:B------:R-:W-:Y:S05]  /*16ab0*/  EXIT ;  /* 0x000000000000794d */ /* 0x000fea0003800000 */
.L_x_3426:
        /* <DEDUP_REMOVED lines=20> */
[----:B------:R-:W-:Y:S01]  /*16c00*/  STG.E.U8 desc[UR36][R16.64], R3 ;  /* 0x0000000310007986 */ /* 0x000fe2000c101124 */
[----:B------:R-:W-:Y:S05]  /*16c10*/  EXIT ;  /* 0x000000000000794d */ /* 0x000fea0003800000 */
.L_x_3436:
[----:B------:R-:W-:-:S06]  /*16c20*/  HADD2.F32 R3, -RZ, R3.H0_H0 ;  /* 0x20000003ff037230 */ /* 0x000fcc0000004100 */
[----:B------:R-:W0:Y:S02]  /*16c30*/  F2I.U64.TRUNC R2, R3 ;  /* 0x0000000300027311 */ /* 0x000e24000020d800 */
[----:B0-----:R-:W-:Y:S01]  /*16c40*/  STG.E.64 desc[UR36][R16.64], R2 ;  /* 0x0000000210007986 */ /* 0x001fe2000c101b24 */
[----:B------:R-:W-:Y:S05]  /*16c50*/  EXIT ;  /* 0x000000000000794d */ /* 0x000fea0003800000 */
.L_x_3435:
[----:B------:R-:W-:-:S06]  /*16c60*/  HADD2.F32 R3, -RZ, R3.H0_H0 ;  /* 0x20000003ff037230 */ /* 0x000fcc0000004100 */
[----:B------:R-:W0:Y:S02]  /*16c70*/  F2I.FTZ.U32.TRUNC.NTZ R3, R3 ;  /* 0x0000000300037305 */ /* 0x000e24000021f000 */
[----:B0-----:R-:W-:Y:S01]  /*16c80*/  STG.E desc[UR36][R16.64], R3 ;  /* 0x0000000310007986 */ /* 0x001fe2000c101924 */
[----:B------:R-:W-:Y:S05]  /*16c90*/  EXIT ;  /* 0x000000000000794d */ /* 0x000fea0003800000 */
.L_x_3425:
        /* <DEDUP_REMOVED lines=11> */
[----:B------:R-:W-:Y:S01]  /*16d50*/  STG.E.U8 desc[UR36][R16.64], R3 ;  /* 0x0000000310007986 */ /* 0x000fe2000c101124 */
[----:B------:R-:W-:Y:S05]  /*16d60*/  EXIT ;  /* 0x000000000000794d */ /* 0x000fea0003800000 */
.L_x_3438:
[--C-:B------:R-:W-:Y:S02]  /*16d70*/  HADD2.F32 R6, -RZ, R3.reuse.H1_H1 ;  /* 0x30000003ff067230 */ /* 0x100fe40000004100 */
[----:B------:R-:W-:-:S03]  /*16d80*/  HADD2.F32 R0, -RZ, R3.H0_H0 ;  /* 0x20000003ff007230 */ /* 0x000fc60000004100 */
[----:B------:R-:W-:Y:S02]  /*16d90*/  FMUL.FTZ R6, R6, 1 ;  /* 0x3f80000006067820 */ /* 0x000fe40000410000 */
[----:B------:R-:W-:-:S04]  /*16da0*/  FMUL.FTZ R0, R0, 1 ;  /* 0x3f80000000007820 */ /* 0x000fc80000410000 */
[----:B------:R-:W-:Y:S08]  /*16db0*/  F2F.F64.F32 R4, R0 ;  /* 0x0000000000047310 */ /* 0x000ff00000201800 */
[----:B------:R-:W0:Y:S02]  /*16dc0*/  F2F.F64.F32 R6, R6 ;  /* 0x0000000600067310 */ /* 0x000e240000201800 */
[----:B0-----:R-:W-:Y:S01]  /*16dd0*/  STG.E.128 desc[UR36][R16.64], R4 ;  /* 0x0000000410007986 */ /* 0x001fe2000c101d24 */
[----:B------:R-:W-:Y:S05]  /*16de0*/  EXIT ;  /* 0x000000000000794d */ /* 0x000fea0003800000 */
.L_x_3437:
[----:B------:R-:W-:-:S09]  /*16df0*/  UISETP.NE.AND UP0, UPT, UR4, 0xf, UPT ;  /* 0x0000000f0400788c */ /* 0x000fd2000bf05270 */
[----:B------:R-:W-:Y:S05]  /*16e00*/  BRA.U !UP0, `(.L_x_3439) ;  /* 0x0000000108e87547 */ /* 0x000fea000b800000 */
[----:B------:R-:W-:-:S09]  /*16e10*/  UISETP.NE.AND UP0, UPT, UR4, 0x17, UPT ;  /* 0x000000170400788c */ /* 0x000fd2000bf05270 */
[----:B------:R-:W-:Y:S05]  /*16e20*/  BRA.U !UP0, `(.L_x_3440) ;  /* 0x0000000108907547 */ /* 0x000fea000b800000 */
[----:B------:R-:W-:-:S09]  /*16e30*/  UISETP.NE.AND UP0, UPT, UR4, 0x18, UPT ;  /* 0x000000180400788c */ /* 0x000fd2000bf05270 */
[----:B------:R-:W-:Y:S05]  /*16e40*/  BRA.U !UP0, `(.L_x_3441) ;  /* 0x0000000108447547 */ /* 0x000fea000b800000 */
.L_x_3418:
        /* <DEDUP_REMOVED lines=16> */
.L_x_3442:
[----:B------:R-:W-:Y:S05]  /*16f50*/  EXIT ;  /* 0x000000000000794d */ /* 0x000fea0003800000 */
.L_x_3441:
        /* <DEDUP_REMOVED lines=13> */
.L_x_3444:
[----:B------:R-:W-:Y:S05]  /*17030*/  BSYNC.RECONVERGENT B0 ;  /* 0x0000000000007941 */ /* 0x000fea0003800200 */
.L_x_3443:
[----:B------:R-:W-:-:S05]  /*17040*/  LOP3.LUT R3, R0, 0x80, R3, 0xf8, !PT ;  /* 0x0000008000037812 */ /* 0x000fca00078ef803 */
[----:B------:R-:W-:Y:S01]  /*17050*/  STG.E.U8 desc[UR36][R16.64], R3 ;  /* 0x0000000310007986 */ /* 0x000fe2000c101124 */
[----:B------:R-:W-:Y:S05]  /*17060*/  EXIT ;  /* 0x000000000000794d */ /* 0x000fea0003800000 */
.L_x_3440:
        /* <DEDUP_REMOVED lines=12> */
.L_x_3446:
[----:B------:R-:W-:Y:S02]  /*17130*/  ISETP.GT.U32.AND P0, PT, R2, 0x7f800000, PT ;  /* 0x7f8000000200780c */ /* 0x000fe40003f04070 */
[----:B------:R-:W-:-:S04]  /*17140*/  MOV R0, 0x7f ;  /* 0x0000007f00007802 */ /* 0x000fc80000000f00 */
[----:B------:R-:W-:-:S07]  /*17150*/  SEL R0, R0, 0x7c, P0 ;  /* 0x0000007c00007807 */ /* 0x000fce0000000000 */
.L_x_3447:
[----:B------:R-:W-:Y:S05]  /*17160*/  BSYNC.RECONVERGENT B0 ;  /* 0x0000000000007941 */ /* 0x000fea0003800200 */
.L_x_3445:
[----:B------:R-:W-:-:S04]  /*17170*/  SHF.R.U32.HI R3, RZ, 0x18, R3 ;  /* 0x00000018ff037819 */ /* 0x000fc80000011603 */
[----:B------:R-:W-:-:S05]  /*17180*/  LOP3.LUT R3, R0, 0x80, R3, 0xf8, !PT ;  /* 0x0000008000037812 */ /* 0x000fca00078ef803 */
[----:B------:R-:W-:Y:S01]  /*17190*/  STG.E.U8 desc[UR36][R16.64], R3 ;  /* 0x0000000310007986 */ /* 0x000fe2000c101124 */
[----:B------:R-:W-:Y:S05]  /*171a0*/  EXIT ;  /* 0x000000000000794d */ /* 0x000fea0003800000 */
.L_x_3439:
[----:B------:R-:W-:-:S05]  /*171b0*/  HADD2.F32 R0, -RZ, R3.H0_H0 ;  /* 0x20000003ff007230 */ /* 0x000fca0000004100 */
[----:B------:R-:W-:-:S05]  /*171c0*/  F2FP.BF16.F32.PACK_AB R0, RZ, R0 ;  /* 0x00000000ff00723e */ /* 0x000fca00000010ff */
[----:B------:R-:W-:Y:S01]  /*171d0*/  STG.E.U16 desc[UR36][R16.64], R0 ;  /* 0x0000000010007986 */ /* 0x000fe2000c101524 */
[----:B------:R-:W-:Y:S05]  /*171e0*/  EXIT ;  /* 0x000000000000794d */ /* 0x000fea0003800000 */
        .weak           $__internal_7_$__cuda_sm3x_div_rn_ftz_f32_slowpath
        .type           $__internal_7_$__cuda_sm3x_div_rn_ftz_f32_slowpath,@function
        .size           $__internal_7_$__cuda_sm3x_div_rn_ftz_f32_slowpath,(.L_x_18515 - $__internal_7_$__cuda_sm3x_div_rn_ftz_f32_slowpath)
$__internal_7_$__cuda_sm3x_div_rn_ftz_f32_slowpath:
[----:B------:R-:W-:Y:S01]  /*171f0*/  SHF.R.U32.HI R3, RZ, 0x17, R19 ;  /* 0x00000017ff037819 */ /* 0x000fe20000011613 */
[----:B------:R-:W-:Y:S01]  /*17200*/  BSSY.RECONVERGENT B0, `(.L_x_3448) ;  /* 0x0000046000007945 */ /* 0x000fe20003800200 */
[----:B------:R-:W-:-:S03]  /*17210*/  SHF.R.U32.HI R4, RZ, 0x17, R0 ;  /* 0x00000017ff047819 */ /* 0x000fc60000011600 */
[----:B------:R-:W-:Y:S01]  /*17220*/  BSSY.RELIABLE B1, `(.L_x_3449) ;  /* 0x000001d000017945 */ /* 0x000fe20003800100 */
[----:B------:R-:W-:Y:S02]  /*17230*/  LOP3.LUT R3, R3, 0xff, RZ, 0xc0, !PT ;  /* 0x000000ff03037812 */ /* 0x000fe400078ec0ff */
[----:B------:R-:W-:Y:S02]  /*17240*/  LOP3.LUT R4, R4, 0xff, RZ, 0xc0, !PT ;  /* 0x000000ff04047812 */ /* 0x000fe400078ec0ff */
[----:B------:R-:W-:-:S03]  /*17250*/  IADD3 R6, PT, PT, R3, -0x1, RZ ;  /* 0xffffffff03067810 */ /* 0x000fc60007ffe0ff */
[----:B------:R-:W-:Y:S01]  /*17260*/  VIADD R5, R4, 0xffffffff ;  /* 0xffffffff04057836 */ /* 0x000fe20000000000 */
[----:B------:R-:W-:-:S04]  /*17270*/  ISETP.GT.U32.AND P0, PT, R6, 0xfd, PT ;  /* 0x000000fd0600780c */ /* 0x000fc80003f04070 */
[----:B------:R-:W-:-:S13]  /*17280*/  ISETP.GT.U32.OR P0, PT, R5, 0xfd, P0 ;  /* 0x000000fd0500780c */ /* 0x000fda0000704470 */
[----:B------:R-:W-:Y:S05]  /*17290*/  @!P0 BRA `(.L_x_3450) ;  /* 0x0000000000548947 */ /* 0x000fea0003800000 */
[----:B------:R-:W-:Y:S02]  /*172a0*/  FSETP.GTU.FTZ.AND P1, PT, |R0|, +INF , PT ;  /* 0x7f8000000000780b */ /* 0x000fe40003f3c200 */
[----:B------:R-:W-:-:S04]  /*172b0*/  FSETP.GTU.FTZ.AND P0, PT, |R19|, +INF , PT ;  /* 0x7f8000001300780b */ /* 0x000fc80003f1c200 */
[----:B------:R-:W-:-:S13]  /*172c0*/  PLOP3.LUT P0, PT, P1, P0, PT, 0xf8, 0x8f ;  /* 0x00000000008f781c */ /* 0x000fda0000f01f70 */
[----:B------:R-:W-:Y:S05]  /*172d0*/  @P0 BREAK.RELIABLE B1 ;  /* 0x0000000000010942 */ /* 0x000fea0003800100 */
[----:B------:R-:W-:Y:S05]  /*172e0*/  @P0 BRA `(.L_x_3451) ;  /* 0x0000000000d80947 */ /* 0x000fea0003800000 */
[C---:B------:R-:W-:Y:S02]  /*172f0*/  FSETP.NEU.FTZ.AND P0, PT, R0.reuse, RZ, PT ;  /* 0x000000ff0000720b */ /* 0x040fe40003f1d000 */
[----:B------:R-:W-:Y:S02]  /*17300*/  FSETP.NEU.FTZ.AND P4, PT, R19, RZ, PT ;  /* 0x000000ff1300720b */ /* 0x000fe40003f9d000 */
[----:B------:R-:W-:-:S11]  /*17310*/  FSETP.NEU.FTZ.AND P6, PT, R0, RZ, PT ;  /* 0x000000ff0000720b */ /* 0x000fd60003fdd000 */
[----:B------:R-:W-:Y:S05]  /*17320*/  @!P4 BREAK.RELIABLE !P0, B1 ;  /* 0x000000000001c942 */ /* 0x000fea0004000100 */
[----:B------:R-:W-:Y:S05]  /*17330*/  @!P4 BRA !P0, `(.L_x_3452) ;  /* 0x0000000000bcc947 */ /* 0x000fea0004000000 */
[C---:B------:R-:W-:Y:S02]  /*17340*/  FSETP.NEU.FTZ.AND P0, PT, |R0|.reuse, +INF , PT ;  /* 0x7f8000000000780b */ /* 0x040fe40003f1d200 */
[----:B------:R-:W-:Y:S02]  /*17350*/  FSETP.NEU.FTZ.AND P3, PT, |R19|, +INF , PT ;  /* 0x7f8000001300780b */ /* 0x000fe40003f7d200 */
[----:B------:R-:W-:-:S11]  /*17360*/  FSETP.NEU.FTZ.AND P5, PT, |R0|, +INF , PT ;  /* 0x7f8000000000780b */ /* 0x000fd60003fbd200 */
[----:B------:R-:W-:Y:S05]  /*17370*/  @!P3 BREAK.RELIABLE !P0, B1 ;  /* 0x000000000001b942 */ /* 0x000fea0004000100 */
[----:B------:R-:W-:Y:S05]  /*17380*/  @!P3 BRA !P0, `(.L_x_3452) ;  /* 0x0000000000a8b947 */ /* 0x000fea0004000000 */
[----:B------:R-:W-:-:S13]  /*17390*/  PLOP3.LUT P0, PT, P3, P6, PT, 0x2f, 0xf2 ;  /* 0x0000000000f2781c */ /* 0x000fda0001f0c577 */
[----:B------:R-:W-:Y:S05]  /*173a0*/  @P0 BREAK.RELIABLE B1 ;  /* 0x0000000000010942 */ /* 0x000fea0003800100 */
[----:B------:R-:W-:Y:S05]  /*173b0*/  @P0 BRA `(.L_x_3453) ;  /* 0x0000000000940947 */ /* 0x000fea0003800000 */
[----:B------:R-:W-:-:S13]  /*173c0*/  PLOP3.LUT P0, PT, P5, P4, PT, 0x2f, 0xf2 ;  /* 0x0000000000f2781c */ /* 0x000fda0002f08577 */
[----:B------:R-:W-:Y:S05]  /*173d0*/  @P0 BREAK.RELIABLE B1 ;  /* 0x0000000000010942 */ /* 0x000fea0003800100 */
[----:B------:R-:W-:Y:S05]  /*173e0*/  @P0 BRA `(.L_x_3454) ;  /* 0x00000000007c0947 */ /* 0x000fea0003800000 */
.L_x_3450:
[----:B------:R-:W-:Y:S05]  /*173f0*/  BSYNC.RELIABLE B1 ;  /* 0x0000000000017941 */ /* 0x000fea0003800100 */
.L_x_3449:
[----:B------:R-:W-:Y:S01]  /*17400*/  IADD3 R3, PT, PT, R3, -0x7f, RZ ;  /* 0xffffff8103037810 */ /* 0x000fe20007ffe0ff */
[----:B------:R-:W-:Y:S01]  /*17410*/  BSSY.RECONVERGENT B1, `(.L_x_3455) ;  /* 0x000001b000017945 */ /* 0x000fe20003800200 */
[----:B------:R-:W-:-:S03]  /*17420*/  IADD3 R4, PT, PT, R4, -0x7f, RZ ;  /* 0xffffff8104047810 */ /* 0x000fc60007ffe0ff */
[----:B------:R-:W-:Y:S01]  /*17430*/  IMAD R18, R3, -0x800000, R19 ;  /* 0xff80000003127824 */ /* 0x000fe200078e0213 */
[C---:B------:R-:W-:Y:S01]  /*17440*/  IADD3 R3, PT, PT, R4.reuse, -R3, RZ ;  /* 0x8000000304037210 */ /* 0x040fe20007ffe0ff */
[----:B------:R-:W-:Y:S02]  /*17450*/  IMAD R0, R4, -0x800000, R0 ;  /* 0xff80000004007824 */ /* 0x000fe400078e0200 */
[----:B------:R-:W0:Y:S01]  /*17460*/  MUFU.RCP R6, R18 ;  /* 0x0000001200067308 */ /* 0x000e220000001000 */
[----:B------:R-:W-:-:S04]  /*17470*/  FADD.FTZ R5, -R18, -RZ ;  /* 0x800000ff12057221 */ /* 0x000fc80000010100 */
[----:B0-----:R-:W-:-:S04]  /*17480*/  FFMA R7, R6, R5, 1 ;  /* 0x3f80000006077423 */ /* 0x001fc80000000005 */
[----:B------:R-:W-:-:S04]  /*17490*/  FFMA R7, R6, R7, R6 ;  /* 0x0000000706077223 */ /* 0x000fc80000000006 */
[----:B------:R-:W-:-:S04]  /*174a0*/  FFMA R6, R0, R7, RZ ;  /* 0x0000000700067223 */ /* 0x000fc800000000ff */
[----:B------:R-:W-:-:S04]  /*174b0*/  FFMA R8, R5, R6, R0 ;  /* 0x0000000605087223 */ /* 0x000fc80000000000 */
[----:B------:R-:W-:-:S04]  /*174c0*/  FFMA R15, R7, R8, R6 ;  /* 0x00000008070f7223 */ /* 0x000fc80000000006 */
[----:B------:R-:W-:-:S04]  /*174d0*/  FFMA R0, R5, R15, R0 ;  /* 0x0000000f05007223 */ /* 0x000fc80000000000 */
[----:B------:R-:W-:-:S05]  /*174e0*/  FFMA.FTZ R7, R7, R0, R15 ;  /* 0x0000000007077223 */ /* 0x000fca000001000f */
[----:B------:R-:W-:-:S04]  /*174f0*/  SHF.R.U32.HI R0, RZ, 0x17, R7 ;  /* 0x00000017ff007819 */ /* 0x000fc80000011607 */
[----:B------:R-:W-:-:S05]  /*17500*/  LOP3.LUT R0, R0, 0xff, RZ, 0xc0, !PT ;  /* 0x000000ff00007812 */ /* 0x000fca00078ec0ff */
[----:B------:R-:W-:-:S05]  /*17510*/  IMAD.IADD R0, R0, 0x1, R3 ;  /* 0x0000000100007824 */ /* 0x000fca00078e0203 */
[----:B------:R-:W-:-:S04]  /*17520*/  IADD3 R4, PT, PT, R0, -0x1, RZ ;  /* 0xffffffff00047810 */ /* 0x000fc80007ffe0ff */
[----:B------:R-:W-:-:S13]  /*17530*/  ISETP.GE.U32.AND P0, PT, R4, 0xfe, PT ;  /* 0x000000fe0400780c */ /* 0x000fda0003f06070 */
[----:B------:R-:W-:Y:S05]  /*17540*/  @!P0 BRA `(.L_x_3456) ;  /* 0x0000000000188947 */ /* 0x000fea0003800000 */
[----:B------:R-:W-:Y:S02]  /*17550*/  ISETP.GT.AND P0, PT, R0, 0xfe, PT ;  /* 0x000000fe0000780c */ /* 0x000fe40003f04270 */
[----:B------:R-:W-:-:S11]  /*17560*/  LOP3.LUT R4, R7, 0x80000000, RZ, 0xc0, !PT ;  /* 0x8000000007047812 */ /* 0x000fd600078ec0ff */
[----:B------:R-:W-:-:S04]  /*17570*/  @!P0 ISETP.GE.AND P1, PT, R0, 0x1, PT ;  /* 0x000000010000880c */ /* 0x000fc80003f26270 */
[C---:B------:R-:W-:Y:S02]  /*17580*/  @!P0 SEL R7, R4.reuse, R7, !P1 ;  /* 0x0000000704078207 */ /* 0x040fe40004800000 */
[----:B------:R-:W-:Y:S01]  /*17590*/  @P0 LOP3.LUT R7, R4, 0x7f800000, RZ, 0xfc, !PT ;  /* 0x7f80000004070812 */ /* 0x000fe200078efcff */
[----:B------:R-:W-:Y:S06]  /*175a0*/  BRA `(.L_x_3457) ;  /* 0x0000000000047947 */ /* 0x000fec0003800000 */
.L_x_3456:
[----:B------:R-:W-:-:S07]  /*175b0*/  LEA R7, R3, R7, 0x17 ;  /* 0x0000000703077211 */ /* 0x000fce00078eb8ff */
.L_x_3457:
[----:B------:R-:W-:Y:S05]  /*175c0*/  BSYNC.RECONVERGENT B1 ;  /* 0x0000000000017941 */ /* 0x000fea0003800200 */
.L_x_3455:
[----:B------:R-:W-:Y:S05]  /*175d0*/  BRA `(.L_x_3458) ;  /* 0x0000000000207947 */ /* 0x000fea0003800000 */
.L_x_3454:
[----:B------:R-:W-:-:S04]  /*175e0*/  LOP3.LUT R0, R19, 0x80000000, R0, 0x48, !PT ;  /* 0x8000000013007812 */ /* 0x000fc800078e4800 */
[----:B------:R-:W-:Y:S01]  /*175f0*/  LOP3.LUT R7, R0, 0x7f800000, RZ, 0xfc, !PT ;  /* 0x7f80000000077812 */ /* 0x000fe200078efcff */
[----:B------:R-:W-:Y:S06]  /*17600*/  BRA `(.L_x_3458) ;  /* 0x0000000000147947 */ /* 0x000fec0003800000 */
.L_x_3453:
[----:B------:R-:W-:Y:S01]  /*17610*/  LOP3.LUT R7, R19, 0x80000000, R0, 0x48, !PT ;  /* 0x8000000013077812 */ /* 0x000fe200078e4800 */
[----:B------:R-:W-:Y:S06]  /*17620*/  BRA `(.L_x_3458) ;  /* 0x00000000000c7947 */ /* 0x000fec0003800000 */
.L_x_3452:
[----:B------:R-:W0:Y:S01]  /*17630*/  MUFU.RSQ R7, -QNAN ;  /* 0xffc0000000077908 */ /* 0x000e220000001400 */
[----:B------:R-:W-:Y:S05]  /*17640*/  BRA `(.L_x_3458) ;  /* 0x0000000000047947 */ /* 0x000fea0003800000 */
.L_x_3451:
[----:B------:R-:W-:-:S07]  /*17650*/  FADD.FTZ R7, R0, R19 ;  /* 0x0000001300077221 */ /* 0x000fce0000010000 */
.L_x_3458:
[----:B------:R-:W-:Y:S05]  /*17660*/  BSYNC.RECONVERGENT B0 ;  /* 0x0000000000007941 */ /* 0x000fea0003800200 */
.L_x_3448:
[----:B------:R-:W-:-:S04]  /*17670*/  HFMA2 R3, -RZ, RZ, 0, 0 ;  /* 0x00000000ff037431 */ /* 0x000fc800000001ff */
[----:B0-----:R-:W-:Y:S05]  /*17680*/  RET.REL.NODEC R2 `(_ZN2at6native18elementwise_kernelILi128ELi4EZNS0_15gpu_kernel_implIZZZNS0_17asinh_kernel_cudaERNS_18TensorIteratorBaseEENKUlvE_clEvENKUlvE1_clEvEUlN3c107complexINS7_4HalfEEEE_EEvS4_RKT_EUliE_EEviT1_) ;  /* 0xfffffe88025c7950 */ /* 0x001fea0003c3ffff */
.L_x_3459:
        /* <DEDUP_REMOVED lines=15> */
.L_x_18515:


//--------------------- .text._ZN2at6native27unrolled_elementwise_kernelIZZZNS0_17asinh_kernel_cudaERNS_18TensorIteratorBaseEENKUlvE_clEvENKUlvE1_clEvEUlN3c107complexINS6_4HalfEEEE_St5arrayIPcLm2EELi4E23TrivialOffsetCalculatorILi1EjESF_NS0_6memory12LoadWithCastILi1EEENSG_13StoreWithCastILi1EEEEEviT_T0_T2_T3_T4_T5_ --------------------------
	.section	.text._ZN2at6native27unrolled_elementwise_kernelIZZZNS0_17asinh_kernel_cudaERNS_18TensorIteratorBaseEENKUlvE_clEvENKUlvE1_clEvEUlN3c107complexINS6_4HalfEEEE_St5arrayIPcLm2EELi4E23TrivialOffsetCalculatorILi1EjESF_NS0_6memory12LoadWithCastILi1EEENSG_13StoreWithCastILi1EEEEEviT_T0_T2_T3_T4_T5_,"ax",@progbits
	.align	128
        .global         _ZN2at6native27unrolled_elementwise_kernelIZZZNS0_17asinh_kernel_cudaERNS_18TensorIteratorBaseEENKUlvE_clEvENKUlvE1_clEvEUlN3c107complexINS6_4HalfEEEE_St5arrayIPcLm2EELi4E23TrivialOffsetCalculatorILi1EjESF_NS0_6memory12LoadWithCastILi1EEENSG_13StoreWithCastILi1EEEEEviT_T0_T2_T3_T4_T5_
        .type           _ZN2at6native27unrolled_elementwise_kernelIZZZNS0_17asinh_kernel_cudaERNS_18TensorIteratorBaseEENKUlvE_clEvENKUlvE1_clEvEUlN3c107complexINS6_4HalfEEEE_St5arrayIPcLm2EELi4E23TrivialOffsetCalculatorILi1EjESF_NS0_6memory12LoadWithCastILi1EEENSG_13StoreWithCastILi1EEEEEviT_T0_T2_T3_T4_T5_,@function
        .size           _ZN2at6native27unrolled_elementwise_kernelIZZZNS0_17asinh_kernel_cudaERNS_18TensorIteratorBaseEENKUlvE_clEvENKUlvE1_clEvEUlN3c107complexINS6_4HalfEEEE_St5arrayIPcLm2EELi4E23TrivialOffsetCalculatorILi1EjESF_NS0_6memory12LoadWithCastILi1EEENSG_13StoreWithCastILi1EEEEEviT_T0_T2_T3_T4_T5_,(.L_x_18516 - _ZN2at6native27unrolled_elementwise_kernelIZZZNS0_17asinh_kernel_cudaERNS_18TensorIteratorBaseEENKUlvE_clEvENKUlvE1_clEvEUlN3c107complexINS6_4HalfEEEE_St5arrayIPcLm2EELi4E23TrivialOffsetCalculatorILi1EjESF_NS0_6memory12LoadWithCastILi1EEENSG_13StoreWithCastILi1EEEEEviT_T0_T2_T3_T4_T5_)
        .other          _ZN2at6native27unrolled_elementwise_kernelIZZZNS0_17asinh_kernel_cudaERNS_18TensorIteratorBaseEENKUlvE_clEvENKUlvE1_clEvEUlN3c107complexINS6_4HalfEEEE_St5arrayIPcLm2EELi4E23TrivialOffsetCalculatorILi1EjESF_NS0_6memory12LoadWithCastILi1EEENSG_13StoreWithCastILi1EEEEEviT_T0_T2_T3_T4_T5_,@"STO_CUDA_ENTRY STV_DEFAULT"
_ZN2at6native27unrolled_elementwise_kernelIZZZNS0_17asinh_kernel_cudaERNS_18TensorIteratorBaseEENKUlvE_clEvENKUlvE1_clEvEUlN3c107complexINS6_4HalfEEEE_St5arrayIPcLm2EELi4E23TrivialOffsetCalculatorILi1EjESF_NS0_6memory12LoadWithCastILi1EEENSG_13StoreWithCastILi1EEEEEviT_T0_T2_T3_T4_T5_:
.text._ZN2at6native27unrolled_elementwise_kernelIZZZNS0_17asinh_kernel_cudaERNS_18TensorIteratorBaseEENKUlvE_clEvENKUlvE1_clEvEUlN3c107complexINS6_4HalfEEEE_St5arrayIPcLm2EELi4E23TrivialOffsetCalculatorILi1EjESF_NS0_6memory12LoadWithCastILi1EEENSG_13StoreWithCastILi1EEEEEviT_T0_T2_T3_T4_T5_:
[----:B------:R-:W0:Y:S01]  /*0000*/  LDC R1, c[0x0][0x37c] ;  /* 0x0000df00ff017b82 */ /* 0x000e220000000800 */
[----:B------:R-:W1:Y:S07]  /*0010*/  S2R R26, SR_CTAID.X ;  /* 0x00000000001a7919 */ /* 0x000e6e0000002500 */
[----:B------:R-:W1:Y:S01]  /*0020*/  LDC R25, c[0x0][0x380] ;  /* 0x0000e000ff197b82 */ /* 0x000e620000000800 */
[----:B------:R-:W2:Y:S01]  /*0030*/  LDCU.64 UR36, c[0x0][0x358] ;  /* 0x00006b00ff2477ac */ /* 0x000ea20008000a00 */
[----:B------:R-:W-:Y:S01]  /*0040*/  BSSY.RECONVERGENT B6, `(.L_x_3460) ;  /* 0x000011f000067945 */ /* 0x000fe20003800200 */
[----:B------:R-:W3:Y:S01]  /*0050*/  S2R R16, SR_TID.X ;  /* 0x0000000000107919 */ /* 0x000ee20000002100 */
[----:B------:R-:W-:Y:S01]  /*0060*/  PRMT R18, R18, 0x5410, RZ ;  /* 0x0000541012127816 */ /* 0x000fe200000000ff */
[----:B------:R-:W4:Y:S01]  /*0070*/  LDCU.U8 UR38, c[0x0][0x39c] ;  /* 0x00007380ff2677ac */ /* 0x000f220008000000 */
[----:B------:R-:W-:Y:S01]  /*0080*/  PRMT R19, RZ, 0x7610, R19 ;  /* 0x00007610ff137816 */ /* 0x000fe20000000013 */
        /* <DEDUP_REMOVED lines=21> */
[----:B------:R-:W2:Y:S01]  /*01e0*/  LDG.E.S8 R4, desc[UR36][R4.64] ;  /* 0x0000002404047981 */ /* 0x000ea2000c1e1300 */
[----:B------:R-:W-:Y:S01]  /*01f0*/  PRMT R18, R18, 0x5410, RZ ;  /* 0x0000541012127816 */ /* 0x000fe200000000ff */
[----:B--2---:R-:W0:Y:S02]  /*0200*/  I2F.S16 R19, R4 ;  /* 0x0000000400137306 */ /* 0x004e240000101400 */
[----:B0-----:R-:W-:Y:S01]  /*0210*/  F2FP.F16.F32.PACK_AB R19, RZ, R19 ;  /* 0x00000013ff13723e */ /* 0x001fe200000000ff */
[----:B------:R-:W-:Y:S06]  /*0220*/  BRA `(.L_x_3467) ;  /* 0x0000000c00fc7947 */ /* 0x000fec0003800000 */
.L_x_3465:
[----:B------:R-:W2:Y:S01]  /*0230*/  LDG.E.U8 R4, desc[UR36][R4.64] ;  /* 0x0000002404047981 */ /* 0x000ea2000c1e1100 */
[----:B------:R-:W-:Y:S02]  /*0240*/  PRMT R18, R18, 0x5410, RZ ;  /* 0x0000541012127816 */ /* 0x000fe400000000ff */
[----:B--2---:R-:W-:-:S04]  /*0250*/  I2FP.F32.U32 R19, R4 ;  /* 0x0000000400137245 */ /* 0x004fc80000201000 */
[----:B------:R-:W-:Y:S01]  /*0260*/  F2FP.F16.F32.PACK_AB R19, RZ, R19 ;  /* 0x00000013ff13723e */ /* 0x000fe200000000ff */
[----:B------:R-:W-:Y:S06]  /*0270*/  BRA `(.L_x_3467) ;  /* 0x0000000c00e87947 */ /* 0x000fec0003800000 */
.L_x_3464:
[----:B------:R-:W-:-:S09]  /*0280*/  UISETP.NE.AND UP0, UPT, UR4, 0x2, UPT ;  /* 0x000000020400788c */ /* 0x000fd2000bf05270 */
[----:B------:R-:W-:Y:S05]  /*0290*/  BRA.U !UP0, `(.L_x_3468) ;  /* 0x0000000108387547 */ /* 0x000fea000b800000 */
[----:B------:R-:W-:-:S09]  /*02a0*/  UISETP.NE.AND UP0, UPT, UR4, 0x3, UPT ;  /* 0x000000030400788c */ /* 0x000fd2000bf05270 */
[----:B------:R-:W-:Y:S05]  /*02b0*/  BRA.U !UP0, `(.L_x_3469) ;  /* 0x00000001081c7547 */ /* 0x000fea000b800000 */
[----:B------:R-:W-:-:S09]  /*02c0*/  UISETP.NE.AND UP0, UPT, UR4, 0x4, UPT ;  /* 0x000000040400788c */ /* 0x000fd2000bf05270 */
[----:B------:R-:W-:Y:S05]  /*02d0*/  BRA.U UP0, `(.L_x_3466) ;  /* 0x0000000d00307547 */ /* 0x000fea000b800000 */
[----:B------:R-:W2:Y:S01]  /*02e0*/  LDG.E.64 R4, desc[UR36][R4.64] ;  /* 0x0000002404047981 */ /* 0x000ea2000c1e1b00 */
[----:B------:R-:W-:Y:S01]  /*02f0*/  PRMT R18, R18, 0x5410, RZ ;  /* 0x0000541012127816 */ /* 0x000fe200000000ff */
[----:B--2---:R-:W0:Y:S02]  /*0300*/  I2F.S64 R19, R4 ;  /* 0x0000000400137312 */ /* 0x004e240000301400 */
[----:B0-----:R-:W-:Y:S01]  /*0310*/  F2FP.F16.F32.PACK_AB R19, RZ, R19 ;  /* 0x00000013ff13723e */ /* 0x001fe200000000ff */
[----:B------:R-:W-:Y:S06]  /*0320*/  BRA `(.L_x_3467) ;  /* 0x0000000c00bc7947 */ /* 0x000fec0003800000 */
.L_x_3469:
[----:B------:R-:W2:Y:S01]  /*0330*/  LDG.E R4, desc[UR36][R4.64] ;  /* 0x0000002404047981 */ /* 0x000ea2000c1e1900 */
[----:B------:R-:W-:Y:S02]  /*0340*/  PRMT R18, R18, 0x5410, RZ ;  /* 0x0000541012127816 */ /* 0x000fe400000000ff */
[----:B--2---:R-:W-:-:S04]  /*0350*/  I2FP.F32.S32 R19, R4 ;  /* 0x0000000400137245 */ /* 0x004fc80000201400 */
[----:B------:R-:W-:Y:S01]  /*0360*/  F2FP.F16.F32.PACK_AB R19, RZ, R19 ;  /* 0x00000013ff13723e */ /* 0x000fe200000000ff */
[----:B------:R-:W-:Y:S06]  /*0370*/  BRA `(.L_x_3467) ;  /* 0x0000000c00a87947 */ /* 0x000fec0003800000 */
.L_x_3468:
[----:B------:R-:W2:Y:S01]  /*0380*/  LDG.E.U16 R4, desc[UR36][R4.64] ;  /* 0x0000002404047981 */ /* 0x000ea2000c1e1500 */
[----:B------:R-:W-:Y:S01]  /*0390*/  PRMT R18, R18, 0x5410, RZ ;  /* 0x0000541012127816 */ /* 0x000fe200000000ff */
[----:B--2---:R-:W0:Y:S02]  /*03a0*/  I2F.S16 R19, R4 ;  /* 0x0000000400137306 */ /* 0x004e240000101400 */
[----:B0-----:R-:W-:Y:S01]  /*03b0*/  F2FP.F16.F32.PACK_AB R19, RZ, R19 ;  /* 0x00000013ff13723e */ /* 0x001fe200000000ff */
[----:B------:R-:W-:Y:S06]  /*03c0*/  BRA `(.L_x_3467) ;  /* 0x0000000c00947947 */ /* 0x000fec0003800000 */
.L_x_3463:
[----:B------:R-:W-:-:S09]  /*03d0*/  UISETP.GT.AND UP0, UPT, UR4, 0x6, UPT ;  /* 0x000000060400788c */ /* 0x000fd2000bf04270 */
[----:B------:R-:W-:Y:S05]  /*03e0*/  BRA.U UP0, `(.L_x_3470) ;  /* 0x0000000100347547 */ /* 0x000fea000b800000 */
[----:B------:R-:W-:-:S09]  /*03f0*/  UISETP.NE.AND UP0, UPT, UR4, 0x5, UPT ;  /* 0x000000050400788c */ /* 0x000fd2000bf05270 */
[----:B------:R-:W-:Y:S05]  /*0400*/  BRA.U !UP0, `(.L_x_3471) ;  /* 0x0000000108187547 */ /* 0x000fea000b800000 */
[----:B------:R-:W-:-:S09]  /*0410*/  UISETP.NE.AND UP0, UPT, UR4, 0x6, UPT ;  /* 0x000000060400788c */ /* 0x000fd2000bf05270 */
[----:B------:R-:W-:Y:S05]  /*0420*/  BRA.U UP0, `(.L_x_3466) ;  /* 0x0000000900dc7547 */ /* 0x000fea000b800000 */
[----:B------:R-:W2:Y:S01]  /*0430*/  LDG.E R19, desc[UR36][R4.64] ;  /* 0x0000002404137981 */ /* 0x000ea2000c1e1900 */
[----:B------:R-:W-:Y:S02]  /*0440*/  PRMT R18, R18, 0x5410, RZ ;  /* 0x0000541012127816 */ /* 0x000fe400000000ff */
[----:B--2---:R-:W-:Y:S01]  /*0450*/  F2FP.F16.F32.PACK_AB R19, RZ, R19 ;  /* 0x00000013ff13723e */ /* 0x004fe200000000ff */
[----:B------:R-:W-:Y:S06]  /*0460*/  BRA `(.L_x_3467) ;  /* 0x0000000c006c7947 */ /* 0x000fec0003800000 */
.L_x_3471:
[----:B------:R-:W2:Y:S01]  /*0470*/  LDG.E.U16 R19, desc[UR36][R4.64] ;  /* 0x0000002404137981 */ /* 0x000ea2000c1e1500 */
[----:B------:R-:W-:Y:S01]  /*0480*/  PRMT R18, R18, 0x5410, RZ ;  /* 0x0000541012127816 */ /* 0x000fe200000000ff */
[----:B--2---:R-:W-:-:S05]  /*0490*/  HADD2.F32 R19, -RZ, R19.H0_H0 ;  /* 0x20000013ff137230 */ /* 0x004fca0000004100 */
[----:B------:R-:W-:Y:S01]  /*04a0*/  F2FP.F16.F32.PACK_AB R19, RZ, R19 ;  /* 0x00000013ff13723e */ /* 0x000fe200000000ff */
[----:B------:R-:W-:Y:S06]  /*04b0*/  BRA `(.L_x_3467) ;  /* 0x0000000c00587947 */ /* 0x000fec0003800000 */
.L_x_3470:
        /* <DEDUP_REMOVED lines=10> */
.L_x_3473:
[----:B------:R-:W2:Y:S02]  /*0560*/  LDG.E R4, desc[UR36][R4.64] ;  /* 0x0000002404047981 */ /* 0x000ea4000c1e1900 */
[----:B--2---:R-:W-:Y:S02]  /*0570*/  PRMT R19, R4, 0x7610, R19 ;  /* 0x0000761004137816 */ /* 0x004fe40000000013 */
[----:B------:R-:W-:Y:S01]  /*0580*/  PRMT R18, R18, 0x7610, R4 ;  /* 0x0000761012127816 */ /* 0x000fe20000000004 */
[----:B------:R-:W-:Y:S06]  /*0590*/  BRA `(.L_x_3467) ;  /* 0x0000000c00207947 */ /* 0x000fec0003800000 */
.L_x_3472:
[----:B------:R-:W2:Y:S01]  /*05a0*/  LDG.E.64 R4, desc[UR36][R4.64] ;  /* 0x0000002404047981 */ /* 0x000ea2000c1e1b00 */
[----:B------:R-:W-:Y:S01]  /*05b0*/  UMOV UR4, 0xf0000000 ;  /* 0xf000000000047882 */ /* 0x000fe20000000000 */
[----:B------:R-:W-:Y:S01]  /*05c0*/  UMOV UR5, 0x380fffff ;  /* 0x380fffff00057882 */ /* 0x000fe20000000000 */
[----:B------:R-:W-:Y:S01]  /*05d0*/  PRMT R18, R18, 0x5410, RZ ;  /* 0x0000541012127816 */ /* 0x000fe200000000ff */
[----:B--2---:R-:W0:Y:S01]  /*05e0*/  F2F.F32.F64 R19, R4 ;  /* 0x0000000400137310 */ /* 0x004e220000301000 */
[----:B------:R-:W-:-:S14]  /*05f0*/  DSETP.GEU.AND P0, PT, |R4|, UR4, PT ;  /* 0x0000000404007e2a */ /* 0x000fdc000bf0e200 */
[----:B0-----:R-:W-:-:S05]  /*0600*/  @!P0 FMUL R19, R19, 1.175494350822287508e-38 ;  /* 0x0080000013138820 */ /* 0x001fca0000400000 */
[----:B------:R-:W-:Y:S01]  /*0610*/  F2FP.F16.F32.PACK_AB R19, RZ, R19 ;  /* 0x00000013ff13723e */ /* 0x000fe200000000ff */
[----:B------:R-:W-:Y:S06]  /*0620*/  BRA `(.L_x_3467) ;  /* 0x0000000800fc7947 */ /* 0x000fec0003800000 */
.L_x_3462:
        /* <DEDUP_REMOVED lines=9> */
[----:B------:R-:W-:Y:S02]  /*06c0*/  PRMT R18, R18, 0x5410, RZ ;  /* 0x0000541012127816 */ /* 0x000fe400000000ff */
[----:B--2---:R-:W-:-:S04]  /*06d0*/  ISETP.NE.AND P0, PT, R4, RZ, PT ;  /* 0x000000ff0400720c */ /* 0x004fc80003f05270 */
[----:B------:R-:W-:-:S04]  /*06e0*/  FSEL R19, RZ, 1, !P0 ;  /* 0x3f800000ff137808 */ /* 0x000fc80004000000 */
[----:B------:R-:W-:Y:S01]  /*06f0*/  F2FP.F16.F32.PACK_AB R19, RZ, R19 ;  /* 0x00000013ff13723e */ /* 0x000fe200000000ff */
[----:B------:R-:W-:Y:S06]  /*0700*/  BRA `(.L_x_3467) ;  /* 0x0000000800c47947 */ /* 0x000fec0003800000 */
.L_x_3476:
        /* <DEDUP_REMOVED lines=13> */
.L_x_3475:
        /* <DEDUP_REMOVED lines=8> */
[----:B------:R-:W-:Y:S02]  /*0860*/  PRMT R18, R18, 0x5410, RZ ;  /* 0x0000541012127816 */ /* 0x000fe400000000ff */
[----:B--2---:R-:W-:-:S04]  /*0870*/  SHF.L.U32 R0, R0, 0x18, RZ ;  /* 0x0000001800007819 */ /* 0x004fc800000006ff */
        /* <DEDUP_REMOVED lines=17> */
.L_x_3478:
[----:B------:R-:W2:Y:S01]  /*0990*/  LDG.E.U8 R4, desc[UR36][R4.64] ;  /* 0x0000002404047981 */ /* 0x000ea2000c1e1100 */
[----:B------:R-:W-:Y:S01]  /*09a0*/  PRMT R18, R18, 0x5410, RZ ;  /* 0x0000541012127816 */ /* 0x000fe200000000ff */
        /* <DEDUP_REMOVED lines=11> */
[----:B------:R-:W-:Y:S01]  /*0a60*/  F2FP.F16.F32.PACK_AB R19, RZ, R0 ;  /* 0x00000000ff13723e */ /* 0x000fe200000000ff */
[----:B------:R-:W-:Y:S06]  /*0a70*/  BRA `(.L_x_3467) ;  /* 0x0000000400e87947 */ /* 0x000fec0003800000 */
.L_x_3477:
[----:B------:R-:W2:Y:S01]  /*0a80*/  LDG.E.U16 R19, desc[UR36][R4.64] ;  /* 0x0000002404137981 */ /* 0x000ea2000c1e1500 */
[----:B------:R-:W-:Y:S01]  /*0a90*/  PRMT R18, R18, 0x5410, RZ ;  /* 0x0000541012127816 */ /* 0x000fe200000000ff */
[----:B--2---:R-:W-:-:S05]  /*0aa0*/  IMAD.U32 R19, R19, 0x10000, RZ ;  /* 0x0001000013137824 */ /* 0x004fca00078e00ff */
[----:B------:R-:W-:Y:S01]  /*0ab0*/  F2FP.F16.F32.PACK_AB R19, RZ, R19 ;  /* 0x00000013ff13723e */ /* 0x000fe200000000ff */
[----:B------:R-:W-:Y:S06]  /*0ac0*/  BRA `(.L_x_3467) ;  /* 0x0000000400d47947 */ /* 0x000fec0003800000 */
.L_x_3474:
        /* <DEDUP_REMOVED lines=8> */
[----:B------:R-:W2:Y:S01]  /*0b50*/  LDG.E.U16 R19, desc[UR36][R4.64] ;  /* 0x0000002404137981 */ /* 0x000ea2000c1e1500 */
[----:B------:R-:W-:Y:S02]  /*0b60*/  PRMT R18, R18, 0x5410, RZ ;  /* 0x0000541012127816 */ /* 0x000fe400000000ff */
[----:B--2---:R-:W-:-:S04]  /*0b70*/  I2FP.F32.U32 R19, R19 ;  /* 0x0000001300137245 */ /* 0x004fc80000201000 */
[----:B------:R-:W-:Y:S01]  /*0b80*/  F2FP.F16.F32.PACK_AB R19, RZ, R19 ;  /* 0x00000013ff13723e */ /* 0x000fe200000000ff */
[----:B------:R-:W-:Y:S06]  /*0b90*/  BRA `(.L_x_3467) ;  /* 0x0000000400a07947 */ /* 0x000fec0003800000 */
.L_x_3481:
        /* <DEDUP_REMOVED lines=21> */
.L_x_3485:
[----:B------:R-:W-:Y:S05]  /*0cf0*/  BSYNC.RECONVERGENT B1 ;  /* 0x0000000000017941 */ /* 0x000fea0003800200 */
.L_x_3484:
[----:B------:R-:W-:Y:S01]  /*0d00*/  IMAD.SHL.U32 R0, R0, 0x100000, RZ ;  /* 0x0010000000007824 */ /* 0x000fe200078e00ff */
[----:B------:R-:W-:-:S04]  /*0d10*/  LEA R3, R3, 0x3b800000, 0x17 ;  /* 0x3b80000003037811 */ /* 0x000fc800078eb8ff */
[----:B------:R-:W-:-:S07]  /*0d20*/  LOP3.LUT R19, R3, R0, R19, 0xfe, !PT ;  /* 0x0000000003137212 */ /* 0x000fce00078efe13 */
.L_x_3483:
[----:B------:R-:W-:Y:S05]  /*0d30*/  BSYNC.RECONVERGENT B0 ;  /* 0x0000000000007941 */ /* 0x000fea0003800200 */
.L_x_3482:
[----:B------:R-:W-:Y:S02]  /*0d40*/  F2FP.F16.F32.PACK_AB R19, RZ, R19 ;  /* 0x00000013ff13723e */ /* 0x000fe400000000ff */
[----:B------:R-:W-:Y:S01]  /*0d50*/  PRMT R18, R18, 0x5410, RZ ;  /* 0x0000541012127816 */ /* 0x000fe200000000ff */
[----:B------:R-:W-:Y:S06]  /*0d60*/  BRA `(.L_x_3467) ;  /* 0x00000004002c7947 */ /* 0x000fec0003800000 */
.L_x_3480:
        /* <DEDUP_REMOVED lines=21> */
.L_x_3489:
[----:B------:R-:W-:Y:S05]  /*0ec0*/  BSYNC.RECONVERGENT B1 ;  /* 0x0000000000017941 */ /* 0x000fea0003800200 */
.L_x_3488:
[----:B------:R-:W-:Y:S02]  /*0ed0*/  SHF.L.U32 R0, R0, 0x15, RZ ;  /* 0x0000001500007819 */ /* 0x000fe400000006ff */
[----:B------:R-:W-:-:S04]  /*0ee0*/  LEA R3, R3, 0x37800000, 0x17 ;  /* 0x3780000003037811 */ /* 0x000fc800078eb8ff */
[----:B------:R-:W-:-:S07]  /*0ef0*/  LOP3.LUT R19, R3, R0, R19, 0xfe, !PT ;  /* 0x0000000003137212 */ /* 0x000fce00078efe13 */
.L_x_3487:
[----:B------:R-:W-:Y:S05]  /*0f00*/  BSYNC.RECONVERGENT B0 ;  /* 0x0000000000007941 */ /* 0x000fea0003800200 */
.L_x_3486:
[----:B------:R-:W-:Y:S02]  /*0f10*/  F2FP.F16.F32.PACK_AB R19, RZ, R19 ;  /* 0x00000013ff13723e */ /* 0x000fe400000000ff */
[----:B------:R-:W-:Y:S01]  /*0f20*/  PRMT R18, R18, 0x5410, RZ ;  /* 0x0000541012127816 */ /* 0x000fe200000000ff */
[----:B------:R-:W-:Y:S06]  /*0f30*/  BRA `(.L_x_3467) ;  /* 0x0000000000b87947 */ /* 0x000fec0003800000 */
.L_x_3479:
[----:B------:R-:W-:-:S09]  /*0f40*/  UISETP.NE.AND UP0, UPT, UR4, 0x1c, UPT ;  /* 0x0000001c0400788c */ /* 0x000fd2000bf05270 */
[----:B------:R-:W-:Y:S05]  /*0f50*/  BRA.U !UP0, `(.L_x_3490) ;  /* 0x0000000108a07547 */ /* 0x000fea000b800000 */
[----:B------:R-:W-:-:S09]  /*0f60*/  UISETP.NE.AND UP0, UPT, UR4, 0x1d, UPT ;  /* 0x0000001d0400788c */ /* 0x000fd2000bf05270 */
[----:B------:R-:W-:Y:S05]  /*0f70*/  BRA.U !UP0, `(.L_x_3491) ;  /* 0x0000000108847547 */ /* 0x000fea000b800000 */
[----:B------:R-:W-:-:S09]  /*0f80*/  UISETP.NE.AND UP0, UPT, UR4, 0x2c, UPT ;  /* 0x0000002c0400788c */ /* 0x000fd2000bf05270 */
[----:B------:R-:W-:Y:S05]  /*0f90*/  BRA.U !UP0, `(.L_x_3492) ;  /* 0x00000001084c7547 */ /* 0x000fea000b800000 */
.L_x_3466:
        /* <DEDUP_REMOVED lines=8> */
[----:B0-----:R-:W-:Y:S02]  /*1020*/  IMAD.U32 R4, RZ, RZ, UR4 ;  /* 0x00000004ff047e24 */ /* 0x001fe4000f8e00ff */
[----:B------:R-:W-:-:S02]  /*1030*/  IMAD.U32 R5, RZ, RZ, UR5 ;  /* 0x00000005ff057e24 */ /* 0x000fc4000f8e00ff */
[----:B-1----:R-:W-:Y:S01]  /*1040*/  IMAD.U32 R6, RZ, RZ, UR6 ;  /* 0x00000006ff067e24 */ /* 0x002fe2000f8e00ff */
[----:B------:R-:W-:Y:S01]  /*1050*/  MOV R7, UR7 ;  /* 0x0000000700077c02 */ /* 0x000fe20008000f00 */
[----:B---3--:R-:W-:Y:S02]  /*1060*/  IMAD.U32 R10, RZ, RZ, UR8 ;  /* 0x00000008ff0a7e24 */ /* 0x008fe4000f8e00ff */
[----:B------:R-:W-:-:S07]  /*1070*/  IMAD.U32 R11, RZ, RZ, UR9 ;  /* 0x00000009ff0b7e24 */ /* 0x000fce000f8e00ff */
[----:B------:R-:W-:-:S07]  /*1080*/  LEPC R20, `(.L_x_3493) ;  /* 0x000000001014794e */ /* 0x000fce0000000000 */
[----:B--2---:R-:W-:Y:S05]  /*1090*/  CALL.ABS.NOINC R14 ;  /* 0x000000000e007343 */ /* 0x004fea0003c00000 */
.L_x_3493:
[----:B------:R-:W-:Y:S02]  /*10a0*/  PRMT R19, RZ, 0x7610, R19 ;  /* 0x00007610ff137816 */ /* 0x000fe40000000013 */
[----:B------:R-:W-:Y:S01]  /*10b0*/  PRMT R18, R18, 0x5410, RZ ;  /* 0x0000541012127816 */ /* 0x000fe200000000ff */
[----:B------:R-:W-:Y:S06]  /*10c0*/  BRA `(.L_x_3467) ;  /* 0x0000000000547947 */ /* 0x000fec0003800000 */
.L_x_3492:
        /* <DEDUP_REMOVED lines=8> */
.L_x_3495:
[----:B------:R-:W-:Y:S05]  /*1150*/  BSYNC.RECONVERGENT B0 ;  /* 0x0000000000007941 */ /* 0x000fea0003800200 */
.L_x_3494:
[----:B------:R-:W-:Y:S02]  /*1160*/  PRMT R18, R18, 0x5410, RZ ;  /* 0x0000541012127816 */ /* 0x000fe400000000ff */
[----:B------:R-:W-:Y:S01]  /*1170*/  F2FP.F16.F32.PACK_AB R19, RZ, R19 ;  /* 0x00000013ff13723e */ /* 0x000fe200000000ff */
[----:B------:R-:W-:Y:S06]  /*1180*/  BRA `(.L_x_3467) ;  /* 0x0000000000247947 */ /* 0x000fec0003800000 */
.L_x_3491:
[----:B------:R-:W2:Y:S01]  /*1190*/  LDG.E.64 R4, desc[UR36][R4.64] ;  /* 0x0000002404047981 */ /* 0x000ea2000c1e1b00 */
[----:B------:R-:W-:Y:S01]  /*11a0*/  PRMT R18, R18, 0x5410, RZ ;  /* 0x0000541012127816 */ /* 0x000fe200000000ff */
[----:B--2---:R-:W0:Y:S02]  /*11b0*/  I2F.U64 R19, R4 ;  /* 0x0000000400137312 */ /* 0x004e240000301000 */
[----:B0-----:R-:W-:Y:S01]  /*11c0*/  F2FP.F16.F32.PACK_AB R19, RZ, R19 ;  /* 0x00000013ff13723e */ /* 0x001fe200000000ff */
[----:B------:R-:W-:Y:S06]  /*11d0*/  BRA `(.L_x_3467) ;  /* 0x0000000000107947 */ /* 0x000fec0003800000 */
.L_x_3490:
[----:B------:R-:W2:Y:S01]  /*11e0*/  LDG.E R4, desc[UR36][R4.64] ;  /* 0x0000002404047981 */ /* 0x000ea2000c1e1900 */
[----:B------:R-:W-:Y:S02]  /*11f0*/  PRMT R18, R18, 0x5410, RZ ;  /* 0x0000541012127816 */ /* 0x000fe400000000ff */
[----:B--2---:R-:W-:-:S04]  /*1200*/  I2FP.F32.U32 R19, R4 ;  /* 0x0000000400137245 */ /* 0x004fc80000201000 */
[----:B------:R-:W-:-:S07]  /*1210*/  F2FP.F16.F32.PACK_AB R19, RZ, R19 ;  /* 0x00000013ff13723e */ /* 0x000fce00000000ff */
.L_x_3467:
[----:B------:R-:W-:-:S07]  /*1220*/  VIADD R16, R2, 0x80 ;  /* 0x0000008002107836 */ /* 0x000fce0000000000 */
.L_x_3461:
[----:B------:R-:W-:Y:S05]  /*1230*/  BSYNC.RECONVERGENT B6 ;  /* 0x0000000000067941 */ /* 0x000fea0003800200 */
.L_x_3460:
[----:B------:R-:W-:Y:S01]  /*1240*/  ISETP.GE.AND P0, PT, R16, R25, PT ;  /* 0x000000191000720c */ /* 0x000fe20003f06270 */
[----:B------:R-:W-:Y:S01]  /*1250*/  BSSY.RECONVERGENT B6, `(.L_x_3496) ;  /* 0x000011a000067945 */ /* 0x000fe20003800200 */
[----:B------:R-:W-:Y:S02]  /*1260*/  PRMT R17, R17, 0x5410, RZ ;  /* 0x0000541011117816 */ /* 0x000fe400000000ff */
[----:B------:R-:W-:-:S09]  /*1270*/  PRMT R22, RZ, 0x7610, R22 ;  /* 0x00007610ff167816 */ /* 0x000fd20000000016 */
[----:B------:R-:W-:Y:S05]  /*1280*/  @P0 BRA `(.L_x_3497) ;  /* 0x0000001000580947 */ /* 0x000fea0003800000 */
        /* <DEDUP_REMOVED lines=22> */
.L_x_3501:
[----:B------:R-:W2:Y:S01]  /*13f0*/  LDG.E.U8 R4, desc[UR36][R4.64] ;  /* 0x0000002404047981 */ /* 0x000ea2000c1e1100 */
[----:B------:R-:W-:Y:S02]  /*1400*/  PRMT R17, R17, 0x5410, RZ ;  /* 0x0000541011117816 */ /* 0x000fe400000000ff */
[----:B--2---:R-:W-:-:S04]  /*1410*/  I2FP.F32.U32 R22, R4 ;  /* 0x0000000400167245 */ /* 0x004fc80000201000 */
[----:B------:R-:W-:Y:S01]  /*1420*/  F2FP.F16.F32.PACK_AB R22, RZ, R22 ;  /* 0x00000016ff16723e */ /* 0x000fe200000000ff */
[----:B------:R-:W-:Y:S06]  /*1430*/  BRA `(.L_x_3503) ;  /* 0x0000000c00e87947 */ /* 0x000fec0003800000 */
.L_x_3500:
        /* <DEDUP_REMOVED lines=11> */
.L_x_3505:
[----:B------:R-:W2:Y:S01]  /*14f0*/  LDG.E R4, desc[UR36][R4.64] ;  /* 0x0000002404047981 */ /* 0x000ea2000c1e1900 */
[----:B------:R-:W-:Y:S02]  /*1500*/  PRMT R17, R17, 0x5410, RZ ;  /* 0x0000541011117816 */ /* 0x000fe400000000ff */
[----:B--2---:R-:W-:-:S04]  /*1510*/  I2FP.F32.S32 R22, R4 ;  /* 0x0000000400167245 */ /* 0x004fc80000201400 */
[----:B------:R-:W-:Y:S01]  /*1520*/  F2FP.F16.F32.PACK_AB R22, RZ, R22 ;  /* 0x00000016ff16723e */ /* 0x000fe200000000ff */
[----:B------:R-:W-:Y:S06]  /*1530*/  BRA `(.L_x_3503) ;  /* 0x0000000c00a87947 */ /* 0x000fec0003800000 */
.L_x_3504:
[----:B------:R-:W2:Y:S01]  /*1540*/  LDG.E.U16 R4, desc[UR36][R4.64] ;  /* 0x0000002404047981 */ /* 0x000ea2000c1e1500 */
[----:B------:R-:W-:Y:S01]  /*1550*/  PRMT R17, R17, 0x5410, RZ ;  /* 0x0000541011117816 */ /* 0x000fe200000000ff */
[----:B--2---:R-:W0:Y:S02]  /*1560*/  I2F.S16 R22, R4 ;  /* 0x0000000400167306 */ /* 0x004e240000101400 */
[----:B0-----:R-:W-:Y:S01]  /*1570*/  F2FP.F16.F32.PACK_AB R22, RZ, R22 ;  /* 0x00000016ff16723e */ /* 0x001fe200000000ff */
[----:B------:R-:W-:Y:S06]  /*1580*/  BRA `(.L_x_3503) ;  /* 0x0000000c00947947 */ /* 0x000fec0003800000 */
.L_x_3499:
        /* <DEDUP_REMOVED lines=10> */
.L_x_3507:
[----:B------:R-:W2:Y:S01]  /*1630*/  LDG.E.U16 R22, desc[UR36][R4.64] ;  /* 0x0000002404167981 */ /* 0x000ea2000c1e1500 */
[----:B------:R-:W-:Y:S01]  /*1640*/  PRMT R17, R17, 0x5410, RZ ;  /* 0x0000541011117816 */ /* 0x000fe200000000ff */
[----:B--2---:R-:W-:-:S05]  /*1650*/  HADD2.F32 R22, -RZ, R22.H0_H0 ;  /* 0x20000016ff167230 */ /* 0x004fca0000004100 */
[----:B------:R-:W-:Y:S01]  /*1660*/  F2FP.F16.F32.PACK_AB R22, RZ, R22 ;  /* 0x00000016ff16723e */ /* 0x000fe200000000ff */
[----:B------:R-:W-:Y:S06]  /*1670*/  BRA `(.L_x_3503) ;  /* 0x0000000c00587947 */ /* 0x000fec0003800000 */
.L_x_3506:
        /* <DEDUP_REMOVED lines=10> */
.L_x_3509:
[----:B------:R-:W2:Y:S02]  /*1720*/  LDG.E R4, desc[UR36][R4.64] ;  /* 0x0000002404047981 */ /* 0x000ea4000c1e1900 */
[----:B--2---:R-:W-:Y:S02]  /*1730*/  PRMT R22, R4, 0x7610, R22 ;  /* 0x0000761004167816 */ /* 0x004fe40000000016 */
[----:B------:R-:W-:Y:S01]  /*1740*/  PRMT R17, R17, 0x7610, R4 ;  /* 0x0000761011117816 */ /* 0x000fe20000000004 */
[----:B------:R-:W-:Y:S06]  /*1750*/  BRA `(.L_x_3503) ;  /* 0x0000000c00207947 */ /* 0x000fec0003800000 */
.L_x_3508:
        /* <DEDUP_REMOVED lines=9> */
.L_x_3498:
        /* <DEDUP_REMOVED lines=14> */
.L_x_3512:
        /* <DEDUP_REMOVED lines=13> */
.L_x_3511:
        /* <DEDUP_REMOVED lines=27> */
.L_x_3514:
[----:B------:R-:W2:Y:S01]  /*1b50*/  LDG.E.U8 R4, desc[UR36][R4.64] ;  /* 0x0000002404047981 */ /* 0x000ea2000c1e1100 */
[----:B------:R-:W-:Y:S01]  /*1b60*/  PRMT R17, R17, 0x5410, RZ ;  /* 0x0000541011117816 */ /* 0x000fe200000000ff */
        /* <DEDUP_REMOVED lines=11> */
[----:B------:R-:W-:Y:S01]  /*1c20*/  F2FP.F16.F32.PACK_AB R22, RZ, R0 ;  /* 0x00000000ff16723e */ /* 0x000fe200000000ff */
[----:B------:R-:W-:Y:S06]  /*1c30*/  BRA `(.L_x_3503) ;  /* 0x0000000400e87947 */ /* 0x000fec0003800000 */
.L_x_3513:
[----:B------:R-:W2:Y:S01]  /*1c40*/  LDG.E.U16 R22, desc[UR36][R4.64] ;  /* 0x0000002404167981 */ /* 0x000ea2000c1e1500 */
[----:B------:R-:W-:Y:S01]  /*1c50*/  PRMT R17, R17, 0x5410, RZ ;  /* 0x0000541011117816 */ /* 0x000fe200000000ff */
[----:B--2---:R-:W-:-:S05]  /*1c60*/  IMAD.U32 R22, R22, 0x10000, RZ ;  /* 0x0001000016167824 */ /* 0x004fca00078e00ff */
[----:B------:R-:W-:Y:S01]  /*1c70*/  F2FP.F16.F32.PACK_AB R22, RZ, R22 ;  /* 0x00000016ff16723e */ /* 0x000fe200000000ff */
[----:B------:R-:W-:Y:S06]  /*1c80*/  BRA `(.L_x_3503) ;  /* 0x0000000400d47947 */ /* 0x000fec0003800000 */
.L_x_3510:
        /* <DEDUP_REMOVED lines=13> */
.L_x_3517:
        /* <DEDUP_REMOVED lines=21> */
.L_x_3521:
[----:B------:R-:W-:Y:S05]  /*1eb0*/  BSYNC.RECONVERGENT B1 ;  /* 0x0000000000017941 */ /* 0x000fea0003800200 */
.L_x_3520:
[----:B------:R-:W-:Y:S01]  /*1ec0*/  IMAD.SHL.U32 R0, R0, 0x100000, RZ ;  /* 0x0010000000007824 */ /* 0x000fe200078e00ff */
[----:B------:R-:W-:-:S04]  /*1ed0*/  LEA R3, R3, 0x3b800000, 0x17 ;  /* 0x3b80000003037811 */ /* 0x000fc800078eb8ff */
[----:B------:R-:W-:-:S07]  /*1ee0*/  LOP3.LUT R22, R3, R0, R7, 0xfe, !PT ;  /* 0x0000000003167212 */ /* 0x000fce00078efe07 */
.L_x_3519:
[----:B------:R-:W-:Y:S05]  /*1ef0*/  BSYNC.RECONVERGENT B0 ;  /* 0x0000000000007941 */ /* 0x000fea0003800200 */
.L_x_3518:
[----:B------:R-:W-:Y:S02]  /*1f00*/  F2FP.F16.F32.PACK_AB R22, RZ, R22 ;  /* 0x00000016ff16723e */ /* 0x000fe400000000ff */
[----:B------:R-:W-:Y:S01]  /*1f10*/  PRMT R17, R17, 0x5410, RZ ;  /* 0x0000541011117816 */ /* 0x000fe200000000ff */
[----:B------:R-:W-:Y:S06]  /*1f20*/  BRA `(.L_x_3503) ;  /* 0x00000004002c7947 */ /* 0x000fec0003800000 */
.L_x_3516:
        /* <DEDUP_REMOVED lines=21> */
.L_x_3525:
[----:B------:R-:W-:Y:S05]  /*2080*/  BSYNC.RECONVERGENT B1 ;  /* 0x0000000000017941 */ /* 0x000fea0003800200 */
.L_x_3524:
[----:B------:R-:W-:Y:S02]  /*2090*/  SHF.L.U32 R0, R0, 0x15, RZ ;  /* 0x0000001500007819 */ /* 0x000fe400000006ff */
[----:B------:R-:W-:-:S04]  /*20a0*/  LEA R3, R3, 0x37800000, 0x17 ;  /* 0x3780000003037811 */ /* 0x000fc800078eb8ff */
[----:B------:R-:W-:-:S07]  /*20b0*/  LOP3.LUT R22, R3, R0, R7, 0xfe, !PT ;  /* 0x0000000003167212 */ /* 0x000fce00078efe07 */
.L_x_3523:
[----:B------:R-:W-:Y:S05]  /*20c0*/  BSYNC.RECONVERGENT B0 ;  /* 0x0000000000007941 */ /* 0x000fea0003800200 */
.L_x_3522:
[----:B------:R-:W-:Y:S02]  /*20d0*/  F2FP.F16.F32.PACK_AB R22, RZ, R22 ;  /* 0x00000016ff16723e */ /* 0x000fe400000000ff */
[----:B------:R-:W-:Y:S01]  /*20e0*/  PRMT R17, R17, 0x5410, RZ ;  /* 0x0000541011117816 */ /* 0x000fe200000000ff */
[----:B------:R-:W-:Y:S06]  /*20f0*/  BRA `(.L_x_3503) ;  /* 0x0000000000b87947 */ /* 0x000fec0003800000 */
.L_x_3515:
        /* <DEDUP_REMOVED lines=14> */
.L_x_3529:
[----:B------:R-:W-:Y:S05]  /*21e0*/  BSYNC.RECONVERGENT B0 ;  /* 0x0000000000007941 */ /* 0x000fea0003800200 */
.L_x_3528:
[----:B------:R-:W-:Y:S02]  /*21f0*/  PRMT R17, R17, 0x5410, RZ ;  /* 0x0000541011117816 */ /* 0x000fe400000000ff */
[----:B------:R-:W-:Y:S01]  /*2200*/  F2FP.F16.F32.PACK_AB R22, RZ, R22 ;  /* 0x00000016ff16723e */ /* 0x000fe200000000ff */
[----:B------:R-:W-:Y:S06]  /*2210*/  BRA `(.L_x_3503) ;  /* 0x0000000000707947 */ /* 0x000fec0003800000 */
.L_x_3502:
        /* <DEDUP_REMOVED lines=8> */
[----:B0-----:R-:W-:Y:S01]  /*22a0*/  MOV R4, UR4 ;  /* 0x0000000400047c02 */ /* 0x001fe20008000f00 */
[----:B------:R-:W-:-:S02]  /*22b0*/  IMAD.U32 R5, RZ, RZ, UR5 ;  /* 0x00000005ff057e24 */ /* 0x000fc4000f8e00ff */
[----:B-1----:R-:W-:Y:S02]  /*22c0*/  IMAD.U32 R6, RZ, RZ, UR6 ;  /* 0x00000006ff067e24 */ /* 0x002fe4000f8e00ff */
[----:B------:R-:W-:Y:S01]  /*22d0*/  IMAD.U32 R7, RZ, RZ, UR7 ;  /* 0x00000007ff077e24 */ /* 0x000fe2000f8e00ff */
[----:B---3--:R-:W-:Y:S01]  /*22e0*/  MOV R10, UR8 ;  /* 0x00000008000a7c02 */ /* 0x008fe20008000f00 */
[----:B------:R-:W-:-:S07]  /*22f0*/  IMAD.U32 R11, RZ, RZ, UR9 ;  /* 0x00000009ff0b7e24 */ /* 0x000fce000f8e00ff */
[----:B------:R-:W-:-:S07]  /*2300*/  LEPC R20, `(.L_x_3530) ;  /* 0x000000001014794e */ /* 0x000fce0000000000 */
[----:B--2---:R-:W-:Y:S05]  /*2310*/  CALL.ABS.NOINC R14 ;  /* 0x000000000e007343 */ /* 0x004fea0003c00000 */
.L_x_3530:
[----:B------:R-:W-:Y:S02]  /*2320*/  PRMT R22, RZ, 0x7610, R22 ;  /* 0x00007610ff167816 */ /* 0x000fe40000000016 */
[----:B------:R-:W-:Y:S01]  /*2330*/  PRMT R17, R17, 0x5410, RZ ;  /* 0x0000541011117816 */ /* 0x000fe200000000ff */
[----:B------:R-:W-:Y:S06]  /*2340*/  BRA `(.L_x_3503) ;  /* 0x0000000000247947 */ /* 0x000fec0003800000 */
.L_x_3527:
[----:B------:R-:W2:Y:S01]  /*2350*/  LDG.E.64 R4, desc[UR36][R4.64] ;  /* 0x0000002404047981 */ /* 0x000ea2000c1e1b00 */
[----:B------:R-:W-:Y:S01]  /*2360*/  PRMT R17, R17, 0x5410, RZ ;  /* 0x0000541011117816 */ /* 0x000fe200000000ff */
[----:B--2---:R-:W0:Y:S02]  /*2370*/  I2F.U64 R22, R4 ;  /* 0x0000000400167312 */ /* 0x004e240000301000 */
[----:B0-----:R-:W-:Y:S01]  /*2380*/  F2FP.F16.F32.PACK_AB R22, RZ, R22 ;  /* 0x00000016ff16723e */ /* 0x001fe200000000ff */
[----:B------:R-:W-:Y:S06]  /*2390*/  BRA `(.L_x_3503) ;  /* 0x0000000000107947 */ /* 0x000fec0003800000 */
.L_x_3526:
[----:B------:R-:W2:Y:S01]  /*23a0*/  LDG.E R4, desc[UR36][R4.64] ;  /* 0x0000002404047981 */ /* 0x000ea2000c1e1900 */
[----:B------:R-:W-:Y:S02]  /*23b0*/  PRMT R17, R17, 0x5410, RZ ;  /* 0x0000541011117816 */ /* 0x000fe400000000ff */
[----:B--2---:R-:W-:-:S04]  /*23c0*/  I2FP.F32.U32 R22, R4 ;  /* 0x0000000400167245 */ /* 0x004fc80000201000 */
[----:B------:R-:W-:-:S07]  /*23d0*/  F2FP.F16.F32.PACK_AB R22, RZ, R22 ;  /* 0x00000016ff16723e */ /* 0x000fce00000000ff */
.L_x_3503:
[----:B------:R-:W-:-:S07]  /*23e0*/  VIADD R16, R16, 0x80 ;  /* 0x0000008010107836 */ /* 0x000fce0000000000 */
.L_x_3497:
[----:B------:R-:W-:Y:S05]  /*23f0*/  BSYNC.RECONVERGENT B6 ;  /* 0x0000000000067941 */ /* 0x000fea0003800200 */
.L_x_3496:
        /* <DEDUP_REMOVED lines=27> */
.L_x_3536:
[----:B------:R-:W2:Y:S01]  /*25b0*/  LDG.E.U8 R4, desc[UR36][R4.64] ;  /* 0x0000002404047981 */ /* 0x000ea2000c1e1100 */
[----:B------:R-:W-:Y:S02]  /*25c0*/  PRMT R23, R23, 0x5410, RZ ;  /* 0x0000541017177816 */ /* 0x000fe400000000ff */
[----:B--2---:R-:W-:-:S04]  /*25d0*/  I2FP.F32.U32 R24, R4 ;  /* 0x0000000400187245 */ /* 0x004fc80000201000 */
[----:B------:R-:W-:Y:S01]  /*25e0*/  F2FP.F16.F32.PACK_AB R24, RZ, R24 ;  /* 0x00000018ff18723e */ /* 0x000fe200000000ff */
[----:B------:R-:W-:Y:S06]  /*25f0*/  BRA `(.L_x_3538) ;  /* 0x0000000c00e87947 */ /* 0x000fec0003800000 */
.L_x_3535:
        /* <DEDUP_REMOVED lines=11> */
.L_x_3540:
[----:B------:R-:W2:Y:S01]  /*26b0*/  LDG.E R4, desc[UR36][R4.64] ;  /* 0x0000002404047981 */ /* 0x000ea2000c1e1900 */
[----:B------:R-:W-:Y:S02]  /*26c0*/  PRMT R23, R23, 0x5410, RZ ;  /* 0x0000541017177816 */ /* 0x000fe400000000ff */
[----:B--2---:R-:W-:-:S04]  /*26d0*/  I2FP.F32.S32 R24, R4 ;  /* 0x0000000400187245 */ /* 0x004fc80000201400 */
[----:B------:R-:W-:Y:S01]  /*26e0*/  F2FP.F16.F32.PACK_AB R24, RZ, R24 ;  /* 0x00000018ff18723e */ /* 0x000fe200000000ff */
[----:B------:R-:W-:Y:S06]  /*26f0*/  BRA `(.L_x_3538) ;  /* 0x0000000c00a87947 */ /* 0x000fec0003800000 */
.L_x_3539:
[----:B------:R-:W2:Y:S01]  /*2700*/  LDG.E.U16 R4, desc[UR36][R4.64] ;  /* 0x0000002404047981 */ /* 0x000ea2000c1e1500 */
[----:B------:R-:W-:Y:S01]  /*2710*/  PRMT R23, R23, 0x5410, RZ ;  /* 0x0000541017177816 */ /* 0x000fe200000000ff */
[----:B--2---:R-:W0:Y:S02]  /*2720*/  I2F.S16 R24, R4 ;  /* 0x0000000400187306 */ /* 0x004e240000101400 */
[----:B0-----:R-:W-:Y:S01]  /*2730*/  F2FP.F16.F32.PACK_AB R24, RZ, R24 ;  /* 0x00000018ff18723e */ /* 0x001fe200000000ff */
[----:B------:R-:W-:Y:S06]  /*2740*/  BRA `(.L_x_3538) ;  /* 0x0000000c00947947 */ /* 0x000fec0003800000 */
.L_x_3534:
        /* <DEDUP_REMOVED lines=10> */
.L_x_3542:
[----:B------:R-:W2:Y:S01]  /*27f0*/  LDG.E.U16 R24, desc[UR36][R4.64] ;  /* 0x0000002404187981 */ /* 0x000ea2000c1e1500 */
[----:B------:R-:W-:Y:S01]  /*2800*/  PRMT R23, R23, 0x5410, RZ ;  /* 0x0000541017177816 */ /* 0x000fe200000000ff */
[----:B--2---:R-:W-:-:S05]  /*2810*/  HADD2.F32 R24, -RZ, R24.H0_H0 ;  /* 0x20000018ff187230 */ /* 0x004fca0000004100 */
[----:B------:R-:W-:Y:S01]  /*2820*/  F2FP.F16.F32.PACK_AB R24, RZ, R24 ;  /* 0x00000018ff18723e */ /* 0x000fe200000000ff */
[----:B------:R-:W-:Y:S06]  /*2830*/  BRA `(.L_x_3538) ;  /* 0x0000000c00587947 */ /* 0x000fec0003800000 */
.L_x_3541:
        /* <DEDUP_REMOVED lines=10> */
.L_x_3544:
[----:B------:R-:W2:Y:S02]  /*28e0*/  LDG.E R4, desc[UR36][R4.64] ;  /* 0x0000002404047981 */ /* 0x000ea4000c1e1900 */
[----:B--2---:R-:W-:Y:S02]  /*28f0*/  PRMT R24, R4, 0x7610, R24 ;  /* 0x0000761004187816 */ /* 0x004fe40000000018 */
[----:B------:R-:W-:Y:S01]  /*2900*/  PRMT R23, R23, 0x7610, R4 ;  /* 0x0000761017177816 */ /* 0x000fe20000000004 */
[----:B------:R-:W-:Y:S06]  /*2910*/  BRA `(.L_x_3538) ;  /* 0x0000000c00207947 */ /* 0x000fec0003800000 */
.L_x_3543:
        /* <DEDUP_REMOVED lines=9> */
.L_x_3533:
        /* <DEDUP_REMOVED lines=14> */
.L_x_3547:
        /* <DEDUP_REMOVED lines=13> */
.L_x_3546:
        /* <DEDUP_REMOVED lines=27> */
.L_x_3549:
        /* <DEDUP_REMOVED lines=15> */
.L_x_3548:
[----:B------:R-:W2:Y:S01]  /*2e00*/  LDG.E.U16 R24, desc[UR36][R4.64] ;  /* 0x0000002404187981 */ /* 0x000ea2000c1e1500 */
[----:B------:R-:W-:Y:S01]  /*2e10*/  PRMT R23, R23, 0x5410, RZ ;  /* 0x0000541017177816 */ /* 0x000fe200000000ff */
[----:B--2---:R-:W-:-:S05]  /*2e20*/  IMAD.U32 R24, R24, 0x10000, RZ ;  /* 0x0001000018187824 */ /* 0x004fca00078e00ff */
[----:B------:R-:W-:Y:S01]  /*2e30*/  F2FP.F16.F32.PACK_AB R24, RZ, R24 ;  /* 0x00000018ff18723e */ /* 0x000fe200000000ff */
[----:B------:R-:W-:Y:S06]  /*2e40*/  BRA `(.L_x_3538) ;  /* 0x0000000400d47947 */ /* 0x000fec0003800000 */
.L_x_3545:
        /* <DEDUP_REMOVED lines=13> */
.L_x_3552:
        /* <DEDUP_REMOVED lines=21> */
.L_x_3556:
[----:B------:R-:W-:Y:S05]  /*3070*/  BSYNC.RECONVERGENT B1 ;  /* 0x0000000000017941 */ /* 0x000fea0003800200 */
.L_x_3555:
[----:B------:R-:W-:Y:S01]  /*3080*/  IMAD.SHL.U32 R0, R0, 0x100000, RZ ;  /* 0x0010000000007824 */ /* 0x000fe200078e00ff */
[----:B------:R-:W-:-:S04]  /*3090*/  LEA R3, R3, 0x3b800000, 0x17 ;  /* 0x3b80000003037811 */ /* 0x000fc800078eb8ff */
[----:B------:R-:W-:-:S07]  /*30a0*/  LOP3.LUT R24, R3, R0, R7, 0xfe, !PT ;  /* 0x0000000003187212 */ /* 0x000fce00078efe07 */
.L_x_3554:
[----:B------:R-:W-:Y:S05]  /*30b0*/  BSYNC.RECONVERGENT B0 ;  /* 0x0000000000007941 */ /* 0x000fea0003800200 */
.L_x_3553:
[----:B------:R-:W-:Y:S02]  /*30c0*/  F2FP.F16.F32.PACK_AB R24, RZ, R24 ;  /* 0x00000018ff18723e */ /* 0x000fe400000000ff */
[----:B------:R-:W-:Y:S01]  /*30d0*/  PRMT R23, R23, 0x5410, RZ ;  /* 0x0000541017177816 */ /* 0x000fe200000000ff */
[----:B------:R-:W-:Y:S06]  /*30e0*/  BRA `(.L_x_3538) ;  /* 0x00000004002c7947 */ /* 0x000fec0003800000 */
.L_x_3551:
        /* <DEDUP_REMOVED lines=21> */
.L_x_3560:
[----:B------:R-:W-:Y:S05]  /*3240*/  BSYNC.RECONVERGENT B1 ;  /* 0x0000000000017941 */ /* 0x000fea0003800200 */
.L_x_3559:
[----:B------:R-:W-:Y:S02]  /*3250*/  SHF.L.U32 R0, R0, 0x15, RZ ;  /* 0x0000001500007819 */ /* 0x000fe400000006ff */
[----:B------:R-:W-:-:S04]  /*3260*/  LEA R3, R3, 0x37800000, 0x17 ;  /* 0x3780000003037811 */ /* 0x000fc800078eb8ff */
[----:B------:R-:W-:-:S07]  /*3270*/  LOP3.LUT R24, R3, R0, R7, 0xfe, !PT ;  /* 0x0000000003187212 */ /* 0x000fce00078efe07 */
.L_x_3558:
[----:B------:R-:W-:Y:S05]  /*3280*/  BSYNC.RECONVERGENT B0 ;  /* 0x0000000000007941 */ /* 0x000fea0003800200 */
.L_x_3557:
[----:B------:R-:W-:Y:S02]  /*3290*/  F2FP.F16.F32.PACK_AB R24, RZ, R24 ;  /* 0x00000018ff18723e */ /* 0x000fe400000000ff */
[----:B------:R-:W-:Y:S01]  /*32a0*/  PRMT R23, R23, 0x5410, RZ ;  /* 0x0000541017177816 */ /* 0x000fe200000000ff */
[----:B------:R-:W-:Y:S06]  /*32b0*/  BRA `(.L_x_3538) ;  /* 0x0000000000b87947 */ /* 0x000fec0003800000 */
.L_x_3550:
        /* <DEDUP_REMOVED lines=14> */
.L_x_3564:
[----:B------:R-:W-:Y:S05]  /*33a0*/  BSYNC.RECONVERGENT B0 ;  /* 0x0000000000007941 */ /* 0x000fea0003800200 */
.L_x_3563:
[----:B------:R-:W-:Y:S02]  /*33b0*/  PRMT R23, R23, 0x5410, RZ ;  /* 0x0000541017177816 */ /* 0x000fe400000000ff */
[----:B------:R-:W-:Y:S01]  /*33c0*/  F2FP.F16.F32.PACK_AB R24, RZ, R24 ;  /* 0x00000018ff18723e */ /* 0x000fe200000000ff */
[----:B------:R-:W-:Y:S06]  /*33d0*/  BRA `(.L_x_3538) ;  /* 0x0000000000707947 */ /* 0x000fec0003800000 */
.L_x_3537:
        /* <DEDUP_REMOVED lines=16> */
.L_x_3565:
[----:B------:R-:W-:Y:S02]  /*34e0*/  PRMT R24, RZ, 0x7610, R24 ;  /* 0x00007610ff187816 */ /* 0x000fe40000000018 */
[----:B------:R-:W-:Y:S01]  /*34f0*/  PRMT R23, R23, 0x5410, RZ ;  /* 0x0000541017177816 */ /* 0x000fe200000000ff */
[----:B------:R-:W-:Y:S06]  /*3500*/  BRA `(.L_x_3538) ;  /* 0x0000000000247947 */ /* 0x000fec0003800000 */
.L_x_3562:
[----:B------:R-:W2:Y:S01]  /*3510*/  LDG.E.64 R4, desc[UR36][R4.64] ;  /* 0x0000002404047981 */ /* 0x000ea2000c1e1b00 */
[----:B------:R-:W-:Y:S01]  /*3520*/  PRMT R23, R23, 0x5410, RZ ;  /* 0x0000541017177816 */ /* 0x000fe200000000ff */
[----:B--2---:R-:W0:Y:S02]  /*3530*/  I2F.U64 R24, R4 ;  /* 0x0000000400187312 */ /* 0x004e240000301000 */
[----:B0-----:R-:W-:Y:S01]  /*3540*/  F2FP.F16.F32.PACK_AB R24, RZ, R24 ;  /* 0x00000018ff18723e */ /* 0x001fe200000000ff */
[----:B------:R-:W-:Y:S06]  /*3550*/  BRA `(.L_x_3538) ;  /* 0x0000000000107947 */ /* 0x000fec0003800000 */
.L_x_3561:
[----:B------:R-:W2:Y:S01]  /*3560*/  LDG.E R4, desc[UR36][R4.64] ;  /* 0x0000002404047981 */ /* 0x000ea2000c1e1900 */
[----:B------:R-:W-:Y:S02]  /*3570*/  PRMT R23, R23, 0x5410, RZ ;  /* 0x0000541017177816 */ /* 0x000fe400000000ff */
[----:B--2---:R-:W-:-:S04]  /*3580*/  I2FP.F32.U32 R24, R4 ;  /* 0x0000000400187245 */ /* 0x004fc80000201000 */
[----:B------:R-:W-:-:S07]  /*3590*/  F2FP.F16.F32.PACK_AB R24, RZ, R24 ;  /* 0x00000018ff18723e */ /* 0x000fce00000000ff */
.L_x_3538:
[----:B------:R-:W-:-:S07]  /*35a0*/  VIADD R16, R16, 0x80 ;  /* 0x0000008010107836 */ /* 0x000fce0000000000 */
.L_x_3532:
[----:B------:R-:W-:Y:S05]  /*35b0*/  BSYNC.RECONVERGENT B6 ;  /* 0x0000000000067941 */ /* 0x000fea0003800200 */
.L_x_3531:
        /* <DEDUP_REMOVED lines=27> */
.L_x_3571:
[----:B------:R-:W2:Y:S01]  /*3770*/  LDG.E.U8 R6, desc[UR36][R6.64] ;  /* 0x0000002406067981 */ /* 0x000ea2000c1e1100 */
[----:B------:R-:W-:Y:S02]  /*3780*/  PRMT R4, R4, 0x5410, RZ ;  /* 0x0000541004047816 */ /* 0x000fe400000000ff */
[----:B--2---:R-:W-:-:S04]  /*3790*/  I2FP.F32.U32 R3, R6 ;  /* 0x0000000600037245 */ /* 0x004fc80000201000 */
[----:B------:R-:W-:Y:S01]  /*37a0*/  F2FP.F16.F32.PACK_AB R3, RZ, R3 ;  /* 0x00000003ff03723e */ /* 0x000fe200000000ff */
[----:B------:R-:W-:Y:S06]  /*37b0*/  BRA `(.L_x_3567) ;  /* 0x0000000c00e47947 */ /* 0x000fec0003800000 */
.L_x_3570:
        /* <DEDUP_REMOVED lines=11> */
.L_x_3574:
[----:B------:R-:W2:Y:S01]  /*3870*/  LDG.E R6, desc[UR36][R6.64] ;  /* 0x0000002406067981 */ /* 0x000ea2000c1e1900 */
[----:B------:R-:W-:Y:S02]  /*3880*/  PRMT R4, R4, 0x5410, RZ ;  /* 0x0000541004047816 */ /* 0x000fe400000000ff */
[----:B--2---:R-:W-:-:S04]  /*3890*/  I2FP.F32.S32 R3, R6 ;  /* 0x0000000600037245 */ /* 0x004fc80000201400 */
[----:B------:R-:W-:Y:S01]  /*38a0*/  F2FP.F16.F32.PACK_AB R3, RZ, R3 ;  /* 0x00000003ff03723e */ /* 0x000fe200000000ff */
[----:B------:R-:W-:Y:S06]  /*38b0*/  BRA `(.L_x_3567) ;  /* 0x0000000c00a47947 */ /* 0x000fec0003800000 */
.L_x_3573:
[----:B------:R-:W2:Y:S01]  /*38c0*/  LDG.E.U16 R6, desc[UR36][R6.64] ;  /* 0x0000002406067981 */ /* 0x000ea2000c1e1500 */
[----:B------:R-:W-:Y:S01]  /*38d0*/  PRMT R4, R4, 0x5410, RZ ;  /* 0x0000541004047816 */ /* 0x000fe200000000ff */
[----:B--2---:R-:W0:Y:S02]  /*38e0*/  I2F.S16 R3, R6 ;  /* 0x0000000600037306 */ /* 0x004e240000101400 */
[----:B0-----:R-:W-:Y:S01]  /*38f0*/  F2FP.F16.F32.PACK_AB R3, RZ, R3 ;  /* 0x00000003ff03723e */ /* 0x001fe200000000ff */
[----:B------:R-:W-:Y:S06]  /*3900*/  BRA `(.L_x_3567) ;  /* 0x0000000c00907947 */ /* 0x000fec0003800000 */
.L_x_3569:
        /* <DEDUP_REMOVED lines=10> */
.L_x_3576:
[----:B------:R-:W2:Y:S01]  /*39b0*/  LDG.E.U16 R3, desc[UR36][R6.64] ;  /* 0x0000002406037981 */ /* 0x000ea2000c1e1500 */
[----:B------:R-:W-:Y:S01]  /*39c0*/  PRMT R4, R4, 0x5410, RZ ;  /* 0x0000541004047816 */ /* 0x000fe200000000ff */
[----:B--2---:R-:W-:-:S05]  /*39d0*/  HADD2.F32 R3, -RZ, R3.H0_H0 ;  /* 0x20000003ff037230 */ /* 0x004fca0000004100 */
[----:B------:R-:W-:Y:S01]  /*39e0*/  F2FP.F16.F32.PACK_AB R3, RZ, R3 ;  /* 0x00000003ff03723e */ /* 0x000fe200000000ff */
[----:B------:R-:W-:Y:S06]  /*39f0*/  BRA `(.L_x_3567) ;  /* 0x0000000c00547947 */ /* 0x000fec0003800000 */
.L_x_3575:
        /* <DEDUP_REMOVED lines=10> */
.L_x_3578:
[----:B------:R-:W2:Y:S02]  /*3aa0*/  LDG.E R4, desc[UR36][R6.64] ;  /* 0x0000002406047981 */ /* 0x000ea4000c1e1900 */
[----:B--2---:R-:W-:Y:S01]  /*3ab0*/  PRMT R3, R4, 0x7610, R3 ;  /* 0x0000761004037816 */ /* 0x004fe20000000003 */
[----:B------:R-:W-:Y:S06]  /*3ac0*/  BRA `(.L_x_3567) ;  /* 0x0000000c00207947 */ /* 0x000fec0003800000 */
.L_x_3577:
        /* <DEDUP_REMOVED lines=9> */
.L_x_3568:
        /* <DEDUP_REMOVED lines=14> */
.L_x_3581:
        /* <DEDUP_REMOVED lines=13> */
.L_x_3580:
        /* <DEDUP_REMOVED lines=22> */
[C---:B------:R-:W-:Y:S02]  /*3e70*/  SEL R3, R4.reuse, RZ, P0 ;  /* 0x000000ff04037207 */ /* 0x040fe40000000000 */
[----:B------:R-:W-:Y:S02]  /*3e80*/  PRMT R4, R4, 0x5410, RZ ;  /* 0x0000541004047816 */ /* 0x000fe400000000ff */
[----:B------:R-:W-:-:S04]  /*3e90*/  LOP3.LUT R3, R3, 0x80000000, R0, 0xf8, !PT ;  /* 0x8000000003037812 */ /* 0x000fc800078ef800 */
[----:B------:R-:W-:Y:S01]  /*3ea0*/  F2FP.F16.F32.PACK_AB R3, RZ, R3 ;  /* 0x00000003ff03723e */ /* 0x000fe200000000ff */
[----:B------:R-:W-:Y:S06]  /*3eb0*/  BRA `(.L_x_3567) ;  /* 0x0000000800247947 */ /* 0x000fec0003800000 */
.L_x_3583:
        /* <DEDUP_REMOVED lines=10> */
[----:B------:R-:W-:Y:S01]  /*3f60*/  IMAD.MOV.U32 R3, RZ, RZ, R4 ;  /* 0x000000ffff037224 */ /* 0x000fe200078e0004 */
[----:B------:R-:W-:-:S04]  /*3f70*/  PRMT R4, R4, 0x5410, RZ ;  /* 0x0000541004047816 */ /* 0x000fc800000000ff */
[----:B------:R-:W-:-:S04]  /*3f80*/  LOP3.LUT R3, R0, 0x80000000, R3, 0xf8, !PT ;  /* 0x8000000000037812 */ /* 0x000fc800078ef803 */
[----:B------:R-:W-:Y:S01]  /*3f90*/  F2FP.F16.F32.PACK_AB R3, RZ, R3 ;  /* 0x00000003ff03723e */ /* 0x000fe200000000ff */
[----:B------:R-:W-:Y:S06]  /*3fa0*/  BRA `(.L_x_3567) ;  /* 0x0000000400e87947 */ /* 0x000fec0003800000 */
.L_x_3582:
[----:B------:R-:W2:Y:S01]  /*3fb0*/  LDG.E.U16 R3, desc[UR36][R6.64] ;  /* 0x0000002406037981 */ /* 0x000ea2000c1e1500 */
[----:B------:R-:W-:Y:S01]  /*3fc0*/  PRMT R4, R4, 0x5410, RZ ;  /* 0x0000541004047816 */ /* 0x000fe200000000ff */
[----:B--2---:R-:W-:-:S05]  /*3fd0*/  IMAD.U32 R3, R3, 0x10000, RZ ;  /* 0x0001000003037824 */ /* 0x004fca00078e00ff */
[----:B------:R-:W-:Y:S01]  /*3fe0*/  F2FP.F16.F32.PACK_AB R3, RZ, R3 ;  /* 0x00000003ff03723e */ /* 0x000fe200000000ff */
[----:B------:R-:W-:Y:S06]  /*3ff0*/  BRA `(.L_x_3567) ;  /* 0x0000000400d47947 */ /* 0x000fec0003800000 */
.L_x_3579:
        /* <DEDUP_REMOVED lines=13> */
.L_x_3586:
        /* <DEDUP_REMOVED lines=21> */
.L_x_3590:
[----:B------:R-:W-:Y:S05]  /*4220*/  BSYNC.RECONVERGENT B1 ;  /* 0x0000000000017941 */ /* 0x000fea0003800200 */
.L_x_3589:
[----:B------:R-:W-:Y:S01]  /*4230*/  IMAD.SHL.U32 R0, R0, 0x100000, RZ ;  /* 0x0010000000007824 */ /* 0x000fe200078e00ff */
[----:B------:R-:W-:-:S04]  /*4240*/  LEA R3, R3, 0x3b800000, 0x17 ;  /* 0x3b80000003037811 */ /* 0x000fc800078eb8ff */
[----:B------:R-:W-:-:S07]  /*4250*/  LOP3.LUT R3, R3, R0, R7, 0xfe, !PT ;  /* 0x0000000003037212 */ /* 0x000fce00078efe07 */
.L_x_3588:
[----:B------:R-:W-:Y:S05]  /*4260*/  BSYNC.RECONVERGENT B0 ;  /* 0x0000000000007941 */ /* 0x000fea0003800200 */
.L_x_3587:
[----:B------:R-:W-:Y:S02]  /*4270*/  F2FP.F16.F32.PACK_AB R3, RZ, R3 ;  /* 0x00000003ff03723e */ /* 0x000fe400000000ff */
[----:B------:R-:W-:Y:S01]  /*4280*/  PRMT R4, R4, 0x5410, RZ ;  /* 0x0000541004047816 */ /* 0x000fe200000000ff */
[----:B------:R-:W-:Y:S06]  /*4290*/  BRA `(.L_x_3567) ;  /* 0x00000004002c7947 */ /* 0x000fec0003800000 */
.L_x_3585:
        /* <DEDUP_REMOVED lines=21> */
.L_x_3594:
[----:B------:R-:W-:Y:S05]  /*43f0*/  BSYNC.RECONVERGENT B1 ;  /* 0x0000000000017941 */ /* 0x000fea0003800200 */
.L_x_3593:
[----:B------:R-:W-:Y:S02]  /*4400*/  SHF.L.U32 R0, R0, 0x15, RZ ;  /* 0x0000001500007819 */ /* 0x000fe400000006ff */
[----:B------:R-:W-:-:S04]  /*4410*/  LEA R3, R3, 0x37800000, 0x17 ;  /* 0x3780000003037811 */ /* 0x000fc800078eb8ff */
[----:B------:R-:W-:-:S07]  /*4420*/  LOP3.LUT R3, R3, R0, R7, 0xfe, !PT ;  /* 0x0000000003037212 */ /* 0x000fce00078efe07 */
.L_x_3592:
[----:B------:R-:W-:Y:S05]  /*4430*/  BSYNC.RECONVERGENT B0 ;  /* 0x0000000000007941 */ /* 0x000fea0003800200 */
.L_x_3591:
[----:B------:R-:W-:Y:S02]  /*4440*/  F2FP.F16.F32.PACK_AB R3, RZ, R3 ;  /* 0x00000003ff03723e */ /* 0x000fe400000000ff */
[----:B------:R-:W-:Y:S01]  /*4450*/  PRMT R4, R4, 0x5410, RZ ;  /* 0x0000541004047816 */ /* 0x000fe200000000ff */
[----:B------:R-:W-:Y:S06]  /*4460*/  BRA `(.L_x_3567) ;  /* 0x0000000000b87947 */ /* 0x000fec0003800000 */
.L_x_3584:
        /* <DEDUP_REMOVED lines=14> */
.L_x_3598:
[----:B------:R-:W-:Y:S05]  /*4550*/  BSYNC.RECONVERGENT B0 ;  /* 0x0000000000007941 */ /* 0x000fea0003800200 */
.L_x_3597:
[----:B------:R-:W-:Y:S02]  /*4560*/  PRMT R4, R4, 0x5410, RZ ;  /* 0x0000541004047816 */ /* 0x000fe400000000ff */
[----:B------:R-:W-:Y:S01]  /*4570*/  F2FP.F16.F32.PACK_AB R3, RZ, R3 ;  /* 0x00000003ff03723e */ /* 0x000fe200000000ff */
[----:B------:R-:W-:Y:S06]  /*4580*/  BRA `(.L_x_3567) ;  /* 0x0000000000707947 */ /* 0x000fec0003800000 */
.L_x_3572:
        /* <DEDUP_REMOVED lines=16> */
.L_x_3599:
[----:B------:R-:W-:Y:S02]  /*4690*/  PRMT R4, R4, 0x5410, RZ ;  /* 0x0000541004047816 */ /* 0x000fe400000000ff */
[----:B------:R-:W-:Y:S01]  /*46a0*/  PRMT R3, RZ, 0x7610, R3 ;  /* 0x00007610ff037816 */ /* 0x000fe20000000003 */
[----:B------:R-:W-:Y:S06]  /*46b0*/  BRA `(.L_x_3567) ;  /* 0x0000000000247947 */ /* 0x000fec0003800000 */
.L_x_3596:
[----:B------:R-:W2:Y:S01]  /*46c0*/  LDG.E.64 R6, desc[UR36][R6.64] ;  /* 0x0000002406067981 */ /* 0x000ea2000c1e1b00 */
[----:B------:R-:W-:Y:S01]  /*46d0*/  PRMT R4, R4, 0x5410, RZ ;  /* 0x0000541004047816 */ /* 0x000fe200000000ff */
[----:B--2---:R-:W0:Y:S02]  /*46e0*/  I2F.U64 R3, R6 ;  /* 0x0000000600037312 */ /* 0x004e240000301000 */
[----:B0-----:R-:W-:Y:S01]  /*46f0*/  F2FP.F16.F32.PACK_AB R3, RZ, R3 ;  /* 0x00000003ff03723e */ /* 0x001fe200000000ff */
[----:B------:R-:W-:Y:S06]  /*4700*/  BRA `(.L_x_3567) ;  /* 0x0000000000107947 */ /* 0x000fec0003800000 */
.L_x_3595:
[----:B------:R-:W2:Y:S01]  /*4710*/  LDG.E R6, desc[UR36][R6.64] ;  /* 0x0000002406067981 */ /* 0x000ea2000c1e1900 */
[----:B------:R-:W-:Y:S02]  /*4720*/  PRMT R4, R4, 0x5410, RZ ;  /* 0x0000541004047816 */ /* 0x000fe400000000ff */
[----:B--2---:R-:W-:-:S04]  /*4730*/  I2FP.F32.U32 R3, R6 ;  /* 0x0000000600037245 */ /* 0x004fc80000201000 */
[----:B------:R-:W-:-:S07]  /*4740*/  F2FP.F16.F32.PACK_AB R3, RZ, R3 ;  /* 0x00000003ff03723e */ /* 0x000fce00000000ff */
.L_x_3567:
[----:B------:R-:W-:Y:S05]  /*4750*/  BSYNC.RECONVERGENT B6 ;  /* 0x0000000000067941 */ /* 0x000fea0003800200 */
.L_x_3566:
[----:B------:R-:W-:Y:S01]  /*4760*/  ISETP.GE.AND P0, PT, R2, R25, PT ;  /* 0x000000190200720c */ /* 0x000fe20003f06270 */
[----:B------:R-:W-:-:S12]  /*4770*/  BSSY.RECONVERGENT B3, `(.L_x_3600) ;  /* 0x000028c000037945 */ /* 0x000fd80003800200 */
[----:B------:R-:W-:Y:S05]  /*4780*/  @P0 BRA `(.L_x_3601) ;  /* 0x0000002800280947 */ /* 0x000fea0003800000 */
[----:B------:R-:W-:Y:S01]  /*4790*/  HADD2.F32 R19, -RZ, R19.H0_H0 ;  /* 0x20000013ff137230 */ /* 0x000fe20000004100 */
[----:B------:R-:W-:Y:S01]  /*47a0*/  BSSY.RECONVERGENT B2, `(.L_x_3602) ;  /* 0x0000287000027945 */ /* 0x000fe20003800200 */
[----:B------:R-:W-:-:S03]  /*47b0*/  HADD2.F32 R5, -RZ, R18.H1_H1 ;  /* 0x30000012ff057230 */ /* 0x000fc60000004100 */
[C---:B------:R-:W-:Y:S01]  /*47c0*/  FSETP.NAN.FTZ.AND P1, PT, |R19|.reuse, |R19|, PT ;  /* 0x400000131300720b */ /* 0x040fe20003f38200 */
[----:B------:R-:W-:Y:S01]  /*47d0*/  FADD.FTZ R6, |R19|, -RZ ;  /* 0x800000ff13067221 */ /* 0x000fe20000010200 */
[C---:B------:R-:W-:Y:S01]  /*47e0*/  FSETP.NAN.FTZ.AND P0, PT, |R5|.reuse, |R5|, PT ;  /* 0x400000050500720b */ /* 0x040fe20003f18200 */
[----:B------:R-:W-:Y:S01]  /*47f0*/  FADD.FTZ R9, |R5|, -RZ ;  /* 0x800000ff05097221 */ /* 0x000fe20000010200 */
[----:B------:R-:W-:-:S11]  /*4800*/  IMAD.MOV.U32 R12, RZ, RZ, R19 ;  /* 0x000000ffff0c7224 */ /* 0x000fd600078e0013 */
[----:B------:R-:W-:Y:S05]  /*4810*/  @!P0 BRA !P1, `(.L_x_3603) ;  /* 0x00000000003c8947 */ /* 0x000fea0004800000 */
[----:B------:R-:W-:-:S13]  /*4820*/  FSETP.NEU.FTZ.AND P0, PT, |R19|, +INF , PT ;  /* 0x7f8000001300780b */ /* 0x000fda0003f1d200 */
[----:B------:R-:W-:Y:S01]  /*4830*/  @!P0 FADD.FTZ R5, R5, R5 ;  /* 0x0000000505058221 */ /* 0x000fe20000010000 */
[----:B------:R-:W-:Y:S06]  /*4840*/  @!P0 BRA `(.L_x_3604) ;  /* 0x0000002400f08947 */ /* 0x000fec0003800000 */
[----:B------:R-:W-:-:S13]  /*4850*/  FSETP.NEU.FTZ.AND P0, PT, R9, +INF , PT ;  /* 0x7f8000000900780b */ /* 0x000fda0003f1d000 */
[----:B------:R-:W-:Y:S01]  /*4860*/  @!P0 FADD.FTZ R0, R12, R12 ;  /* 0x0000000c0c008221 */ /* 0x000fe20000010000 */
[----:B------:R-:W-:-:S03]  /*4870*/  @!P0 IMAD.MOV.U32 R12, RZ, RZ, R5 ;  /* 0x000000ffff0c8224 */ /* 0x000fc600078e0005 */
        /* <DEDUP_REMOVED lines=9> */
.L_x_3603:
        /* <DEDUP_REMOVED lines=13> */
[----:B------:R-:W-:Y:S01]  /*49e0*/  MUFU.RCP R16, R11 ;  /* 0x0000000b00107308 */ /* 0x000fe20000001000 */
[----:B------:R-:W-:Y:S01]  /*49f0*/  BSSY.RECONVERGENT B5, `(.L_x_3609) ;  /* 0x000001f000057945 */ /* 0x000fe20003800200 */
[----:B------:R-:W-:Y:S01]  /*4a00*/  FADD.FTZ R6, |R6|, -RZ ;  /* 0x800000ff06067221 */ /* 0x000fe20000010200 */
[----:B------:R-:W-:-:S05]  /*4a10*/  FADD.FTZ R7, |R7|, -RZ ;  /* 0x800000ff07077221 */ /* 0x000fca0000010200 */
[CC--:B------:R-:W-:Y:S02]  /*4a20*/  VIMNMX R8, PT, PT, R6.reuse, R7.reuse, !PT ;  /* 0x0000000706087248 */ /* 0x0c0fe40007fe0100 */
[----:B------:R-:W-:Y:S02]  /*4a30*/  VIMNMX R6, PT, PT, R6, R7, PT ;  /* 0x0000000706067248 */ /* 0x000fe40003fe0100 */
[----:B------:R-:W-:Y:S02]  /*4a40*/  LOP3.LUT R10, R8, 0xfe000000, RZ, 0xc0, !PT ;  /* 0xfe000000080a7812 */ /* 0x000fe400078ec0ff */
[----:B------:R-:W-:Y:S02]  /*4a50*/  FSETP.NEU.FTZ.AND P0, PT, R6, RZ, PT ;  /* 0x000000ff0600720b */ /* 0x000fe40003f1d000 */
[----:B------:R-:W-:-:S05]  /*4a60*/  LOP3.LUT R7, R10, 0x7e800000, RZ, 0x3c, !PT ;  /* 0x7e8000000a077812 */ /* 0x000fca00078e3cff */
[-C--:B------:R-:W-:Y:S01]  /*4a70*/  FMUL.FTZ R13, R6, R7.reuse ;  /* 0x00000007060d7220 */ /* 0x080fe20000410000 */
[----:B------:R-:W-:-:S03]  /*4a80*/  FMUL.FTZ R7, R8, R7 ;  /* 0x0000000708077220 */ /* 0x000fc60000410000 */
[----:B------:R-:W-:Y:S01]  /*4a90*/  FMUL.FTZ R14, R13, R13 ;  /* 0x0000000d0d0e7220 */ /* 0x000fe20000410000 */
[----:B------:R-:W-:-:S03]  /*4aa0*/  IMAD.MOV.U32 R13, RZ, RZ, 0x3f800000 ;  /* 0x3f800000ff0d7424 */ /* 0x000fc600078e00ff */
        /* <DEDUP_REMOVED lines=13> */
[----:B0-----:R-:W-:Y:S01]  /*4b80*/  FFMA.FTZ R10, R8, 0.69314718246459960938, R13 ;  /* 0x3f317218080a7823 */ /* 0x001fe2000001000d */
[----:B-1----:R-:W-:Y:S06]  /*4b90*/  @!P0 BRA `(.L_x_3610) ;  /* 0x0000000000108947 */ /* 0x002fec0003800000 */
[----:B------:R-:W-:Y:S01]  /*4ba0*/  IMAD.MOV.U32 R7, RZ, RZ, R11 ;  /* 0x000000ffff077224 */ /* 0x000fe200078e000b */
[----:B------:R-:W-:-:S07]  /*4bb0*/  MOV R6, 0x4bd0 ;  /* 0x00004bd000067802 */ /* 0x000fce0000000f00 */
[----:B------:R-:W-:Y:S05]  /*4bc0*/  CALL.REL.NOINC `($__internal_8_$__cuda_sm3x_div_rn_ftz_f32_slowpath) ;  /* 0x000000e000247944 */ /* 0x000fea0003c00000 */
[----:B------:R-:W-:-:S07]  /*4bd0*/  IMAD.MOV.U32 R6, RZ, RZ, R0 ;  /* 0x000000ffff067224 */ /* 0x000fce00078e0000 */
.L_x_3610:
[----:B------:R-:W-:Y:S05]  /*4be0*/  BSYNC.RECONVERGENT B5 ;  /* 0x0000000000057941 */ /* 0x000fea0003800200 */
.L_x_3609:
        /* <DEDUP_REMOVED lines=22> */
.L_x_3608:
[----:B------:R-:W-:Y:S02]  /*4d50*/  FSETP.GT.FTZ.AND P1, PT, R11, 2.30584300921369395200e+18, PT ;  /* 0x5e0000000b00780b */ /* 0x000fe40003f34000 */
[----:B------:R-:W-:-:S13]  /*4d60*/  FSETP.GEU.FTZ.AND P0, PT, R0, 1.084202172485504434e-19, PT ;  /* 0x200000000000780b */ /* 0x000fda0003f1e000 */
[----:B------:R-:W-:Y:S05]  /*4d70*/  @P0 BRA !P1, `(.L_x_3612) ;  /* 0x0000000000d00947 */ /* 0x000fea0004800000 */
[CC--:B------:R-:W-:Y:S01]  /*4d80*/  VIMNMX R7, PT, PT, R6.reuse, R9.reuse, !PT ;  /* 0x0000000906077248 */ /* 0x0c0fe20007fe0100 */
[----:B------:R-:W-:Y:S01]  /*4d90*/  BSSY.RECONVERGENT B5, `(.L_x_3613) ;  /* 0x000001c000057945 */ /* 0x000fe20003800200 */
        /* <DEDUP_REMOVED lines=8> */
[----:B------:R-:W-:Y:S02]  /*4e20*/  FFMA.FTZ R13, R10, R10, R13 ;  /* 0x0000000a0a0d7223 */ /* 0x000fe4000001000d */
[----:B------:R-:W0:Y:S08]  /*4e30*/  MUFU.RCP R10, R11 ;  /* 0x0000000b000a7308 */ /* 0x000e300000001000 */
[----:B------:R-:W1:Y:S01]  /*4e40*/  MUFU.SQRT R13, R13 ;  /* 0x0000000d000d7308 */ /* 0x000e620000002000 */
[----:B0-----:R-:W-:-:S04]  /*4e50*/  FFMA R15, -R11, R10, 1 ;  /* 0x3f8000000b0f7423 */ /* 0x001fc8000000010a */
[----:B------:R-:W-:Y:S01]  /*4e60*/  FFMA R15, R10, R15, R10 ;  /* 0x0000000f0a0f7223 */ /* 0x000fe2000000000a */
[----:B-1----:R-:W-:Y:S01]  /*4e70*/  @P0 FMUL.FTZ R7, R13, R8 ;  /* 0x000000080d070220 */ /* 0x002fe20000410000 */
[----:B------:R-:W-:Y:S02]  /*4e80*/  FSETP.NEU.FTZ.AND P0, PT, R6, +INF , PT ;  /* 0x7f8000000600780b */ /* 0x000fe40003f1d000 */
[----:B------:R-:W-:Y:S02]  /*4e90*/  FFMA R6, R0, R15, RZ ;  /* 0x0000000f00067223 */ /* 0x000fe400000000ff */
[----:B------:R-:W-:Y:S02]  /*4ea0*/  FSEL R7, R7, +INF , P0 ;  /* 0x7f80000007077808 */ /* 0x000fe40000000000 */
[----:B------:R-:W-:-:S04]  /*4eb0*/  FFMA R8, -R11, R6, R0 ;  /* 0x000000060b087223 */ /* 0x000fc80000000100 */
[----:B------:R-:W-:Y:S01]  /*4ec0*/  FFMA R6, R15, R8, R6 ;  /* 0x000000080f067223 */ /* 0x000fe20000000006 */
[----:B------:R-:W0:Y:S08]  /*4ed0*/  MUFU.LG2 R7, R7 ;  /* 0x0000000700077308 */ /* 0x000e300000000c00 */
[----:B------:R-:W1:Y:S01]  /*4ee0*/  FCHK P0, R0, R11 ;  /* 0x0000000b00007302 */ /* 0x000e620000000000 */
[----:B0-----:R-:W-:Y:S01]  /*4ef0*/  FMUL.FTZ R10, R7, 0.69314718246459960938 ;  /* 0x3f317218070a7820 */ /* 0x001fe20000410000 */
[----:B-1----:R-:W-:Y:S06]  /*4f00*/  @!P0 BRA `(.L_x_3614) ;  /* 0x0000000000108947 */ /* 0x002fec0003800000 */
[----:B------:R-:W-:Y:S01]  /*4f10*/  IMAD.MOV.U32 R7, RZ, RZ, R11 ;  /* 0x000000ffff077224 */ /* 0x000fe200078e000b */
[----:B------:R-:W-:-:S07]  /*4f20*/  MOV R6, 0x4f40 ;  /* 0x00004f4000067802 */ /* 0x000fce0000000f00 */
[----:B------:R-:W-:Y:S05]  /*4f30*/  CALL.REL.NOINC `($__internal_8_$__cuda_sm3x_div_rn_ftz_f32_slowpath) ;  /* 0x000000dc00487944 */ /* 0x000fea0003c00000 */
[----:B------:R-:W-:-:S07]  /*4f40*/  IMAD.MOV.U32 R6, RZ, RZ, R0 ;  /* 0x000000ffff067224 */ /* 0x000fce00078e0000 */
.L_x_3614:
[----:B------:R-:W-:Y:S05]  /*4f50*/  BSYNC.RECONVERGENT B5 ;  /* 0x0000000000057941 */ /* 0x000fea0003800200 */
.L_x_3613:
[----:B------:R-:W-:Y:S01]  /*4f60*/  MOV R7, 0x3b33710b ;  /* 0x3b33710b00077802 */ /* 0x000fe20000000f00 */
[----:B------:R-:W-:Y:S01]  /*4f70*/  FMUL.FTZ R0, R6, R6 ;  /* 0x0000000606007220 */ /* 0x000fe20000410000 */
[----:B------:R-:W-:Y:S01]  /*4f80*/  IMAD.MOV.U32 R13, RZ, RZ, 0x3fd774eb ;  /* 0x3fd774ebff0d7424 */ /* 0x000fe200078e00ff */
        /* <DEDUP_REMOVED lines=19> */
.L_x_3612:
        /* <DEDUP_REMOVED lines=15> */
[----:B------:R-:W-:Y:S05]  /*51b0*/  CALL.REL.NOINC `($__internal_8_$__cuda_sm3x_div_rn_ftz_f32_slowpath) ;  /* 0x000000d800a87944 */ /* 0x000fea0003c00000 */
[----:B------:R-:W-:-:S07]  /*51c0*/  IMAD.MOV.U32 R7, RZ, RZ, R0 ;  /* 0x000000ffff077224 */ /* 0x000fce00078e0000 */
.L_x_3616:
[----:B------:R-:W-:Y:S05]  /*51d0*/  BSYNC.RECONVERGENT B5 ;  /* 0x0000000000057941 */ /* 0x000fea0003800200 */
.L_x_3615:
        /* <DEDUP_REMOVED lines=22> */
.L_x_3607:
[----:B------:R-:W-:Y:S01]  /*5340*/  FADD.FTZ R11, -R12, -RZ ;  /* 0x800000ff0c0b7221 */ /* 0x000fe20000010100 */
[----:B------:R-:W-:-:S03]  /*5350*/  FADD.FTZ R9, -R5, -RZ ;  /* 0x800000ff05097221 */ /* 0x000fc60000010100 */
[----:B------:R-:W-:Y:S01]  /*5360*/  FADD.FTZ R6, |R11|, -RZ ;  /* 0x800000ff0b067221 */ /* 0x000fe20000010200 */
        /* <DEDUP_REMOVED lines=8> */
[----:B------:R-:W-:Y:S01]  /*53f0*/  MUFU.RCP R16, R13 ;  /* 0x0000000d00107308 */ /* 0x000fe20000001000 */
        /* <DEDUP_REMOVED lines=30> */
[----:B------:R-:W-:-:S07]  /*55e0*/  MOV R6, R0 ;  /* 0x0000000000067202 */ /* 0x000fce0000000f00 */
.L_x_3619:
[----:B------:R-:W-:Y:S05]  /*55f0*/  BSYNC.RECONVERGENT B5 ;  /* 0x0000000000057941 */ /* 0x000fea0003800200 */
.L_x_3618:
[----:B------:R-:W-:Y:S02]  /*5600*/  IMAD.MOV.U32 R7, RZ, RZ, 0x3b33710b ;  /* 0x3b33710bff077424 */ /* 0x000fe400078e00ff */
[----:B------:R-:W-:Y:S01]  /*5610*/  FMUL.FTZ R0, R6, R6 ;  /* 0x0000000606007220 */ /* 0x000fe20000410000 */
[----:B------:R-:W-:Y:S01]  /*5620*/  IMAD.MOV.U32 R15, RZ, RZ, 0x3fd774eb ;  /* 0x3fd774ebff0f7424 */ /* 0x000fe200078e00ff */
        /* <DEDUP_REMOVED lines=19> */
.L_x_3617:
        /* <DEDUP_REMOVED lines=31> */
[----:B------:R-:W-:-:S07]  /*5950*/  MOV R6, R0 ;  /* 0x0000000000067202 */ /* 0x000fce0000000f00 */
.L_x_3622:
[----:B------:R-:W-:Y:S05]  /*5960*/  BSYNC.RECONVERGENT B5 ;  /* 0x0000000000057941 */ /* 0x000fea0003800200 */
.L_x_3621:
[----:B------:R-:W-:Y:S02]  /*5970*/  IMAD.MOV.U32 R7, RZ, RZ, 0x3b33710b ;  /* 0x3b33710bff077424 */ /* 0x000fe400078e00ff */
[----:B------:R-:W-:Y:S01]  /*5980*/  FMUL.FTZ R0, R6, R6 ;  /* 0x0000000606007220 */ /* 0x000fe20000410000 */
[----:B------:R-:W-:Y:S01]  /*5990*/  IMAD.MOV.U32 R15, RZ, RZ, 0x3fd774eb ;  /* 0x3fd774ebff0f7424 */ /* 0x000fe200078e00ff */
[C---:B------:R-:W-:Y:S01]  /*59a0*/  FSETP.NEU.FTZ.AND P1, PT, |R11|.reuse, |R9|, PT ;  /* 0x400000090b00720b */ /* 0x040fe20003f3d200 */
[----:B------:R-:W-:Y:S01]  /*59b0*/  FADD.FTZ R11, |R11|, |R9| ;  /* 0x400000090b0b7221 */ /* 0x000fe20000010200 */
        /* <DEDUP_REMOVED lines=17> */
.L_x_3620:
        /* <DEDUP_REMOVED lines=15> */
[----:B------:R-:W-:Y:S05]  /*5bc0*/  CALL.REL.NOINC `($__internal_8_$__cuda_sm3x_div_rn_ftz_f32_slowpath) ;  /* 0x000000d000247944 */ /* 0x000fea0003c00000 */
[----:B------:R-:W-:-:S07]  /*5bd0*/  IMAD.MOV.U32 R7, RZ, RZ, R0 ;  /* 0x000000ffff077224 */ /* 0x000fce00078e0000 */
.L_x_3624:
[----:B------:R-:W-:Y:S05]  /*5be0*/  BSYNC.RECONVERGENT B5 ;  /* 0x0000000000057941 */ /* 0x000fea0003800200 */
.L_x_3623:
        /* <DEDUP_REMOVED lines=20> */
[----:B------:R-:W-:-:S07]  /*5d30*/  FSEL R6, R11, R0, P0 ;  /* 0x000000000b067208 */ /* 0x000fce0000000000 */
.L_x_3611:
[----:B------:R-:W-:Y:S05]  /*5d40*/  BSYNC.RECONVERGENT B4 ;  /* 0x0000000000047941 */ /* 0x000fea0003800200 */
.L_x_3606:
[----:B------:R-:W-:Y:S01]  /*5d50*/  FADD.FTZ R7, R10, 0.69314718246459960938 ;  /* 0x3f3172180a077421 */ /* 0x000fe20000010000 */
[----:B------:R-:W-:-:S04]  /*5d60*/  LOP3.LUT R5, R6, 0x80000000, R5, 0xb8, !PT ;  /* 0x8000000006057812 */ /* 0x000fc800078eb805 */
[----:B------:R-:W-:Y:S01]  /*5d70*/  LOP3.LUT R12, R7, 0x80000000, R12, 0xb8, !PT ;  /* 0x80000000070c7812 */ /* 0x000fe200078eb80c */
[----:B------:R-:W-:Y:S06]  /*5d80*/  BRA `(.L_x_3604) ;  /* 0x0000001000a07947 */ /* 0x000fec0003800000 */
.L_x_3605:
[----:B------:R-:W-:Y:S02]  /*5d90*/  FSETP.NEU.FTZ.AND P0, PT, R12, RZ, PT ;  /* 0x000000ff0c00720b */ /* 0x000fe40003f1d000 */
        /* <DEDUP_REMOVED lines=30> */
[----:B------:R-:W-:-:S02]  /*5f80*/  LOP3.LUT R14, R14, 0x800000, RZ, 0xfc, !PT ;  /* 0x008000000e0e7812 */ /* 0x000fc400078efcff */
[----:B------:R-:W-:Y:S01]  /*5f90*/  FSETP.NEU.FTZ.AND P1, PT, R11, +INF , PT ;  /* 0x7f8000000b00780b */ /* 0x000fe20003f3d000 */
[----:B------:R-:W-:Y:S01]  /*5fa0*/  FFMA.FTZ R27, R20, R20, R27 ;  /* 0x00000014141b7223 */ /* 0x000fe2000001001b */
[----:B------:R-:W0:Y:S08]  /*5fb0*/  MUFU.SQRT R21, R21 ;  /* 0x0000001500157308 */ /* 0x000e300000002000 */
        /* <DEDUP_REMOVED lines=24> */
[----:B-1----:R-:W-:-:S04]  /*6140*/  @!P0 FADD.FTZ R11, -R0, R13 ;  /* 0x0000000d000b8221 */ /* 0x002fc80000010100 */
[----:B------:R-:W-:Y:S01]  /*6150*/  @!P1 FADD.FTZ R15, R8, -R21 ;  /* 0x80000015080f9221 */ /* 0x000fe20000010000 */
[----:B------:R-:W-:-:S03]  /*6160*/  @!P0 FMUL.FTZ R11, R11, 0.5 ;  /* 0x3f0000000b0b8820 */ /* 0x000fc60000410000 */
[----:B------:R-:W-:Y:S01]  /*6170*/  @!P1 FMUL.FTZ R18, R15, 0.5 ;  /* 0x3f0000000f129820 */ /* 0x000fe20000410000 */
[----:B------:R-:W-:Y:S06]  /*6180*/  @!P0 BRA `(.L_x_3630) ;  /* 0x0000000000188947 */ /* 0x000fec0003800000 */
[----:B------:R-:W-:-:S13]  /*6190*/  FSETP.NEU.FTZ.AND P0, PT, R0, RZ, PT ;  /* 0x000000ff0000720b */ /* 0x000fda0003f1d000 */
[----:B------:R-:W-:Y:S01]  /*61a0*/  @P0 FADD.FTZ R16, R0, R13 ;  /* 0x0000000d00100221 */ /* 0x000fe20000010000 */
[C---:B------:R-:W-:Y:S01]  /*61b0*/  @P0 FMUL.FTZ R15, R19.reuse, R19 ;  /* 0x00000013130f0220 */ /* 0x040fe20000410000 */
[----:B------:R-:W-:-:S04]  /*61c0*/  @!P0 FMUL.FTZ R11, |R19|, 0.5 ;  /* 0x3f000000130b8820 */ /* 0x000fc80000410200 */
[----:B------:R-:W1:Y:S02]  /*61d0*/  @P0 MUFU.RCP R16, R16 ;  /* 0x0000001000100308 */ /* 0x000e640000001000 */
[----:B-1----:R-:W-:-:S07]  /*61e0*/  @P0 FMUL.FTZ.D2 R11, R15, R16 ;  /* 0x000000100f0b0220 */ /* 0x002fce0000310000 */
.L_x_3630:
[----:B------:R-:W-:Y:S05]  /*61f0*/  BSYNC.RECONVERGENT B1 ;  /* 0x0000000000017941 */ /* 0x000fea0003800200 */
.L_x_3629:
[----:B------:R-:W-:Y:S04]  /*6200*/  BSSY.RECONVERGENT B1, `(.L_x_3631) ;  /* 0x0000008000017945 */ /* 0x000fe80003800200 */
[----:B------:R-:W-:Y:S05]  /*6210*/  @!P1 BRA `(.L_x_3632) ;  /* 0x0000000000189947 */ /* 0x000fea0003800000 */
[----:B------:R-:W-:-:S13]  /*6220*/  FSETP.NEU.FTZ.AND P0, PT, R21, RZ, PT ;  /* 0x000000ff1500720b */ /* 0x000fda0003f1d000 */
[----:B------:R-:W-:Y:S01]  /*6230*/  @P0 FADD.FTZ R15, R8, R21 ;  /* 0x00000015080f0221 */ /* 0x000fe20000010000 */
[C---:B------:R-:W-:Y:S01]  /*6240*/  @P0 FMUL.FTZ R16, R19.reuse, R19 ;  /* 0x0000001313100220 */ /* 0x040fe20000410000 */
[----:B------:R-:W-:-:S04]  /*6250*/  @!P0 FMUL.FTZ R18, |R19|, 0.5 ;  /* 0x3f00000013128820 */ /* 0x000fc80000410200 */
[----:B------:R-:W1:Y:S02]  /*6260*/  @P0 MUFU.RCP R15, R15 ;  /* 0x0000000f000f0308 */ /* 0x000e640000001000 */
[----:B-1----:R-:W-:-:S07]  /*6270*/  @P0 FMUL.FTZ.D2 R18, R16, R15 ;  /* 0x0000000f10120220 */ /* 0x002fce0000310000 */
.L_x_3632:
[----:B------:R-:W-:Y:S05]  /*6280*/  BSYNC.RECONVERGENT B1 ;  /* 0x0000000000017941 */ /* 0x000fea0003800200 */
.L_x_3631:
[----:B------:R-:W-:Y:S01]  /*6290*/  FADD.FTZ R11, R18, R11 ;  /* 0x0000000b120b7221 */ /* 0x000fe20000010000 */
[----:B------:R-:W-:Y:S02]  /*62a0*/  IMAD.MOV.U32 R21, RZ, RZ, 0x3f800000 ;  /* 0x3f800000ff157424 */ /* 0x000fe400078e00ff */
[----:B------:R-:W-:Y:S02]  /*62b0*/  IMAD.MOV.U32 R20, RZ, RZ, 0x3d39bf78 ;  /* 0x3d39bf78ff147424 */ /* 0x000fe400078e00ff */
[----:B------:R-:W-:-:S04]  /*62c0*/  FMUL.FTZ R16, R11, R10 ;  /* 0x0000000a0b107220 */ /* 0x000fc80000410000 */
        /* <DEDUP_REMOVED lines=30> */
.L_x_3628:
[----:B------:R-:W-:-:S13]  /*64b0*/  FSETP.GEU.FTZ.AND P0, PT, R9, 1, PT ;  /* 0x3f8000000900780b */ /* 0x000fda0003f1e000 */
[----:B-1----:R-:W-:-:S04]  /*64c0*/  @!P0 FADD.FTZ R11, -R9, 1 ;  /* 0x3f800000090b8421 */ /* 0x002fc80000010100 */
[----:B------:R-:W-:-:S06]  /*64d0*/  @!P0 FMUL.FTZ R10, R0, R11 ;  /* 0x0000000b000a8220 */ /* 0x000fcc0000410000 */
[----:B------:R-:W1:Y:S08]  /*64e0*/  @!P0 MUFU.SQRT R10, R10 ;  /* 0x0000000a000a8308 */ /* 0x000e700000002000 */
[----:B-1----:R-:W1:Y:S02]  /*64f0*/  @!P0 MUFU.RCP R16, R10 ;  /* 0x0000000a00108308 */ /* 0x002e640000001000 */
[----:B-1----:R-:W-:Y:S01]  /*6500*/  @!P0 FMUL.FTZ R11, |R19|, R16 ;  /* 0x00000010130b8220 */ /* 0x002fe20000410200 */
[----:B------:R-:W-:Y:S06]  /*6510*/  @!P0 BRA `(.L_x_3627) ;  /* 0x0000000000988947 */ /* 0x000fec0003800000 */
[----:B------:R-:W-:Y:S01]  /*6520*/  FMUL.FTZ R16, R0, R7 ;  /* 0x0000000700107220 */ /* 0x000fe20000410000 */
[----:B------:R-:W-:Y:S01]  /*6530*/  IMAD.MOV.U32 R21, RZ, RZ, 0x3f800000 ;  /* 0x3f800000ff157424 */ /* 0x000fe200078e00ff */
[----:B------:R-:W-:Y:S02]  /*6540*/  MOV R20, 0x3d39bf78 ;  /* 0x3d39bf7800147802 */ /* 0x000fe40000000f00 */
        /* <DEDUP_REMOVED lines=30> */
.L_x_3626:
[----:B------:R-:W-:-:S04]  /*6730*/  FFMA.FTZ R10, R14, R14, -1 ;  /* 0xbf8000000e0a7423 */ /* 0x000fc8000001000e */
[----:B------:R-:W0:Y:S02]  /*6740*/  MUFU.SQRT R11, R10 ;  /* 0x0000000a000b7308 */ /* 0x000e240000002000 */
[----:B0-----:R-:W-:-:S06]  /*6750*/  FADD.FTZ R15, R14, R11 ;  /* 0x0000000b0e0f7221 */ /* 0x001fcc0000010000 */
[----:B------:R-:W0:Y:S02]  /*6760*/  MUFU.LG2 R15, R15 ;  /* 0x0000000f000f7308 */ /* 0x000e240000000c00 */
[----:B0-----:R-:W-:-:S07]  /*6770*/  FMUL.FTZ R11, R15, 0.69314718246459960938 ;  /* 0x3f3172180f0b7820 */ /* 0x001fce0000410000 */
.L_x_3627:
[----:B------:R-:W-:Y:S05]  /*6780*/  BSYNC.RECONVERGENT B0 ;  /* 0x0000000000007941 */ /* 0x000fea0003800200 */
.L_x_3625:
        /* <DEDUP_REMOVED lines=17> */
[----:B------:R-:W-:Y:S02]  /*68a0*/  @!P0 IMAD.MOV.U32 R9, RZ, RZ, 0x3f800000 ;  /* 0x3f800000ff098424 */ /* 0x000fe400078e00ff */
        /* <DEDUP_REMOVED lines=12> */
[----:B------:R-:W-:Y:S01]  /*6970*/  @P1 FMUL.FTZ R10, R19, R19 ;  /* 0x00000013130a1220 */ /* 0x000fe20000410000 */
[----:B------:R-:W-:Y:S01]  /*6980*/  @!P0 FADD.FTZ R6, -R7, R8 ;  /* 0x0000000807068221 */ /* 0x000fe20000010100 */
[----:B------:R-:W-:Y:S01]  /*6990*/  @!P1 FMUL.FTZ R0, |R19|, 0.5 ;  /* 0x3f00000013009820 */ /* 0x000fe20000410200 */
        /* <DEDUP_REMOVED lines=10> */
.L_x_3640:
[----:B------:R-:W-:Y:S05]  /*6a40*/  BSYNC.RECONVERGENT B5 ;  /* 0x0000000000057941 */ /* 0x000fea0003800200 */
.L_x_3639:
[----:B------:R-:W-:-:S04]  /*6a50*/  FADD.FTZ R0, R13, R0 ;  /* 0x000000000d007221 */ /* 0x000fc80000010000 */
[----:B------:R-:W-:-:S04]  /*6a60*/  FMUL.FTZ R0, R0, R15 ;  /* 0x0000000f00007220 */ /* 0x000fc80000410000 */
[----:B------:R0:W2:Y:S01]  /*6a70*/  MUFU.SQRT R10, R0 ;  /* 0x00000000000a7308 */ /* 0x0000a20000002000 */
[----:B------:R-:W-:Y:S05]  /*6a80*/  BRA `(.L_x_3637) ;  /* 0x00000000002c7947 */ /* 0x000fea0003800000 */
.L_x_3638:
        /* <DEDUP_REMOVED lines=10> */
[----:B------:R3:W4:Y:S02]  /*6b30*/  @!P0 MUFU.SQRT R10, R13 ;  /* 0x0000000d000a8308 */ /* 0x0007240000002000 */
.L_x_3637:
[----:B------:R-:W-:Y:S05]  /*6b40*/  BSYNC.RECONVERGENT B1 ;  /* 0x0000000000017941 */ /* 0x000fea0003800200 */
.L_x_3635:
[----:B------:R-:W-:Y:S05]  /*6b50*/  BSYNC.RELIABLE B0 ;  /* 0x0000000000007941 */ /* 0x000fea0003800100 */
.L_x_3634:
[----:B0-2-4-:R-:W-:Y:S01]  /*6b60*/  FADD.FTZ R0, |R10|, -RZ ;  /* 0x800000ff0a007221 */ /* 0x015fe20000010200 */
[C---:B------:R-:W-:Y:S01]  /*6b70*/  FADD.FTZ R7, |R9|.reuse, -RZ ;  /* 0x800000ff09077221 */ /* 0x040fe20000010200 */
[----:B------:R-:W-:Y:S01]  /*6b80*/  FSETP.GT.FTZ.AND P2, PT, |R9|, |R10|, PT ;  /* 0x4000000a0900720b */ /* 0x000fe20003f54200 */
[----:B------:R-:W-:Y:S03]  /*6b90*/  BSSY.RECONVERGENT B5, `(.L_x_3641) ;  /* 0x000000f000057945 */ /* 0x000fe60003800200 */
[----:B---3--:R-:W-:Y:S02]  /*6ba0*/  FSEL R13, R7, R0, P2 ;  /* 0x00000000070d7208 */ /* 0x008fe40001000000 */
[----:B------:R-:W-:Y:S02]  /*6bb0*/  FSEL R0, R0, R7, P2 ;  /* 0x0000000700007208 */ /* 0x000fe40001000000 */
[----:B------:R-:W0:Y:S08]  /*6bc0*/  MUFU.RCP R6, R13 ;  /* 0x0000000d00067308 */ /* 0x000e300000001000 */
[----:B------:R-:W2:Y:S01]  /*6bd0*/  FCHK P0, R0, R13 ;  /* 0x0000000d00007302 */ /* 0x000ea20000000000 */
[----:B0-----:R-:W-:-:S04]  /*6be0*/  FFMA R15, -R13, R6, 1 ;  /* 0x3f8000000d0f7423 */ /* 0x001fc80000000106 */
[----:B------:R-:W-:-:S04]  /*6bf0*/  FFMA R15, R6, R15, R6 ;  /* 0x0000000f060f7223 */ /* 0x000fc80000000006 */
[----:B------:R-:W-:-:S04]  /*6c00*/  FFMA R6, R0, R15, RZ ;  /* 0x0000000f00067223 */ /* 0x000fc800000000ff */
[----:B------:R-:W-:-:S04]  /*6c10*/  FFMA R7, -R13, R6, R0 ;  /* 0x000000060d077223 */ /* 0x000fc80000000100 */
[----:B------:R-:W-:Y:S01]  /*6c20*/  FFMA R6, R15, R7, R6 ;  /* 0x000000070f067223 */ /* 0x000fe20000000006 */
[----:B--2---:R-:W-:Y:S06]  /*6c30*/  @!P0 BRA `(.L_x_3642) ;  /* 0x0000000000108947 */ /* 0x004fec0003800000 */
[----:B------:R-:W-:Y:S02]  /*6c40*/  MOV R7, R13 ;  /* 0x0000000d00077202 */ /* 0x000fe40000000f00 */
[----:B------:R-:W-:-:S07]  /*6c50*/  MOV R6, 0x6c70 ;  /* 0x00006c7000067802 */ /* 0x000fce0000000f00 */
[----:B-1----:R-:W-:Y:S05]  /*6c60*/  CALL.REL.NOINC `($__internal_8_$__cuda_sm3x_div_rn_ftz_f32_slowpath) ;  /* 0x000000bc00fc7944 */ /* 0x002fea0003c00000 */
[----:B------:R-:W-:-:S07]  /*6c70*/  IMAD.MOV.U32 R6, RZ, RZ, R0 ;  /* 0x000000ffff067224 */ /* 0x000fce00078e0000 */
.L_x_3642:
[----:B------:R-:W-:Y:S05]  /*6c80*/  BSYNC.RECONVERGENT B5 ;  /* 0x0000000000057941 */ /* 0x000fea0003800200 */
.L_x_3641:
[----:B------:R-:W-:Y:S02]  /*6c90*/  IMAD.MOV.U32 R7, RZ, RZ, 0x3b33710b ;  /* 0x3b33710bff077424 */ /* 0x000fe400078e00ff */
[----:B------:R-:W-:Y:S01]  /*6ca0*/  FMUL.FTZ R0, R6, R6 ;  /* 0x0000000606007220 */ /* 0x000fe20000410000 */
[----:B------:R-:W-:Y:S01]  /*6cb0*/  HFMA2 R15, -RZ, RZ, 1.857421875, -1409 ;  /* 0x3f6ee581ff0f7431 */ /* 0x000fe200000001ff */
[----:B------:R-:W-:Y:S02]  /*6cc0*/  ISETP.GE.AND P0, PT, R10, RZ, PT ;  /* 0x000000ff0a00720c */ /* 0x000fe40003f06270 */
[----:B------:R-:W-:Y:S01]  /*6cd0*/  FFMA.FTZ R7, R0, R7, -0.015681877732276916504 ;  /* 0xbc80774800077423 */ /* 0x000fe20000010007 */
[C---:B------:R-:W-:Y:S01]  /*6ce0*/  FSETP.NEU.FTZ.AND P3, PT, |R10|.reuse, |R9|, PT ;  /* 0x400000090a00720b */ /* 0x040fe20003f7d200 */
[----:B------:R-:W-:Y:S01]  /*6cf0*/  FADD.FTZ R10, |R10|, |R9| ;  /* 0x400000090a0a7221 */ /* 0x000fe20000010200 */
[----:B------:R-:W-:Y:S01]  /*6d00*/  FSETP.NEU.FTZ.AND P1, PT, R13, RZ, PT ;  /* 0x000000ff0d00720b */ /* 0x000fe20003f3d000 */
[----:B------:R-:W-:Y:S01]  /*6d10*/  FFMA.FTZ R7, R0, R7, 0.042200751602649688721 ;  /* 0x3d2cdab200077423 */ /* 0x000fe20000010007 */
[----:B------:R-:W-:-:S03]  /*6d20*/  FSEL R13, R15, 1.8663789033889770508, P2 ;  /* 0x3feee5810f0d7808 */ /* 0x000fc60001000000 */
[----:B------:R-:W-:-:S04]  /*6d30*/  FFMA.FTZ R7, R0, R7, -0.074792981147766113281 ;  /* 0xbd992d1000077423 */ /* 0x000fc80000010007 */
[----:B------:R-:W-:-:S04]  /*6d40*/  FFMA.FTZ R7, R0, R7, 0.10640415549278259277 ;  /* 0x3dd9ea6c00077423 */ /* 0x000fc80000010007 */
[----:B------:R-:W-:-:S04]  /*6d50*/  FFMA.FTZ R7, R0, R7, -0.14207722246646881104 ;  /* 0xbe117cb100077423 */ /* 0x000fc80000010007 */
[----:B------:R-:W-:-:S04]  /*6d60*/  FFMA.FTZ R7, R0, R7, 0.19993925094604492188 ;  /* 0x3e4cbce000077423 */ /* 0x000fc80000010007 */
[----:B------:R-:W-:-:S04]  /*6d70*/  FFMA.FTZ R7, R0, R7, -0.33333197236061096191 ;  /* 0xbeaaaa7d00077423 */ /* 0x000fc80000010007 */
[----:B------:R-:W-:-:S04]  /*6d80*/  FMUL.FTZ R7, R0, R7 ;  /* 0x0000000700077220 */ /* 0x000fc80000410000 */
[----:B------:R-:W-:-:S04]  /*6d90*/  FFMA.FTZ R6, R7, R6, R6 ;  /* 0x0000000607067223 */ /* 0x000fc80000010006 */
[----:B------:R-:W-:-:S05]  /*6da0*/  FFMA.FTZ R7, R15, 1.6832555532455444336, -R6 ;  /* 0x3fd774eb0f077823 */ /* 0x000fca0000010806 */
        /* <DEDUP_REMOVED lines=10> */
.L_x_3636:
[----:B------:R-:W-:Y:S01]  /*6e50*/  IMAD.MOV.U32 R7, RZ, RZ, 0x3f000000 ;  /* 0x3f000000ff077424 */ /* 0x000fe200078e00ff */
[C---:B------:R-:W-:Y:S01]  /*6e60*/  FSETP.GT.FTZ.AND P0, PT, |R10|.reuse, 0.56000000238418579102, PT ;  /* 0x3f0f5c290a00780b */ /* 0x040fe20003f14200 */
[C---:B------:R-:W-:Y:S01]  /*6e70*/  FADD.FTZ R8, |R10|.reuse, -RZ ;  /* 0x800000ff0a087221 */ /* 0x040fe20000010200 */
[C---:B------:R-:W-:Y:S01]  /*6e80*/  FSETP.NEU.FTZ.AND P1, PT, |R10|.reuse, 1, PT ;  /* 0x3f8000000a00780b */ /* 0x040fe20003f3d200 */
[----:B------:R-:W-:Y:S01]  /*6e90*/  FFMA.FTZ R0, |R10|, -R7, 0.5 ;  /* 0x3f0000000a007423 */ /* 0x000fe20000010a07 */
[----:B------:R-:W-:-:S03]  /*6ea0*/  IMAD.MOV.U32 R9, RZ, RZ, 0x3f6ee581 ;  /* 0x3f6ee581ff097424 */ /* 0x000fc600078e00ff */
        /* <DEDUP_REMOVED lines=19> */
.L_x_3643:
[----:B------:R-:W-:Y:S05]  /*6fe0*/  BSYNC.RECONVERGENT B4 ;  /* 0x0000000000047941 */ /* 0x000fea0003800200 */
.L_x_3633:
[----:B-1----:R-:W-:Y:S02]  /*6ff0*/  LOP3.LUT R12, R11, 0x80000000, R12, 0xb8, !PT ;  /* 0x800000000b0c7812 */ /* 0x002fe400078eb80c */
[----:B------:R-:W-:-:S07]  /*7000*/  LOP3.LUT R5, R10, 0x80000000, R5, 0xb8, !PT ;  /* 0x800000000a057812 */ /* 0x000fce00078eb805 */
.L_x_3604:
[----:B------:R-:W-:Y:S05]  /*7010*/  BSYNC.RECONVERGENT B2 ;  /* 0x0000000000027941 */ /* 0x000fea0003800200 */
.L_x_3602:
[----:B------:R-:W-:-:S07]  /*7020*/  F2FP.F16.F32.PACK_AB R5, R5, R12 ;  /* 0x0000000c0505723e */ /* 0x000fce00000000ff */
.L_x_3601:
[----:B------:R-:W-:Y:S05]  /*7030*/  BSYNC.RECONVERGENT B3 ;  /* 0x0000000000037941 */ /* 0x000fea0003800200 */
.L_x_3600:
[----:B------:R-:W-:Y:S01]  /*7040*/  VIADD R16, R2, 0x80 ;  /* 0x0000008002107836 */ /* 0x000fe20000000000 */
[----:B------:R-:W-:Y:S04]  /*7050*/  BSSY.RECONVERGENT B3, `(.L_x_3644) ;  /* 0x0000294000037945 */ /* 0x000fe80003800200 */
[----:B------:R-:W-:-:S13]  /*7060*/  ISETP.GE.AND P0, PT, R16, R25, PT ;  /* 0x000000191000720c */ /* 0x000fda0003f06270 */
[----:B------:R-:W-:Y:S05]  /*7070*/  @P0 BRA `(.L_x_3645) ;  /* 0x0000002800440947 */ /* 0x000fea0003800000 */
[----:B------:R-:W-:Y:S01]  /*7080*/  HADD2.F32 R22, -RZ, R22.H0_H0 ;  /* 0x20000016ff167230 */ /* 0x000fe20000004100 */
[----:B------:R-:W-:Y:S01]  /*7090*/  BSSY.RECONVERGENT B2, `(.L_x_3646) ;  /* 0x000028e000027945 */ /* 0x000fe20003800200 */
[----:B------:R-:W-:-:S03]  /*70a0*/  HADD2.F32 R17, -RZ, R17.H1_H1 ;  /* 0x30000011ff117230 */ /* 0x000fc60000004100 */
[CC--:B------:R-:W-:Y:S01]  /*70b0*/  FSETP.NAN.FTZ.AND P1, PT, |R22|.reuse, |R22|.reuse, PT ;  /* 0x400000161600720b */ /* 0x0c0fe20003f38200 */
[----:B------:R-:W-:Y:S01]  /*70c0*/  FADD.FTZ R6, |R22|, -RZ ;  /* 0x800000ff16067221 */ /* 0x000fe20000010200 */
[C---:B------:R-:W-:Y:S01]  /*70d0*/  FSETP.NAN.FTZ.AND P0, PT, |R17|.reuse, |R17|, PT ;  /* 0x400000111100720b */ /* 0x040fe20003f18200 */
[----:B------:R-:W-:Y:S01]  /*70e0*/  FADD.FTZ R9, |R17|, -RZ ;  /* 0x800000ff11097221 */ /* 0x000fe20000010200 */
[----:B------:R-:W-:-:S11]  /*70f0*/  MOV R12, R22 ;  /* 0x00000016000c7202 */ /* 0x000fd60000000f00 */
        /* <DEDUP_REMOVED lines=16> */
.L_x_3647:
[----:B------:R-:W-:-:S04]  /*7200*/  FMNMX.FTZ R0, |R22|, R9, !PT ;  /* 0x0000000916007209 */ /* 0x000fc80007810200 */
[----:B------:R-:W-:-:S13]  /*7210*/  FSETP.GT.FTZ.AND P0, PT, R0, 8388608, PT ;  /* 0x4b0000000000780b */ /* 0x000fda0003f14000 */
[----:B------:R-:W-:Y:S05]  /*7220*/  @P0 BRA `(.L_x_3649) ;  /* 0x0000001000b80947 */ /* 0x000fea0003800000 */
        /* <DEDUP_REMOVED lines=8> */
[----:B------:R-:W-:Y:S01]  /*72b0*/  FADD.FTZ R0, R9, -1 ;  /* 0xbf80000009007421 */ /* 0x000fe20000010000 */
[----:B------:R-:W-:Y:S01]  /*72c0*/  FADD.FTZ R15, |R6|, -RZ ;  /* 0x800000ff060f7221 */ /* 0x000fe20000010200 */
[----:B------:R-:W-:Y:S01]  /*72d0*/  BSSY.RECONVERGENT B0, `(.L_x_3650) ;  /* 0x0000097000007945 */ /* 0x000fe20003800200 */
[----:B------:R-:W-:Y:S01]  /*72e0*/  FADD.FTZ R14, |R7|, -RZ ;  /* 0x800000ff070e7221 */ /* 0x000fe20000010200 */
[----:B------:R-:W-:-:S04]  /*72f0*/  FADD.FTZ R20, |R0|, -RZ ;  /* 0x800000ff00147221 */ /* 0x000fc80000010200 */
[C---:B------:R-:W-:Y:S02]  /*7300*/  VIMNMX R10, PT, PT, R15.reuse, R14, !PT ;  /* 0x0000000e0f0a7248 */ /* 0x040fe40007fe0100 */
[C---:B------:R-:W-:Y:S02]  /*7310*/  VIMNMX R8, PT, PT, R15.reuse, R20, !PT ;  /* 0x000000140f087248 */ /* 0x040fe40007fe0100 */
[C---:B------:R-:W-:Y:S02]  /*7320*/  VIMNMX R13, PT, PT, R15.reuse, R14, PT ;  /* 0x0000000e0f0d7248 */ /* 0x040fe40003fe0100 */
[----:B------:R-:W-:Y:S02]  /*7330*/  LOP3.LUT R11, R10, 0xfe000000, RZ, 0xc0, !PT ;  /* 0xfe0000000a0b7812 */ /* 0x000fe400078ec0ff */
[----:B------:R-:W-:Y:S02]  /*7340*/  LOP3.LUT R14, R8, 0xfe000000, RZ, 0xc0, !PT ;  /* 0xfe000000080e7812 */ /* 0x000fe400078ec0ff */
[----:B------:R-:W-:-:S02]  /*7350*/  VIMNMX R15, PT, PT, R15, R20, PT ;  /* 0x000000140f0f7248 */ /* 0x000fc40003fe0100 */
[----:B------:R-:W-:Y:S02]  /*7360*/  LOP3.LUT R18, R11, 0x7e800000, RZ, 0x3c, !PT ;  /* 0x7e8000000b127812 */ /* 0x000fe400078e3cff */
[----:B------:R-:W-:Y:S02]  /*7370*/  LOP3.LUT R20, R14, 0x7e800000, RZ, 0x3c, !PT ;  /* 0x7e8000000e147812 */ /* 0x000fe400078e3cff */
[C---:B------:R-:W-:Y:S01]  /*7380*/  FSETP.NEU.FTZ.AND P0, PT, R13.reuse, RZ, PT ;  /* 0x000000ff0d00720b */ /* 0x040fe20003f1d000 */
[-C--:B------:R-:W-:Y:S01]  /*7390*/  FMUL.FTZ R19, R13, R18.reuse ;  /* 0x000000120d137220 */ /* 0x080fe20000410000 */
[----:B------:R-:W-:Y:S01]  /*73a0*/  FMUL.FTZ R18, R10, R18 ;  /* 0x000000120a127220 */ /* 0x000fe20000410000 */
[-C--:B------:R-:W-:Y:S01]  /*73b0*/  FMUL.FTZ R21, R15, R20.reuse ;  /* 0x000000140f157220 */ /* 0x080fe20000410000 */
[----:B------:R-:W-:Y:S01]  /*73c0*/  FMUL.FTZ R20, R8, R20 ;  /* 0x0000001408147220 */ /* 0x000fe20000410000 */
[----:B------:R-:W-:Y:S01]  /*73d0*/  FMUL.FTZ R19, R19, R19 ;  /* 0x0000001313137220 */ /* 0x000fe20000410000 */
[----:B------:R-:W-:Y:S01]  /*73e0*/  FSETP.NEU.FTZ.AND P2, PT, R15, RZ, PT ;  /* 0x000000ff0f00720b */ /* 0x000fe20003f5d000 */
[----:B------:R-:W-:Y:S01]  /*73f0*/  FMUL.FTZ R21, R21, R21 ;  /* 0x0000001515157220 */ /* 0x000fe20000410000 */
[----:B------:R-:W-:Y:S01]  /*7400*/  LOP3.LUT R14, R14, 0x800000, RZ, 0xfc, !PT ;  /* 0x008000000e0e7812 */ /* 0x000fe200078efcff */
[----:B------:R-:W-:Y:S01]  /*7410*/  FFMA.FTZ R19, R18, R18, R19 ;  /* 0x0000001212137223 */ /* 0x000fe20000010013 */
[----:B------:R-:W-:Y:S01]  /*7420*/  LOP3.LUT R18, R11, 0x800000, RZ, 0xfc, !PT ;  /* 0x008000000b127812 */ /* 0x000fe200078efcff */
[----:B------:R-:W-:Y:S01]  /*7430*/  FFMA.FTZ R21, R20, R20, R21 ;  /* 0x0000001414157223 */ /* 0x000fe20000010015 */
[----:B------:R-:W-:-:S03]  /*7440*/  FSETP.NEU.FTZ.AND P1, PT, R13, +INF , PT ;  /* 0x7f8000000d00780b */ /* 0x000fc60003f3d000 */
        /* <DEDUP_REMOVED lines=11> */
[----:B------:R-:W-:-:S04]  /*7500*/  @P0 FFMA.FTZ R14, R8, R8, -1 ;  /* 0xbf800000080e0423 */ /* 0x000fc80000010008 */
        /* <DEDUP_REMOVED lines=21> */
.L_x_3655:
[----:B------:R-:W-:-:S04]  /*7660*/  FADD.FTZ R11, -R7, R10 ;  /* 0x0000000a070b7221 */ /* 0x000fc80000010100 */
[----:B------:R-:W-:-:S07]  /*7670*/  FMUL.FTZ R11, R11, 0.5 ;  /* 0x3f0000000b0b7820 */ /* 0x000fce0000410000 */
.L_x_3656:
[----:B------:R-:W-:Y:S05]  /*7680*/  BSYNC.RECONVERGENT B1 ;  /* 0x0000000000017941 */ /* 0x000fea0003800200 */
.L_x_3654:
        /* <DEDUP_REMOVED lines=11> */
.L_x_3658:
[----:B------:R-:W-:-:S04]  /*7740*/  FADD.FTZ R18, R13, -R14 ;  /* 0x8000000e0d127221 */ /* 0x000fc80000010000 */
[----:B------:R-:W-:-:S07]  /*7750*/  FMUL.FTZ R18, R18, 0.5 ;  /* 0x3f00000012127820 */ /* 0x000fce0000410000 */
.L_x_3659:
[----:B------:R-:W-:Y:S05]  /*7760*/  BSYNC.RECONVERGENT B1 ;  /* 0x0000000000017941 */ /* 0x000fea0003800200 */
.L_x_3657:
[----:B------:R-:W-:Y:S01]  /*7770*/  FADD.FTZ R11, R18, R11 ;  /* 0x0000000b120b7221 */ /* 0x000fe20000010000 */
[----:B------:R-:W-:Y:S01]  /*7780*/  FADD.FTZ R14, R8, 1 ;  /* 0x3f800000080e7421 */ /* 0x000fe20000010000 */
[----:B------:R-:W-:Y:S02]  /*7790*/  IMAD.MOV.U32 R20, RZ, RZ, 0x3e800000 ;  /* 0x3e800000ff147424 */ /* 0x000fe400078e00ff */
[----:B------:R-:W-:Y:S02]  /*77a0*/  IMAD.MOV.U32 R28, RZ, RZ, 0x3d39bf78 ;  /* 0x3d39bf78ff1c7424 */ /* 0x000fe400078e00ff */
[----:B------:R-:W-:-:S04]  /*77b0*/  FMUL.FTZ R18, R11, R14 ;  /* 0x0000000e0b127220 */ /* 0x000fc80000410000 */
        /* <DEDUP_REMOVED lines=30> */
.L_x_3653:
[----:B------:R-:W-:-:S13]  /*79a0*/  FSETP.GEU.FTZ.AND P0, PT, R9, 1, PT ;  /* 0x3f8000000900780b */ /* 0x000fda0003f1e000 */
[----:B------:R-:W-:Y:S05]  /*79b0*/  @!P0 BRA `(.L_x_3660) ;  /* 0x0000000000848947 */ /* 0x000fea0003800000 */
[----:B------:R-:W-:Y:S01]  /*79c0*/  FMUL.FTZ R18, R7, R0 ;  /* 0x0000000007127220 */ /* 0x000fe20000410000 */
[----:B------:R-:W-:Y:S02]  /*79d0*/  IMAD.MOV.U32 R20, RZ, RZ, 0x3e800000 ;  /* 0x3e800000ff147424 */ /* 0x000fe400078e00ff */
[----:B------:R-:W-:Y:S01]  /*79e0*/  HFMA2 R28, -RZ, RZ, 1.3056640625, -1.8671875 ;  /* 0x3d39bf78ff1c7431 */ /* 0x000fe200000001ff */
        /* <DEDUP_REMOVED lines=30> */
.L_x_3660:
[----:B------:R-:W-:-:S04]  /*7bd0*/  FADD.FTZ R14, -R9, 1 ;  /* 0x3f800000090e7421 */ /* 0x000fc80000010100 */
[----:B------:R-:W-:-:S06]  /*7be0*/  FMUL.FTZ R14, R7, R14 ;  /* 0x0000000e070e7220 */ /* 0x000fcc0000410000 */
[----:B------:R-:W0:Y:S08]  /*7bf0*/  MUFU.SQRT R14, R14 ;  /* 0x0000000e000e7308 */ /* 0x000e300000002000 */
[----:B0-----:R-:W0:Y:S02]  /*7c00*/  MUFU.RCP R11, R14 ;  /* 0x0000000e000b7308 */ /* 0x001e240000001000 */
[----:B0-----:R-:W-:Y:S01]  /*7c10*/  FMUL.FTZ R11, |R22|, R11 ;  /* 0x0000000b160b7220 */ /* 0x001fe20000410200 */
[----:B------:R-:W-:Y:S06]  /*7c20*/  BRA `(.L_x_3651) ;  /* 0x0000000000047947 */ /* 0x000fec0003800000 */
.L_x_3652:
[----:B------:R0:W1:Y:S02]  /*7c30*/  MUFU.SQRT R11, R6 ;  /* 0x00000006000b7308 */ /* 0x0000640000002000 */
.L_x_3651:
[----:B------:R-:W-:Y:S05]  /*7c40*/  BSYNC.RECONVERGENT B0 ;  /* 0x0000000000007941 */ /* 0x000fea0003800200 */
.L_x_3650:
        /* <DEDUP_REMOVED lines=35> */
.L_x_3664:
        /* <DEDUP_REMOVED lines=11> */
[----:B0-----:R-:W-:-:S05]  /*7f30*/  @P1 FMUL.FTZ R6, R22, R22 ;  /* 0x0000001616061220 */ /* 0x001fca0000410000 */
[----:B------:R-:W0:Y:S02]  /*7f40*/  @P1 MUFU.RCP R7, R7 ;  /* 0x0000000700071308 */ /* 0x000e240000001000 */
[----:B0-----:R-:W-:Y:S01]  /*7f50*/  @P1 FMUL.FTZ.D2 R6, R6, R7 ;  /* 0x0000000706061220 */ /* 0x001fe20000310000 */
[----:B------:R-:W-:Y:S01]  /*7f60*/  @!P1 FMUL.FTZ R6, |R22|, 0.5 ;  /* 0x3f00000016069820 */ /* 0x000fe20000410200 */
[----:B------:R-:W-:Y:S06]  /*7f70*/  @!P0 BRA `(.L_x_3670) ;  /* 0x00000000001c8947 */ /* 0x000fec0003800000 */
[----:B------:R-:W-:-:S13]  /*7f80*/  FSETP.NEU.FTZ.AND P0, PT, R0, RZ, PT ;  /* 0x000000ff0000720b */ /* 0x000fda0003f1d000 */
[----:B------:R-:W-:Y:S01]  /*7f90*/  @P0 FADD.FTZ R0, R0, R13 ;  /* 0x0000000d00000221 */ /* 0x000fe20000010000 */
[----:B------:R-:W-:-:S05]  /*7fa0*/  @P0 FMUL.FTZ R7, R22, R22 ;  /* 0x0000001616070220 */ /* 0x000fca0000410000 */
[----:B------:R-:W0:Y:S02]  /*7fb0*/  @P0 MUFU.RCP R0, R0 ;  /* 0x0000000000000308 */ /* 0x000e240000001000 */
[----:B0-----:R-:W-:Y:S01]  /*7fc0*/  @P0 FMUL.FTZ.D2 R7, R7, R0 ;  /* 0x0000000007070220 */ /* 0x001fe20000310000 */
[----:B------:R-:W-:Y:S01]  /*7fd0*/  @!P0 FMUL.FTZ R7, |R22|, 0.5 ;  /* 0x3f00000016078820 */ /* 0x000fe20000410200 */
[----:B------:R-:W-:Y:S06]  /*7fe0*/  BRA `(.L_x_3671) ;  /* 0x0000000000087947 */ /* 0x000fec0003800000 */
.L_x_3670:
[----:B------:R-:W-:-:S04]  /*7ff0*/  FADD.FTZ R0, -R0, R13 ;  /* 0x0000000d00007221 */ /* 0x000fc80000010100 */
[----:B------:R-:W-:-:S07]  /*8000*/  FMUL.FTZ R7, R0, 0.5 ;  /* 0x3f00000000077820 */ /* 0x000fce0000410000 */
.L_x_3671:
[----:B------:R-:W-:Y:S05]  /*8010*/  BSYNC.RECONVERGENT B5 ;  /* 0x0000000000057941 */ /* 0x000fea0003800200 */
.L_x_3669:
[----:B------:R-:W-:Y:S01]  /*8020*/  FADD.FTZ R6, R7, R6 ;  /* 0x0000000607067221 */ /* 0x000fe20000010000 */
[----:B------:R-:W-:-:S04]  /*8030*/  FADD.FTZ R7, R9, R8 ;  /* 0x0000000809077221 */ /* 0x000fc80000010000 */
[----:B------:R-:W-:-:S04]  /*8040*/  FMUL.FTZ R6, R6, R7 ;  /* 0x0000000706067220 */ /* 0x000fc80000410000 */
[----:B------:R2:W3:Y:S01]  /*8050*/  MUFU.SQRT R10, R6 ;  /* 0x00000006000a7308 */ /* 0x0004e20000002000 */
[----:B------:R-:W-:Y:S05]  /*8060*/  BRA `(.L_x_3672) ;  /* 0x0000000000487947 */ /* 0x000fea0003800000 */
.L_x_3668:
        /* <DEDUP_REMOVED lines=12> */
.L_x_3667:
[----:B------:R-:W-:Y:S01]  /*8130*/  FADD.FTZ R0, R8, 1 ;  /* 0x3f80000008007421 */ /* 0x000fe20000010000 */
[----:B------:R-:W-:Y:S01]  /*8140*/  MUFU.SQRT R7, R6 ;  /* 0x0000000600077308 */ /* 0x000fe20000002000 */
[----:B------:R-:W-:Y:S02]  /*8150*/  IMAD.MOV.U32 R9, RZ, RZ, 0x3f800000 ;  /* 0x3f800000ff097424 */ /* 0x000fe400078e00ff */
[----:B------:R-:W-:-:S06]  /*8160*/  FMUL.FTZ R0, R0, 0.5 ;  /* 0x3f00000000007820 */ /* 0x000fcc0000410000 */
[----:B------:R-:W2:Y:S02]  /*8170*/  MUFU.SQRT R0, R0 ;  /* 0x0000000000007308 */ /* 0x000ea40000002000 */
[----:B--2---:R-:W-:-:S07]  /*8180*/  FMUL.FTZ R10, R7, R0 ;  /* 0x00000000070a7220 */ /* 0x004fce0000410000 */
.L_x_3672:
[----:B------:R-:W-:Y:S05]  /*8190*/  BSYNC.RECONVERGENT B1 ;  /* 0x0000000000017941 */ /* 0x000fea0003800200 */
.L_x_3666:
[----:B------:R-:W-:Y:S05]  /*81a0*/  BRA `(.L_x_3673) ;  /* 0x0000000000087947 */ /* 0x000fea0003800000 */
.L_x_3663:
[----:B------:R-:W-:Y:S01]  /*81b0*/  FMUL.FTZ R10, R8, 16777216 ;  /* 0x4b800000080a7820 */ /* 0x000fe20000410000 */
[----:B------:R-:W-:-:S07]  /*81c0*/  FMUL.FTZ R9, R9, 16777216 ;  /* 0x4b80000009097820 */ /* 0x000fce0000410000 */
.L_x_3673:
[----:B------:R-:W-:Y:S05]  /*81d0*/  BSYNC.RELIABLE B0 ;  /* 0x0000000000007941 */ /* 0x000fea0003800100 */
.L_x_3662:
[----:B---3--:R-:W-:Y:S01]  /*81e0*/  FADD.FTZ R0, |R10|, -RZ ;  /* 0x800000ff0a007221 */ /* 0x008fe20000010200 */
[C---:B------:R-:W-:Y:S01]  /*81f0*/  FADD.FTZ R7, |R9|.reuse, -RZ ;  /* 0x800000ff09077221 */ /* 0x040fe20000010200 */
[----:B------:R-:W-:Y:S01]  /*8200*/  FSETP.GT.FTZ.AND P2, PT, |R9|, |R10|, PT ;  /* 0x4000000a0900720b */ /* 0x000fe20003f54200 */
[----:B------:R-:W-:Y:S03]  /*8210*/  BSSY.RECONVERGENT B5, `(.L_x_3674) ;  /* 0x000000f000057945 */ /* 0x000fe60003800200 */
[----:B------:R-:W-:Y:S02]  /*8220*/  FSEL R13, R7, R0, P2 ;  /* 0x00000000070d7208 */ /* 0x000fe40001000000 */
[----:B------:R-:W-:Y:S02]  /*8230*/  FSEL R0, R0, R7, P2 ;  /* 0x0000000700007208 */ /* 0x000fe40001000000 */
[----:B0-2---:R-:W0:Y:S08]  /*8240*/  MUFU.RCP R6, R13 ;  /* 0x0000000d00067308 */ /* 0x005e300000001000 */
        /* <DEDUP_REMOVED lines=11> */
.L_x_3675:
[----:B------:R-:W-:Y:S05]  /*8300*/  BSYNC.RECONVERGENT B5 ;  /* 0x0000000000057941 */ /* 0x000fea0003800200 */
.L_x_3674:
        /* <DEDUP_REMOVED lines=16> */
[----:B------:R-:W-:Y:S02]  /*8410*/  FFMA.FTZ R6, R7, R6, R6 ;  /* 0x0000000607067223 */ /* 0x000fe40000010006 */
[----:B------:R-:W-:Y:S02]  /*8420*/  FSEL R13, R0, 1.8663789033889770508, P2 ;  /* 0x3feee581000d7808 */ /* 0x000fe40001000000 */
[----:B------:R-:W-:-:S05]  /*8430*/  FFMA.FTZ R7, R15, 0.93318945169448852539, -R6 ;  /* 0x3f6ee5810f077823 */ /* 0x000fca0000010806 */
        /* <DEDUP_REMOVED lines=9> */
.L_x_3665:
[----:B------:R-:W-:Y:S05]  /*84d0*/  BSYNC.RECONVERGENT B4 ;  /* 0x0000000000047941 */ /* 0x000fea0003800200 */
.L_x_3661:
[----:B-1----:R-:W-:Y:S02]  /*84e0*/  LOP3.LUT R12, R11, 0x80000000, R12, 0xb8, !PT ;  /* 0x800000000b0c7812 */ /* 0x002fe400078eb80c */
[----:B------:R-:W-:Y:S01]  /*84f0*/  LOP3.LUT R17, R14, 0x80000000, R17, 0xb8, !PT ;  /* 0x800000000e117812 */ /* 0x000fe200078eb811 */
[----:B------:R-:W-:Y:S06]  /*8500*/  BRA `(.L_x_3648) ;  /* 0x0000001400187947 */ /* 0x000fec0003800000 */
.L_x_3649:
[----:B------:R-:W-:Y:S01]  /*8510*/  ISETP.GT.AND P0, PT, R12, -0x1, PT ;  /* 0xffffffff0c00780c */ /* 0x000fe20003f04270 */
[----:B------:R-:W-:-:S12]  /*8520*/  BSSY.RECONVERGENT B4, `(.L_x_3676) ;  /* 0x0000141000047945 */ /* 0x000fd80003800200 */
[----:B------:R-:W-:Y:S05]  /*8530*/  @P0 BRA `(.L_x_3677) ;  /* 0x0000000800880947 */ /* 0x000fea0003800000 */
        /* <DEDUP_REMOVED lines=30> */
.L_x_3681:
[----:B------:R-:W-:Y:S05]  /*8720*/  BSYNC.RECONVERGENT B5 ;  /* 0x0000000000057941 */ /* 0x000fea0003800200 */
.L_x_3680:
        /* <DEDUP_REMOVED lines=22> */
.L_x_3679:
        /* <DEDUP_REMOVED lines=29> */
.L_x_3684:
[----:B------:R-:W-:Y:S05]  /*8a60*/  BSYNC.RECONVERGENT B5 ;  /* 0x0000000000057941 */ /* 0x000fea0003800200 */
.L_x_3683:
[----:B------:R-:W-:Y:S01]  /*8a70*/  MOV R7, 0x3b33710b ;  /* 0x3b33710b00077802 */ /* 0x000fe20000000f00 */
        /* <DEDUP_REMOVED lines=21> */
.L_x_3678:
        /* <DEDUP_REMOVED lines=21> */
[----:B------:R-:W-:Y:S01]  /*8d20*/  FFMA R15, R18, R7, R18 ;  /* 0x00000007120f7223 */ /* 0x000fe20000000012 */
[----:B------:R-:W-:-:S03]  /*8d30*/  IMAD.MOV.U32 R7, RZ, RZ, 0x3f800000 ;  /* 0x3f800000ff077424 */ /* 0x000fc600078e00ff */
[----:B------:R-:W-:Y:S01]  /*8d40*/  FFMA R6, R0, R15, RZ ;  /* 0x0000000f00067223 */ /* 0x000fe200000000ff */
[----:B------:R-:W0:Y:S03]  /*8d50*/  MUFU.LG2 R8, R8 ;  /* 0x0000000800087308 */ /* 0x000e260000000c00 */
[----:B------:R-:W-:-:S04]  /*8d60*/  FFMA R10, -R13, R6, R0 ;  /* 0x000000060d0a7223 */ /* 0x000fc80000000100 */
[----:B------:R-:W-:Y:S01]  /*8d70*/  FFMA R6, R15, R10, R6 ;  /* 0x0000000a0f067223 */ /* 0x000fe20000000006 */
[----:B------:R-:W1:Y:S01]  /*8d80*/  FCHK P0, R0, R13 ;  /* 0x0000000d00007302 */ /* 0x000e620000000000 */
[----:B0-----:R-:W-:Y:S01]  /*8d90*/  FFMA.FTZ R10, R8, 0.69314718246459960938, R7 ;  /* 0x3f317218080a7823 */ /* 0x001fe20000010007 */
[----:B-1----:R-:W-:Y:S06]  /*8da0*/  @!P0 BRA `(.L_x_3686) ;  /* 0x0000000000108947 */ /* 0x002fec0003800000 */
[----:B------:R-:W-:Y:S02]  /*8db0*/  MOV R7, R13 ;  /* 0x0000000d00077202 */ /* 0x000fe40000000f00 */
[----:B------:R-:W-:-:S07]  /*8dc0*/  MOV R6, 0x8de0 ;  /* 0x00008de000067802 */ /* 0x000fce0000000f00 */
[----:B------:R-:W-:Y:S05]  /*8dd0*/  CALL.REL.NOINC `($__internal_8_$__cuda_sm3x_div_rn_ftz_f32_slowpath) ;  /* 0x0000009c00a07944 */ /* 0x000fea0003c00000 */
[----:B------:R-:W-:-:S07]  /*8de0*/  IMAD.MOV.U32 R6, RZ, RZ, R0 ;  /* 0x000000ffff067224 */ /* 0x000fce00078e0000 */
.L_x_3686:
[----:B------:R-:W-:Y:S05]  /*8df0*/  BSYNC.RECONVERGENT B5 ;  /* 0x0000000000057941 */ /* 0x000fea0003800200 */
.L_x_3685:
[----:B------:R-:W-:Y:S02]  /*8e00*/  IMAD.MOV.U32 R7, RZ, RZ, 0x3b33710b ;  /* 0x3b33710bff077424 */ /* 0x000fe400078e00ff */
[----:B------:R-:W-:Y:S01]  /*8e10*/  FMUL.FTZ R0, R6, R6 ;  /* 0x0000000606007220 */ /* 0x000fe20000410000 */
[----:B------:R-:W-:Y:S01]  /*8e20*/  HFMA2 R15, -RZ, RZ, 1.9599609375, 20144 ;  /* 0x3fd774ebff0f7431 */ /* 0x000fe200000001ff */
        /* <DEDUP_REMOVED lines=19> */
.L_x_3677:
        /* <DEDUP_REMOVED lines=26> */
.L_x_3690:
[----:B------:R-:W-:Y:S05]  /*9100*/  BSYNC.RECONVERGENT B5 ;  /* 0x0000000000057941 */ /* 0x000fea0003800200 */
.L_x_3689:
[----:B------:R-:W-:Y:S01]  /*9110*/  MOV R13, 0x3b33710b ;  /* 0x3b33710b000d7802 */ /* 0x000fe20000000f00 */
[----:B------:R-:W-:Y:S01]  /*9120*/  FMUL.FTZ R0, R7, R7 ;  /* 0x0000000707007220 */ /* 0x000fe20000410000 */
[----:B------:R-:W-:Y:S02]  /*9130*/  FSETP.NEU.FTZ.AND P1, PT, |R22|, R9, PT ;  /* 0x000000091600720b */ /* 0x000fe40003f3d200 */
        /* <DEDUP_REMOVED lines=12> */
[----:B------:R-:W-:Y:S01]  /*9200*/  FSEL R6, R0, 0.78539818525314331055, P1 ;  /* 0x3f490fdb00067808 */ /* 0x000fe20000800000 */
[----:B------:R-:W-:-:S03]  /*9210*/  FADD.FTZ R0, |R22|, R9 ;  /* 0x0000000916007221 */ /* 0x000fc60000010200 */
[----:B------:R-:W-:Y:S02]  /*9220*/  FSEL R6, R6, RZ, P0 ;  /* 0x000000ff06067208 */ /* 0x000fe40000000000 */
[----:B------:R-:W-:Y:S02]  /*9230*/  FSETP.NAN.FTZ.AND P0, PT, |R0|, |R0|, PT ;  /* 0x400000000000720b */ /* 0x000fe40003f18200 */
[----:B------:R-:W-:-:S04]  /*9240*/  LOP3.LUT R7, R6, 0x80000000, R17, 0xb8, !PT ;  /* 0x8000000006077812 */ /* 0x000fc800078eb811 */
[----:B------:R-:W-:Y:S01]  /*9250*/  FSEL R0, R0, R7, P0 ;  /* 0x0000000700007208 */ /* 0x000fe20000000000 */
[----:B------:R-:W-:Y:S06]  /*9260*/  BRA `(.L_x_3682) ;  /* 0x0000000400b07947 */ /* 0x000fec0003800000 */
.L_x_3688:
        /* <DEDUP_REMOVED lines=29> */
.L_x_3692:
[----:B------:R-:W-:Y:S05]  /*9440*/  BSYNC.RECONVERGENT B5 ;  /* 0x0000000000057941 */ /* 0x000fea0003800200 */
.L_x_3691:
[----:B------:R-:W-:Y:S02]  /*9450*/  IMAD.MOV.U32 R7, RZ, RZ, 0x3b33710b ;  /* 0x3b33710bff077424 */ /* 0x000fe400078e00ff */
        /* <DEDUP_REMOVED lines=21> */
.L_x_3687:
        /* <DEDUP_REMOVED lines=22> */
[----:B------:R-:W-:-:S03]  /*9710*/  HFMA2 R7, -RZ, RZ, 1.875, 0 ;  /* 0x3f800000ff077431 */ /* 0x000fc600000001ff */
        /* <DEDUP_REMOVED lines=11> */
.L_x_3694:
[----:B------:R-:W-:Y:S05]  /*97d0*/  BSYNC.RECONVERGENT B5 ;  /* 0x0000000000057941 */ /* 0x000fea0003800200 */
.L_x_3693:
        /* <DEDUP_REMOVED lines=21> */
.L_x_3682:
[----:B------:R-:W-:Y:S05]  /*9930*/  BSYNC.RECONVERGENT B4 ;  /* 0x0000000000047941 */ /* 0x000fea0003800200 */
.L_x_3676:
[----:B------:R-:W-:Y:S01]  /*9940*/  FADD.FTZ R7, R10, 0.69314718246459960938 ;  /* 0x3f3172180a077421 */ /* 0x000fe20000010000 */
[----:B------:R-:W-:-:S04]  /*9950*/  LOP3.LUT R17, R0, 0x80000000, R17, 0xb8, !PT ;  /* 0x8000000000117812 */ /* 0x000fc800078eb811 */
[----:B------:R-:W-:-:S07]  /*9960*/  LOP3.LUT R12, R7, 0x80000000, R12, 0xb8, !PT ;  /* 0x80000000070c7812 */ /* 0x000fce00078eb80c */
.L_x_3648:
[----:B------:R-:W-:Y:S05]  /*9970*/  BSYNC.RECONVERGENT B2 ;  /* 0x0000000000027941 */ /* 0x000fea0003800200 */
.L_x_3646:
[----:B------:R-:W-:-:S07]  /*9980*/  F2FP.F16.F32.PACK_AB R17, R17, R12 ;  /* 0x0000000c1111723e */ /* 0x000fce00000000ff */
.L_x_3645:
[----:B------:R-:W-:Y:S05]  /*9990*/  BSYNC.RECONVERGENT B3 ;  /* 0x0000000000037941 */ /* 0x000fea0003800200 */
.L_x_3644:
[----:B------:R-:W-:Y:S01]  /*99a0*/  VIADD R0, R2, 0x100 ;  /* 0x0000010002007836 */ /* 0x000fe20000000000 */
[----:B------:R-:W-:Y:S04]  /*99b0*/  BSSY.RECONVERGENT B3, `(.L_x_3695) ;  /* 0x0000294000037945 */ /* 0x000fe80003800200 */
[----:B------:R-:W-:-:S13]  /*99c0*/  ISETP.GE.AND P0, PT, R0, R25, PT ;  /* 0x000000190000720c */ /* 0x000fda0003f06270 */
        /* <DEDUP_REMOVED lines=25> */
.L_x_3698:
        /* <DEDUP_REMOVED lines=18> */
[----:B------:R-:W-:Y:S02]  /*9c80*/  VIMNMX R13, PT, PT, R15, R14, PT ;  /* 0x0000000e0f0d7248 */ /* 0x000fe40003fe0100 */
[----:B------:R-:W-:Y:S02]  /*9c90*/  LOP3.LUT R11, R10, 0xfe000000, RZ, 0xc0, !PT ;  /* 0xfe0000000a0b7812 */ /* 0x000fe400078ec0ff */
[----:B------:R-:W-:Y:S02]  /*9ca0*/  LOP3.LUT R14, R8, 0xfe000000, RZ, 0xc0, !PT ;  /* 0xfe000000080e7812 */ /* 0x000fe400078ec0ff */
[----:B------:R-:W-:-:S02]  /*9cb0*/  LOP3.LUT R19, R11, 0x7e800000, RZ, 0x3c, !PT ;  /* 0x7e8000000b137812 */ /* 0x000fc400078e3cff */
[----:B------:R-:W-:Y:S02]  /*9cc0*/  VIMNMX R15, PT, PT, R15, R20, PT ;  /* 0x000000140f0f7248 */ /* 0x000fe40003fe0100 */
[----:B------:R-:W-:Y:S01]  /*9cd0*/  LOP3.LUT R21, R14, 0x7e800000, RZ, 0x3c, !PT ;  /* 0x7e8000000e157812 */ /* 0x000fe200078e3cff */
[CC--:B------:R-:W-:Y:S01]  /*9ce0*/  FMUL.FTZ R20, R13.reuse, R19.reuse ;  /* 0x000000130d147220 */ /* 0x0c0fe20000410000 */
[----:B------:R-:W-:Y:S01]  /*9cf0*/  FMUL.FTZ R19, R10, R19 ;  /* 0x000000130a137220 */ /* 0x000fe20000410000 */
[----:B------:R-:W-:Y:S02]  /*9d00*/  FSETP.NEU.FTZ.AND P0, PT, R13, RZ, PT ;  /* 0x000000ff0d00720b */ /* 0x000fe40003f1d000 */
[CC--:B------:R-:W-:Y:S01]  /*9d10*/  FMUL.FTZ R22, R15.reuse, R21.reuse ;  /* 0x000000150f167220 */ /* 0x0c0fe20000410000 */
[----:B------:R-:W-:Y:S01]  /*9d20*/  FMUL.FTZ R20, R20, R20 ;  /* 0x0000001414147220 */ /* 0x000fe20000410000 */
[----:B------:R-:W-:Y:S01]  /*9d30*/  FMUL.FTZ R21, R8, R21 ;  /* 0x0000001508157220 */ /* 0x000fe20000410000 */
[----:B------:R-:W-:Y:S01]  /*9d40*/  FSETP.NEU.FTZ.AND P2, PT, R15, RZ, PT ;  /* 0x000000ff0f00720b */ /* 0x000fe20003f5d000 */
[----:B------:R-:W-:Y:S01]  /*9d50*/  FMUL.FTZ R22, R22, R22 ;  /* 0x0000001616167220 */ /* 0x000fe20000410000 */
[----:B------:R-:W-:Y:S01]  /*9d60*/  FFMA.FTZ R20, R19, R19, R20 ;  /* 0x0000001313147223 */ /* 0x000fe20000010014 */
[----:B------:R-:W-:-:S02]  /*9d70*/  LOP3.LUT R11, R11, 0x800000, RZ, 0xfc, !PT ;  /* 0x008000000b0b7812 */ /* 0x000fc400078efcff */
[----:B------:R-:W-:Y:S01]  /*9d80*/  FFMA.FTZ R22, R21, R21, R22 ;  /* 0x0000001515167223 */ /* 0x000fe20000010016 */
[----:B------:R-:W-:Y:S02]  /*9d90*/  LOP3.LUT R19, R14, 0x800000, RZ, 0xfc, !PT ;  /* 0x008000000e137812 */ /* 0x000fe400078efcff */
[----:B------:R-:W0:Y:S01]  /*9da0*/  MUFU.SQRT R20, R20 ;  /* 0x0000001400147308 */ /* 0x000e220000002000 */
[----:B------:R-:W-:-:S07]  /*9db0*/  FSETP.NEU.FTZ.AND P1, PT, R13, +INF , PT ;  /* 0x7f8000000d00780b */ /* 0x000fce0003f3d000 */
        /* <DEDUP_REMOVED lines=32> */
.L_x_3706:
[----:B------:R-:W-:-:S04]  /*9fc0*/  FADD.FTZ R10, -R0, R11 ;  /* 0x0000000b000a7221 */ /* 0x000fc80000010100 */
[----:B------:R-:W-:-:S07]  /*9fd0*/  FMUL.FTZ R10, R10, 0.5 ;  /* 0x3f0000000a0a7820 */ /* 0x000fce0000410000 */
.L_x_3707:
[----:B------:R-:W-:Y:S05]  /*9fe0*/  BSYNC.RECONVERGENT B1 ;  /* 0x0000000000017941 */ /* 0x000fea0003800200 */
.L_x_3705:
        /* <DEDUP_REMOVED lines=11> */
.L_x_3709:
[----:B------:R-:W-:-:S04]  /*a0a0*/  FADD.FTZ R15, R8, -R13 ;  /* 0x8000000d080f7221 */ /* 0x000fc80000010000 */
[----:B------:R-:W-:-:S07]  /*a0b0*/  FMUL.FTZ R15, R15, 0.5 ;  /* 0x3f0000000f0f7820 */ /* 0x000fce0000410000 */
.L_x_3710:
[----:B------:R-:W-:Y:S05]  /*a0c0*/  BSYNC.RECONVERGENT B1 ;  /* 0x0000000000017941 */ /* 0x000fea0003800200 */
.L_x_3708:
        /* <DEDUP_REMOVED lines=35> */
.L_x_3704:
        /* <DEDUP_REMOVED lines=35> */
.L_x_3711:
[----:B------:R-:W-:-:S04]  /*a530*/  FADD.FTZ R13, -R9, 1 ;  /* 0x3f800000090d7421 */ /* 0x000fc80000010100 */
[----:B------:R-:W-:-:S06]  /*a540*/  FMUL.FTZ R13, R0, R13 ;  /* 0x0000000d000d7220 */ /* 0x000fcc0000410000 */
[----:B------:R-:W0:Y:S08]  /*a550*/  MUFU.SQRT R13, R13 ;  /* 0x0000000d000d7308 */ /* 0x000e300000002000 */
[----:B0-----:R-:W0:Y:S02]  /*a560*/  MUFU.RCP R15, R13 ;  /* 0x0000000d000f7308 */ /* 0x001e240000001000 */
[----:B0-----:R-:W-:Y:S01]  /*a570*/  FMUL.FTZ R10, |R24|, R15 ;  /* 0x0000000f180a7220 */ /* 0x001fe20000410200 */
[----:B------:R-:W-:Y:S06]  /*a580*/  BRA `(.L_x_3702) ;  /* 0x0000000000047947 */ /* 0x000fec0003800000 */
.L_x_3703:
[----:B------:R0:W1:Y:S02]  /*a590*/  MUFU.SQRT R10, R6 ;  /* 0x00000006000a7308 */ /* 0x0000640000002000 */
.L_x_3702:
[----:B------:R-:W-:Y:S05]  /*a5a0*/  BSYNC.RECONVERGENT B0 ;  /* 0x0000000000007941 */ /* 0x000fea0003800200 */
.L_x_3701:
        /* <DEDUP_REMOVED lines=27> */
[----:B------:R-:W-:Y:S01]  /*a760*/  FFMA.FTZ R8, R8, R7, R8 ;  /* 0x0000000708087223 */ /* 0x000fe20000010008 */
[----:B------:R-:W-:-:S03]  /*a770*/  IMAD.MOV.U32 R7, RZ, RZ, 0x3fd774eb ;  /* 0x3fd774ebff077424 */ /* 0x000fc600078e00ff */
[----:B------:R-:W-:-:S04]  /*a780*/  FMUL.FTZ R0, R8, -2 ;  /* 0xc000000008007820 */ /* 0x000fc80000410000 */
[----:B------:R-:W-:-:S05]  /*a790*/  @P0 FFMA.FTZ R8, R7, 0.93318945169448852539, R0 ;  /* 0x3f6ee58107080823 */ /* 0x000fca0000010000 */
[C---:B------:R-:W-:Y:S02]  /*a7a0*/  FSETP.NAN.FTZ.AND P0, PT, R8.reuse, R8, PT ;  /* 0x000000080800720b */ /* 0x040fe40003f18000 */
[----:B------:R-:W-:-:S04]  /*a7b0*/  LOP3.LUT R13, R8, 0x80000000, R13, 0xb8, !PT ;  /* 0x80000000080d7812 */ /* 0x000fc800078eb80d */
[----:B------:R-:W-:Y:S01]  /*a7c0*/  FSEL R13, R13, R8, !P0 ;  /* 0x000000080d0d7208 */ /* 0x000fe20004000000 */
[----:B------:R-:W-:Y:S06]  /*a7d0*/  BRA `(.L_x_3716) ;  /* 0x0000000400947947 */ /* 0x000fec0003800000 */
.L_x_3715:
        /* <DEDUP_REMOVED lines=23> */
.L_x_3721:
[----:B------:R-:W-:-:S04]  /*a950*/  FADD.FTZ R7, -R7, R8 ;  /* 0x0000000807077221 */ /* 0x000fc80000010100 */
[----:B------:R-:W-:-:S07]  /*a960*/  FMUL.FTZ R11, R7, 0.5 ;  /* 0x3f000000070b7820 */ /* 0x000fce0000410000 */
.L_x_3722:
[----:B------:R-:W-:Y:S05]  /*a970*/  BSYNC.RECONVERGENT B5 ;  /* 0x0000000000057941 */ /* 0x000fea0003800200 */
.L_x_3720:
[----:B------:R-:W-:Y:S01]  /*a980*/  FADD.FTZ R0, R11, R0 ;  /* 0x000000000b007221 */ /* 0x000fe20000010000 */
[----:B------:R-:W-:-:S04]  /*a990*/  FADD.FTZ R7, R9, R14 ;  /* 0x0000000e09077221 */ /* 0x000fc80000010000 */
[----:B------:R-:W-:-:S04]  /*a9a0*/  FMUL.FTZ R0, R0, R7 ;  /* 0x0000000700007220 */ /* 0x000fc80000410000 */
[----:B------:R2:W3:Y:S01]  /*a9b0*/  MUFU.SQRT R11, R0 ;  /* 0x00000000000b7308 */ /* 0x0004e20000002000 */
[----:B------:R-:W-:Y:S05]  /*a9c0*/  BRA `(.L_x_3723) ;  /* 0x0000000000487947 */ /* 0x000fea0003800000 */
.L_x_3719:
        /* <DEDUP_REMOVED lines=12> */
.L_x_3718:
[----:B------:R-:W-:Y:S01]  /*aa90*/  FADD.FTZ R0, R14, 1 ;  /* 0x3f8000000e007421 */ /* 0x000fe20000010000 */
[----:B------:R-:W-:Y:S01]  /*aaa0*/  MUFU.SQRT R11, R6 ;  /* 0x00000006000b7308 */ /* 0x000fe20000002000 */
[----:B------:R-:W-:Y:S02]  /*aab0*/  IMAD.MOV.U32 R9, RZ, RZ, 0x3f800000 ;  /* 0x3f800000ff097424 */ /* 0x000fe400078e00ff */
[----:B------:R-:W-:-:S06]  /*aac0*/  FMUL.FTZ R0, R0, 0.5 ;  /* 0x3f00000000007820 */ /* 0x000fcc0000410000 */
[----:B------:R-:W2:Y:S02]  /*aad0*/  MUFU.SQRT R0, R0 ;  /* 0x0000000000007308 */ /* 0x000ea40000002000 */
[----:B--2---:R-:W-:-:S07]  /*aae0*/  FMUL.FTZ R11, R11, R0 ;  /* 0x000000000b0b7220 */ /* 0x004fce0000410000 */
.L_x_3723:
[----:B------:R-:W-:Y:S05]  /*aaf0*/  BSYNC.RECONVERGENT B1 ;  /* 0x0000000000017941 */ /* 0x000fea0003800200 */
.L_x_3717:
[----:B------:R-:W-:Y:S05]  /*ab00*/  BRA `(.L_x_3724) ;  /* 0x0000000000087947 */ /* 0x000fea0003800000 */
.L_x_3714:
[----:B------:R-:W-:Y:S01]  /*ab10*/  FMUL.FTZ R11, R14, 16777216 ;  /* 0x4b8000000e0b7820 */ /* 0x000fe20000410000 */
[----:B------:R-:W-:-:S07]  /*ab20*/  FMUL.FTZ R9, R9, 16777216 ;  /* 0x4b80000009097820 */ /* 0x000fce0000410000 */
.L_x_3724:
[----:B------:R-:W-:Y:S05]  /*ab30*/  BSYNC.RELIABLE B0 ;  /* 0x0000000000007941 */ /* 0x000fea0003800100 */
.L_x_3713:
        /* <DEDUP_REMOVED lines=18> */
.L_x_3726:
[----:B------:R-:W-:Y:S05]  /*ac60*/  BSYNC.RECONVERGENT B5 ;  /* 0x0000000000057941 */ /* 0x000fea0003800200 */
.L_x_3725:
[----:B------:R-:W-:Y:S02]  /*ac70*/  IMAD.MOV.U32 R7, RZ, RZ, 0x3b33710b ;  /* 0x3b33710bff077424 */ /* 0x000fe400078e00ff */
[----:B------:R-:W-:Y:S01]  /*ac80*/  FMUL.FTZ R0, R6, R6 ;  /* 0x0000000606007220 */ /* 0x000fe20000410000 */
[----:B------:R-:W-:Y:S01]  /*ac90*/  HFMA2 R15, -RZ, RZ, 1.9599609375, 20144 ;  /* 0x3fd774ebff0f7431 */ /* 0x000fe200000001ff */
[C---:B------:R-:W-:Y:S02]  /*aca0*/  ISETP.GE.AND P0, PT, R11.reuse, RZ, PT ;  /* 0x000000ff0b00720c */ /* 0x040fe40003f06270 */
[C---:B------:R-:W-:Y:S01]  /*acb0*/  FFMA.FTZ R7, R0.reuse, R7, -0.015681877732276916504 ;  /* 0xbc80774800077423 */ /* 0x040fe20000010007 */
        /* <DEDUP_REMOVED lines=23> */
.L_x_3716:
[----:B------:R-:W-:Y:S05]  /*ae30*/  BSYNC.RECONVERGENT B4 ;  /* 0x0000000000047941 */ /* 0x000fea0003800200 */
.L_x_3712:
[----:B-1----:R-:W-:Y:S02]  /*ae40*/  LOP3.LUT R12, R10, 0x80000000, R12, 0xb8, !PT ;  /* 0x800000000a0c7812 */ /* 0x002fe400078eb80c */
[----:B------:R-:W-:Y:S01]  /*ae50*/  LOP3.LUT R18, R13, 0x80000000, R18, 0xb8, !PT ;  /* 0x800000000d127812 */ /* 0x000fe200078eb812 */
[----:B------:R-:W-:Y:S06]  /*ae60*/  BRA `(.L_x_3699) ;  /* 0x0000001400187947 */ /* 0x000fec0003800000 */
.L_x_3700:
        /* <DEDUP_REMOVED lines=33> */
.L_x_3732:
[----:B------:R-:W-:Y:S05]  /*b080*/  BSYNC.RECONVERGENT B5 ;  /* 0x0000000000057941 */ /* 0x000fea0003800200 */
.L_x_3731:
        /* <DEDUP_REMOVED lines=22> */
.L_x_3730:
        /* <DEDUP_REMOVED lines=29> */
.L_x_3735:
[----:B------:R-:W-:Y:S05]  /*b3c0*/  BSYNC.RECONVERGENT B5 ;  /* 0x0000000000057941 */ /* 0x000fea0003800200 */
.L_x_3734:
        /* <DEDUP_REMOVED lines=22> */
.L_x_3729:
        /* <DEDUP_REMOVED lines=34> */
.L_x_3737:
[----:B------:R-:W-:Y:S05]  /*b750*/  BSYNC.RECONVERGENT B5 ;  /* 0x0000000000057941 */ /* 0x000fea0003800200 */
.L_x_3736:
        /* <DEDUP_REMOVED lines=22> */
.L_x_3728:
        /* <DEDUP_REMOVED lines=26> */
.L_x_3741:
[----:B------:R-:W-:Y:S05]  /*ba60*/  BSYNC.RECONVERGENT B5 ;  /* 0x0000000000057941 */ /* 0x000fea0003800200 */
.L_x_3740:
[----:B------:R-:W-:Y:S01]  /*ba70*/  MOV R13, 0x3b33710b ;  /* 0x3b33710b000d7802 */ /* 0x000fe20000000f00 */
        /* <DEDUP_REMOVED lines=21> */
.L_x_3739:
        /* <DEDUP_REMOVED lines=29> */
.L_x_3743:
[----:B------:R-:W-:Y:S05]  /*bda0*/  BSYNC.RECONVERGENT B5 ;  /* 0x0000000000057941 */ /* 0x000fea0003800200 */
.L_x_3742:
[----:B------:R-:W-:Y:S02]  /*bdb0*/  IMAD.MOV.U32 R7, RZ, RZ, 0x3b33710b ;  /* 0x3b33710bff077424 */ /* 0x000fe400078e00ff */
[----:B------:R-:W-:Y:S01]  /*bdc0*/  FMUL.FTZ R0, R6, R6 ;  /* 0x0000000606007220 */ /* 0x000fe20000410000 */
[----:B------:R-:W-:Y:S01]  /*bdd0*/  IMAD.MOV.U32 R13, RZ, RZ, 0x3fd774eb ;  /* 0x3fd774ebff0d7424 */ /* 0x000fe200078e00ff */
[----:B------:R-:W-:Y:S02]  /*bde0*/  FSETP.NEU.FTZ.AND P1, PT, |R24|, R9, PT ;  /* 0x000000091800720b */ /* 0x000fe40003f3d200 */
        /* <DEDUP_REMOVED lines=8> */
[----:B------:R-:W-:Y:S01]  /*be70*/  FMUL.FTZ R7, R0, R7 ;  /* 0x0000000700077220 */ /* 0x000fe20000410000 */
[----:B------:R-:W-:-:S03]  /*be80*/  FADD.FTZ R0, |R24|, R9 ;  /* 0x0000000918007221 */ /* 0x000fc60000010200 */
        /* <DEDUP_REMOVED lines=8> */
.L_x_3738:
        /* <DEDUP_REMOVED lines=34> */
.L_x_3745:
[----:B------:R-:W-:Y:S05]  /*c130*/  BSYNC.RECONVERGENT B5 ;  /* 0x0000000000057941 */ /* 0x000fea0003800200 */
.L_x_3744:
[----:B------:R-:W-:Y:S01]  /*c140*/  MOV R7, 0x3b33710b ;  /* 0x3b33710b00077802 */ /* 0x000fe20000000f00 */
        /* <DEDUP_REMOVED lines=19> */
[----:B------:R-:W-:-:S07]  /*c280*/  FSEL R11, R0, R7, P0 ;  /* 0x00000007000b7208 */ /* 0x000fce0000000000 */
.L_x_3733:
[----:B------:R-:W-:Y:S05]  /*c290*/  BSYNC.RECONVERGENT B4 ;  /* 0x0000000000047941 */ /* 0x000fea0003800200 */
.L_x_3727:
[----:B------:R-:W-:Y:S01]  /*c2a0*/  FADD.FTZ R7, R10, 0.69314718246459960938 ;  /* 0x3f3172180a077421 */ /* 0x000fe20000010000 */
[----:B------:R-:W-:-:S04]  /*c2b0*/  LOP3.LUT R18, R11, 0x80000000, R18, 0xb8, !PT ;  /* 0x800000000b127812 */ /* 0x000fc800078eb812 */
[----:B------:R-:W-:-:S07]  /*c2c0*/  LOP3.LUT R12, R7, 0x80000000, R12, 0xb8, !PT ;  /* 0x80000000070c7812 */ /* 0x000fce00078eb80c */
.L_x_3699:
[----:B------:R-:W-:Y:S05]  /*c2d0*/  BSYNC.RECONVERGENT B2 ;  /* 0x0000000000027941 */ /* 0x000fea0003800200 */
.L_x_3697:
[----:B------:R-:W-:-:S07]  /*c2e0*/  F2FP.F16.F32.PACK_AB R18, R18, R12 ;  /* 0x0000000c1212723e */ /* 0x000fce00000000ff */
.L_x_3696:
[----:B------:R-:W-:Y:S05]  /*c2f0*/  BSYNC.RECONVERGENT B3 ;  /* 0x0000000000037941 */ /* 0x000fea0003800200 */
.L_x_3695:
        /* <DEDUP_REMOVED lines=27> */
.L_x_3749:
        /* <DEDUP_REMOVED lines=40> */
[----:B------:R-:W-:Y:S01]  /*c730*/  FSETP.NEU.FTZ.AND P0, PT, R14, +INF , PT ;  /* 0x7f8000000e00780b */ /* 0x000fe20003f1d000 */
[----:B-1----:R-:W-:-:S03]  /*c740*/  @P2 FMUL.FTZ R6, R22, R13 ;  /* 0x0000000d16062220 */ /* 0x002fc60000410000 */
[----:B------:R-:W-:Y:S02]  /*c750*/  FSEL R13, R8, +INF , P1 ;  /* 0x7f800000080d7808 */ /* 0x000fe40000800000 */
        /* <DEDUP_REMOVED lines=22> */
[----:B------:R-:W-:-:S03]  /*c8c0*/  @P0 FMUL.FTZ R8, R3, R3 ;  /* 0x0000000303080220 */ /* 0x000fc60000410000 */
[----:B------:R-:W0:Y:S02]  /*c8d0*/  @P0 MUFU.RCP R19, R10 ;  /* 0x0000000a00130308 */ /* 0x000e240000001000 */
[----:B0-----:R-:W-:Y:S01]  /*c8e0*/  @P0 FMUL.FTZ.D2 R8, R8, R19 ;  /* 0x0000001308080220 */ /* 0x001fe20000310000 */
[----:B------:R-:W-:Y:S01]  /*c8f0*/  @!P0 FMUL.FTZ R8, |R3|, 0.5 ;  /* 0x3f00000003088820 */ /* 0x000fe20000410200 */
[----:B------:R-:W-:Y:S06]  /*c900*/  BRA `(.L_x_3758) ;  /* 0x0000000000087947 */ /* 0x000fec0003800000 */
.L_x_3757:
[----:B------:R-:W-:-:S04]  /*c910*/  FADD.FTZ R8, -R0, R13 ;  /* 0x0000000d00087221 */ /* 0x000fc80000010100 */
[----:B------:R-:W-:-:S07]  /*c920*/  FMUL.FTZ R8, R8, 0.5 ;  /* 0x3f00000008087820 */ /* 0x000fce0000410000 */
.L_x_3758:
[----:B------:R-:W-:Y:S05]  /*c930*/  BSYNC.RECONVERGENT B1 ;  /* 0x0000000000017941 */ /* 0x000fea0003800200 */
.L_x_3756:
        /* <DEDUP_REMOVED lines=11> */
.L_x_3760:
[----:B------:R-:W-:-:S04]  /*c9f0*/  FADD.FTZ R19, R6, -R19 ;  /* 0x8000001306137221 */ /* 0x000fc80000010000 */
[----:B------:R-:W-:-:S07]  /*ca00*/  FMUL.FTZ R19, R19, 0.5 ;  /* 0x3f00000013137820 */ /* 0x000fce0000410000 */
.L_x_3761:
[----:B------:R-:W-:Y:S05]  /*ca10*/  BSYNC.RECONVERGENT B1 ;  /* 0x0000000000017941 */ /* 0x000fea0003800200 */
.L_x_3759:
[----:B------:R-:W-:Y:S01]  /*ca20*/  FADD.FTZ R8, R19, R8 ;  /* 0x0000000813087221 */ /* 0x000fe20000010000 */
[----:B------:R-:W-:Y:S01]  /*ca30*/  FADD.FTZ R19, R15, 1 ;  /* 0x3f8000000f137421 */ /* 0x000fe20000010000 */
[----:B------:R-:W-:Y:S02]  /*ca40*/  IMAD.MOV.U32 R21, RZ, RZ, 0x3f800000 ;  /* 0x3f800000ff157424 */ /* 0x000fe400078e00ff */
[----:B------:R-:W-:Y:S02]  /*ca50*/  HFMA2 R23, -RZ, RZ, 1.3056640625, -1.8671875 ;  /* 0x3d39bf78ff177431 */ /* 0x000fe400000001ff */
[----:B------:R-:W-:-:S04]  /*ca60*/  FMUL.FTZ R12, R8, R19 ;  /* 0x00000013080c7220 */ /* 0x000fc80000410000 */
        /* <DEDUP_REMOVED lines=30> */
.L_x_3755:
[----:B------:R-:W-:-:S13]  /*cc50*/  FSETP.GEU.FTZ.AND P0, PT, R4, 1, PT ;  /* 0x3f8000000400780b */ /* 0x000fda0003f1e000 */
[----:B------:R-:W-:Y:S05]  /*cc60*/  @!P0 BRA `(.L_x_3762) ;  /* 0x0000000000848947 */ /* 0x000fea0003800000 */
[----:B------:R-:W-:Y:S01]  /*cc70*/  FMUL.FTZ R12, R0, R11 ;  /* 0x0000000b000c7220 */ /* 0x000fe20000410000 */
[----:B------:R-:W-:Y:S01]  /*cc80*/  MOV R21, 0x3f800000 ;  /* 0x3f80000000157802 */ /* 0x000fe20000000f00 */
[----:B------:R-:W-:Y:S02]  /*cc90*/  IMAD.MOV.U32 R23, RZ, RZ, 0x3d39bf78 ;  /* 0x3d39bf78ff177424 */ /* 0x000fe400078e00ff */
[----:B------:R-:W0:Y:S02]  /*cca0*/  MUFU.SQRT R8, R12 ;  /* 0x0000000c00087308 */ /* 0x000e240000002000 */
[----:B0-----:R-:W-:-:S04]  /*ccb0*/  FADD.FTZ R8, R11, R8 ;  /* 0x000000080b087221 */ /* 0x001fc80000010000 */
[C---:B------:R-:W-:Y:S01]  /*ccc0*/  FADD.FTZ.RZ R10, R8.reuse, 1 ;  /* 0x3f800000080a7421 */ /* 0x040fe2000001c000 */
[----:B------:R-:W-:-:S03]  /*ccd0*/  ISETP.GE.U32.AND P0, PT, R8, 0x7f800000, PT ;  /* 0x7f8000000800780c */ /* 0x000fc60003f06070 */
[----:B------:R-:W-:-:S05]  /*cce0*/  VIADD R10, R10, 0xc0c00000 ;  /* 0xc0c000000a0a7836 */ /* 0x000fca0000000000 */
        /* <DEDUP_REMOVED lines=25> */
.L_x_3762:
[----:B------:R-:W-:-:S04]  /*ce80*/  FADD.FTZ R19, -R4, 1 ;  /* 0x3f80000004137421 */ /* 0x000fc80000010100 */
[----:B------:R-:W-:-:S06]  /*ce90*/  FMUL.FTZ R8, R0, R19 ;  /* 0x0000001300087220 */ /* 0x000fcc0000410000 */
[----:B------:R-:W0:Y:S08]  /*cea0*/  MUFU.SQRT R8, R8 ;  /* 0x0000000800087308 */ /* 0x000e300000002000 */
[----:B0-----:R-:W0:Y:S02]  /*ceb0*/  MUFU.RCP R10, R8 ;  /* 0x00000008000a7308 */ /* 0x001e240000001000 */
[----:B0-----:R-:W-:Y:S01]  /*cec0*/  FMUL.FTZ R10, |R3|, R10 ;  /* 0x0000000a030a7220 */ /* 0x001fe20000410200 */
[----:B------:R-:W-:Y:S06]  /*ced0*/  BRA `(.L_x_3753) ;  /* 0x0000000000047947 */ /* 0x000fec0003800000 */
.L_x_3754:
[----:B------:R0:W1:Y:S02]  /*cee0*/  MUFU.SQRT R10, R7 ;  /* 0x00000007000a7308 */ /* 0x0000640000002000 */
.L_x_3753:
[----:B------:R-:W-:Y:S05]  /*cef0*/  BSYNC.RECONVERGENT B0 ;  /* 0x0000000000007941 */ /* 0x000fea0003800200 */
.L_x_3752:
        /* <DEDUP_REMOVED lines=9> */
[----:B0-----:R-:W-:Y:S01]  /*cf90*/  IMAD.MOV.U32 R7, RZ, RZ, 0x3f000000 ;  /* 0x3f000000ff077424 */ /* 0x001fe200078e00ff */
[C---:B------:R-:W-:Y:S01]  /*cfa0*/  FSETP.GT.FTZ.AND P0, PT, |R8|.reuse, 0.56000000238418579102, PT ;  /* 0x3f0f5c290800780b */ /* 0x040fe20003f14200 */
[C---:B------:R-:W-:Y:S01]  /*cfb0*/  FADD.FTZ R6, |R8|.reuse, -RZ ;  /* 0x800000ff08067221 */ /* 0x040fe20000010200 */
[C---:B------:R-:W-:Y:S01]  /*cfc0*/  FSETP.NEU.FTZ.AND P1, PT, |R8|.reuse, 1, PT ;  /* 0x3f8000000800780b */ /* 0x040fe20003f3d200 */
[----:B------:R-:W-:Y:S01]  /*cfd0*/  FFMA.FTZ R0, |R8|, -R7, 0.5 ;  /* 0x3f00000008007423 */ /* 0x000fe20000010a07 */
[----:B------:R-:W-:-:S03]  /*cfe0*/  HFMA2 R11, -RZ, RZ, 1.9599609375, 20144 ;  /* 0x3fd774ebff0b7431 */ /* 0x000fc600000001ff */
        /* <DEDUP_REMOVED lines=20> */
.L_x_3766:
        /* <DEDUP_REMOVED lines=23> */
.L_x_3772:
[----:B------:R-:W-:-:S04]  /*d2a0*/  FADD.FTZ R6, -R11, R6 ;  /* 0x000000060b067221 */ /* 0x000fc80000010100 */
[----:B0-----:R-:W-:-:S07]  /*d2b0*/  FMUL.FTZ R7, R6, 0.5 ;  /* 0x3f00000006077820 */ /* 0x001fce0000410000 */
.L_x_3773:
[----:B------:R-:W-:Y:S05]  /*d2c0*/  BSYNC.RECONVERGENT B5 ;  /* 0x0000000000057941 */ /* 0x000fea0003800200 */
.L_x_3771:
[----:B------:R-:W-:Y:S01]  /*d2d0*/  FADD.FTZ R0, R7, R0 ;  /* 0x0000000007007221 */ /* 0x000fe20000010000 */
[----:B------:R-:W-:-:S04]  /*d2e0*/  FADD.FTZ R15, R4, R15 ;  /* 0x0000000f040f7221 */ /* 0x000fc80000010000 */
[----:B------:R-:W-:-:S04]  /*d2f0*/  FMUL.FTZ R0, R0, R15 ;  /* 0x0000000f00007220 */ /* 0x000fc80000410000 */
[----:B------:R0:W2:Y:S01]  /*d300*/  MUFU.SQRT R11, R0 ;  /* 0x00000000000b7308 */ /* 0x0000a20000002000 */
[----:B------:R-:W-:Y:S05]  /*d310*/  BRA `(.L_x_3774) ;  /* 0x0000000000487947 */ /* 0x000fea0003800000 */
.L_x_3770:
[----:B------:R-:W-:-:S13]  /*d320*/  FSETP.GT.FTZ.AND P0, PT, R4, 1, PT ;  /* 0x3f8000000400780b */ /* 0x000fda0003f14000 */
[----:B------:R-:W-:Y:S01]  /*d330*/  @P0 FMUL.FTZ R8, R0, R11 ;  /* 0x0000000b00080220 */ /* 0x000fe20000410000 */
[----:B0-----:R-:W-:-:S04]  /*d340*/  @!P0 FADD.FTZ R7, -R4, 1 ;  /* 0x3f80000004078421 */ /* 0x001fc80000010100 */
[----:B------:R-:W-:Y:S01]  /*d350*/  @!P0 FMUL.FTZ R6, R0, R7 ;  /* 0x0000000700068220 */ /* 0x000fe20000410000 */
        /* <DEDUP_REMOVED lines=8> */
.L_x_3769:
[----:B------:R-:W-:Y:S01]  /*d3e0*/  FADD.FTZ R0, R15, 1 ;  /* 0x3f8000000f007421 */ /* 0x000fe20000010000 */
[----:B0-----:R-:W-:Y:S01]  /*d3f0*/  MUFU.SQRT R7, R7 ;  /* 0x0000000700077308 */ /* 0x001fe20000002000 */
[----:B------:R-:W-:Y:S02]  /*d400*/  IMAD.MOV.U32 R4, RZ, RZ, 0x3f800000 ;  /* 0x3f800000ff047424 */ /* 0x000fe400078e00ff */
[----:B------:R-:W-:-:S06]  /*d410*/  FMUL.FTZ R0, R0, 0.5 ;  /* 0x3f00000000007820 */ /* 0x000fcc0000410000 */
[----:B------:R-:W0:Y:S02]  /*d420*/  MUFU.SQRT R0, R0 ;  /* 0x0000000000007308 */ /* 0x000e240000002000 */
[----:B0-----:R-:W-:-:S07]  /*d430*/  FMUL.FTZ R11, R7, R0 ;  /* 0x00000000070b7220 */ /* 0x001fce0000410000 */
.L_x_3774:
[----:B------:R-:W-:Y:S05]  /*d440*/  BSYNC.RECONVERGENT B1 ;  /* 0x0000000000017941 */ /* 0x000fea0003800200 */
.L_x_3768:
[----:B------:R-:W-:Y:S05]  /*d450*/  BRA `(.L_x_3775) ;  /* 0x0000000000087947 */ /* 0x000fea0003800000 */
.L_x_3765:
[----:B------:R-:W-:Y:S01]  /*d460*/  FMUL.FTZ R11, R15, 16777216 ;  /* 0x4b8000000f0b7820 */ /* 0x000fe20000410000 */
[----:B------:R-:W-:-:S07]  /*d470*/  FMUL.FTZ R4, R4, 16777216 ;  /* 0x4b80000004047820 */ /* 0x000fce0000410000 */
.L_x_3775:
[----:B------:R-:W-:Y:S05]  /*d480*/  BSYNC.RELIABLE B0 ;  /* 0x0000000000007941 */ /* 0x000fea0003800100 */
.L_x_3764:
[----:B0-2---:R-:W-:Y:S01]  /*d490*/  FADD.FTZ R0, |R11|, -RZ ;  /* 0x800000ff0b007221 */ /* 0x005fe20000010200 */
[C---:B------:R-:W-:Y:S01]  /*d4a0*/  FADD.FTZ R7, |R4|.reuse, -RZ ;  /* 0x800000ff04077221 */ /* 0x040fe20000010200 */
[----:B------:R-:W-:Y:S01]  /*d4b0*/  FSETP.GT.FTZ.AND P2, PT, |R4|, |R11|, PT ;  /* 0x4000000b0400720b */ /* 0x000fe20003f54200 */
[----:B------:R-:W-:Y:S03]  /*d4c0*/  BSSY.RECONVERGENT B5, `(.L_x_3776) ;  /* 0x000000f000057945 */ /* 0x000fe60003800200 */
[----:B------:R-:W-:Y:S02]  /*d4d0*/  FSEL R12, R7, R0, P2 ;  /* 0x00000000070c7208 */ /* 0x000fe40001000000 */
        /* <DEDUP_REMOVED lines=9> */
[----:B------:R-:W-:Y:S01]  /*d570*/  IMAD.MOV.U32 R7, RZ, RZ, R12 ;  /* 0x000000ffff077224 */ /* 0x000fe200078e000c */
[----:B------:R-:W-:-:S07]  /*d580*/  MOV R6, 0xd5a0 ;  /* 0x0000d5a000067802 */ /* 0x000fce0000000f00 */
[----:B-1----:R-:W-:Y:S05]  /*d590*/  CALL.REL.NOINC `($__internal_8_$__cuda_sm3x_div_rn_ftz_f32_slowpath) ;  /* 0x0000005400b07944 */ /* 0x002fea0003c00000 */
[----:B------:R-:W-:-:S07]  /*d5a0*/  MOV R6, R0 ;  /* 0x0000000000067202 */ /* 0x000fce0000000f00 */
.L_x_3777:
[----:B------:R-:W-:Y:S05]  /*d5b0*/  BSYNC.RECONVERGENT B5 ;  /* 0x0000000000057941 */ /* 0x000fea0003800200 */
.L_x_3776:
[----:B------:R-:W-:Y:S02]  /*d5c0*/  IMAD.MOV.U32 R7, RZ, RZ, 0x3b33710b ;  /* 0x3b33710bff077424 */ /* 0x000fe400078e00ff */
[----:B------:R-:W-:Y:S01]  /*d5d0*/  FMUL.FTZ R0, R6, R6 ;  /* 0x0000000606007220 */ /* 0x000fe20000410000 */
[----:B------:R-:W-:Y:S01]  /*d5e0*/  IMAD.MOV.U32 R13, RZ, RZ, 0x3fd774eb ;  /* 0x3fd774ebff0d7424 */ /* 0x000fe200078e00ff */
[C---:B------:R-:W-:Y:S01]  /*d5f0*/  ISETP.GE.AND P0, PT, R11.reuse, RZ, PT ;  /* 0x000000ff0b00720c */ /* 0x040fe20003f06270 */
[C---:B------:R-:W-:Y:S01]  /*d600*/  FADD.FTZ R8, |R11|.reuse, |R4| ;  /* 0x400000040b087221 */ /* 0x040fe20000010200 */
[----:B------:R-:W-:Y:S01]  /*d610*/  FFMA.FTZ R7, R0, R7, -0.015681877732276916504 ;  /* 0xbc80774800077423 */ /* 0x000fe20000010007 */
[----:B------:R-:W-:Y:S02]  /*d620*/  FSETP.NEU.FTZ.AND P3, PT, |R11|, |R4|, PT ;  /* 0x400000040b00720b */ /* 0x000fe40003f7d200 */
        /* <DEDUP_REMOVED lines=8> */
[----:B------:R-:W-:-:S03]  /*d6b0*/  HFMA2 R0, -RZ, RZ, 1.857421875, -1409 ;  /* 0x3f6ee581ff007431 */ /* 0x000fc600000001ff */
[----:B------:R-:W-:-:S04]  /*d6c0*/  FFMA.FTZ R6, R7, R6, R6 ;  /* 0x0000000607067223 */ /* 0x000fc80000010006 */
[----:B------:R-:W-:Y:S01]  /*d6d0*/  FFMA.FTZ R7, R13, 0.93318945169448852539, -R6 ;  /* 0x3f6ee5810d077823 */ /* 0x000fe20000010806 */
[----:B------:R-:W-:Y:S01]  /*d6e0*/  FSEL R13, R0, 1.8663789033889770508, P2 ;  /* 0x3feee581000d7808 */ /* 0x000fe20001000000 */
[----:B------:R-:W-:-:S03]  /*d6f0*/  IMAD.MOV.U32 R0, RZ, RZ, 0x4016cbe4 ;  /* 0x4016cbe4ff007424 */ /* 0x000fc600078e00ff */
[----:B------:R-:W-:Y:S01]  /*d700*/  FSEL R7, R7, R6, P2 ;  /* 0x0000000607077208 */ /* 0x000fe20001000000 */
[----:B------:R-:W-:-:S04]  /*d710*/  @!P2 FADD.FTZ R6, -R6, -RZ ;  /* 0x800000ff0606a221 */ /* 0x000fc80000010100 */
[----:B------:R-:W-:Y:S01]  /*d720*/  @!P0 FFMA.FTZ R7, R13, 1.6832555532455444336, R6 ;  /* 0x3fd774eb0d078823 */ /* 0x000fe20000010006 */
[----:B------:R-:W-:Y:S02]  /*d730*/  @!P3 FSEL R7, R0, 0.78539818525314331055, !P0 ;  /* 0x3f490fdb0007b808 */ /* 0x000fe40004000000 */
[----:B------:R-:W-:Y:S02]  /*d740*/  @!P1 FSEL R7, RZ, 3.1415927410125732422, P0 ;  /* 0x40490fdbff079808 */ /* 0x000fe40000000000 */
[----:B------:R-:W-:Y:S02]  /*d750*/  FSETP.NAN.FTZ.AND P0, PT, |R8|, |R8|, PT ;  /* 0x400000080800720b */ /* 0x000fe40003f18200 */
[----:B------:R-:W-:-:S04]  /*d760*/  LOP3.LUT R7, R7, 0x80000000, R4, 0xb8, !PT ;  /* 0x8000000007077812 */ /* 0x000fc800078eb804 */
[----:B------:R-:W-:-:S07]  /*d770*/  FSEL R8, R8, R7, P0 ;  /* 0x0000000708087208 */ /* 0x000fce0000000000 */
.L_x_3767:
[----:B------:R-:W-:Y:S05]  /*d780*/  BSYNC.RECONVERGENT B4 ;  /* 0x0000000000047941 */ /* 0x000fea0003800200 */
.L_x_3763:
[----:B-1----:R-:W-:Y:S02]  /*d790*/  LOP3.LUT R3, R10, 0x80000000, R3, 0xb8, !PT ;  /* 0x800000000a037812 */ /* 0x002fe400078eb803 */
[----:B------:R-:W-:Y:S01]  /*d7a0*/  LOP3.LUT R9, R8, 0x80000000, R9, 0xb8, !PT ;  /* 0x8000000008097812 */ /* 0x000fe200078eb809 */
[----:B------:R-:W-:Y:S06]  /*d7b0*/  BRA `(.L_x_3750) ;  /* 0x0000001400187947 */ /* 0x000fec0003800000 */
.L_x_3751:
        /* <DEDUP_REMOVED lines=32> */
[----:B------:R-:W-:-:S07]  /*d9c0*/  MOV R6, R0 ;  /* 0x0000000000067202 */ /* 0x000fce0000000f00 */
.L_x_3783:
[----:B------:R-:W-:Y:S05]  /*d9d0*/  BSYNC.RECONVERGENT B5 ;  /* 0x0000000000057941 */ /* 0x000fea0003800200 */
.L_x_3782:
        /* <DEDUP_REMOVED lines=22> */
.L_x_3781:
[CC--:B------:R-:W-:Y:S01]  /*db40*/  VIMNMX R7, PT, PT, R6.reuse, R13.reuse, !PT ;  /* 0x0000000d06077248 */ /* 0x0c0fe20007fe0100 */
[----:B------:R-:W-:Y:S01]  /*db50*/  MUFU.RCP R15, R12 ;  /* 0x0000000c000f7308 */ /* 0x000fe20000001000 */
[----:B------:R-:W-:Y:S01]  /*db60*/  VIMNMX R6, PT, PT, R6, R13, PT ;  /* 0x0000000d06067248 */ /* 0x000fe20003fe0100 */
[----:B------:R-:W-:Y:S01]  /*db70*/  BSSY.RECONVERGENT B5, `(.L_x_3785) ;  /* 0x000001a000057945 */ /* 0x000fe20003800200 */
[----:B------:R-:W-:Y:S02]  /*db80*/  LOP3.LUT R8, R7, 0xfe000000, RZ, 0xc0, !PT ;  /* 0xfe00000007087812 */ /* 0x000fe400078ec0ff */
[----:B------:R-:W-:Y:S02]  /*db90*/  FSETP.NEU.FTZ.AND P0, PT, R6, RZ, PT ;  /* 0x000000ff0600720b */ /* 0x000fe40003f1d000 */
[C---:B------:R-:W-:Y:S02]  /*dba0*/  LOP3.LUT R10, R8.reuse, 0x7e800000, RZ, 0x3c, !PT ;  /* 0x7e800000080a7812 */ /* 0x040fe400078e3cff */
[----:B------:R-:W-:-:S03]  /*dbb0*/  LOP3.LUT R8, R8, 0x800000, RZ, 0xfc, !PT ;  /* 0x0080000008087812 */ /* 0x000fc600078efcff */
[-C--:B------:R-:W-:Y:S01]  /*dbc0*/  FMUL.FTZ R13, R6, R10.reuse ;  /* 0x0000000a060d7220 */ /* 0x080fe20000410000 */
[----:B------:R-:W-:-:S03]  /*dbd0*/  FMUL.FTZ R10, R7, R10 ;  /* 0x0000000a070a7220 */ /* 0x000fc60000410000 */
[----:B------:R-:W-:-:S04]  /*dbe0*/  FMUL.FTZ R13, R13, R13 ;  /* 0x0000000d0d0d7220 */ /* 0x000fc80000410000 */
[----:B------:R-:W-:-:S06]  /*dbf0*/  FFMA.FTZ R13, R10, R10, R13 ;  /* 0x0000000a0a0d7223 */ /* 0x000fcc000001000d */
        /* <DEDUP_REMOVED lines=15> */
[----:B------:R-:W-:Y:S05]  /*dcf0*/  CALL.REL.NOINC `($__internal_8_$__cuda_sm3x_div_rn_ftz_f32_slowpath) ;  /* 0x0000004c00d87944 */ /* 0x000fea0003c00000 */
[----:B------:R-:W-:-:S07]  /*dd00*/  IMAD.MOV.U32 R6, RZ, RZ, R0 ;  /* 0x000000ffff067224 */ /* 0x000fce00078e0000 */
.L_x_3786:
[----:B------:R-:W-:Y:S05]  /*dd10*/  BSYNC.RECONVERGENT B5 ;  /* 0x0000000000057941 */ /* 0x000fea0003800200 */
.L_x_3785:
        /* <DEDUP_REMOVED lines=22> */
.L_x_3780:
[----:B------:R-:W-:Y:S01]  /*de80*/  FMUL.FTZ R6, R11, 0.36787945032119750977 ;  /* 0x3ebc5ab20b067820 */ /* 0x000fe20000410000 */
[----:B------:R-:W-:Y:S01]  /*de90*/  FMUL.FTZ R7, R4, 0.36787945032119750977 ;  /* 0x3ebc5ab204077820 */ /* 0x000fe20000410000 */
[----:B------:R-:W-:Y:S02]  /*dea0*/  BSSY.RECONVERGENT B5, `(.L_x_3787) ;  /* 0x0000020000057945 */ /* 0x000fe40003800200 */
        /* <DEDUP_REMOVED lines=9> */
[----:B------:R-:W-:Y:S02]  /*df40*/  FMUL.FTZ R14, R13, R13 ;  /* 0x0000000d0d0e7220 */ /* 0x000fe40000410000 */
[----:B------:R-:W-:Y:S02]  /*df50*/  MUFU.RCP R13, R12 ;  /* 0x0000000c000d7308 */ /* 0x000fe40000001000 */
[----:B------:R-:W-:Y:S01]  /*df60*/  FFMA.FTZ R14, R7, R7, R14 ;  /* 0x00000007070e7223 */ /* 0x000fe2000001000e */
[----:B------:R-:W-:-:S05]  /*df70*/  LOP3.LUT R7, R10, 0x800000, RZ, 0xfc, !PT ;  /* 0x008000000a077812 */ /* 0x000fca00078efcff */
[----:B------:R-:W0:Y:S02]  /*df80*/  MUFU.SQRT R14, R14 ;  /* 0x0000000e000e7308 */ /* 0x000e240000002000 */
[----:B0-----:R-:W-:Y:S01]  /*df90*/  @P0 FMUL.FTZ R8, R14, R7 ;  /* 0x000000070e080220 */ /* 0x001fe20000410000 */
[----:B------:R-:W-:Y:S01]  /*dfa0*/  FSETP.NEU.FTZ.AND P0, PT, R6, +INF , PT ;  /* 0x7f8000000600780b */ /* 0x000fe20003f1d000 */
[----:B------:R-:W-:Y:S01]  /*dfb0*/  FFMA R6, -R12, R13, 1 ;  /* 0x3f8000000c067423 */ /* 0x000fe2000000010d */
[----:B------:R-:W-:Y:S02]  /*dfc0*/  IMAD.MOV.U32 R7, RZ, RZ, 0x3f800000 ;  /* 0x3f800000ff077424 */ /* 0x000fe400078e00ff */
        /* <DEDUP_REMOVED lines=13> */
.L_x_3788:
[----:B------:R-:W-:Y:S05]  /*e0a0*/  BSYNC.RECONVERGENT B5 ;  /* 0x0000000000057941 */ /* 0x000fea0003800200 */
.L_x_3787:
        /* <DEDUP_REMOVED lines=22> */
.L_x_3779:
        /* <DEDUP_REMOVED lines=26> */
.L_x_3792:
[----:B------:R-:W-:Y:S05]  /*e3b0*/  BSYNC.RECONVERGENT B5 ;  /* 0x0000000000057941 */ /* 0x000fea0003800200 */
.L_x_3791:
[----:B------:R-:W-:Y:S02]  /*e3c0*/  IMAD.MOV.U32 R13, RZ, RZ, 0x3b33710b ;  /* 0x3b33710bff0d7424 */ /* 0x000fe400078e00ff */
        /* <DEDUP_REMOVED lines=21> */
.L_x_3790:
        /* <DEDUP_REMOVED lines=11> */
[----:B------:R-:W-:Y:S08]  /*e5d0*/  MUFU.RCP R10, R11 ;  /* 0x0000000b000a7308 */ /* 0x000ff00000001000 */
        /* <DEDUP_REMOVED lines=15> */
[----:B------:R-:W-:Y:S05]  /*e6d0*/  CALL.REL.NOINC `($__internal_8_$__cuda_sm3x_div_rn_ftz_f32_slowpath) ;  /* 0x0000004400607944 */ /* 0x000fea0003c00000 */
[----:B------:R-:W-:-:S07]  /*e6e0*/  IMAD.MOV.U32 R7, RZ, RZ, R0 ;  /* 0x000000ffff077224 */ /* 0x000fce00078e0000 */
.L_x_3794:
[----:B------:R-:W-:Y:S05]  /*e6f0*/  BSYNC.RECONVERGENT B5 ;  /* 0x0000000000057941 */ /* 0x000fea0003800200 */
.L_x_3793:
        /* <DEDUP_REMOVED lines=14> */
[----:B------:R-:W-:-:S03]  /*e7e0*/  FADD.FTZ R7, |R3|, R4 ;  /* 0x0000000403077221 */ /* 0x000fc60000010200 */
[----:B------:R-:W-:-:S05]  /*e7f0*/  @!P2 FFMA.FTZ R0, R13, 0.93318945169448852539, -R0 ;  /* 0x3f6ee5810d00a823 */ /* 0x000fca0000010800 */
[----:B------:R-:W-:-:S04]  /*e800*/  FSEL R0, R0, 0.78539818525314331055, P1 ;  /* 0x3f490fdb00007808 */ /* 0x000fc80000800000 */
[----:B------:R-:W-:Y:S02]  /*e810*/  FSEL R0, R0, RZ, P0 ;  /* 0x000000ff00007208 */ /* 0x000fe40000000000 */
[----:B------:R-:W-:Y:S02]  /*e820*/  FSETP.NAN.FTZ.AND P0, PT, |R7|, |R7|, PT ;  /* 0x400000070700720b */ /* 0x000fe40003f18200 */
[----:B------:R-:W-:-:S04]  /*e830*/  LOP3.LUT R0, R0, 0x80000000, R9, 0xb8, !PT ;  /* 0x8000000000007812 */ /* 0x000fc800078eb809 */
[----:B------:R-:W-:Y:S01]  /*e840*/  FSEL R4, R7, R0, P0 ;  /* 0x0000000007047208 */ /* 0x000fe20000000000 */
[----:B------:R-:W-:Y:S06]  /*e850*/  BRA `(.L_x_3784) ;  /* 0x0000000000e07947 */ /* 0x000fec0003800000 */
.L_x_3789:
        /* <DEDUP_REMOVED lines=34> */
.L_x_3796:
[----:B------:R-:W-:Y:S05]  /*ea80*/  BSYNC.RECONVERGENT B5 ;  /* 0x0000000000057941 */ /* 0x000fea0003800200 */
.L_x_3795:
[----:B------:R-:W-:Y:S02]  /*ea90*/  IMAD.MOV.U32 R7, RZ, RZ, 0x3b33710b ;  /* 0x3b33710bff077424 */ /* 0x000fe400078e00ff */
[----:B------:R-:W-:Y:S01]  /*eaa0*/  FMUL.FTZ R0, R6, R6 ;  /* 0x0000000606007220 */ /* 0x000fe20000410000 */
[----:B------:R-:W-:Y:S01]  /*eab0*/  HFMA2 R13, -RZ, RZ, 1.9599609375, 20144 ;  /* 0x3fd774ebff0d7431 */ /* 0x000fe200000001ff */
        /* <DEDUP_REMOVED lines=11> */
[----:B------:R-:W-:-:S03]  /*eb70*/  FADD.FTZ R7, |R3|, R4 ;  /* 0x0000000403077221 */ /* 0x000fc60000010200 */
[----:B------:R-:W-:-:S05]  /*eb80*/  @!P2 FFMA.FTZ R6, R13, 0.93318945169448852539, -R6 ;  /* 0x3f6ee5810d06a823 */ /* 0x000fca0000010806 */
[----:B------:R-:W-:-:S04]  /*eb90*/  FSEL R6, R6, 0.78539818525314331055, P1 ;  /* 0x3f490fdb06067808 */ /* 0x000fc80000800000 */
[----:B------:R-:W-:Y:S02]  /*eba0*/  FSEL R6, R6, RZ, P0 ;  /* 0x000000ff06067208 */ /* 0x000fe40000000000 */
[----:B------:R-:W-:Y:S02]  /*ebb0*/  FSETP.NAN.FTZ.AND P0, PT, |R7|, |R7|, PT ;  /* 0x400000070700720b */ /* 0x000fe40003f18200 */
[----:B------:R-:W-:-:S04]  /*ebc0*/  LOP3.LUT R6, R6, 0x80000000, R9, 0xb8, !PT ;  /* 0x8000000006067812 */ /* 0x000fc800078eb809 */
[----:B------:R-:W-:-:S07]  /*ebd0*/  FSEL R4, R7, R6, P0 ;  /* 0x0000000607047208 */ /* 0x000fce0000000000 */
.L_x_3784:
[----:B------:R-:W-:Y:S05]  /*ebe0*/  BSYNC.RECONVERGENT B4 ;  /* 0x0000000000047941 */ /* 0x000fea0003800200 */
.L_x_3778:
[----:B------:R-:W-:Y:S01]  /*ebf0*/  FADD.FTZ R10, R10, 0.69314718246459960938 ;  /* 0x3f3172180a0a7421 */ /* 0x000fe20000010000 */
[----:B------:R-:W-:-:S04]  /*ec00*/  LOP3.LUT R9, R4, 0x80000000, R9, 0xb8, !PT ;  /* 0x8000000004097812 */ /* 0x000fc800078eb809 */
[----:B------:R-:W-:-:S07]  /*ec10*/  LOP3.LUT R3, R10, 0x80000000, R3, 0xb8, !PT ;  /* 0x800000000a037812 */ /* 0x000fce00078eb803 */
.L_x_3750:
[----:B------:R-:W-:Y:S05]  /*ec20*/  BSYNC.RECONVERGENT B2 ;  /* 0x0000000000027941 */ /* 0x000fea0003800200 */
.L_x_3748:
[----:B------:R-:W-:-:S07]  /*ec30*/  F2FP.F16.F32.PACK_AB R19, R9, R3 ;  /* 0x000000030913723e */ /* 0x000fce00000000ff */
.L_x_3747:
[----:B------:R-:W-:Y:S05]  /*ec40*/  BSYNC.RECONVERGENT B3 ;  /* 0x0000000000037941 */ /* 0x000fea0003800200 */
.L_x_3746:
[----:B------:R-:W0:Y:S01]  /*ec50*/  LDC.U8 R22, c[0x0][0x3a4] ;  /* 0x0000e900ff167b82 */ /* 0x000e220000000000 */
        /* <DEDUP_REMOVED lines=11> */
[----:B--2---:R-:W-:-:S04]  /*ed10*/  IADD3 R8, P1, PT, R3, R8, RZ ;  /* 0x0000000803087210 */ /* 0x004fc80007f3e0ff */
[----:B------:R-:W-:-:S07]  /*ed20*/  IADD3.X R9, PT, PT, RZ, R9, RZ, P1, !PT ;  /* 0x00000009ff097210 */ /* 0x000fce0000ffe4ff */
        /* <DEDUP_REMOVED lines=10> */
[----:B------:R-:W-:-:S04]  /*edd0*/  IMAD.MOV.U32 R2, RZ, RZ, R16 ;  /* 0x000000ffff027224 */ /* 0x000fc800078e0010 */
[----:B------:R-:W0:Y:S02]  /*ede0*/  F2I.FTZ.TRUNC.NTZ R5, R5 ;  /* 0x0000000500057305 */ /* 0x000e24000021f100 */
[----:B0-----:R0:W-:Y:S01]  /*edf0*/  STG.E.U8 desc[UR36][R8.64], R5 ;  /* 0x0000000508007986 */ /* 0x0011e2000c101124 */
[----:B------:R-:W-:Y:S05]  /*ee00*/  BRA `(.L_x_3805) ;  /* 0x0000000c00dc7947 */ /* 0x000fea0003800000 */
.L_x_3803:
[----:B------:R-:W-:-:S06]  /*ee10*/  HADD2.F32 R3, -RZ, R5.H0_H0 ;  /* 0x20000005ff037230 */ /* 0x000fcc0000004100 */
[----:B------:R-:W0:Y:S02]  /*ee20*/  F2I.S64.TRUNC R2, R3 ;  /* 0x0000000300027311 */ /* 0x000e24000020d900 */
[----:B0-----:R-:W-:Y:S01]  /*ee30*/  IMAD.MOV.U32 R5, RZ, RZ, R2 ;  /* 0x000000ffff057224 */ /* 0x001fe200078e0002 */
[----:B------:R-:W-:-:S04]  /*ee40*/  MOV R2, R16 ;  /* 0x0000001000027202 */ /* 0x000fc80000000f00 */
[----:B------:R0:W-:Y:S01]  /*ee50*/  STG.E.U8 desc[UR36][R8.64], R5 ;  /* 0x0000000508007986 */ /* 0x0001e2000c101124 */
[----:B------:R-:W-:Y:S05]  /*ee60*/  BRA `(.L_x_3805) ;  /* 0x0000000c00c47947 */ /* 0x000fea0003800000 */
.L_x_3802:
        /* <DEDUP_REMOVED lines=11> */
.L_x_3807:
[----:B------:R-:W-:Y:S02]  /*ef20*/  HADD2.F32 R5, -RZ, R5.H0_H0 ;  /* 0x20000005ff057230 */ /* 0x000fe40000004100 */
[----:B------:R-:W-:-:S04]  /*ef30*/  IMAD.MOV.U32 R2, RZ, RZ, R16 ;  /* 0x000000ffff027224 */ /* 0x000fc800078e0010 */
[----:B------:R-:W0:Y:S02]  /*ef40*/  F2I.FTZ.TRUNC.NTZ R5, R5 ;  /* 0x0000000500057305 */ /* 0x000e24000021f100 */
[----:B0-----:R0:W-:Y:S01]  /*ef50*/  STG.E desc[UR36][R8.64], R5 ;  /* 0x0000000508007986 */ /* 0x0011e2000c101924 */
[----:B------:R-:W-:Y:S05]  /*ef60*/  BRA `(.L_x_3805) ;  /* 0x0000000c00847947 */ /* 0x000fea0003800000 */
.L_x_3806:
[----:B------:R-:W-:Y:S01]  /*ef70*/  HADD2.F32 R5, -RZ, R5.H0_H0 ;  /* 0x20000005ff057230 */ /* 0x000fe20000004100 */
[----:B------:R-:W-:-:S05]  /*ef80*/  MOV R2, R16 ;  /* 0x0000001000027202 */ /* 0x000fca0000000f00 */
[----:B------:R-:W0:Y:S02]  /*ef90*/  F2I.FTZ.TRUNC.NTZ R5, R5 ;  /* 0x0000000500057305 */ /* 0x000e24000021f100 */
[----:B0-----:R0:W-:Y:S01]  /*efa0*/  STG.E.U16 desc[UR36][R8.64], R5 ;  /* 0x0000000508007986 */ /* 0x0011e2000c101524 */
[----:B------:R-:W-:Y:S05]  /*efb0*/  BRA `(.L_x_3805) ;  /* 0x0000000c00707947 */ /* 0x000fea0003800000 */
.L_x_3801:
        /* <DEDUP_REMOVED lines=10> */
.L_x_3809:
[----:B------:R0:W-:Y:S01]  /*f060*/  STG.E.U16 desc[UR36][R8.64], R5 ;  /* 0x0000000508007986 */ /* 0x0001e2000c101524 */
[----:B------:R-:W-:Y:S01]  /*f070*/  IMAD.MOV.U32 R2, RZ, RZ, R16 ;  /* 0x000000ffff027224 */ /* 0x000fe200078e0010 */
[----:B------:R-:W-:Y:S06]  /*f080*/  BRA `(.L_x_3805) ;  /* 0x0000000c003c7947 */ /* 0x000fec0003800000 */
.L_x_3808:
[----:B------:R-:W-:-:S13]  /*f090*/  ISETP.NE.AND P0, PT, R0, 0x7, PT ;  /* 0x000000070000780c */ /* 0x000fda0003f05270 */
[----:B------:R-:W-:Y:S05]  /*f0a0*/  @!P0 BRA `(.L_x_3810) ;  /* 0x0000000000308947 */ /* 0x000fea0003800000 */
[----:B------:R-:W-:-:S13]  /*f0b0*/  ISETP.NE.AND P0, PT, R0, 0x8, PT ;  /* 0x000000080000780c */ /* 0x000fda0003f05270 */
[----:B------:R-:W-:Y:S05]  /*f0c0*/  @!P0 BRA `(.L_x_3811) ;  /* 0x00000000001c8947 */ /* 0x000fea0003800000 */
[----:B------:R-:W-:-:S13]  /*f0d0*/  ISETP.NE.AND P0, PT, R0, 0x9, PT ;  /* 0x000000090000780c */ /* 0x000fda0003f05270 */
[----:B------:R-:W-:Y:S05]  /*f0e0*/  @P0 BRA `(.L_x_3804) ;  /* 0x0000000800740947 */ /* 0x000fea0003800000 */
[--C-:B------:R-:W-:Y:S01]  /*f0f0*/  HADD2.F32 R4, -RZ, R5.reuse.H0_H0 ;  /* 0x20000005ff047230 */ /* 0x100fe20000004100 */
[----:B------:R-:W-:Y:S01]  /*f100*/  MOV R2, R16 ;  /* 0x0000001000027202 */ /* 0x000fe20000000f00 */
[----:B------:R-:W-:-:S05]  /*f110*/  HADD2.F32 R5, -RZ, R5.H1_H1 ;  /* 0x30000005ff057230 */ /* 0x000fca0000004100 */
[----:B------:R0:W-:Y:S01]  /*f120*/  STG.E.64 desc[UR36][R8.64], R4 ;  /* 0x0000000408007986 */ /* 0x0001e2000c101b24 */
[----:B------:R-:W-:Y:S05]  /*f130*/  BRA `(.L_x_3805) ;  /* 0x0000000c00107947 */ /* 0x000fea0003800000 */
.L_x_3811:
[----:B------:R0:W-:Y:S01]  /*f140*/  STG.E desc[UR36][R8.64], R5 ;  /* 0x0000000508007986 */ /* 0x0001e2000c101924 */
[----:B------:R-:W-:Y:S01]  /*f150*/  IMAD.MOV.U32 R2, RZ, RZ, R16 ;  /* 0x000000ffff027224 */ /* 0x000fe200078e0010 */
[----:B------:R-:W-:Y:S06]  /*f160*/  BRA `(.L_x_3805) ;  /* 0x0000000c00047947 */ /* 0x000fec0003800000 */
.L_x_3810:
[----:B------:R-:W-:Y:S02]  /*f170*/  HADD2.F32 R4, -RZ, R5.H0_H0 ;  /* 0x20000005ff047230 */ /* 0x000fe40000004100 */
[----:B------:R-:W-:-:S03]  /*f180*/  IMAD.MOV.U32 R2, RZ, RZ, R16 ;  /* 0x000000ffff027224 */ /* 0x000fc600078e0010 */
[----:B------:R-:W-:-:S06]  /*f190*/  FMUL.FTZ R4, R4, 1 ;  /* 0x3f80000004047820 */ /* 0x000fcc0000410000 */
[----:B------:R-:W0:Y:S02]  /*f1a0*/  F2F.F64.F32 R4, R4 ;  /* 0x0000000400047310 */ /* 0x000e240000201800 */
[----:B0-----:R0:W-:Y:S01]  /*f1b0*/  STG.E.64 desc[UR36][R8.64], R4 ;  /* 0x0000000408007986 */ /* 0x0011e2000c101b24 */
[----:B------:R-:W-:Y:S05]  /*f1c0*/  BRA `(.L_x_3805) ;  /* 0x0000000800ec7947 */ /* 0x000fea0003800000 */
.L_x_3800:
        /* <DEDUP_REMOVED lines=8> */
[----:B------:R-:W-:Y:S01]  /*f250*/  HADD2.F32 R0, -RZ, R5.H0_H0 ;  /* 0x20000005ff007230 */ /* 0x000fe20000004100 */
[----:B------:R-:W-:-:S04]  /*f260*/  MOV R2, R16 ;  /* 0x0000001000027202 */ /* 0x000fc80000000f00 */
[----:B------:R-:W-:-:S13]  /*f270*/  FSETP.NEU.FTZ.AND P0, PT, R0, RZ, PT ;  /* 0x000000ff0000720b */ /* 0x000fda0003f1d000 */
[----:B------:R-:W-:-:S05]  /*f280*/  @!P0 HADD2.F32 R5, -RZ, R5.H1_H1 ;  /* 0x30000005ff058230 */ /* 0x000fca0000004100 */
[----:B------:R-:W-:-:S04]  /*f290*/  FSETP.NEU.OR P0, PT, R5, RZ, P0 ;  /* 0x000000ff0500720b */ /* 0x000fc8000070d400 */
[----:B------:R-:W-:-:S05]  /*f2a0*/  SEL R3, RZ, 0x1, !P0 ;  /* 0x00000001ff037807 */ /* 0x000fca0004000000 */
[----:B------:R0:W-:Y:S01]  /*f2b0*/  STG.E.U8 desc[UR36][R8.64], R3 ;  /* 0x0000000308007986 */ /* 0x0001e2000c101124 */
[----:B------:R-:W-:Y:S05]  /*f2c0*/  BRA `(.L_x_3805) ;  /* 0x0000000800ac7947 */ /* 0x000fea0003800000 */
.L_x_3814:
[--C-:B------:R-:W-:Y:S02]  /*f2d0*/  HADD2.F32 R6, -RZ, R5.reuse.H1_H1 ;  /* 0x30000005ff067230 */ /* 0x100fe40000004100 */
[----:B------:R-:W-:Y:S02]  /*f2e0*/  HADD2.F32 R0, -RZ, R5.H0_H0 ;  /* 0x20000005ff007230 */ /* 0x000fe40000004100 */
[----:B------:R-:W-:Y:S02]  /*f2f0*/  IMAD.MOV.U32 R2, RZ, RZ, R16 ;  /* 0x000000ffff027224 */ /* 0x000fe400078e0010 */
[----:B------:R-:W-:Y:S01]  /*f300*/  FMUL.FTZ R6, R6, 1 ;  /* 0x3f80000006067820 */ /* 0x000fe20000410000 */
[----:B------:R-:W-:-:S04]  /*f310*/  FMUL.FTZ R0, R0, 1 ;  /* 0x3f80000000007820 */ /* 0x000fc80000410000 */
[----:B------:R-:W-:Y:S08]  /*f320*/  F2F.F64.F32 R4, R0 ;  /* 0x0000000000047310 */ /* 0x000ff00000201800 */
[----:B------:R-:W0:Y:S02]  /*f330*/  F2F.F64.F32 R6, R6 ;  /* 0x0000000600067310 */ /* 0x000e240000201800 */
[----:B0-----:R0:W-:Y:S01]  /*f340*/  STG.E.128 desc[UR36][R8.64], R4 ;  /* 0x0000000408007986 */ /* 0x0011e2000c101d24 */
[----:B------:R-:W-:Y:S05]  /*f350*/  BRA `(.L_x_3805) ;  /* 0x0000000800887947 */ /* 0x000fea0003800000 */
.L_x_3813:
        /* <DEDUP_REMOVED lines=19> */
.L_x_3818:
[----:B------:R-:W-:Y:S05]  /*f490*/  BSYNC.RECONVERGENT B0 ;  /* 0x0000000000007941 */ /* 0x000fea0003800200 */
.L_x_3817:
[----:B------:R-:W-:Y:S02]  /*f4a0*/  LOP3.LUT R3, R0, 0x80, R3, 0xf8, !PT ;  /* 0x0000008000037812 */ /* 0x000fe400078ef803 */
[----:B------:R-:W-:-:S03]  /*f4b0*/  MOV R2, R16 ;  /* 0x0000001000027202 */ /* 0x000fc60000000f00 */
[----:B------:R0:W-:Y:S01]  /*f4c0*/  STG.E.U8 desc[UR36][R8.64], R3 ;  /* 0x0000000308007986 */ /* 0x0001e2000c101124 */
[----:B------:R-:W-:Y:S05]  /*f4d0*/  BRA `(.L_x_3805) ;  /* 0x0000000800287947 */ /* 0x000fea0003800000 */
.L_x_3816:
        /* <DEDUP_REMOVED lines=15> */
.L_x_3820:
[----:B------:R-:W-:Y:S05]  /*f5d0*/  BSYNC.RECONVERGENT B0 ;  /* 0x0000000000007941 */ /* 0x000fea0003800200 */
.L_x_3819:
[----:B------:R-:W-:Y:S01]  /*f5e0*/  LOP3.LUT R3, R0, 0x80, R3, 0xf8, !PT ;  /* 0x0000008000037812 */ /* 0x000fe200078ef803 */
[----:B------:R-:W-:-:S04]  /*f5f0*/  IMAD.MOV.U32 R2, RZ, RZ, R16 ;  /* 0x000000ffff027224 */ /* 0x000fc800078e0010 */
[----:B------:R0:W-:Y:S01]  /*f600*/  STG.E.U8 desc[UR36][R8.64], R3 ;  /* 0x0000000308007986 */ /* 0x0001e2000c101124 */
[----:B------:R-:W-:Y:S05]  /*f610*/  BRA `(.L_x_3805) ;  /* 0x0000000400d87947 */ /* 0x000fea0003800000 */
.L_x_3815:
[----:B------:R-:W-:Y:S01]  /*f620*/  HADD2.F32 R0, -RZ, R5.H0_H0 ;  /* 0x20000005ff007230 */ /* 0x000fe20000004100 */
[----:B------:R-:W-:-:S04]  /*f630*/  MOV R2, R16 ;  /* 0x0000001000027202 */ /* 0x000fc80000000f00 */
[----:B------:R-:W-:-:S05]  /*f640*/  F2FP.BF16.F32.PACK_AB R0, RZ, R0 ;  /* 0x00000000ff00723e */ /* 0x000fca00000010ff */
[----:B------:R0:W-:Y:S01]  /*f650*/  STG.E.U16 desc[UR36][R8.64], R0 ;  /* 0x0000000008007986 */ /* 0x0001e2000c101524 */
[----:B------:R-:W-:Y:S05]  /*f660*/  BRA `(.L_x_3805) ;  /* 0x0000000400c47947 */ /* 0x000fea0003800000 */
.L_x_3812:
        /* <DEDUP_REMOVED lines=13> */
.L_x_3823:
        /* <DEDUP_REMOVED lines=13> */
.L_x_3826:
[----:B------:R-:W-:-:S04]  /*f810*/  SHF.R.U32.HI R0, RZ, 0x14, R3 ;  /* 0x00000014ff007819 */ /* 0x000fc80000011603 */
[----:B------:R-:W-:-:S04]  /*f820*/  LOP3.LUT R0, R0, 0x1, RZ, 0xc0, !PT ;  /* 0x0000000100007812 */ /* 0x000fc800078ec0ff */
[----:B------:R-:W-:-:S04]  /*f830*/  IADD3 R0, PT, PT, R3, 0x487ffff, R0 ;  /* 0x0487ffff03007810 */ /* 0x000fc80007ffe000 */
[----:B------:R-:W-:-:S04]  /*f840*/  SHF.R.U32.HI R0, RZ, 0x14, R0 ;  /* 0x00000014ff007819 */ /* 0x000fc80000011600 */
[----:B------:R-:W-:-:S07]  /*f850*/  LOP3.LUT R0, R0, 0xff, RZ, 0xc0, !PT ;  /* 0x000000ff00007812 */ /* 0x000fce00078ec0ff */
.L_x_3827:
[----:B------:R-:W-:-:S04]  /*f860*/  SHF.R.U32.HI R3, RZ, 0x18, R3 ;  /* 0x00000018ff037819 */ /* 0x000fc80000011603 */
[----:B------:R-:W-:-:S04]  /*f870*/  LOP3.LUT R0, R0, 0x80, R3, 0xf8, !PT ;  /* 0x0000008000007812 */ /* 0x000fc800078ef803 */
[----:B------:R-:W-:-:S07]  /*f880*/  PRMT R4, R0, 0x7610, R4 ;  /* 0x0000761000047816 */ /* 0x000fce0000000004 */
.L_x_3825:
[----:B------:R-:W-:Y:S05]  /*f890*/  BSYNC.RECONVERGENT B0 ;  /* 0x0000000000007941 */ /* 0x000fea0003800200 */
.L_x_3824:
[----:B------:R2:W-:Y:S01]  /*f8a0*/  STG.E.U8 desc[UR36][R8.64], R4 ;  /* 0x0000000408007986 */ /* 0x0005e2000c101124 */
[----:B------:R-:W-:Y:S01]  /*f8b0*/  MOV R2, R16 ;  /* 0x0000001000027202 */ /* 0x000fe20000000f00 */
[----:B------:R-:W-:Y:S06]  /*f8c0*/  BRA `(.L_x_3805) ;  /* 0x00000004002c7947 */ /* 0x000fec0003800000 */
.L_x_3822:
        /* <DEDUP_REMOVED lines=13> */
.L_x_3830:
[----:B------:R-:W-:-:S04]  /*f9a0*/  SHF.R.U32.HI R0, RZ, 0x15, R3 ;  /* 0x00000015ff007819 */ /* 0x000fc80000011603 */
[----:B------:R-:W-:-:S04]  /*f9b0*/  LOP3.LUT R0, R0, 0x1, RZ, 0xc0, !PT ;  /* 0x0000000100007812 */ /* 0x000fc800078ec0ff */
[----:B------:R-:W-:-:S04]  /*f9c0*/  IADD3 R0, PT, PT, R3, 0x88fffff, R0 ;  /* 0x088fffff03007810 */ /* 0x000fc80007ffe000 */
[----:B------:R-:W-:-:S04]  /*f9d0*/  SHF.R.U32.HI R0, RZ, 0x15, R0 ;  /* 0x00000015ff007819 */ /* 0x000fc80000011600 */
[----:B------:R-:W-:-:S07]  /*f9e0*/  LOP3.LUT R0, R0, 0xff, RZ, 0xc0, !PT ;  /* 0x000000ff00007812 */ /* 0x000fce00078ec0ff */
.L_x_3831:
[----:B------:R-:W-:-:S04]  /*f9f0*/  SHF.R.U32.HI R3, RZ, 0x18, R3 ;  /* 0x00000018ff037819 */ /* 0x000fc80000011603 */
[----:B------:R-:W-:-:S04]  /*fa00*/  LOP3.LUT R0, R0, 0x80, R3, 0xf8, !PT ;  /* 0x0000008000007812 */ /* 0x000fc800078ef803 */
[----:B------:R-:W-:-:S07]  /*fa10*/  PRMT R4, R0, 0x7610, R4 ;  /* 0x0000761000047816 */ /* 0x000fce0000000004 */
.L_x_3829:
[----:B------:R-:W-:Y:S05]  /*fa20*/  BSYNC.RECONVERGENT B0 ;  /* 0x0000000000007941 */ /* 0x000fea0003800200 */
.L_x_3828:
[----:B------:R0:W-:Y:S01]  /*fa30*/  STG.E.U8 desc[UR36][R8.64], R4 ;  /* 0x0000000408007986 */ /* 0x0001e2000c101124 */
[----:B------:R-:W-:Y:S01]  /*fa40*/  IMAD.MOV.U32 R2, RZ, RZ, R16 ;  /* 0x000000ffff027224 */ /* 0x000fe200078e0010 */
[----:B------:R-:W-:Y:S06]  /*fa50*/  BRA `(.L_x_3805) ;  /* 0x0000000000c87947 */ /* 0x000fec0003800000 */
.L_x_3821:
[----:B------:R-:W-:-:S13]  /*fa60*/  ISETP.NE.AND P0, PT, R0, 0x1c, PT ;  /* 0x0000001c0000780c */ /* 0x000fda0003f05270 */
[----:B------:R-:W-:Y:S05]  /*fa70*/  @!P0 BRA `(.L_x_3832) ;  /* 0x0000000000b08947 */ /* 0x000fea0003800000 */
[----:B------:R-:W-:-:S13]  /*fa80*/  ISETP.NE.AND P0, PT, R0, 0x1d, PT ;  /* 0x0000001d0000780c */ /* 0x000fda0003f05270 */
[----:B------:R-:W-:Y:S05]  /*fa90*/  @!P0 BRA `(.L_x_3833) ;  /* 0x0000000000948947 */ /* 0x000fea0003800000 */
[----:B------:R-:W-:-:S13]  /*faa0*/  ISETP.NE.AND P0, PT, R0, 0x2c, PT ;  /* 0x0000002c0000780c */ /* 0x000fda0003f05270 */
[----:B------:R-:W-:Y:S05]  /*fab0*/  @!P0 BRA `(.L_x_3834) ;  /* 0x0000000000488947 */ /* 0x000fea0003800000 */
.L_x_3804:
[----:B------:R-:W-:Y:S01]  /*fac0*/  MOV R2, 0x0 ;  /* 0x0000000000027802 */ /* 0x000fe20000000f00 */
[----:B------:R-:W0:Y:S01]  /*fad0*/  LDCU.64 UR6, c[0x4][0x158] ;  /* 0x01002b00ff0677ac */ /* 0x000e220008000a00 */
[----:B------:R-:W-:Y:S02]  /*fae0*/  HFMA2 R8, -RZ, RZ, 0, 6.020069122314453125e-06 ;  /* 0x00000065ff087431 */ /* 0x000fe400000001ff */
[----:B------:R-:W-:Y:S01]  /*faf0*/  IMAD.MOV.U32 R12, RZ, RZ, 0x1 ;  /* 0x00000001ff0c7424 */ /* 0x000fe200078e00ff */
[----:B------:R-:W1:Y:S01]  /*fb00*/  LDCU.64 UR8, c[0x4][0x160] ;  /* 0x01002c00ff0877ac */ /* 0x000e620008000a00 */
[----:B------:R-:W2:Y:S01]  /*fb10*/  LDC.64 R2, c[0x4][R2] ;  /* 0x0100000002027b82 */ /* 0x000ea20000000a00 */
[----:B------:R-:W-:Y:S01]  /*fb20*/  IMAD.MOV.U32 R13, RZ, RZ, RZ ;  /* 0x000000ffff0d7224 */ /* 0x000fe200078e00ff */
[----:B------:R-:W3:Y:S01]  /*fb30*/  LDCU.64 UR4, c[0x4][0x30] ;  /* 0x01000600ff0477ac */ /* 0x000ee20008000a00 */
[----:B0-----:R-:W-:Y:S01]  /*fb40*/  MOV R4, UR6 ;  /* 0x0000000600047c02 */ /* 0x001fe20008000f00 */
[----:B------:R-:W-:-:S02]  /*fb50*/  IMAD.U32 R5, RZ, RZ, UR7 ;  /* 0x00000007ff057e24 */ /* 0x000fc4000f8e00ff */
[----:B-1----:R-:W-:Y:S01]  /*fb60*/  IMAD.U32 R6, RZ, RZ, UR8 ;  /* 0x00000008ff067e24 */ /* 0x002fe2000f8e00ff */
[----:B------:R-:W-:Y:S01]  /*fb70*/  MOV R7, UR9 ;  /* 0x0000000900077c02 */ /* 0x000fe20008000f00 */
[----:B---3--:R-:W-:Y:S02]  /*fb80*/  IMAD.U32 R10, RZ, RZ, UR4 ;  /* 0x00000004ff0a7e24 */ /* 0x008fe4000f8e00ff */
[----:B------:R-:W-:-:S07]  /*fb90*/  IMAD.U32 R11, RZ, RZ, UR5 ;  /* 0x00000005ff0b7e24 */ /* 0x000fce000f8e00ff */
[----:B------:R-:W-:-:S07]  /*fba0*/  LEPC R20, `(.L_x_3835) ;  /* 0x000000001014794e */ /* 0x000fce0000000000 */
[----:B--2---:R-:W-:Y:S05]  /*fbb0*/  CALL.ABS.NOINC R2 ;  /* 0x0000000002007343 */ /* 0x004fea0003c00000 */
.L_x_3835:
[----:B------:R-:W-:Y:S01]  /*fbc0*/  MOV R2, R16 ;  /* 0x0000001000027202 */ /* 0x000fe20000000f00 */
[----:B------:R-:W-:Y:S06]  /*fbd0*/  BRA `(.L_x_3805) ;  /* 0x0000000000687947 */ /* 0x000fec0003800000 */
.L_x_3834:
[----:B------:R-:W-:Y:S02]  /*fbe0*/  HADD2.F32 R5, -RZ, R5.H0_H0 ;  /* 0x20000005ff057230 */ /* 0x000fe40000004100 */
[----:B------:R-:W-:-:S03]  /*fbf0*/  IMAD.MOV.U32 R3, RZ, RZ, 0xff ;  /* 0x000000ffff037424 */ /* 0x000fc600078e00ff */
[----:B------:R-:W-:-:S04]  /*fc00*/  SHF.R.U32.HI R4, RZ, 0x17, R5 ;  /* 0x00000017ff047819 */ /* 0x000fc80000011605 */
[----:B------:R-:W-:-:S04]  /*fc10*/  LOP3.LUT R2, R4, 0xff, RZ, 0xc0, !PT ;  /* 0x000000ff04027812 */ /* 0x000fc800078ec0ff */
[----:B------:R-:W-:-:S13]  /*fc20*/  ISETP.NE.AND P2, PT, R2, 0xff, PT ;  /* 0x000000ff0200780c */ /* 0x000fda0003f45270 */
[--C-:B------:R-:W-:Y:S02]  /*fc30*/  @P2 SHF.R.U32.HI R0, RZ, 0x16, R5.reuse ;  /* 0x00000016ff002819 */ /* 0x100fe40000011605 */
[----:B------:R-:W-:Y:S01]  /*fc40*/  @P2 LOP3.LUT P0, RZ, R2, 0x3fffff, R5, 0xf8, !PT ;  /* 0x003fffff02ff2812 */ /* 0x000fe2000780f805 */
[----:B------:R-:W-:Y:S01]  /*fc50*/  IMAD.MOV.U32 R2, RZ, RZ, R16 ;  /* 0x000000ffff027224 */ /* 0x000fe200078e0010 */
        /* <DEDUP_REMOVED lines=9> */
.L_x_3833:
[----:B------:R-:W-:Y:S01]  /*fcf0*/  HADD2.F32 R5, -RZ, R5.H0_H0 ;  /* 0x20000005ff057230 */ /* 0x000fe20000004100 */
[----:B------:R-:W-:-:S05]  /*fd00*/  MOV R2, R16 ;  /* 0x0000001000027202 */ /* 0x000fca0000000f00 */
[----:B------:R-:W0:Y:S02]  /*fd10*/  F2I.U64.TRUNC R4, R5 ;  /* 0x0000000500047311 */ /* 0x000e24000020d800 */
[----:B0-----:R4:W-:Y:S01]  /*fd20*/  STG.E.64 desc[UR36][R8.64], R4 ;  /* 0x0000000408007986 */ /* 0x0019e2000c101b24 */
[----:B------:R-:W-:Y:S05]  /*fd30*/  BRA `(.L_x_3805) ;  /* 0x0000000000107947 */ /* 0x000fea0003800000 */
.L_x_3832:
[----:B------:R-:W-:Y:S02]  /*fd40*/  HADD2.F32 R5, -RZ, R5.H0_H0 ;  /* 0x20000005ff057230 */ /* 0x000fe40000004100 */
[----:B------:R-:W-:-:S04]  /*fd50*/  IMAD.MOV.U32 R2, RZ, RZ, R16 ;  /* 0x000000ffff027224 */ /* 0x000fc800078e0010 */
[----:B------:R-:W0:Y:S02]  /*fd60*/  F2I.FTZ.U32.TRUNC.NTZ R5, R5 ;  /* 0x0000000500057305 */ /* 0x000e24000021f000 */
[----:B0-----:R3:W-:Y:S02]  /*fd70*/  STG.E desc[UR36][R8.64], R5 ;  /* 0x0000000508007986 */ /* 0x0017e4000c101924 */
.L_x_3805:
[----:B------:R-:W-:-:S13]  /*fd80*/  ISETP.GE.AND P0, PT, R2, R25, PT ;  /* 0x000000190200720c */ /* 0x000fda0003f06270 */
[----:B------:R-:W-:Y:S05]  /*fd90*/  @P0 BREAK.RELIABLE B6 ;  /* 0x0000000000060942 */ /* 0x000fea0003800100 */
[----:B------:R-:W-:Y:S05]  /*fda0*/  @P0 BRA `(.L_x_3836) ;  /* 0x0000001c00c80947 */ /* 0x000fea0003800000 */
[----:B------:R-:W5:Y:S01]  /*fdb0*/  LDCU UR4, c[0x0][0x3a8] ;  /* 0x00007500ff0477ac */ /* 0x000f620008000800 */
[----:B01234-:R-:W0:Y:S01]  /*fdc0*/  LDC.64 R8, c[0x0][0x388] ;  /* 0x0000e200ff087b82 */ /* 0x01fe220000000a00 */
[----:B------:R-:W-:Y:S01]  /*fdd0*/  IMAD R0, R26, 0x200, R2 ;  /* 0x000002001a007824 */ /* 0x000fe200078e0202 */
[----:B------:R-:W-:-:S03]  /*fde0*/  PRMT R4, R22, 0x9910, RZ ;  /* 0x0000991016047816 */ /* 0x000fc600000000ff */
[----:B-----5:R-:W-:Y:S01]  /*fdf0*/  IMAD R3, R0, UR4, RZ ;  /* 0x0000000400037c24 */ /* 0x020fe2000f8e02ff */
[----:B------:R-:W-:-:S04]  /*fe00*/  MOV R0, R4 ;  /* 0x0000000400007202 */ /* 0x000fc80000000f00 */
        /* <DEDUP_REMOVED lines=14> */
[----:B0-----:R0:W-:Y:S01]  /*fef0*/  STG.E.U8 desc[UR36][R8.64], R17 ;  /* 0x0000001108007986 */ /* 0x0011e2000c101124 */
[----:B------:R-:W-:Y:S05]  /*ff00*/  BRA `(.L_x_3842) ;  /* 0x0000000c00807947 */ /* 0x000fea0003800000 */
.L_x_3840:
[----:B------:R-:W-:-:S06]  /*ff10*/  HADD2.F32 R5, -RZ, R17.H0_H0 ;  /* 0x20000011ff057230 */ /* 0x000fcc0000004100 */
[----:B------:R-:W0:Y:S02]  /*ff20*/  F2I.S64.TRUNC R4, R5 ;  /* 0x0000000500047311 */ /* 0x000e24000020d900 */
[----:B0-----:R0:W-:Y:S01]  /*ff30*/  STG.E.U8 desc[UR36][R8.64], R4 ;  /* 0x0000000408007986 */ /* 0x0011e2000c101124 */
[----:B------:R-:W-:Y:S05]  /*ff40*/  BRA `(.L_x_3842) ;  /* 0x0000000c00707947 */ /* 0x000fea0003800000 */
.L_x_3839:
        /* <DEDUP_REMOVED lines=10> */
.L_x_3844:
[----:B------:R-:W-:-:S06]  /*fff0*/  HADD2.F32 R17, -RZ, R17.H0_H0 ;  /* 0x20000011ff117230 */ /* 0x000fcc0000004100 */
[----:B------:R-:W0:Y:S02]  /*10000*/  F2I.FTZ.TRUNC.NTZ R17, R17 ;  /* 0x0000001100117305 */ /* 0x000e24000021f100 */
[----:B0-----:R0:W-:Y:S01]  /*10010*/  STG.E desc[UR36][R8.64], R17 ;  /* 0x0000001108007986 */ /* 0x0011e2000c101924 */
[----:B------:R-:W-:Y:S05]  /*10020*/  BRA `(.L_x_3842) ;  /* 0x0000000c00387947 */ /* 0x000fea0003800000 */
.L_x_3843:
[----:B------:R-:W-:-:S06]  /*10030*/  HADD2.F32 R17, -RZ, R17.H0_H0 ;  /* 0x20000011ff117230 */ /* 0x000fcc0000004100 */
[----:B------:R-:W0:Y:S02]  /*10040*/  F2I.FTZ.TRUNC.NTZ R17, R17 ;  /* 0x0000001100117305 */ /* 0x000e24000021f100 */
[----:B0-----:R0:W-:Y:S01]  /*10050*/  STG.E.U16 desc[UR36][R8.64], R17 ;  /* 0x0000001108007986 */ /* 0x0011e2000c101524 */
[----:B------:R-:W-:Y:S05]  /*10060*/  BRA `(.L_x_3842) ;  /* 0x0000000c00287947 */ /* 0x000fea0003800000 */
.L_x_3838:
        /* <DEDUP_REMOVED lines=9> */
.L_x_3846:
[----:B------:R0:W-:Y:S01]  /*10100*/  STG.E.U16 desc[UR36][R8.64], R17 ;  /* 0x0000001108007986 */ /* 0x0001e2000c101524 */
[----:B------:R-:W-:Y:S05]  /*10110*/  BRA `(.L_x_3842) ;  /* 0x0000000800fc7947 */ /* 0x000fea0003800000 */
.L_x_3845:
[----:B------:R-:W-:-:S13]  /*10120*/  ISETP.NE.AND P0, PT, R0, 0x7, PT ;  /* 0x000000070000780c */ /* 0x000fda0003f05270 */
[----:B------:R-:W-:Y:S05]  /*10130*/  @!P0 BRA `(.L_x_3847) ;  /* 0x0000000000288947 */ /* 0x000fea0003800000 */
[----:B------:R-:W-:-:S13]  /*10140*/  ISETP.NE.AND P0, PT, R0, 0x8, PT ;  /* 0x000000080000780c */ /* 0x000fda0003f05270 */
[----:B------:R-:W-:Y:S05]  /*10150*/  @!P0 BRA `(.L_x_3848) ;  /* 0x0000000000188947 */ /* 0x000fea0003800000 */
[----:B------:R-:W-:-:S13]  /*10160*/  ISETP.NE.AND P0, PT, R0, 0x9, PT ;  /* 0x000000090000780c */ /* 0x000fda0003f05270 */
[----:B------:R-:W-:Y:S05]  /*10170*/  @P0 BRA `(.L_x_3841) ;  /* 0x0000000800000947 */ /* 0x000fea0003800000 */
[--C-:B------:R-:W-:Y:S02]  /*10180*/  HADD2.F32 R16, -RZ, R17.reuse.H0_H0 ;  /* 0x20000011ff107230 */ /* 0x100fe40000004100 */
[----:B------:R-:W-:-:S05]  /*10190*/  HADD2.F32 R17, -RZ, R17.H1_H1 ;  /* 0x30000011ff117230 */ /* 0x000fca0000004100 */
[----:B------:R3:W-:Y:S01]  /*101a0*/  STG.E.64 desc[UR36][R8.64], R16 ;  /* 0x0000001008007986 */ /* 0x0007e2000c101b24 */
[----:B------:R-:W-:Y:S05]  /*101b0*/  BRA `(.L_x_3842) ;  /* 0x0000000800d47947 */ /* 0x000fea0003800000 */
.L_x_3848:
[----:B------:R2:W-:Y:S01]  /*101c0*/  STG.E desc[UR36][R8.64], R17 ;  /* 0x0000001108007986 */ /* 0x0005e2000c101924 */
[----:B------:R-:W-:Y:S05]  /*101d0*/  BRA `(.L_x_3842) ;  /* 0x0000000800cc7947 */ /* 0x000fea0003800000 */
.L_x_3847:
[----:B------:R-:W-:-:S05]  /*101e0*/  HADD2.F32 R4, -RZ, R17.H0_H0 ;  /* 0x20000011ff047230 */ /* 0x000fca0000004100 */
[----:B------:R-:W-:-:S06]  /*101f0*/  FMUL.FTZ R4, R4, 1 ;  /* 0x3f80000004047820 */ /* 0x000fcc0000410000 */
[----:B------:R-:W0:Y:S02]  /*10200*/  F2F.F64.F32 R4, R4 ;  /* 0x0000000400047310 */ /* 0x000e240000201800 */
[----:B0-----:R4:W-:Y:S01]  /*10210*/  STG.E.64 desc[UR36][R8.64], R4 ;  /* 0x0000000408007986 */ /* 0x0019e2000c101b24 */
[----:B------:R-:W-:Y:S05]  /*10220*/  BRA `(.L_x_3842) ;  /* 0x0000000800b87947 */ /* 0x000fea0003800000 */
.L_x_3837:
        /* <DEDUP_REMOVED lines=14> */
.L_x_3852:
        /* <DEDUP_REMOVED lines=17> */
.L_x_3855:
[----:B------:R-:W-:-:S04]  /*10420*/  SHF.R.U32.HI R3, RZ, 0x18, R17 ;  /* 0x00000018ff037819 */ /* 0x000fc80000011611 */
[----:B------:R-:W-:-:S04]  /*10430*/  LOP3.LUT R0, R0, 0x80, R3, 0xf8, !PT ;  /* 0x0000008000007812 */ /* 0x000fc800078ef803 */
[----:B------:R-:W-:-:S07]  /*10440*/  PRMT R4, R0, 0x7610, R4 ;  /* 0x0000761000047816 */ /* 0x000fce0000000004 */
.L_x_3854:
[----:B------:R-:W-:Y:S05]  /*10450*/  BSYNC.RECONVERGENT B0 ;  /* 0x0000000000007941 */ /* 0x000fea0003800200 */
.L_x_3853:
[----:B------:R0:W-:Y:S01]  /*10460*/  STG.E.U8 desc[UR36][R8.64], R4 ;  /* 0x0000000408007986 */ /* 0x0001e2000c101124 */
[----:B------:R-:W-:Y:S05]  /*10470*/  BRA `(.L_x_3842) ;  /* 0x0000000800247947 */ /* 0x000fea0003800000 */
.L_x_3851:
        /* <DEDUP_REMOVED lines=17> */
.L_x_3858:
[----:B------:R-:W-:-:S04]  /*10590*/  SHF.R.U32.HI R3, RZ, 0x18, R17 ;  /* 0x00000018ff037819 */ /* 0x000fc80000011611 */
[----:B------:R-:W-:-:S04]  /*105a0*/  LOP3.LUT R0, R0, 0x80, R3, 0xf8, !PT ;  /* 0x0000008000007812 */ /* 0x000fc800078ef803 */
[----:B------:R-:W-:-:S07]  /*105b0*/  PRMT R4, R0, 0x7610, R4 ;  /* 0x0000761000047816 */ /* 0x000fce0000000004 */
.L_x_3857:
[----:B------:R-:W-:Y:S05]  /*105c0*/  BSYNC.RECONVERGENT B0 ;  /* 0x0000000000007941 */ /* 0x000fea0003800200 */
.L_x_3856:
[----:B------:R0:W-:Y:S01]  /*105d0*/  STG.E.U8 desc[UR36][R8.64], R4 ;  /* 0x0000000408007986 */ /* 0x0001e2000c101124 */
[----:B------:R-:W-:Y:S05]  /*105e0*/  BRA `(.L_x_3842) ;  /* 0x0000000400c87947 */ /* 0x000fea0003800000 */
.L_x_3850:
        /* <DEDUP_REMOVED lines=22> */
.L_x_3860:
[----:B------:R-:W-:-:S06]  /*10750*/  HADD2.F32 R4, -RZ, R17.H0_H0 ;  /* 0x20000011ff047230 */ /* 0x000fcc0000004100 */
[----:B------:R-:W0:Y:S02]  /*10760*/  F2I.U64.TRUNC R4, R4 ;  /* 0x0000000400047311 */ /* 0x000e24000020d800 */
[----:B0-----:R0:W-:Y:S01]  /*10770*/  STG.E.64 desc[UR36][R8.64], R4 ;  /* 0x0000000408007986 */ /* 0x0011e2000c101b24 */
[----:B------:R-:W-:Y:S05]  /*10780*/  BRA `(.L_x_3842) ;  /* 0x0000000400607947 */ /* 0x000fea0003800000 */
.L_x_3859:
[----:B------:R-:W-:-:S06]  /*10790*/  HADD2.F32 R17, -RZ, R17.H0_H0 ;  /* 0x20000011ff117230 */ /* 0x000fcc0000004100 */
[----:B------:R-:W0:Y:S02]  /*107a0*/  F2I.FTZ.U32.TRUNC.NTZ R17, R17 ;  /* 0x0000001100117305 */ /* 0x000e24000021f000 */
[----:B0-----:R0:W-:Y:S01]  /*107b0*/  STG.E desc[UR36][R8.64], R17 ;  /* 0x0000001108007986 */ /* 0x0011e2000c101924 */
[----:B------:R-:W-:Y:S05]  /*107c0*/  BRA `(.L_x_3842) ;  /* 0x0000000400507947 */ /* 0x000fea0003800000 */
.L_x_3849:
[----:B------:R-:W-:-:S13]  /*107d0*/  ISETP.GT.AND P0, PT, R0, 0xe, PT ;  /* 0x0000000e0000780c */ /* 0x000fda0003f04270 */
[----:B------:R-:W-:Y:S05]  /*107e0*/  @P0 BRA `(.L_x_3861) ;  /* 0x00000000004c0947 */ /* 0x000fea0003800000 */
[----:B------:R-:W-:-:S13]  /*107f0*/  ISETP.NE.AND P0, PT, R0, 0xa, PT ;  /* 0x0000000a0000780c */ /* 0x000fda0003f05270 */
[----:B------:R-:W-:Y:S05]  /*10800*/  @!P0 BRA `(.L_x_3862) ;  /* 0x0000000000248947 */ /* 0x000fea0003800000 */
[----:B------:R-:W-:-:S13]  /*10810*/  ISETP.NE.AND P0, PT, R0, 0xb, PT ;  /* 0x0000000b0000780c */ /* 0x000fda0003f05270 */
[----:B------:R-:W-:Y:S05]  /*10820*/  @P0 BRA `(.L_x_3841) ;  /* 0x0000000000540947 */ /* 0x000fea0003800000 */
[----:B------:R-:W-:-:S05]  /*10830*/  HADD2.F32 R0, -RZ, R17.H0_H0 ;  /* 0x20000011ff007230 */ /* 0x000fca0000004100 */
[----:B------:R-:W-:-:S13]  /*10840*/  FSETP.NEU.FTZ.AND P0, PT, R0, RZ, PT ;  /* 0x000000ff0000720b */ /* 0x000fda0003f1d000 */
[----:B------:R-:W-:-:S05]  /*10850*/  @!P0 HADD2.F32 R17, -RZ, R17.H1_H1 ;  /* 0x30000011ff118230 */ /* 0x000fca0000004100 */
[----:B------:R-:W-:-:S04]  /*10860*/  FSETP.NEU.OR P0, PT, R17, RZ, P0 ;  /* 0x000000ff1100720b */ /* 0x000fc8000070d400 */
[----:B------:R-:W-:-:S05]  /*10870*/  SEL R3, RZ, 0x1, !P0 ;  /* 0x00000001ff037807 */ /* 0x000fca0004000000 */
[----:B------:R0:W-:Y:S01]  /*10880*/  STG.E.U8 desc[UR36][R8.64], R3 ;  /* 0x0000000308007986 */ /* 0x0001e2000c101124 */
[----:B------:R-:W-:Y:S05]  /*10890*/  BRA `(.L_x_3842) ;  /* 0x00000004001c7947 */ /* 0x000fea0003800000 */
.L_x_3862:
        /* <DEDUP_REMOVED lines=8> */
.L_x_3861:
[----:B------:R-:W-:-:S13]  /*10920*/  ISETP.NE.AND P0, PT, R0, 0xf, PT ;  /* 0x0000000f0000780c */ /* 0x000fda0003f05270 */
[----:B------:R-:W-:Y:S05]  /*10930*/  @!P0 BRA `(.L_x_3863) ;  /* 0x0000000000e88947 */ /* 0x000fea0003800000 */
[----:B------:R-:W-:-:S13]  /*10940*/  ISETP.NE.AND P0, PT, R0, 0x17, PT ;  /* 0x000000170000780c */ /* 0x000fda0003f05270 */
[----:B------:R-:W-:Y:S05]  /*10950*/  @!P0 BRA `(.L_x_3864) ;  /* 0x0000000000908947 */ /* 0x000fea0003800000 */
[----:B------:R-:W-:-:S13]  /*10960*/  ISETP.NE.AND P0, PT, R0, 0x18, PT ;  /* 0x000000180000780c */ /* 0x000fda0003f05270 */
[----:B------:R-:W-:Y:S05]  /*10970*/  @!P0 BRA `(.L_x_3865) ;  /* 0x0000000000448947 */ /* 0x000fea0003800000 */
.L_x_3841:
        /* <DEDUP_REMOVED lines=16> */
.L_x_3866:
[----:B------:R-:W-:Y:S05]  /*10a80*/  BRA `(.L_x_3842) ;  /* 0x0000000000a07947 */ /* 0x000fea0003800000 */
.L_x_3865:
        /* <DEDUP_REMOVED lines=13> */
.L_x_3868:
[----:B------:R-:W-:Y:S05]  /*10b60*/  BSYNC.RECONVERGENT B0 ;  /* 0x0000000000007941 */ /* 0x000fea0003800200 */
.L_x_3867:
[----:B------:R-:W-:-:S05]  /*10b70*/  LOP3.LUT R3, R0, 0x80, R3, 0xf8, !PT ;  /* 0x0000008000037812 */ /* 0x000fca00078ef803 */
[----:B------:R0:W-:Y:S01]  /*10b80*/  STG.E.U8 desc[UR36][R8.64], R3 ;  /* 0x0000000308007986 */ /* 0x0001e2000c101124 */
[----:B------:R-:W-:Y:S05]  /*10b90*/  BRA `(.L_x_3842) ;  /* 0x00000000005c7947 */ /* 0x000fea0003800000 */
.L_x_3864:
        /* <DEDUP_REMOVED lines=12> */
.L_x_3870:
[----:B------:R-:W-:Y:S02]  /*10c60*/  ISETP.GT.U32.AND P0, PT, R4, 0x7f800000, PT ;  /* 0x7f8000000400780c */ /* 0x000fe40003f04070 */
[----:B------:R-:W-:-:S04]  /*10c70*/  MOV R0, 0x7f ;  /* 0x0000007f00007802 */ /* 0x000fc80000000f00 */
[----:B------:R-:W-:-:S07]  /*10c80*/  SEL R0, R0, 0x7c, P0 ;  /* 0x0000007c00007807 */ /* 0x000fce0000000000 */
.L_x_3871:
[----:B------:R-:W-:Y:S05]  /*10c90*/  BSYNC.RECONVERGENT B0 ;  /* 0x0000000000007941 */ /* 0x000fea0003800200 */
.L_x_3869:
[----:B------:R-:W-:-:S04]  /*10ca0*/  SHF.R.U32.HI R3, RZ, 0x18, R3 ;  /* 0x00000018ff037819 */ /* 0x000fc80000011603 */
[----:B------:R-:W-:-:S05]  /*10cb0*/  LOP3.LUT R3, R0, 0x80, R3, 0xf8, !PT ;  /* 0x0000008000037812 */ /* 0x000fca00078ef803 */
[----:B------:R0:W-:Y:S01]  /*10cc0*/  STG.E.U8 desc[UR36][R8.64], R3 ;  /* 0x0000000308007986 */ /* 0x0001e2000c101124 */
[----:B------:R-:W-:Y:S05]  /*10cd0*/  BRA `(.L_x_3842) ;  /* 0x00000000000c7947 */ /* 0x000fea0003800000 */
.L_x_3863:
[----:B------:R-:W-:-:S05]  /*10ce0*/  HADD2.F32 R0, -RZ, R17.H0_H0 ;  /* 0x20000011ff007230 */ /* 0x000fca0000004100 */
[----:B------:R-:W-:-:S05]  /*10cf0*/  F2FP.BF16.F32.PACK_AB R0, RZ, R0 ;  /* 0x00000000ff00723e */ /* 0x000fca00000010ff */
[----:B------:R0:W-:Y:S02]  /*10d00*/  STG.E.U16 desc[UR36][R8.64], R0 ;  /* 0x0000000008007986 */ /* 0x0001e4000c101524 */
.L_x_3842:
[----:B------:R-:W-:-:S07]  /*10d10*/  VIADD R2, R2, 0x80 ;  /* 0x0000008002027836 */ /* 0x000fce0000000000 */
.L_x_3799:
[----:B------:R-:W-:-:S13]  /*10d20*/  ISETP.GE.AND P0, PT, R2, R25, PT ;  /* 0x000000190200720c */ /* 0x000fda0003f06270 */
[----:B------:R-:W-:Y:S05]  /*10d30*/  @P0 BREAK.RELIABLE B6 ;  /* 0x0000000000060942 */ /* 0x000fea0003800100 */
[----:B------:R-:W-:Y:S05]  /*10d40*/  @P0 BRA `(.L_x_3836) ;  /* 0x0000000c00e00947 */ /* 0x000fea0003800000 */
[----:B------:R-:W-:Y:S05]  /*10d50*/  BSYNC.RELIABLE B6 ;  /* 0x0000000000067941 */ /* 0x000fea0003800100 */
.L_x_3798:
        /* <DEDUP_REMOVED lines=22> */
.L_x_3875:
[----:B------:R-:W-:-:S06]  /*10ec0*/  HADD2.F32 R5, -RZ, R18.H0_H0 ;  /* 0x20000012ff057230 */ /* 0x000fcc0000004100 */
[----:B------:R-:W0:Y:S02]  /*10ed0*/  F2I.S64.TRUNC R4, R5 ;  /* 0x0000000500047311 */ /* 0x000e24000020d900 */
[----:B0-----:R3:W-:Y:S01]  /*10ee0*/  STG.E.U8 desc[UR36][R8.64], R4 ;  /* 0x0000000408007986 */ /* 0x0017e2000c101124 */
[----:B------:R-:W-:Y:S05]  /*10ef0*/  BRA `(.L_x_3877) ;  /* 0x0000000c00707947 */ /* 0x000fea0003800000 */
.L_x_3874:
        /* <DEDUP_REMOVED lines=10> */
.L_x_3879:
[----:B------:R-:W-:-:S04]  /*10fa0*/  HADD2.F32 R18, -RZ, R18.H0_H0 ;  /* 0x20000012ff127230 */ /* 0x000fc80000004100 */
[----:B------:R-:W0:Y:S02]  /*10fb0*/  F2I.FTZ.TRUNC.NTZ R3, R18 ;  /* 0x0000001200037305 */ /* 0x000e24000021f100 */
[----:B0-----:R1:W-:Y:S01]  /*10fc0*/  STG.E desc[UR36][R8.64], R3 ;  /* 0x0000000308007986 */ /* 0x0013e2000c101924 */
[----:B------:R-:W-:Y:S05]  /*10fd0*/  BRA `(.L_x_3877) ;  /* 0x0000000c00387947 */ /* 0x000fea0003800000 */
.L_x_3878:
[----:B------:R-:W-:-:S04]  /*10fe0*/  HADD2.F32 R18, -RZ, R18.H0_H0 ;  /* 0x20000012ff127230 */ /* 0x000fc80000004100 */
[----:B------:R-:W0:Y:S02]  /*10ff0*/  F2I.FTZ.TRUNC.NTZ R3, R18 ;  /* 0x0000001200037305 */ /* 0x000e24000021f100 */
[----:B0-----:R2:W-:Y:S01]  /*11000*/  STG.E.U16 desc[UR36][R8.64], R3 ;  /* 0x0000000308007986 */ /* 0x0015e2000c101524 */
[----:B------:R-:W-:Y:S05]  /*11010*/  BRA `(.L_x_3877) ;  /* 0x0000000c00287947 */ /* 0x000fea0003800000 */
.L_x_3873:
        /* <DEDUP_REMOVED lines=9> */
.L_x_3881:
[----:B------:R0:W-:Y:S01]  /*110b0*/  STG.E.U16 desc[UR36][R8.64], R18 ;  /* 0x0000001208007986 */ /* 0x0001e2000c101524 */
[----:B------:R-:W-:Y:S05]  /*110c0*/  BRA `(.L_x_3877) ;  /* 0x0000000800fc7947 */ /* 0x000fea0003800000 */
.L_x_3880:
        /* <DEDUP_REMOVED lines=10> */
.L_x_3883:
[----:B------:R0:W-:Y:S01]  /*11170*/  STG.E desc[UR36][R8.64], R18 ;  /* 0x0000001208007986 */ /* 0x0001e2000c101924 */
[----:B------:R-:W-:Y:S05]  /*11180*/  BRA `(.L_x_3877) ;  /* 0x0000000800cc7947 */ /* 0x000fea0003800000 */
.L_x_3882:
[----:B------:R-:W-:-:S05]  /*11190*/  HADD2.F32 R4, -RZ, R18.H0_H0 ;  /* 0x20000012ff047230 */ /* 0x000fca0000004100 */
[----:B------:R-:W-:-:S06]  /*111a0*/  FMUL.FTZ R4, R4, 1 ;  /* 0x3f80000004047820 */ /* 0x000fcc0000410000 */
[----:B------:R-:W0:Y:S02]  /*111b0*/  F2F.F64.F32 R4, R4 ;  /* 0x0000000400047310 */ /* 0x000e240000201800 */
[----:B0-----:R0:W-:Y:S01]  /*111c0*/  STG.E.64 desc[UR36][R8.64], R4 ;  /* 0x0000000408007986 */ /* 0x0011e2000c101b24 */
[----:B------:R-:W-:Y:S05]  /*111d0*/  BRA `(.L_x_3877) ;  /* 0x0000000800b87947 */ /* 0x000fea0003800000 */
.L_x_3872:
        /* <DEDUP_REMOVED lines=14> */
.L_x_3887:
        /* <DEDUP_REMOVED lines=17> */
.L_x_3890:
[----:B------:R-:W-:-:S04]  /*113d0*/  SHF.R.U32.HI R3, RZ, 0x18, R5 ;  /* 0x00000018ff037819 */ /* 0x000fc80000011605 */
[----:B------:R-:W-:-:S04]  /*113e0*/  LOP3.LUT R0, R0, 0x80, R3, 0xf8, !PT ;  /* 0x0000008000007812 */ /* 0x000fc800078ef803 */
[----:B------:R-:W-:-:S07]  /*113f0*/  PRMT R4, R0, 0x7610, R4 ;  /* 0x0000761000047816 */ /* 0x000fce0000000004 */
.L_x_3889:
[----:B------:R-:W-:Y:S05]  /*11400*/  BSYNC.RECONVERGENT B0 ;  /* 0x0000000000007941 */ /* 0x000fea0003800200 */
.L_x_3888:
[----:B------:R0:W-:Y:S01]  /*11410*/  STG.E.U8 desc[UR36][R8.64], R4 ;  /* 0x0000000408007986 */ /* 0x0001e2000c101124 */
[----:B------:R-:W-:Y:S05]  /*11420*/  BRA `(.L_x_3877) ;  /* 0x0000000800247947 */ /* 0x000fea0003800000 */
.L_x_3886:
        /* <DEDUP_REMOVED lines=17> */
.L_x_3893:
[----:B------:R-:W-:-:S04]  /*11540*/  SHF.R.U32.HI R3, RZ, 0x18, R5 ;  /* 0x00000018ff037819 */ /* 0x000fc80000011605 */
[----:B------:R-:W-:-:S04]  /*11550*/  LOP3.LUT R0, R0, 0x80, R3, 0xf8, !PT ;  /* 0x0000008000007812 */ /* 0x000fc800078ef803 */
[----:B------:R-:W-:-:S07]  /*11560*/  PRMT R4, R0, 0x7610, R4 ;  /* 0x0000761000047816 */ /* 0x000fce0000000004 */
.L_x_3892:
[----:B------:R-:W-:Y:S05]  /*11570*/  BSYNC.RECONVERGENT B0 ;  /* 0x0000000000007941 */ /* 0x000fea0003800200 */
.L_x_3891:
[----:B------:R0:W-:Y:S01]  /*11580*/  STG.E.U8 desc[UR36][R8.64], R4 ;  /* 0x0000000408007986 */ /* 0x0001e2000c101124 */
[----:B------:R-:W-:Y:S05]  /*11590*/  BRA `(.L_x_3877) ;  /* 0x0000000400c87947 */ /* 0x000fea0003800000 */
.L_x_3885:
        /* <DEDUP_REMOVED lines=22> */
.L_x_3895:
[----:B------:R-:W-:-:S06]  /*11700*/  HADD2.F32 R4, -RZ, R18.H0_H0 ;  /* 0x20000012ff047230 */ /* 0x000fcc0000004100 */
[----:B------:R-:W0:Y:S02]  /*11710*/  F2I.U64.TRUNC R4, R4 ;  /* 0x0000000400047311 */ /* 0x000e24000020d800 */
[----:B0-----:R0:W-:Y:S01]  /*11720*/  STG.E.64 desc[UR36][R8.64], R4 ;  /* 0x0000000408007986 */ /* 0x0011e2000c101b24 */
[----:B------:R-:W-:Y:S05]  /*11730*/  BRA `(.L_x_3877) ;  /* 0x0000000400607947 */ /* 0x000fea0003800000 */
.L_x_3894:
[----:B------:R-:W-:-:S04]  /*11740*/  HADD2.F32 R18, -RZ, R18.H0_H0 ;  /* 0x20000012ff127230 */ /* 0x000fc80000004100 */
[----:B------:R-:W0:Y:S02]  /*11750*/  F2I.FTZ.U32.TRUNC.NTZ R3, R18 ;  /* 0x0000001200037305 */ /* 0x000e24000021f000 */
[----:B0-----:R0:W-:Y:S01]  /*11760*/  STG.E desc[UR36][R8.64], R3 ;  /* 0x0000000308007986 */ /* 0x0011e2000c101924 */
[----:B------:R-:W-:Y:S05]  /*11770*/  BRA `(.L_x_3877) ;  /* 0x0000000400507947 */ /* 0x000fea0003800000 */
.L_x_3884:
        /* <DEDUP_REMOVED lines=13> */
.L_x_3897:
        /* <DEDUP_REMOVED lines=8> */
.L_x_3896:
[----:B------:R-:W-:-:S13]  /*118d0*/  ISETP.NE.AND P0, PT, R0, 0xf, PT ;  /* 0x0000000f0000780c */ /* 0x000fda0003f05270 */
[----:B------:R-:W-:Y:S05]  /*118e0*/  @!P0 BRA `(.L_x_3898) ;  /* 0x0000000000e88947 */ /* 0x000fea0003800000 */
[----:B------:R-:W-:-:S13]  /*118f0*/  ISETP.NE.AND P0, PT, R0, 0x17, PT ;  /* 0x000000170000780c */ /* 0x000fda0003f05270 */
[----:B------:R-:W-:Y:S05]  /*11900*/  @!P0 BRA `(.L_x_3899) ;  /* 0x0000000000908947 */ /* 0x000fea0003800000 */
[----:B------:R-:W-:-:S13]  /*11910*/  ISETP.NE.AND P0, PT, R0, 0x18, PT ;  /* 0x000000180000780c */ /* 0x000fda0003f05270 */
[----:B------:R-:W-:Y:S05]  /*11920*/  @!P0 BRA `(.L_x_3900) ;  /* 0x0000000000448947 */ /* 0x000fea0003800000 */
.L_x_3876:
        /* <DEDUP_REMOVED lines=16> */
.L_x_3901:
[----:B------:R-:W-:Y:S05]  /*11a30*/  BRA `(.L_x_3877) ;  /* 0x0000000000a07947 */ /* 0x000fea0003800000 */
.L_x_3900:
        /* <DEDUP_REMOVED lines=13> */
.L_x_3903:
[----:B------:R-:W-:Y:S05]  /*11b10*/  BSYNC.RECONVERGENT B0 ;  /* 0x0000000000007941 */ /* 0x000fea0003800200 */
.L_x_3902:
[----:B------:R-:W-:-:S05]  /*11b20*/  LOP3.LUT R3, R0, 0x80, R3, 0xf8, !PT ;  /* 0x0000008000037812 */ /* 0x000fca00078ef803 */
[----:B------:R0:W-:Y:S01]  /*11b30*/  STG.E.U8 desc[UR36][R8.64], R3 ;  /* 0x0000000308007986 */ /* 0x0001e2000c101124 */
[----:B------:R-:W-:Y:S05]  /*11b40*/  BRA `(.L_x_3877) ;  /* 0x00000000005c7947 */ /* 0x000fea0003800000 */
.L_x_3899:
        /* <DEDUP_REMOVED lines=12> */
.L_x_3905:
[----:B------:R-:W-:Y:S02]  /*11c10*/  ISETP.GT.U32.AND P0, PT, R4, 0x7f800000, PT ;  /* 0x7f8000000400780c */ /* 0x000fe40003f04070 */
[----:B------:R-:W-:-:S04]  /*11c20*/  MOV R0, 0x7f ;  /* 0x0000007f00007802 */ /* 0x000fc80000000f00 */
[----:B------:R-:W-:-:S07]  /*11c30*/  SEL R0, R0, 0x7c, P0 ;  /* 0x0000007c00007807 */ /* 0x000fce0000000000 */
.L_x_3906:
[----:B------:R-:W-:Y:S05]  /*11c40*/  BSYNC.RECONVERGENT B0 ;  /* 0x0000000000007941 */ /* 0x000fea0003800200 */
.L_x_3904:
[----:B------:R-:W-:-:S04]  /*11c50*/  SHF.R.U32.HI R3, RZ, 0x18, R3 ;  /* 0x00000018ff037819 */ /* 0x000fc80000011603 */
[----:B------:R-:W-:-:S05]  /*11c60*/  LOP3.LUT R3, R0, 0x80, R3, 0xf8, !PT ;  /* 0x0000008000037812 */ /* 0x000fca00078ef803 */
[----:B------:R0:W-:Y:S01]  /*11c70*/  STG.E.U8 desc[UR36][R8.64], R3 ;  /* 0x0000000308007986 */ /* 0x0001e2000c101124 */
[----:B------:R-:W-:Y:S05]  /*11c80*/  BRA `(.L_x_3877) ;  /* 0x00000000000c7947 */ /* 0x000fea0003800000 */
.L_x_3898:
[----:B------:R-:W-:-:S05]  /*11c90*/  HADD2.F32 R0, -RZ, R18.H0_H0 ;  /* 0x20000012ff007230 */ /* 0x000fca0000004100 */
[----:B------:R-:W-:-:S05]  /*11ca0*/  F2FP.BF16.F32.PACK_AB R0, RZ, R0 ;  /* 0x00000000ff00723e */ /* 0x000fca00000010ff */
[----:B------:R0:W-:Y:S02]  /*11cb0*/  STG.E.U16 desc[UR36][R8.64], R0 ;  /* 0x0000000008007986 */ /* 0x0001e4000c101524 */
.L_x_3877:
[----:B------:R-:W-:-:S07]  /*11cc0*/  VIADD R2, R2, 0x80 ;  /* 0x0000008002027836 */ /* 0x000fce0000000000 */
.L_x_3836:
[----:B------:R-:W-:Y:S05]  /*11cd0*/  BSYNC.RECONVERGENT B7 ;  /* 0x0000000000077941 */ /* 0x000fea0003800200 */
.L_x_3797:
        /* <DEDUP_REMOVED lines=8> */
[----:B0-----:R-:W-:-:S04]  /*11d60*/  IADD3 R2, P0, PT, R3, R4, RZ ;  /* 0x0000000403027210 */ /* 0x001fc80007f1e0ff */
[----:B------:R-:W-:-:S03]  /*11d70*/  IADD3.X R3, PT, PT, RZ, R5, RZ, P0, !PT ;  /* 0x00000005ff037210 */ /* 0x000fc600007fe4ff */
        /* <DEDUP_REMOVED lines=13> */
.L_x_3910:
[----:B------:R-:W-:-:S06]  /*11e50*/  HADD2.F32 R5, -RZ, R19.H0_H0 ;  /* 0x20000013ff057230 */ /* 0x000fcc0000004100 */
[----:B------:R-:W0:Y:S02]  /*11e60*/  F2I.S64.TRUNC R4, R5 ;  /* 0x0000000500047311 */ /* 0x000e24000020d900 */
[----:B0-----:R-:W-:Y:S01]  /*11e70*/  STG.E.U8 desc[UR36][R2.64], R4 ;  /* 0x0000000402007986 */ /* 0x001fe2000c101124 */
[----:B------:R-:W-:Y:S05]  /*11e80*/  EXIT ;  /* 0x000000000000794d */ /* 0x000fea0003800000 */
.L_x_3909:
        /* <DEDUP_REMOVED lines=10> */
.L_x_3913:
[----:B------:R-:W-:-:S06]  /*11f30*/  HADD2.F32 R19, -RZ, R19.H0_H0 ;  /* 0x20000013ff137230 */ /* 0x000fcc0000004100 */
[----:B------:R-:W0:Y:S02]  /*11f40*/  F2I.FTZ.TRUNC.NTZ R19, R19 ;  /* 0x0000001300137305 */ /* 0x000e24000021f100 */
[----:B0-----:R-:W-:Y:S01]  /*11f50*/  STG.E desc[UR36][R2.64], R19 ;  /* 0x0000001302007986 */ /* 0x001fe2000c101924 */
[----:B------:R-:W-:Y:S05]  /*11f60*/  EXIT ;  /* 0x000000000000794d */ /* 0x000fea0003800000 */
.L_x_3912:
[----:B------:R-:W-:-:S06]  /*11f70*/  HADD2.F32 R19, -RZ, R19.H0_H0 ;  /* 0x20000013ff137230 */ /* 0x000fcc0000004100 */
[----:B------:R-:W0:Y:S02]  /*11f80*/  F2I.FTZ.TRUNC.NTZ R19, R19 ;  /* 0x0000001300137305 */ /* 0x000e24000021f100 */
[----:B0-----:R-:W-:Y:S01]  /*11f90*/  STG.E.U16 desc[UR36][R2.64], R19 ;  /* 0x0000001302007986 */ /* 0x001fe2000c101524 */
[----:B------:R-:W-:Y:S05]  /*11fa0*/  EXIT ;  /* 0x000000000000794d */ /* 0x000fea0003800000 */
.L_x_3908:
        /* <DEDUP_REMOVED lines=9> */
.L_x_3915:
[----:B------:R-:W-:Y:S01]  /*12040*/  STG.E.U16 desc[UR36][R2.64], R19 ;  /* 0x0000001302007986 */ /* 0x000fe2000c101524 */
[----:B------:R-:W-:Y:S05]  /*12050*/  EXIT ;  /* 0x000000000000794d */ /* 0x000fea0003800000 */
.L_x_3914:
        /* <DEDUP_REMOVED lines=8> */
[----:B------:R-:W-:Y:S01]  /*120e0*/  STG.E.64 desc[UR36][R2.64], R18 ;  /* 0x0000001202007986 */ /* 0x000fe2000c101b24 */
[----:B------:R-:W-:Y:S05]  /*120f0*/  EXIT ;  /* 0x000000000000794d */ /* 0x000fea0003800000 */
.L_x_3917:
[----:B------:R-:W-:Y:S01]  /*12100*/  STG.E desc[UR36][R2.64], R19 ;  /* 0x0000001302007986 */ /* 0x000fe2000c101924 */
[----:B------:R-:W-:Y:S05]  /*12110*/  EXIT ;  /* 0x000000000000794d */ /* 0x000fea0003800000 */
.L_x_3916:
[----:B------:R-:W-:-:S05]  /*12120*/  HADD2.F32 R4, -RZ, R19.H0_H0 ;  /* 0x20000013ff047230 */ /* 0x000fca0000004100 */
[----:B------:R-:W-:-:S06]  /*12130*/  FMUL.FTZ R4, R4, 1 ;  /* 0x3f80000004047820 */ /* 0x000fcc0000410000 */
[----:B------:R-:W0:Y:S02]  /*12140*/  F2F.F64.F32 R4, R4 ;  /* 0x0000000400047310 */ /* 0x000e240000201800 */
[----:B0-----:R-:W-:Y:S01]  /*12150*/  STG.E.64 desc[UR36][R2.64], R4 ;  /* 0x0000000402007986 */ /* 0x001fe2000c101b24 */
[----:B------:R-:W-:Y:S05]  /*12160*/  EXIT ;  /* 0x000000000000794d */ /* 0x000fea0003800000 */
.L_x_3907:
        /* <DEDUP_REMOVED lines=14> */
.L_x_3921:
        /* <DEDUP_REMOVED lines=18> */
.L_x_3924:
[----:B------:R-:W-:-:S04]  /*12370*/  SHF.R.U32.HI R5, RZ, 0x18, R5 ;  /* 0x00000018ff057819 */ /* 0x000fc80000011605 */
[----:B------:R-:W-:-:S07]  /*12380*/  LOP3.LUT R0, R0, 0x80, R5, 0xf8, !PT ;  /* 0x0000008000007812 */ /* 0x000fce00078ef805 */
.L_x_3923:
[----:B------:R-:W-:Y:S05]  /*12390*/  BSYNC.RECONVERGENT B0 ;  /* 0x0000000000007941 */ /* 0x000fea0003800200 */
.L_x_3922:
[----:B------:R-:W-:Y:S01]  /*123a0*/  STG.E.U8 desc[UR36][R2.64], R0 ;  /* 0x0000000002007986 */ /* 0x000fe2000c101124 */
[----:B------:R-:W-:Y:S05]  /*123b0*/  EXIT ;  /* 0x000000000000794d */ /* 0x000fea0003800000 */
.L_x_3920:
        /* <DEDUP_REMOVED lines=18> */
.L_x_3927:
[----:B------:R-:W-:-:S04]  /*124e0*/  SHF.R.U32.HI R5, RZ, 0x18, R5 ;  /* 0x00000018ff057819 */ /* 0x000fc80000011605 */
[----:B------:R-:W-:-:S07]  /*124f0*/  LOP3.LUT R0, R0, 0x80, R5, 0xf8, !PT ;  /* 0x0000008000007812 */ /* 0x000fce00078ef805 */
.L_x_3926:
[----:B------:R-:W-:Y:S05]  /*12500*/  BSYNC.RECONVERGENT B0 ;  /* 0x0000000000007941 */ /* 0x000fea0003800200 */
.L_x_3925:
[----:B------:R-:W-:Y:S01]  /*12510*/  STG.E.U8 desc[UR36][R2.64], R0 ;  /* 0x0000000002007986 */ /* 0x000fe2000c101124 */
[----:B------:R-:W-:Y:S05]  /*12520*/  EXIT ;  /* 0x000000000000794d */ /* 0x000fea0003800000 */
.L_x_3919:
        /* <DEDUP_REMOVED lines=20> */
[----:B------:R-:W-:Y:S01]  /*12670*/  STG.E.U8 desc[UR36][R2.64], R5 ;  /* 0x0000000502007986 */ /* 0x000fe2000c101124 */
[----:B------:R-:W-:Y:S05]  /*12680*/  EXIT ;  /* 0x000000000000794d */ /* 0x000fea0003800000 */
.L_x_3929:
[----:B------:R-:W-:-:S06]  /*12690*/  HADD2.F32 R4, -RZ, R19.H0_H0 ;  /* 0x20000013ff047230 */ /* 0x000fcc0000004100 */
[----:B------:R-:W0:Y:S02]  /*126a0*/  F2I.U64.TRUNC R4, R4 ;  /* 0x0000000400047311 */ /* 0x000e24000020d800 */
[----:B0-----:R-:W-:Y:S01]  /*126b0*/  STG.E.64 desc[UR36][R2.64], R4 ;  /* 0x0000000402007986 */ /* 0x001fe2000c101b24 */
[----:B------:R-:W-:Y:S05]  /*126c0*/  EXIT ;  /* 0x000000000000794d */ /* 0x000fea0003800000 */
.L_x_3928:
[----:B------:R-:W-:-:S06]  /*126d0*/  HADD2.F32 R19, -RZ, R19.H0_H0 ;  /* 0x20000013ff137230 */ /* 0x000fcc0000004100 */
[----:B------:R-:W0:Y:S02]  /*126e0*/  F2I.FTZ.U32.TRUNC.NTZ R19, R19 ;  /* 0x0000001300137305 */ /* 0x000e24000021f000 */
[----:B0-----:R-:W-:Y:S01]  /*126f0*/  STG.E desc[UR36][R2.64], R19 ;  /* 0x0000001302007986 */ /* 0x001fe2000c101924 */
[----:B------:R-:W-:Y:S05]  /*12700*/  EXIT ;  /* 0x000000000000794d */ /* 0x000fea0003800000 */
.L_x_3918:
        /* <DEDUP_REMOVED lines=11> */
[----:B------:R-:W-:Y:S01]  /*127c0*/  STG.E.U8 desc[UR36][R2.64], R5 ;  /* 0x0000000502007986 */ /* 0x000fe2000c101124 */
[----:B------:R-:W-:Y:S05]  /*127d0*/  EXIT ;  /* 0x000000000000794d */ /* 0x000fea0003800000 */
.L_x_3931:
        /* <DEDUP_REMOVED lines=8> */
.L_x_3930:
[----:B------:R-:W-:-:S13]  /*12860*/  ISETP.NE.AND P0, PT, R0, 0xf, PT ;  /* 0x0000000f0000780c */ /* 0x000fda0003f05270 */
[----:B------:R-:W-:Y:S05]  /*12870*/  @!P0 BRA `(.L_x_3932) ;  /* 0x0000000000e88947 */ /* 0x000fea0003800000 */
[----:B------:R-:W-:-:S13]  /*12880*/  ISETP.NE.AND P0, PT, R0, 0x17, PT ;  /* 0x000000170000780c */ /* 0x000fda0003f05270 */
[----:B------:R-:W-:Y:S05]  /*12890*/  @!P0 BRA `(.L_x_3933) ;  /* 0x0000000000908947 */ /* 0x000fea0003800000 */
[----:B------:R-:W-:-:S13]  /*128a0*/  ISETP.NE.AND P0, PT, R0, 0x18, PT ;  /* 0x000000180000780c */ /* 0x000fda0003f05270 */
[----:B------:R-:W-:Y:S05]  /*128b0*/  @!P0 BRA `(.L_x_3934) ;  /* 0x0000000000448947 */ /* 0x000fea0003800000 */
.L_x_3911:
[----:B------:R-:W-:Y:S01]  /*128c0*/  MOV R0, 0x0 ;  /* 0x0000000000007802 */ /* 0x000fe20000000f00 */
[----:B------:R-:W0:Y:S01]  /*128d0*/  LDCU.64 UR4, c[0x4][0x158] ;  /* 0x01002b00ff0477ac */ /* 0x000e220008000a00 */
[----:B------:R-:W-:Y:S02]  /*128e0*/  HFMA2 R8, -RZ, RZ, 0, 6.020069122314453125e-06 ;  /* 0x00000065ff087431 */ /* 0x000fe400000001ff */
        /* <DEDUP_REMOVED lines=13> */
.L_x_3935:
[----:B------:R-:W-:Y:S05]  /*129c0*/  EXIT ;  /* 0x000000000000794d */ /* 0x000fea0003800000 */
.L_x_3934:
[----:B------:R-:W-:Y:S01]  /*129d0*/  HADD2.F32 R19, -RZ, R19.H0_H0 ;  /* 0x20000013ff137230 */ /* 0x000fe20000004100 */
[----:B------:R-:W-:Y:S01]  /*129e0*/  BSSY.RECONVERGENT B0, `(.L_x_3936) ;  /* 0x000000c000007945 */ /* 0x000fe20003800200 */
[----:B------:R-:W-:-:S03]  /*129f0*/  MOV R0, 0x7f ;  /* 0x0000007f00007802 */ /* 0x000fc60000000f00 */
        /* <DEDUP_REMOVED lines=10> */
.L_x_3937:
[----:B------:R-:W-:Y:S05]  /*12aa0*/  BSYNC.RECONVERGENT B0 ;  /* 0x0000000000007941 */ /* 0x000fea0003800200 */
.L_x_3936:
[----:B------:R-:W-:-:S05]  /*12ab0*/  LOP3.LUT R5, R0, 0x80, R5, 0xf8, !PT ;  /* 0x0000008000057812 */ /* 0x000fca00078ef805 */
[----:B------:R-:W-:Y:S01]  /*12ac0*/  STG.E.U8 desc[UR36][R2.64], R5 ;  /* 0x0000000502007986 */ /* 0x000fe2000c101124 */
[----:B------:R-:W-:Y:S05]  /*12ad0*/  EXIT ;  /* 0x000000000000794d */ /* 0x000fea0003800000 */
.L_x_3933:
        /* <DEDUP_REMOVED lines=12> */
.L_x_3939:
[----:B------:R-:W-:Y:S01]  /*12ba0*/  IMAD.MOV.U32 R0, RZ, RZ, 0x7f ;  /* 0x0000007fff007424 */ /* 0x000fe200078e00ff */
[----:B------:R-:W-:-:S04]  /*12bb0*/  ISETP.GT.U32.AND P0, PT, R4, 0x7f800000, PT ;  /* 0x7f8000000400780c */ /* 0x000fc80003f04070 */
[----:B------:R-:W-:-:S09]  /*12bc0*/  SEL R0, R0, 0x7c, P0 ;  /* 0x0000007c00007807 */ /* 0x000fd20000000000 */
.L_x_3940:
[----:B------:R-:W-:Y:S05]  /*12bd0*/  BSYNC.RECONVERGENT B0 ;  /* 0x0000000000007941 */ /* 0x000fea0003800200 */
.L_x_3938:
[----:B------:R-:W-:-:S04]  /*12be0*/  SHF.R.U32.HI R5, RZ, 0x18, R5 ;  /* 0x00000018ff057819 */ /* 0x000fc80000011605 */
[----:B------:R-:W-:-:S05]  /*12bf0*/  LOP3.LUT R5, R0, 0x80, R5, 0xf8, !PT ;  /* 0x0000008000057812 */ /* 0x000fca00078ef805 */
[----:B------:R-:W-:Y:S01]  /*12c00*/  STG.E.U8 desc[UR36][R2.64], R5 ;  /* 0x0000000502007986 */ /* 0x000fe2000c101124 */
[----:B------:R-:W-:Y:S05]  /*12c10*/  EXIT ;  /* 0x000000000000794d */ /* 0x000fea0003800000 */
.L_x_3932:
[----:B------:R-:W-:-:S05]  /*12c20*/  HADD2.F32 R0, -RZ, R19.H0_H0 ;  /* 0x20000013ff007230 */ /* 0x000fca0000004100 */
[----:B------:R-:W-:-:S05]  /*12c30*/  F2FP.BF16.F32.PACK_AB R0, RZ, R0 ;  /* 0x00000000ff00723e */ /* 0x000fca00000010ff */
[----:B------:R-:W-:Y:S01]  /*12c40*/  STG.E.U16 desc[UR36][R2.64], R0 ;  /* 0x0000000002007986 */ /* 0x000fe2000c101524 */
[----:B------:R-:W-:Y:S05]  /*12c50*/  EXIT ;  /* 0x000000000000794d */ /* 0x000fea0003800000 */
        .weak           $__internal_8_$__cuda_sm3x_div_rn_ftz_f32_slowpath
        .type           $__internal_8_$__cuda_sm3x_div_rn_ftz_f32_slowpath,@function
        .size           $__internal_8_$__cuda_sm3x_div_rn_ftz_f32_slowpath,(.L_x_18516 - $__internal_8_$__cuda_sm3x_div_rn_ftz_f32_slowpath)
$__internal_8_$__cuda_sm3x_div_rn_ftz_f32_slowpath:
[----:B------:R-:W-:Y:S01]  /*12c60*/  SHF.R.U32.HI R8, RZ, 0x17, R7 ;  /* 0x00000017ff087819 */ /* 0x000fe20000011607 */
[----:B------:R-:W-:Y:S01]  /*12c70*/  BSSY.RECONVERGENT B0, `(.L_x_3941) ;  /* 0x0000046000007945 */ /* 0x000fe20003800200 */
[----:B------:R-:W-:-:S03]  /*12c80*/  SHF.R.U32.HI R14, RZ, 0x17, R0 ;  /* 0x00000017ff0e7819 */ /* 0x000fc60000011600 */
[----:B------:R-:W-:Y:S01]  /*12c90*/  BSSY.RELIABLE B1, `(.L_x_3942) ;  /* 0x000001d000017945 */ /* 0x000fe20003800100 */
[----:B------:R-:W-:Y:S02]  /*12ca0*/  LOP3.LUT R8, R8, 0xff, RZ, 0xc0, !PT ;  /* 0x000000ff08087812 */ /* 0x000fe400078ec0ff */
[----:B------:R-:W-:-:S03]  /*12cb0*/  LOP3.LUT R14, R14, 0xff, RZ, 0xc0, !PT ;  /* 0x000000ff0e0e7812 */ /* 0x000fc600078ec0ff */
[----:B------:R-:W-:Y:S01]  /*12cc0*/  VIADD R15, R8, 0xffffffff ;  /* 0xffffffff080f7836 */ /* 0x000fe20000000000 */
[----:B------:R-:W-:-:S04]  /*12cd0*/  IADD3 R20, PT, PT, R14, -0x1, RZ ;  /* 0xffffffff0e147810 */ /* 0x000fc80007ffe0ff */
        /* <DEDUP_REMOVED lines=24> */
.L_x_3943:
[----:B------:R-:W-:Y:S05]  /*12e60*/  BSYNC.RELIABLE B1 ;  /* 0x0000000000017941 */ /* 0x000fea0003800100 */
.L_x_3942:
[----:B------:R-:W-:Y:S01]  /*12e70*/  VIADD R20, R8, 0xffffff81 ;  /* 0xffffff8108147836 */ /* 0x000fe20000000000 */
[----:B------:R-:W-:Y:S01]  /*12e80*/  BSSY.RECONVERGENT B1, `(.L_x_3948) ;  /* 0x000001b000017945 */ /* 0x000fe20003800200 */
[----:B------:R-:W-:Y:S02]  /*12e90*/  VIADD R15, R14, 0xffffff81 ;  /* 0xffffff810e0f7836 */ /* 0x000fe40000000000 */
[----:B------:R-:W-:Y:S02]  /*12ea0*/  IMAD R7, R20, -0x800000, R7 ;  /* 0xff80000014077824 */ /* 0x000fe400078e0207 */
[----:B------:R-:W-:Y:S02]  /*12eb0*/  IMAD R0, R15, -0x800000, R0 ;  /* 0xff8000000f007824 */ /* 0x000fe400078e0200 */
[----:B------:R0:W1:Y:S02]  /*12ec0*/  MUFU.RCP R8, R7 ;  /* 0x0000000700087308 */ /* 0x0000640000001000 */
[----:B0-----:R-:W-:-:S04]  /*12ed0*/  FADD.FTZ R7, -R7, -RZ ;  /* 0x800000ff07077221 */ /* 0x001fc80000010100 */
[----:B-1----:R-:W-:-:S04]  /*12ee0*/  FFMA R14, R8, R7, 1 ;  /* 0x3f800000080e7423 */ /* 0x002fc80000000007 */
[----:B------:R-:W-:-:S04]  /*12ef0*/  FFMA R8, R8, R14, R8 ;  /* 0x0000000e08087223 */ /* 0x000fc80000000008 */
[----:B------:R-:W-:-:S04]  /*12f00*/  FFMA R14, R0, R8, RZ ;  /* 0x00000008000e7223 */ /* 0x000fc800000000ff */
[----:B------:R-:W-:-:S04]  /*12f10*/  FFMA R21, R7, R14, R0 ;  /* 0x0000000e07157223 */ /* 0x000fc80000000000 */
[----:B------:R-:W-:-:S04]  /*12f20*/  FFMA R14, R8, R21, R14 ;  /* 0x00000015080e7223 */ /* 0x000fc8000000000e */
[----:B------:R-:W-:-:S04]  /*12f30*/  FFMA R0, R7, R14, R0 ;  /* 0x0000000e07007223 */ /* 0x000fc80000000000 */
[----:B------:R-:W-:Y:S01]  /*12f40*/  FFMA.FTZ R0, R8, R0, R14 ;  /* 0x0000000008007223 */ /* 0x000fe2000001000e */
[----:B------:R-:W-:-:S04]  /*12f50*/  IADD3 R8, PT, PT, R15, -R20, RZ ;  /* 0x800000140f087210 */ /* 0x000fc80007ffe0ff */
[----:B------:R-:W-:-:S04]  /*12f60*/  SHF.R.U32.HI R7, RZ, 0x17, R0 ;  /* 0x00000017ff077819 */ /* 0x000fc80000011600 */
[----:B------:R-:W-:-:S05]  /*12f70*/  LOP3.LUT R7, R7, 0xff, RZ, 0xc0, !PT ;  /* 0x000000ff07077812 */ /* 0x000fca00078ec0ff */
[----:B------:R-:W-:-:S04]  /*12f80*/  IMAD.IADD R7, R7, 0x1, R8 ;  /* 0x0000000107077824 */ /* 0x000fc800078e0208 */
[----:B------:R-:W-:-:S05]  /*12f90*/  VIADD R14, R7, 0xffffffff ;  /* 0xffffffff070e7836 */ /* 0x000fca0000000000 */
        /* <DEDUP_REMOVED lines=8> */
.L_x_3949:
[----:B------:R-:W-:-:S07]  /*13020*/  LEA R0, R8, R0, 0x17 ;  /* 0x0000000008007211 */ /* 0x000fce00078eb8ff */
.L_x_3950:
[----:B------:R-:W-:Y:S05]  /*13030*/  BSYNC.RECONVERGENT B1 ;  /* 0x0000000000017941 */ /* 0x000fea0003800200 */
.L_x_3948:
[----:B------:R-:W-:Y:S05]  /*13040*/  BRA `(.L_x_3951) ;  /* 0x0000000000207947 */ /* 0x000fea0003800000 */
.L_x_3947:
[----:B------:R-:W-:-:S04]  /*13050*/  LOP3.LUT R0, R7, 0x80000000, R0, 0x48, !PT ;  /* 0x8000000007007812 */ /* 0x000fc800078e4800 */
[----:B------:R-:W-:Y:S01]  /*13060*/  LOP3.LUT R0, R0, 0x7f800000, RZ, 0xfc, !PT ;  /* 0x7f80000000007812 */ /* 0x000fe200078efcff */
[----:B------:R-:W-:Y:S06]  /*13070*/  BRA `(.L_x_3951) ;  /* 0x0000000000147947 */ /* 0x000fec0003800000 */
.L_x_3946:
[----:B------:R-:W-:Y:S01]  /*13080*/  LOP3.LUT R0, R7, 0x80000000, R0, 0x48, !PT ;  /* 0x8000000007007812 */ /* 0x000fe200078e4800 */
[----:B------:R-:W-:Y:S06]  /*13090*/  BRA `(.L_x_3951) ;  /* 0x00000000000c7947 */ /* 0x000fec0003800000 */
.L_x_3945:
[----:B------:R-:W0:Y:S01]  /*130a0*/  MUFU.RSQ R0, -QNAN ;  /* 0xffc0000000007908 */ /* 0x000e220000001400 */
[----:B------:R-:W-:Y:S05]  /*130b0*/  BRA `(.L_x_3951) ;  /* 0x0000000000047947 */ /* 0x000fea0003800000 */
.L_x_3944:
[----:B------:R-:W-:-:S07]  /*130c0*/  FADD.FTZ R0, R0, R7 ;  /* 0x0000000700007221 */ /* 0x000fce0000010000 */
.L_x_3951:
[----:B------:R-:W-:Y:S05]  /*130d0*/  BSYNC.RECONVERGENT B0 ;  /* 0x0000000000007941 */ /* 0x000fea0003800200 */
.L_x_3941:
[----:B------:R-:W-:-:S04]  /*130e0*/  IMAD.MOV.U32 R7, RZ, RZ, 0x0 ;  /* 0x00000000ff077424 */ /* 0x000fc800078e00ff */
[----:B0-----:R-:W-:Y:S05]  /*130f0*/  RET.REL.NODEC R6 `(_ZN2at6native27unrolled_elementwise_kernelIZZZNS0_17asinh_kernel_cudaERNS_18TensorIteratorBaseEENKUlvE_clEvENKUlvE1_clEvEUlN3c107complexINS6_4HalfEEEE_St5arrayIPcLm2EELi4E23TrivialOffsetCalculatorILi1EjESF_NS0_6memory12LoadWithCastILi1EEENSG_13StoreWithCastILi1EEEEEviT_T0_T2_T3_T4_T5_) ;  /* 0xfffffecc06c07950 */ /* 0x001fea0003c3ffff */
.L_x_3952:
        /* <DEDUP_REMOVED lines=16> */
.L_x_18516:


//--------------------- .text._ZN2at6native18elementwise_kernelILi128ELi2EZNS0_22gpu_kernel_impl_nocastIZZZNS0_17asinh_kernel_cudaERNS_18TensorIteratorBaseEENKUlvE_clEvENKUlvE1_clEvEUlN3c107complexINS7_4HalfEEEE_EEvS4_RKT_EUliE_EEviT1_ --------------------------
	.section	.text._ZN2at6native18elementwise_kernelILi128ELi2EZNS0_22gpu_kernel_impl_nocastIZZZNS0_17asinh_kernel_cudaERNS_18TensorIteratorBaseEENKUlvE_clEvENKUlvE1_clEvEUlN3c107complexINS7_4HalfEEEE_EEvS4_RKT_EUliE_EEviT1_,"ax",@progbits
	.align	128
        .global         _ZN2at6native18elementwise_kernelILi128ELi2EZNS0_22gpu_kernel_impl_nocastIZZZNS0_17asinh_kernel_cudaERNS_18TensorIteratorBaseEENKUlvE_clEvENKUlvE1_clEvEUlN3c107complexINS7_4HalfEEEE_EEvS4_RKT_EUliE_EEviT1_
        .type           _ZN2at6native18elementwise_kernelILi128ELi2EZNS0_22gpu_kernel_impl_nocastIZZZNS0_17asinh_kernel_cudaERNS_18TensorIteratorBaseEENKUlvE_clEvENKUlvE1_clEvEUlN3c107complexINS7_4HalfEEEE_EEvS4_RKT_EUliE_EEviT1_,@function
        .size           _ZN2at6native18elementwise_kernelILi128ELi2EZNS0_22gpu_kernel_impl_nocastIZZZNS0_17asinh_kernel_cudaERNS_18TensorIteratorBaseEENKUlvE_clEvENKUlvE1_clEvEUlN3c107complexINS7_4HalfEEEE_EEvS4_RKT_EUliE_EEviT1_,(.L_x_18517 - _ZN2at6native18elementwise_kernelILi128ELi2EZNS0_22gpu_kernel_impl_nocastIZZZNS0_17asinh_kernel_cudaERNS_18TensorIteratorBaseEENKUlvE_clEvENKUlvE1_clEvEUlN3c107complexINS7_4HalfEEEE_EEvS4_RKT_EUliE_EEviT1_)
        .other          _ZN2at6native18elementwise_kernelILi128ELi2EZNS0_22gpu_kernel_impl_nocastIZZZNS0_17asinh_kernel_cudaERNS_18TensorIteratorBaseEENKUlvE_clEvENKUlvE1_clEvEUlN3c107complexINS7_4HalfEEEE_EEvS4_RKT_EUliE_EEviT1_,@"STO_CUDA_ENTRY STV_DEFAULT"
_ZN2at6native18elementwise_kernelILi128ELi2EZNS0_22gpu_kernel_impl_nocastIZZZNS0_17asinh_kernel_cudaERNS_18TensorIteratorBaseEENKUlvE_clEvENKUlvE1_clEvEUlN3c107complexINS7_4HalfEEEE_EEvS4_RKT_EUliE_EEviT1_:
.text._ZN2at6native18elementwise_kernelILi128ELi2EZNS0_22gpu_kernel_impl_nocastIZZZNS0_17asinh_kernel_cudaERNS_18TensorIteratorBaseEENKUlvE_clEvENKUlvE1_clEvEUlN3c107complexINS7_4HalfEEEE_EEvS4_RKT_EUliE_EEviT1_:
[----:B------:R-:W-:Y:S01]  /*0000*/  LDC R1, c[0x0][0x37c] ;  /* 0x0000df00ff017b82 */ /* 0x000fe20000000800 */
[----:B------:R-:W0:Y:S07]  /*0010*/  S2R R11, SR_TID.X ;  /* 0x00000000000b7919 */ /* 0x000e2e0000002100 */
[----:B------:R-:W1:Y:S01]  /*0020*/  S2UR UR4, SR_CTAID.X ;  /* 0x00000000000479c3 */ /* 0x000e620000002500 */
[----:B------:R-:W2:Y:S01]  /*0030*/  LDCU UR5, c[0x0][0x380] ;  /* 0x00007000ff0577ac */ /* 0x000ea20008000800 */
[----:B------:R-:W-:Y:S01]  /*0040*/  BSSY.RECONVERGENT B2, `(.L_x_3953) ;  /* 0x00003bf000027945 */ /* 0x000fe20003800200 */
[----:B------:R-:W3:Y:S05]  /*0050*/  LDCU.64 UR6, c[0x0][0x358] ;  /* 0x00006b00ff0677ac */ /* 0x000eea0008000a00 */
[----:B------:R-:W4:Y:S01]  /*0060*/  LDC R0, c[0x0][0x388] ;  /* 0x0000e200ff007b82 */ /* 0x000f220000000800 */
[----:B-1----:R-:W-:-:S06]  /*0070*/  USHF.L.U32 UR4, UR4, 0x8, URZ ;  /* 0x0000000804047899 */ /* 0x002fcc00080006ff */
[----:B0-----:R-:W-:Y:S02]  /*0080*/  LOP3.LUT R11, R11, UR4, RZ, 0xfc, !PT ;  /* 0x000000040b0b7c12 */ /* 0x001fe4000f8efcff */
[----:B----4-:R-:W-:Y:S02]  /*0090*/  IADD3 R9, PT, PT, R0, -0x1, RZ ;  /* 0xffffffff00097810 */ /* 0x010fe40007ffe0ff */
[----:B--2---:R-:W-:Y:S02]  /*00a0*/  ISETP.GE.AND P0, PT, R11, UR5, PT ;  /* 0x000000050b007c0c */ /* 0x004fe4000bf06270 */
[----:B------:R-:W-:-:S04]  /*00b0*/  VIMNMX.U32 R8, PT, PT, R9, 0x18, PT ;  /* 0x0000001809087848 */ /* 0x000fc80003fe0000 */
[----:B------:R-:W-:-:S07]  /*00c0*/  IADD3 R8, PT, PT, R8, 0x1, RZ ;  /* 0x0000000108087810 */ /* 0x000fce0007ffe0ff */
[----:B---3--:R-:W-:Y:S05]  /*00d0*/  @P0 BRA `(.L_x_3954) ;  /* 0x0000003800d40947 */ /* 0x008fea0003800000 */
[----:B------:R-:W-:Y:S01]  /*00e0*/  ISETP.NE.AND P0, PT, R0, RZ, PT ;  /* 0x000000ff0000720c */ /* 0x000fe20003f05270 */
[----:B------:R-:W-:Y:S01]  /*00f0*/  HFMA2 R0, -RZ, RZ, 0, 0 ;  /* 0x00000000ff007431 */ /* 0x000fe200000001ff */
[----:B------:R-:W-:-:S11]  /*0100*/  MOV R7, RZ ;  /* 0x000000ff00077202 */ /* 0x000fd60000000f00 */
[----:B------:R-:W-:Y:S05]  /*0110*/  @!P0 BRA `(.L_x_3955) ;  /* 0x0000001000a48947 */ /* 0x000fea0003800000 */
[----:B------:R-:W0:Y:S01]  /*0120*/  LDCU.64 UR4, c[0x0][0x390] ;  /* 0x00007200ff0477ac */ /* 0x000e220008000a00 */
[----:B------:R-:W-:Y:S02]  /*0130*/  MOV R10, RZ ;  /* 0x000000ff000a7202 */ /* 0x000fe40000000f00 */
[----:B------:R-:W-:Y:S01]  /*0140*/  ISETP.NE.AND P0, PT, R9, RZ, PT ;  /* 0x000000ff0900720c */ /* 0x000fe20003f05270 */
[----:B------:R-:W1:Y:S01]  /*0150*/  LDCU UR8, c[0x0][0x38c] ;  /* 0x00007180ff0877ac */ /* 0x000e620008000800 */
        /* <DEDUP_REMOVED lines=283> */
[----:B------:R-:W3:Y:S01]  /*1310*/  @P0 LDC.64 R4, c[0x0][0x578] ;  /* 0x00015e00ff040b82 */ /* 0x000ee20000000a00 */
[----:B--2---:R-:W-:-:S05]  /*1320*/  @P0 IMAD.HI.U32 R2, R13, R16, R12 ;  /* 0x000000100d020227 */ /* 0x004fca00078e000c */
[----:B------:R-:W-:Y:S01]  /*1330*/  @P0 SHF.R.U32.HI R6, RZ, R17, R2 ;  /* 0x00000011ff060219 */ /* 0x000fe20000011602 */
[----:B------:R-:W-:-:S03]  /*1340*/  IMAD R2, R15, UR8, R3 ;  /* 0x000000080f027c24 */ /* 0x000fc6000f8e0203 */
[----:B------:R-:W-:Y:S01]  /*1350*/  @P0 IADD3 R12, PT, PT, -R6, RZ, RZ ;  /* 0x000000ff060c0210 */ /* 0x000fe20007ffe1ff */
[C---:B-1----:R-:W-:Y:S02]  /*1360*/  IMAD R7, R2.reuse, UR4, R7 ;  /* 0x0000000402077c24 */ /* 0x042fe4000f8e0207 */
[----:B------:R-:W-:Y:S02]  /*1370*/  IMAD R0, R2, UR5, R0 ;  /* 0x0000000502007c24 */ /* 0x000fe4000f8e0200 */
[----:B0-----:R-:W-:-:S04]  /*1380*/  @P0 IMAD R12, R12, R19, R13 ;  /* 0x000000130c0c0224 */ /* 0x001fc800078e020d */
[C---:B---3--:R-:W-:Y:S02]  /*1390*/  @P0 IMAD R7, R12.reuse, R4, R7 ;  /* 0x000000040c070224 */ /* 0x048fe400078e0207 */
[----:B------:R-:W-:-:S07]  /*13a0*/  @P0 IMAD R0, R12, R5, R0 ;  /* 0x000000050c000224 */ /* 0x000fce00078e0200 */
.L_x_3955:
[----:B------:R-:W0:Y:S02]  /*13b0*/  LDCU.64 UR4, c[0x0][0x588] ;  /* 0x0000b100ff0477ac */ /* 0x000e240008000a00 */
[----:B0-----:R-:W-:-:S04]  /*13c0*/  IADD3 R4, P0, PT, R0, UR4, RZ ;  /* 0x0000000400047c10 */ /* 0x001fc8000ff1e0ff */
[----:B------:R-:W-:-:S05]  /*13d0*/  IADD3.X R5, PT, PT, RZ, UR5, RZ, P0, !PT ;  /* 0x00000005ff057c10 */ /* 0x000fca00087fe4ff */
[----:B------:R-:W2:Y:S01]  /*13e0*/  LDG.E R4, desc[UR6][R4.64] ;  /* 0x0000000604047981 */ /* 0x000ea2000c1e1900 */
[----:B------:R-:W-:Y:S01]  /*13f0*/  BSSY.RECONVERGENT B1, `(.L_x_3956) ;  /* 0x000027d000017945 */ /* 0x000fe20003800200 */
[--C-:B--2---:R-:W-:Y:S02]  /*1400*/  HADD2.F32 R13, -RZ, R4.reuse.H0_H0 ;  /* 0x20000004ff0d7230 */ /* 0x104fe40000004100 */
        /* <DEDUP_REMOVED lines=21> */
.L_x_3957:
        /* <DEDUP_REMOVED lines=25> */
[----:B------:R-:W-:-:S03]  /*16f0*/  HFMA2 R5, -RZ, RZ, 1.875, 0 ;  /* 0x3f800000ff057431 */ /* 0x000fc600000001ff */
        /* <DEDUP_REMOVED lines=17> */
[----:B------:R-:W-:Y:S05]  /*1810*/  CALL.REL.NOINC `($__internal_9_$__cuda_sm3x_div_rn_ftz_f32_slowpath) ;  /* 0x0000006000207944 */ /* 0x000fea0003c00000 */
.L_x_3964:
[----:B------:R-:W-:Y:S05]  /*1820*/  BSYNC.RECONVERGENT B5 ;  /* 0x0000000000057941 */ /* 0x000fea0003800200 */
.L_x_3963:
[----:B------:R-:W-:Y:S01]  /*1830*/  MOV R3, 0x3b33710b ;  /* 0x3b33710b00037802 */ /* 0x000fe20000000f00 */
        /* <DEDUP_REMOVED lines=21> */
.L_x_3962:
        /* <DEDUP_REMOVED lines=30> */
[----:B------:R-:W-:Y:S05]  /*1b70*/  CALL.REL.NOINC `($__internal_9_$__cuda_sm3x_div_rn_ftz_f32_slowpath) ;  /* 0x0000005c00487944 */ /* 0x000fea0003c00000 */
[----:B------:R-:W-:-:S07]  /*1b80*/  MOV R2, R0 ;  /* 0x0000000000027202 */ /* 0x000fce0000000f00 */
.L_x_3968:
[----:B------:R-:W-:Y:S05]  /*1b90*/  BSYNC.RECONVERGENT B5 ;  /* 0x0000000000057941 */ /* 0x000fea0003800200 */
.L_x_3967:
        /* <DEDUP_REMOVED lines=22> */
.L_x_3966:
        /* <DEDUP_REMOVED lines=15> */
[----:B------:R-:W-:Y:S05]  /*1df0*/  CALL.REL.NOINC `($__internal_9_$__cuda_sm3x_div_rn_ftz_f32_slowpath) ;  /* 0x0000005800a87944 */ /* 0x000fea0003c00000 */
.L_x_3970:
[----:B------:R-:W-:Y:S05]  /*1e00*/  BSYNC.RECONVERGENT B5 ;  /* 0x0000000000057941 */ /* 0x000fea0003800200 */
.L_x_3969:
        /* <DEDUP_REMOVED lines=22> */
.L_x_3961:
        /* <DEDUP_REMOVED lines=39> */
[----:B------:R-:W-:-:S07]  /*21e0*/  MOV R2, 0x2200 ;  /* 0x0000220000027802 */ /* 0x000fce0000000f00 */
[----:B------:R-:W-:Y:S05]  /*21f0*/  CALL.REL.NOINC `($__internal_9_$__cuda_sm3x_div_rn_ftz_f32_slowpath) ;  /* 0x0000005400a87944 */ /* 0x000fea0003c00000 */
.L_x_3973:
[----:B------:R-:W-:Y:S05]  /*2200*/  BSYNC.RECONVERGENT B5 ;  /* 0x0000000000057941 */ /* 0x000fea0003800200 */
.L_x_3972:
[----:B------:R-:W-:Y:S01]  /*2210*/  MOV R3, 0x3b33710b ;  /* 0x3b33710b00037802 */ /* 0x000fe20000000f00 */
        /* <DEDUP_REMOVED lines=21> */
.L_x_3971:
        /* <DEDUP_REMOVED lines=28> */
[----:B------:R-:W-:-:S07]  /*2530*/  MOV R2, 0x2550 ;  /* 0x0000255000027802 */ /* 0x000fce0000000f00 */
[----:B------:R-:W-:Y:S05]  /*2540*/  CALL.REL.NOINC `($__internal_9_$__cuda_sm3x_div_rn_ftz_f32_slowpath) ;  /* 0x0000005000d47944 */ /* 0x000fea0003c00000 */
.L_x_3976:
[----:B------:R-:W-:Y:S05]  /*2550*/  BSYNC.RECONVERGENT B5 ;  /* 0x0000000000057941 */ /* 0x000fea0003800200 */
.L_x_3975:
        /* <DEDUP_REMOVED lines=22> */
.L_x_3974:
        /* <DEDUP_REMOVED lines=13> */
[----:B------:R-:W-:-:S07]  /*2790*/  MOV R2, 0x27b0 ;  /* 0x000027b000027802 */ /* 0x000fce0000000f00 */
[----:B------:R-:W-:Y:S05]  /*27a0*/  CALL.REL.NOINC `($__internal_9_$__cuda_sm3x_div_rn_ftz_f32_slowpath) ;  /* 0x00000050003c7944 */ /* 0x000fea0003c00000 */
.L_x_3978:
[----:B------:R-:W-:Y:S05]  /*27b0*/  BSYNC.RECONVERGENT B5 ;  /* 0x0000000000057941 */ /* 0x000fea0003800200 */
.L_x_3977:
        /* <DEDUP_REMOVED lines=21> */
.L_x_3965:
[----:B------:R-:W-:Y:S05]  /*2910*/  BSYNC.RECONVERGENT B4 ;  /* 0x0000000000047941 */ /* 0x000fea0003800200 */
.L_x_3960:
[----:B------:R-:W-:Y:S01]  /*2920*/  FADD.FTZ R12, R12, 0.69314718246459960938 ;  /* 0x3f3172180c0c7421 */ /* 0x000fe20000010000 */
[----:B------:R-:W-:-:S04]  /*2930*/  LOP3.LUT R6, R3, 0x80000000, R6, 0xb8, !PT ;  /* 0x8000000003067812 */ /* 0x000fc800078eb806 */
[----:B------:R-:W-:Y:S01]  /*2940*/  LOP3.LUT R13, R12, 0x80000000, R13, 0xb8, !PT ;  /* 0x800000000c0d7812 */ /* 0x000fe200078eb80d */
[----:B------:R-:W-:Y:S06]  /*2950*/  BRA `(.L_x_3958) ;  /* 0x0000001000987947 */ /* 0x000fec0003800000 */
.L_x_3959:
        /* <DEDUP_REMOVED lines=18> */
[----:B------:R-:W-:-:S02]  /*2a80*/  VIMNMX R16, PT, PT, R16, R19, PT ;  /* 0x0000001310107248 */ /* 0x000fc40003fe0100 */
[----:B------:R-:W-:Y:S02]  /*2a90*/  LOP3.LUT R17, R12, 0x7e800000, RZ, 0x3c, !PT ;  /* 0x7e8000000c117812 */ /* 0x000fe400078e3cff */
[C---:B------:R-:W-:Y:S02]  /*2aa0*/  LOP3.LUT R19, R15.reuse, 0x7e800000, RZ, 0x3c, !PT ;  /* 0x7e8000000f137812 */ /* 0x040fe400078e3cff */
        /* <DEDUP_REMOVED lines=39> */
[----:B-1----:R-:W-:Y:S01]  /*2d20*/  @!P1 FADD.FTZ R12, R2, -R25 ;  /* 0x80000019020c9221 */ /* 0x002fe20000010000 */
[----:B------:R-:W-:-:S03]  /*2d30*/  @!P0 FMUL.FTZ R4, R4, 0.5 ;  /* 0x3f00000004048820 */ /* 0x000fc60000410000 */
[----:B------:R-:W-:Y:S01]  /*2d40*/  @!P1 FMUL.FTZ R15, R12, 0.5 ;  /* 0x3f0000000c0f9820 */ /* 0x000fe20000410000 */
[----:B------:R-:W-:Y:S06]  /*2d50*/  @!P0 BRA `(.L_x_3984) ;  /* 0x0000000000188947 */ /* 0x000fec0003800000 */
[----:B------:R-:W-:-:S13]  /*2d60*/  FSETP.NEU.FTZ.AND P0, PT, R0, RZ, PT ;  /* 0x000000ff0000720b */ /* 0x000fda0003f1d000 */
[----:B------:R-:W-:Y:S01]  /*2d70*/  @P0 FADD.FTZ R14, R0, R17 ;  /* 0x00000011000e0221 */ /* 0x000fe20000010000 */
[C---:B------:R-:W-:Y:S01]  /*2d80*/  @P0 FMUL.FTZ R12, R13.reuse, R13 ;  /* 0x0000000d0d0c0220 */ /* 0x040fe20000410000 */
[----:B------:R-:W-:Y:S02]  /*2d90*/  @!P0 FMUL.FTZ R4, |R13|, 0.5 ;  /* 0x3f0000000d048820 */ /* 0x000fe40000410200 */
[----:B------:R-:W1:Y:S02]  /*2da0*/  @P0 MUFU.RCP R23, R14 ;  /* 0x0000000e00170308 */ /* 0x000e640000001000 */
[----:B-1----:R-:W-:-:S07]  /*2db0*/  @P0 FMUL.FTZ.D2 R4, R12, R23 ;  /* 0x000000170c040220 */ /* 0x002fce0000310000 */
.L_x_3984:
[----:B------:R-:W-:Y:S05]  /*2dc0*/  BSYNC.RECONVERGENT B3 ;  /* 0x0000000000037941 */ /* 0x000fea0003800200 */
.L_x_3983:
        /* <DEDUP_REMOVED lines=8> */
.L_x_3986:
[----:B------:R-:W-:Y:S05]  /*2e50*/  BSYNC.RECONVERGENT B3 ;  /* 0x0000000000037941 */ /* 0x000fea0003800200 */
.L_x_3985:
[----:B------:R-:W-:Y:S01]  /*2e60*/  FADD.FTZ R4, R15, R4 ;  /* 0x000000040f047221 */ /* 0x000fe20000010000 */
[----:B------:R-:W-:Y:S01]  /*2e70*/  MOV R23, 0x3f800000 ;  /* 0x3f80000000177802 */ /* 0x000fe20000000f00 */
        /* <DEDUP_REMOVED lines=32> */
.L_x_3982:
        /* <DEDUP_REMOVED lines=9> */
[----:B------:R-:W-:Y:S02]  /*3110*/  HFMA2 R23, -RZ, RZ, 1.3056640625, -1.8671875 ;  /* 0x3d39bf78ff177431 */ /* 0x000fe400000001ff */
        /* <DEDUP_REMOVED lines=30> */
.L_x_3980:
[----:B------:R-:W-:-:S06]  /*3300*/  FFMA.FTZ R4, R19, R19, -1 ;  /* 0xbf80000013047423 */ /* 0x000fcc0000010013 */
[----:B------:R-:W0:Y:S02]  /*3310*/  MUFU.SQRT R4, R4 ;  /* 0x0000000400047308 */ /* 0x000e240000002000 */
[----:B0-----:R-:W-:-:S06]  /*3320*/  FADD.FTZ R14, R19, R4 ;  /* 0x00000004130e7221 */ /* 0x001fcc0000010000 */
[----:B------:R-:W0:Y:S02]  /*3330*/  MUFU.LG2 R14, R14 ;  /* 0x0000000e000e7308 */ /* 0x000e240000000c00 */
[----:B0-----:R-:W-:-:S07]  /*3340*/  FMUL.FTZ R12, R14, 0.69314718246459960938 ;  /* 0x3f3172180e0c7820 */ /* 0x001fce0000410000 */
.L_x_3981:
[----:B------:R-:W-:Y:S05]  /*3350*/  BSYNC.RECONVERGENT B0 ;  /* 0x0000000000007941 */ /* 0x000fea0003800200 */
.L_x_3979:
        /* <DEDUP_REMOVED lines=32> */
[----:B------:R-:W-:-:S03]  /*3560*/  @!P1 FMUL.FTZ R0, |R13|, 0.5 ;  /* 0x3f0000000d009820 */ /* 0x000fc60000410200 */
[----:B------:R-:W0:Y:S01]  /*3570*/  @P1 MUFU.RCP R17, R17 ;  /* 0x0000001100111308 */ /* 0x000e220000001000 */
[----:B------:R-:W-:Y:S01]  /*3580*/  @!P0 FMUL.FTZ R3, R3, 0.5 ;  /* 0x3f00000003038820 */ /* 0x000fe20000410000 */
[----:B0-----:R-:W-:Y:S01]  /*3590*/  @P1 FMUL.FTZ.D2 R0, R4, R17 ;  /* 0x0000001104001220 */ /* 0x001fe20000310000 */
[----:B------:R-:W-:Y:S06]  /*35a0*/  @!P0 BRA `(.L_x_3994) ;  /* 0x0000000000188947 */ /* 0x000fec0003800000 */
[----:B------:R-:W-:-:S13]  /*35b0*/  FSETP.NEU.FTZ.AND P0, PT, R5, RZ, PT ;  /* 0x000000ff0500720b */ /* 0x000fda0003f1d000 */
[----:B------:R-:W-:Y:S01]  /*35c0*/  @P0 FADD.FTZ R2, R5, R2 ;  /* 0x0000000205020221 */ /* 0x000fe20000010000 */
[C---:B------:R-:W-:Y:S01]  /*35d0*/  @P0 FMUL.FTZ R5, R13.reuse, R13 ;  /* 0x0000000d0d050220 */ /* 0x040fe20000410000 */
[----:B------:R-:W-:-:S04]  /*35e0*/  @!P0 FMUL.FTZ R3, |R13|, 0.5 ;  /* 0x3f0000000d038820 */ /* 0x000fc80000410200 */
[----:B------:R-:W0:Y:S02]  /*35f0*/  @P0 MUFU.RCP R2, R2 ;  /* 0x0000000200020308 */ /* 0x000e240000001000 */
[----:B0-----:R-:W-:-:S07]  /*3600*/  @P0 FMUL.FTZ.D2 R3, R5, R2 ;  /* 0x0000000205030220 */ /* 0x001fce0000310000 */
.L_x_3994:
[----:B------:R-:W-:Y:S05]  /*3610*/  BSYNC.RECONVERGENT B5 ;  /* 0x0000000000057941 */ /* 0x000fea0003800200 */
.L_x_3993:
[----:B------:R-:W-:-:S04]  /*3620*/  FADD.FTZ R0, R3, R0 ;  /* 0x0000000003007221 */ /* 0x000fc80000010000 */
[----:B------:R-:W-:-:S04]  /*3630*/  FMUL.FTZ R0, R0, R19 ;  /* 0x0000001300007220 */ /* 0x000fc80000410000 */
[----:B------:R0:W2:Y:S01]  /*3640*/  MUFU.SQRT R15, R0 ;  /* 0x00000000000f7308 */ /* 0x0000a20000002000 */
[----:B------:R-:W-:Y:S05]  /*3650*/  BRA `(.L_x_3991) ;  /* 0x00000000002c7947 */ /* 0x000fea0003800000 */
.L_x_3992:
        /* <DEDUP_REMOVED lines=11> */
.L_x_3991:
[----:B------:R-:W-:Y:S05]  /*3710*/  BSYNC.RECONVERGENT B3 ;  /* 0x0000000000037941 */ /* 0x000fea0003800200 */
.L_x_3989:
[----:B------:R-:W-:Y:S05]  /*3720*/  BSYNC.RELIABLE B0 ;  /* 0x0000000000007941 */ /* 0x000fea0003800100 */
.L_x_3988:
[----:B--2-4-:R-:W-:Y:S01]  /*3730*/  FADD.FTZ R19, |R15|, -RZ ;  /* 0x800000ff0f137221 */ /* 0x014fe20000010200 */
[C---:B0-----:R-:W-:Y:S01]  /*3740*/  FADD.FTZ R0, |R10|.reuse, -RZ ;  /* 0x800000ff0a007221 */ /* 0x041fe20000010200 */
        /* <DEDUP_REMOVED lines=13> */
[----:B-1-3--:R-:W-:Y:S05]  /*3820*/  CALL.REL.NOINC `($__internal_9_$__cuda_sm3x_div_rn_ftz_f32_slowpath) ;  /* 0x00000040001c7944 */ /* 0x00afea0003c00000 */
.L_x_3996:
[----:B------:R-:W-:Y:S05]  /*3830*/  BSYNC.RECONVERGENT B5 ;  /* 0x0000000000057941 */ /* 0x000fea0003800200 */
.L_x_3995:
[----:B------:R-:W-:Y:S02]  /*3840*/  HFMA2 R3, -RZ, RZ, 0.89990234375, 10328 ;  /* 0x3b33710bff037431 */ /* 0x000fe400000001ff */
[----:B------:R-:W-:Y:S01]  /*3850*/  FMUL.FTZ R2, R0, R0 ;  /* 0x0000000000027220 */ /* 0x000fe20000410000 */
[----:B------:R-:W-:Y:S02]  /*3860*/  MOV R5, 0x3f6ee581 ;  /* 0x3f6ee58100057802 */ /* 0x000fe40000000f00 */
[C---:B------:R-:W-:Y:S02]  /*3870*/  ISETP.GE.AND P0, PT, R15.reuse, RZ, PT ;  /* 0x000000ff0f00720c */ /* 0x040fe40003f06270 */
        /* <DEDUP_REMOVED lines=16> */
[----:B------:R-:W-:Y:S02]  /*3980*/  HFMA2 R0, -RZ, RZ, 2.04296875, -15.78125 ;  /* 0x4016cbe4ff007431 */ /* 0x000fe400000001ff */
[----:B------:R-:W-:-:S03]  /*3990*/  FADD.FTZ R5, |R15|, |R10| ;  /* 0x4000000a0f057221 */ /* 0x000fc60000010200 */
[----:B------:R-:W-:Y:S02]  /*39a0*/  @!P2 FSEL R3, R0, 0.78539818525314331055, !P0 ;  /* 0x3f490fdb0003a808 */ /* 0x000fe40004000000 */
[----:B------:R-:W-:Y:S02]  /*39b0*/  @!P1 FSEL R3, RZ, 3.1415927410125732422, P0 ;  /* 0x40490fdbff039808 */ /* 0x000fe40000000000 */
[----:B------:R-:W-:Y:S02]  /*39c0*/  FSETP.NAN.FTZ.AND P0, PT, |R5|, |R5|, PT ;  /* 0x400000050500720b */ /* 0x000fe40003f18200 */
[----:B------:R-:W-:-:S04]  /*39d0*/  LOP3.LUT R10, R3, 0x80000000, R10, 0xb8, !PT ;  /* 0x80000000030a7812 */ /* 0x000fc800078eb80a */
[----:B------:R-:W-:Y:S01]  /*39e0*/  FSEL R5, R5, R10, P0 ;  /* 0x0000000a05057208 */ /* 0x000fe20000000000 */
[----:B------:R-:W-:Y:S06]  /*39f0*/  BRA `(.L_x_3997) ;  /* 0x0000000000647947 */ /* 0x000fec0003800000 */
.L_x_3990:
[----:B0-----:R-:W-:Y:S01]  /*3a00*/  MOV R3, 0x3f000000 ;  /* 0x3f00000000037802 */ /* 0x001fe20000000f00 */
[C---:B------:R-:W-:Y:S01]  /*3a10*/  FADD.FTZ R5, |R4|.reuse, -RZ ;  /* 0x800000ff04057221 */ /* 0x040fe20000010200 */
[C---:B------:R-:W-:Y:S02]  /*3a20*/  FSETP.GT.FTZ.AND P0, PT, |R4|.reuse, 0.56000000238418579102, PT ;  /* 0x3f0f5c290400780b */ /* 0x040fe40003f14200 */
        /* <DEDUP_REMOVED lines=8> */
[----:B------:R-:W-:-:S04]  /*3ab0*/  HFMA2 R3, -RZ, RZ, 1.3251953125, -55.71875 ;  /* 0x3d4dd2f7ff037431 */ /* 0x000fc800000001ff */
[----:B------:R-:W-:-:S04]  /*3ac0*/  FMUL.FTZ R2, R5, R5 ;  /* 0x0000000505027220 */ /* 0x000fc80000410000 */
[----:B------:R-:W-:-:S04]  /*3ad0*/  FFMA.FTZ R3, R2, R3, 0.018773360177874565125 ;  /* 0x3c99ca9702037423 */ /* 0x000fc80000010003 */
[----:B------:R-:W-:-:S04]  /*3ae0*/  FFMA.FTZ R3, R2, R3, 0.046769052743911743164 ;  /* 0x3d3f90e802037423 */ /* 0x000fc80000010003 */
[----:B------:R-:W-:-:S04]  /*3af0*/  FFMA.FTZ R3, R2, R3, 0.074823014438152313232 ;  /* 0x3d993ccf02037423 */ /* 0x000fc80000010003 */
[----:B------:R-:W-:-:S04]  /*3b00*/  FFMA.FTZ R3, R2, R3, 0.16667181253433227539 ;  /* 0x3e2aac0402037423 */ /* 0x000fc80000010003 */
[----:B------:R-:W-:Y:S01]  /*3b10*/  FMUL.FTZ R2, R2, R3 ;  /* 0x0000000302027220 */ /* 0x000fe20000410000 */
[----:B------:R-:W-:-:S03]  /*3b20*/  MOV R3, 0x3f6ee581 ;  /* 0x3f6ee58100037802 */ /* 0x000fc60000000f00 */
[----:B------:R-:W-:-:S04]  /*3b30*/  FFMA.FTZ R5, R5, R2, R5 ;  /* 0x0000000205057223 */ /* 0x000fc80000010005 */
[----:B------:R-:W-:-:S04]  /*3b40*/  FMUL.FTZ R0, R5, -2 ;  /* 0xc000000005007820 */ /* 0x000fc80000410000 */
[----:B------:R-:W-:-:S05]  /*3b50*/  @P0 FFMA.FTZ R5, R3, 1.6832555532455444336, R0 ;  /* 0x3fd774eb03050823 */ /* 0x000fca0000010000 */
[C---:B------:R-:W-:Y:S02]  /*3b60*/  FSETP.NAN.FTZ.AND P0, PT, R5.reuse, R5, PT ;  /* 0x000000050500720b */ /* 0x040fe40003f18000 */
[----:B------:R-:W-:-:S04]  /*3b70*/  LOP3.LUT R4, R5, 0x80000000, R4, 0xb8, !PT ;  /* 0x8000000005047812 */ /* 0x000fc800078eb804 */
[----:B------:R-:W-:-:S07]  /*3b80*/  FSEL R5, R4, R5, !P0 ;  /* 0x0000000504057208 */ /* 0x000fce0004000000 */
.L_x_3997:
[----:B------:R-:W-:Y:S05]  /*3b90*/  BSYNC.RECONVERGENT B4 ;  /* 0x0000000000047941 */ /* 0x000fea0003800200 */
.L_x_3987:
[----:B-1----:R-:W-:Y:S02]  /*3ba0*/  LOP3.LUT R13, R12, 0x80000000, R13, 0xb8, !PT ;  /* 0x800000000c0d7812 */ /* 0x002fe400078eb80d */
[----:B------:R-:W-:-:S07]  /*3bb0*/  LOP3.LUT R6, R5, 0x80000000, R6, 0xb8, !PT ;  /* 0x8000000005067812 */ /* 0x000fce00078eb806 */
.L_x_3958:
[----:B------:R-:W-:Y:S05]  /*3bc0*/  BSYNC.RECONVERGENT B1 ;  /* 0x0000000000017941 */ /* 0x000fea0003800200 */
.L_x_3956:
[----:B------:R-:W0:Y:S01]  /*3bd0*/  LDCU.64 UR4, c[0x0][0x580] ;  /* 0x0000b000ff0477ac */ /* 0x000e220008000a00 */
[----:B------:R-:W-:Y:S02]  /*3be0*/  F2FP.F16.F32.PACK_AB R13, R6, R13 ;  /* 0x0000000d060d723e */ /* 0x000fe400000000ff */
[----:B------:R-:W-:Y:S02]  /*3bf0*/  IADD3 R11, PT, PT, R11, 0x80, RZ ;  /* 0x000000800b0b7810 */ /* 0x000fe40007ffe0ff */
[----:B0-----:R-:W-:-:S04]  /*3c00*/  IADD3 R2, P0, PT, R7, UR4, RZ ;  /* 0x0000000407027c10 */ /* 0x001fc8000ff1e0ff */
[----:B------:R-:W-:-:S05]  /*3c10*/  IADD3.X R3, PT, PT, RZ, UR5, RZ, P0, !PT ;  /* 0x00000005ff037c10 */ /* 0x000fca00087fe4ff */
[----:B------:R0:W-:Y:S04]  /*3c20*/  STG.E desc[UR6][R2.64], R13 ;  /* 0x0000000d02007986 */ /* 0x0001e8000c101906 */
.L_x_3954:
[----:B------:R-:W-:Y:S05]  /*3c30*/  BSYNC.RECONVERGENT B2 ;  /* 0x0000000000027941 */ /* 0x000fea0003800200 */
.L_x_3953:
[----:B------:R-:W-:Y:S05]  /*3c40*/  WARPSYNC.ALL ;  /* 0x0000000000007948 */ /* 0x000fea0003800000 */
[----:B------:R-:W1:Y:S02]  /*3c50*/  LDCU UR4, c[0x0][0x380] ;  /* 0x00007000ff0477ac */ /* 0x000e640008000800 */
[----:B-1----:R-:W-:-:S13]  /*3c60*/  ISETP.GE.AND P0, PT, R11, UR4, PT ;  /* 0x000000040b007c0c */ /* 0x002fda000bf06270 */
[----:B------:R-:W-:Y:S05]  /*3c70*/  @P0 EXIT ;  /* 0x000000000000094d */ /* 0x000fea0003800000 */
[----:B------:R-:W1:Y:S01]  /*3c80*/  LDCU UR4, c[0x0][0x388] ;  /* 0x00007100ff0477ac */ /* 0x000e620008000800 */
[----:B------:R-:W-:Y:S01]  /*3c90*/  HFMA2 R0, -RZ, RZ, 0, 0 ;  /* 0x00000000ff007431 */ /* 0x000fe200000001ff */
[----:B------:R-:W-:Y:S01]  /*3ca0*/  MOV R7, RZ ;  /* 0x000000ff00077202 */ /* 0x000fe20000000f00 */
[----:B-1----:R-:W-:-:S09]  /*3cb0*/  UISETP.NE.AND UP0, UPT, UR4, URZ, UPT ;  /* 0x000000ff0400728c */ /* 0x002fd2000bf05270 */
[----:B------:R-:W-:Y:S05]  /*3cc0*/  BRA.U !UP0, `(.L_x_3998) ;  /* 0x0000001108a47547 */ /* 0x000fea000b800000 */
        /* <DEDUP_REMOVED lines=287> */
[----:B------:R-:W4:Y:S01]  /*4ec0*/  @P0 LDC.64 R14, c[0x0][0x578] ;  /* 0x00015e00ff0e0b82 */ /* 0x000f220000000a00 */
[----:B--2---:R-:W-:-:S05]  /*4ed0*/  @P0 IMAD.HI.U32 R2, R5, R10, R4 ;  /* 0x0000000a05020227 */ /* 0x004fca00078e0004 */
[----:B------:R-:W-:Y:S01]  /*4ee0*/  @P0 SHF.R.U32.HI R4, RZ, R11, R2 ;  /* 0x0000000bff040219 */ /* 0x000fe20000011602 */
[----:B------:R-:W-:-:S03]  /*4ef0*/  IMAD R2, R9, UR8, R3 ;  /* 0x0000000809027c24 */ /* 0x000fc6000f8e0203 */
[----:B------:R-:W-:Y:S01]  /*4f00*/  @P0 IADD3 R4, PT, PT, -R4, RZ, RZ ;  /* 0x000000ff04040210 */ /* 0x000fe20007ffe1ff */
[C---:B-1----:R-:W-:Y:S02]  /*4f10*/  IMAD R7, R2.reuse, UR4, R7 ;  /* 0x0000000402077c24 */ /* 0x042fe4000f8e0207 */
[----:B------:R-:W-:Y:S02]  /*4f20*/  IMAD R0, R2, UR5, R0 ;  /* 0x0000000502007c24 */ /* 0x000fe4000f8e0200 */
[----:B0-----:R-:W-:-:S04]  /*4f30*/  @P0 IMAD R4, R13, R4, R5 ;  /* 0x000000040d040224 */ /* 0x001fc800078e0205 */
[C---:B----4-:R-:W-:Y:S02]  /*4f40*/  @P0 IMAD R7, R4.reuse, R14, R7 ;  /* 0x0000000e04070224 */ /* 0x050fe400078e0207 */
[----:B------:R-:W-:-:S07]  /*4f50*/  @P0 IMAD R0, R4, R15, R0 ;  /* 0x0000000f04000224 */ /* 0x000fce00078e0200 */
.L_x_3998:
[----:B------:R-:W1:Y:S02]  /*4f60*/  LDCU.128 UR8, c[0x0][0x580] ;  /* 0x0000b000ff0877ac */ /* 0x000e640008000c00 */
[----:B-1----:R-:W-:-:S04]  /*4f70*/  IADD3 R4, P0, PT, R0, UR10, RZ ;  /* 0x0000000a00047c10 */ /* 0x002fc8000ff1e0ff */
[----:B------:R-:W-:-:S05]  /*4f80*/  IADD3.X R5, PT, PT, RZ, UR11, RZ, P0, !PT ;  /* 0x0000000bff057c10 */ /* 0x000fca00087fe4ff */
[----:B------:R-:W2:Y:S01]  /*4f90*/  LDG.E R4, desc[UR6][R4.64] ;  /* 0x0000000604047981 */ /* 0x000ea2000c1e1900 */
[----:B------:R-:W-:Y:S01]  /*4fa0*/  IADD3 R6, P1, PT, R7, UR8, RZ ;  /* 0x0000000807067c10 */ /* 0x000fe2000ff3e0ff */
[----:B------:R-:W-:Y:S03]  /*4fb0*/  BSSY.RECONVERGENT B1, `(.L_x_3999) ;  /* 0x000028a000017945 */ /* 0x000fe60003800200 */
[----:B------:R-:W-:Y:S01]  /*4fc0*/  IADD3.X R7, PT, PT, RZ, UR9, RZ, P1, !PT ;  /* 0x00000009ff077c10 */ /* 0x000fe20008ffe4ff */
[--C-:B--2---:R-:W-:Y:S02]  /*4fd0*/  HADD2.F32 R11, -RZ, R4.reuse.H0_H0 ;  /* 0x20000004ff0b7230 */ /* 0x104fe40000004100 */
[----:B0-----:R-:W-:-:S03]  /*4fe0*/  HADD2.F32 R13, -RZ, R4.H1_H1 ;  /* 0x30000004ff0d7230 */ /* 0x001fc60000004100 */
        /* <DEDUP_REMOVED lines=21> */
.L_x_4000:
        /* <DEDUP_REMOVED lines=17> */
[C---:B------:R-:W-:Y:S02]  /*5250*/  VIMNMX R2, PT, PT, R15.reuse, R16, !PT ;  /* 0x000000100f027248 */ /* 0x040fe40007fe0100 */
[----:B------:R-:W-:Y:S02]  /*5260*/  LOP3.LUT R14, R4, 0xfe000000, RZ, 0xc0, !PT ;  /* 0xfe000000040e7812 */ /* 0x000fe400078ec0ff */
[----:B------:R-:W-:Y:S02]  /*5270*/  VIMNMX R8, PT, PT, R15, R8, PT ;  /* 0x000000080f087248 */ /* 0x000fe40003fe0100 */
[----:B---3--:R-:W-:Y:S02]  /*5280*/  LOP3.LUT R17, R14, 0x7e800000, RZ, 0x3c, !PT ;  /* 0x7e8000000e117812 */ /* 0x008fe400078e3cff */
        /* <DEDUP_REMOVED lines=49> */
.L_x_4008:
[----:B------:R-:W-:-:S04]  /*55a0*/  FADD.FTZ R4, -R0, R9 ;  /* 0x0000000900047221 */ /* 0x000fc80000010100 */
[----:B------:R-:W-:-:S07]  /*55b0*/  FMUL.FTZ R4, R4, 0.5 ;  /* 0x3f00000004047820 */ /* 0x000fce0000410000 */
.L_x_4009:
[----:B------:R-:W-:Y:S05]  /*55c0*/  BSYNC.RECONVERGENT B2 ;  /* 0x0000000000027941 */ /* 0x000fea0003800200 */
.L_x_4007:
        /* <DEDUP_REMOVED lines=11> */
.L_x_4011:
[----:B------:R-:W-:-:S04]  /*5680*/  FADD.FTZ R15, R2, -R15 ;  /* 0x8000000f020f7221 */ /* 0x000fc80000010000 */
[----:B------:R-:W-:-:S07]  /*5690*/  FMUL.FTZ R15, R15, 0.5 ;  /* 0x3f0000000f0f7820 */ /* 0x000fce0000410000 */
.L_x_4012:
[----:B------:R-:W-:Y:S05]  /*56a0*/  BSYNC.RECONVERGENT B2 ;  /* 0x0000000000027941 */ /* 0x000fea0003800200 */
.L_x_4010:
        /* <DEDUP_REMOVED lines=35> */
.L_x_4006:
[----:B------:R-:W-:-:S13]  /*58e0*/  FSETP.GEU.FTZ.AND P0, PT, R10, 1, PT ;  /* 0x3f8000000a00780b */ /* 0x000fda0003f1e000 */
[----:B------:R-:W-:Y:S05]  /*58f0*/  @!P0 BRA `(.L_x_4013) ;  /* 0x0000000000848947 */ /* 0x000fea0003800000 */
[----:B------:R-:W-:Y:S01]  /*5900*/  FMUL.FTZ R8, R0, R5 ;  /* 0x0000000500087220 */ /* 0x000fe20000410000 */
[----:B------:R-:W-:Y:S01]  /*5910*/  HFMA2 R19, -RZ, RZ, 1.625, 0 ;  /* 0x3e800000ff137431 */ /* 0x000fe200000001ff */
        /* <DEDUP_REMOVED lines=31> */
.L_x_4013:
[----:B------:R-:W-:-:S04]  /*5b10*/  FADD.FTZ R15, -R10, 1 ;  /* 0x3f8000000a0f7421 */ /* 0x000fc80000010100 */
[----:B------:R-:W-:-:S06]  /*5b20*/  FMUL.FTZ R4, R0, R15 ;  /* 0x0000000f00047220 */ /* 0x000fcc0000410000 */
[----:B------:R-:W0:Y:S08]  /*5b30*/  MUFU.SQRT R4, R4 ;  /* 0x0000000400047308 */ /* 0x000e300000002000 */
[----:B0-----:R-:W0:Y:S02]  /*5b40*/  MUFU.RCP R8, R4 ;  /* 0x0000000400087308 */ /* 0x001e240000001000 */
[----:B0-----:R-:W-:Y:S01]  /*5b50*/  FMUL.FTZ R15, |R11|, R8 ;  /* 0x000000080b0f7220 */ /* 0x001fe20000410200 */
[----:B------:R-:W-:Y:S06]  /*5b60*/  BRA `(.L_x_4004) ;  /* 0x0000000000047947 */ /* 0x000fec0003800000 */
.L_x_4005:
[----:B------:R0:W1:Y:S02]  /*5b70*/  MUFU.SQRT R15, R3 ;  /* 0x00000003000f7308 */ /* 0x0000640000002000 */
.L_x_4004:
[----:B------:R-:W-:Y:S05]  /*5b80*/  BSYNC.RECONVERGENT B0 ;  /* 0x0000000000007941 */ /* 0x000fea0003800200 */
.L_x_4003:
        /* <DEDUP_REMOVED lines=9> */
[----:B0-----:R-:W-:Y:S01]  /*5c20*/  HFMA2 R3, -RZ, RZ, 1.75, 0 ;  /* 0x3f000000ff037431 */ /* 0x001fe200000001ff */
[C---:B------:R-:W-:Y:S01]  /*5c30*/  FSETP.GT.FTZ.AND P0, PT, |R4|.reuse, 0.56000000238418579102, PT ;  /* 0x3f0f5c290400780b */ /* 0x040fe20003f14200 */
[C---:B------:R-:W-:Y:S01]  /*5c40*/  FADD.FTZ R5, |R4|.reuse, -RZ ;  /* 0x800000ff04057221 */ /* 0x040fe20000010200 */
[C---:B------:R-:W-:Y:S02]  /*5c50*/  FSETP.NEU.FTZ.AND P1, PT, |R4|.reuse, 1, PT ;  /* 0x3f8000000400780b */ /* 0x040fe40003f3d200 */
        /* <DEDUP_REMOVED lines=13> */
[----:B------:R-:W-:Y:S01]  /*5d30*/  FMUL.FTZ R2, R2, R3 ;  /* 0x0000000302027220 */ /* 0x000fe20000410000 */
[----:B------:R-:W-:-:S03]  /*5d40*/  HFMA2 R3, -RZ, RZ, 1.9599609375, 20144 ;  /* 0x3fd774ebff037431 */ /* 0x000fc600000001ff */
[----:B------:R-:W-:-:S04]  /*5d50*/  FFMA.FTZ R5, R5, R2, R5 ;  /* 0x0000000205057223 */ /* 0x000fc80000010005 */
[----:B------:R-:W-:-:S04]  /*5d60*/  FMUL.FTZ R0, R5, -2 ;  /* 0xc000000005007820 */ /* 0x000fc80000410000 */
[----:B------:R-:W-:-:S05]  /*5d70*/  @P0 FFMA.FTZ R5, R3, 0.93318945169448852539, R0 ;  /* 0x3f6ee58103050823 */ /* 0x000fca0000010000 */
[C---:B------:R-:W-:Y:S02]  /*5d80*/  FSETP.NAN.FTZ.AND P0, PT, R5.reuse, R5, PT ;  /* 0x000000050500720b */ /* 0x040fe40003f18000 */
[----:B------:R-:W-:-:S04]  /*5d90*/  LOP3.LUT R4, R5, 0x80000000, R4, 0xb8, !PT ;  /* 0x8000000005047812 */ /* 0x000fc800078eb804 */
[----:B------:R-:W-:Y:S01]  /*5da0*/  FSEL R4, R4, R5, !P0 ;  /* 0x0000000504047208 */ /* 0x000fe20004000000 */
[----:B------:R-:W-:Y:S06]  /*5db0*/  BRA `(.L_x_4018) ;  /* 0x0000000400907947 */ /* 0x000fec0003800000 */
.L_x_4017:
        /* <DEDUP_REMOVED lines=23> */
.L_x_4023:
[----:B------:R-:W-:-:S04]  /*5f30*/  FADD.FTZ R2, -R5, R2 ;  /* 0x0000000205027221 */ /* 0x000fc80000010100 */
[----:B0-----:R-:W-:-:S07]  /*5f40*/  FMUL.FTZ R3, R2, 0.5 ;  /* 0x3f00000002037820 */ /* 0x001fce0000410000 */
.L_x_4024:
[----:B------:R-:W-:Y:S05]  /*5f50*/  BSYNC.RECONVERGENT B4 ;  /* 0x0000000000047941 */ /* 0x000fea0003800200 */
.L_x_4022:
[----:B------:R-:W-:Y:S01]  /*5f60*/  FADD.FTZ R0, R3, R0 ;  /* 0x0000000003007221 */ /* 0x000fe20000010000 */
[----:B------:R-:W-:-:S04]  /*5f70*/  FADD.FTZ R17, R10, R17 ;  /* 0x000000110a117221 */ /* 0x000fc80000010000 */
[----:B------:R-:W-:-:S04]  /*5f80*/  FMUL.FTZ R0, R0, R17 ;  /* 0x0000001100007220 */ /* 0x000fc80000410000 */
[----:B------:R0:W2:Y:S01]  /*5f90*/  MUFU.SQRT R9, R0 ;  /* 0x0000000000097308 */ /* 0x0000a20000002000 */
[----:B------:R-:W-:Y:S05]  /*5fa0*/  BRA `(.L_x_4025) ;  /* 0x0000000000487947 */ /* 0x000fea0003800000 */
.L_x_4021:
        /* <DEDUP_REMOVED lines=12> */
.L_x_4020:
[----:B------:R-:W-:Y:S01]  /*6070*/  FADD.FTZ R0, R17, 1 ;  /* 0x3f80000011007421 */ /* 0x000fe20000010000 */
[----:B0-----:R-:W-:Y:S01]  /*6080*/  MUFU.SQRT R3, R3 ;  /* 0x0000000300037308 */ /* 0x001fe20000002000 */
[----:B------:R-:W-:Y:S02]  /*6090*/  MOV R10, 0x3f800000 ;  /* 0x3f800000000a7802 */ /* 0x000fe40000000f00 */
[----:B------:R-:W-:-:S06]  /*60a0*/  FMUL.FTZ R0, R0, 0.5 ;  /* 0x3f00000000007820 */ /* 0x000fcc0000410000 */
[----:B------:R-:W0:Y:S02]  /*60b0*/  MUFU.SQRT R0, R0 ;  /* 0x0000000000007308 */ /* 0x000e240000002000 */
[----:B0-----:R-:W-:-:S07]  /*60c0*/  FMUL.FTZ R9, R3, R0 ;  /* 0x0000000003097220 */ /* 0x001fce0000410000 */
.L_x_4025:
[----:B------:R-:W-:Y:S05]  /*60d0*/  BSYNC.RECONVERGENT B3 ;  /* 0x0000000000037941 */ /* 0x000fea0003800200 */
.L_x_4019:
[----:B------:R-:W-:Y:S05]  /*60e0*/  BRA `(.L_x_4026) ;  /* 0x0000000000087947 */ /* 0x000fea0003800000 */
.L_x_4016:
[----:B------:R-:W-:Y:S01]  /*60f0*/  FMUL.FTZ R9, R17, 16777216 ;  /* 0x4b80000011097820 */ /* 0x000fe20000410000 */
[----:B------:R-:W-:-:S07]  /*6100*/  FMUL.FTZ R10, R10, 16777216 ;  /* 0x4b8000000a0a7820 */ /* 0x000fce0000410000 */
.L_x_4026:
[----:B------:R-:W-:Y:S05]  /*6110*/  BSYNC.RELIABLE B0 ;  /* 0x0000000000007941 */ /* 0x000fea0003800100 */
.L_x_4015:
[----:B--2---:R-:W-:Y:S01]  /*6120*/  FADD.FTZ R19, |R9|, -RZ ;  /* 0x800000ff09137221 */ /* 0x004fe20000010200 */
        /* <DEDUP_REMOVED lines=15> */
[----:B-1----:R-:W-:Y:S05]  /*6220*/  CALL.REL.NOINC `($__internal_9_$__cuda_sm3x_div_rn_ftz_f32_slowpath) ;  /* 0x00000014009c7944 */ /* 0x002fea0003c00000 */
.L_x_4028:
[----:B------:R-:W-:Y:S05]  /*6230*/  BSYNC.RECONVERGENT B4 ;  /* 0x0000000000047941 */ /* 0x000fea0003800200 */
.L_x_4027:
[----:B------:R-:W-:Y:S02]  /*6240*/  HFMA2 R3, -RZ, RZ, 0.89990234375, 10328 ;  /* 0x3b33710bff037431 */ /* 0x000fe400000001ff */
[----:B------:R-:W-:Y:S01]  /*6250*/  FMUL.FTZ R2, R0, R0 ;  /* 0x0000000000027220 */ /* 0x000fe20000410000 */
[----:B------:R-:W-:Y:S01]  /*6260*/  MOV R5, 0x3fd774eb ;  /* 0x3fd774eb00057802 */ /* 0x000fe20000000f00 */
[C---:B------:R-:W-:Y:S01]  /*6270*/  FADD.FTZ R4, |R9|.reuse, |R10| ;  /* 0x4000000a09047221 */ /* 0x040fe20000010200 */
        /* <DEDUP_REMOVED lines=14> */
[----:B------:R-:W-:-:S04]  /*6360*/  FSEL R5, R2, 1.8663789033889770508, P3 ;  /* 0x3feee58102057808 */ /* 0x000fc80001800000 */
[----:B------:R-:W-:Y:S01]  /*6370*/  FSEL R3, R3, R0, P3 ;  /* 0x0000000003037208 */ /* 0x000fe20001800000 */
[----:B------:R-:W-:-:S04]  /*6380*/  @!P3 FADD.FTZ R0, -R0, -RZ ;  /* 0x800000ff0000b221 */ /* 0x000fc80000010100 */
[----:B------:R-:W-:Y:S01]  /*6390*/  @!P0 FFMA.FTZ R3, R5, 1.6832555532455444336, R0 ;  /* 0x3fd774eb05038823 */ /* 0x000fe20000010000 */
[----:B------:R-:W-:-:S04]  /*63a0*/  MOV R0, 0x4016cbe4 ;  /* 0x4016cbe400007802 */ /* 0x000fc80000000f00 */
[----:B------:R-:W-:Y:S02]  /*63b0*/  @!P2 FSEL R3, R0, 0.78539818525314331055, !P0 ;  /* 0x3f490fdb0003a808 */ /* 0x000fe40004000000 */
[----:B------:R-:W-:Y:S02]  /*63c0*/  @!P1 FSEL R3, RZ, 3.1415927410125732422, P0 ;  /* 0x40490fdbff039808 */ /* 0x000fe40000000000 */
[----:B------:R-:W-:Y:S02]  /*63d0*/  FSETP.NAN.FTZ.AND P0, PT, |R4|, |R4|, PT ;  /* 0x400000040400720b */ /* 0x000fe40003f18200 */
[----:B------:R-:W-:-:S04]  /*63e0*/  LOP3.LUT R3, R3, 0x80000000, R10, 0xb8, !PT ;  /* 0x8000000003037812 */ /* 0x000fc800078eb80a */
[----:B------:R-:W-:-:S07]  /*63f0*/  FSEL R4, R4, R3, P0 ;  /* 0x0000000304047208 */ /* 0x000fce0000000000 */
.L_x_4018:
[----:B------:R-:W-:Y:S05]  /*6400*/  BSYNC.RECONVERGENT B2 ;  /* 0x0000000000027941 */ /* 0x000fea0003800200 */
.L_x_4014:
[----:B-1----:R-:W-:Y:S02]  /*6410*/  LOP3.LUT R12, R15, 0x80000000, R12, 0xb8, !PT ;  /* 0x800000000f0c7812 */ /* 0x002fe400078eb80c */
[----:B------:R-:W-:Y:S01]  /*6420*/  LOP3.LUT R13, R4, 0x80000000, R13, 0xb8, !PT ;  /* 0x80000000040d7812 */ /* 0x000fe200078eb80d */
[----:B------:R-:W-:Y:S06]  /*6430*/  BRA `(.L_x_4001) ;  /* 0x0000001400047947 */ /* 0x000fec0003800000 */
.L_x_4002:
        /* <DEDUP_REMOVED lines=31> */
[----:B---3--:R-:W-:Y:S05]  /*6630*/  CALL.REL.NOINC `($__internal_9_$__cuda_sm3x_div_rn_ftz_f32_slowpath) ;  /* 0x0000001000987944 */ /* 0x008fea0003c00000 */
.L_x_4034:
[----:B------:R-:W-:Y:S05]  /*6640*/  BSYNC.RECONVERGENT B4 ;  /* 0x0000000000047941 */ /* 0x000fea0003800200 */
.L_x_4033:
[----:B------:R-:W-:Y:S02]  /*6650*/  HFMA2 R3, -RZ, RZ, 0.89990234375, 10328 ;  /* 0x3b33710bff037431 */ /* 0x000fe400000001ff */
[----:B------:R-:W-:Y:S01]  /*6660*/  FMUL.FTZ R2, R0, R0 ;  /* 0x0000000000027220 */ /* 0x000fe20000410000 */
[----:B------:R-:W-:Y:S02]  /*6670*/  MOV R5, 0x3fd774eb ;  /* 0x3fd774eb00057802 */ /* 0x000fe40000000f00 */
        /* <DEDUP_REMOVED lines=19> */
.L_x_4032:
        /* <DEDUP_REMOVED lines=27> */
[----:B---3--:R-:W-:Y:S05]  /*6960*/  CALL.REL.NOINC `($__internal_9_$__cuda_sm3x_div_rn_ftz_f32_slowpath) ;  /* 0x0000000c00cc7944 */ /* 0x008fea0003c00000 */
.L_x_4037:
[----:B------:R-:W-:Y:S05]  /*6970*/  BSYNC.RECONVERGENT B4 ;  /* 0x0000000000047941 */ /* 0x000fea0003800200 */
.L_x_4036:
        /* <DEDUP_REMOVED lines=13> */
[----:B------:R-:W-:-:S03]  /*6a50*/  FADD.FTZ R2, |R11|, |R10| ;  /* 0x4000000a0b027221 */ /* 0x000fc60000010200 */
        /* <DEDUP_REMOVED lines=8> */
.L_x_4031:
        /* <DEDUP_REMOVED lines=32> */
[----:B---3--:R-:W-:Y:S05]  /*6ce0*/  CALL.REL.NOINC `($__internal_9_$__cuda_sm3x_div_rn_ftz_f32_slowpath) ;  /* 0x0000000800ec7944 */ /* 0x008fea0003c00000 */
.L_x_4039:
[----:B------:R-:W-:Y:S05]  /*6cf0*/  BSYNC.RECONVERGENT B4 ;  /* 0x0000000000047941 */ /* 0x000fea0003800200 */
.L_x_4038:
        /* <DEDUP_REMOVED lines=22> */
.L_x_4030:
        /* <DEDUP_REMOVED lines=25> */
.L_x_4043:
[----:B------:R-:W-:Y:S05]  /*6ff0*/  BSYNC.RECONVERGENT B4 ;  /* 0x0000000000047941 */ /* 0x000fea0003800200 */
.L_x_4042:
        /* <DEDUP_REMOVED lines=22> */
.L_x_4041:
        /* <DEDUP_REMOVED lines=28> */
[----:B------:R-:W-:-:S07]  /*7320*/  MOV R2, R0 ;  /* 0x0000000000027202 */ /* 0x000fce0000000f00 */
.L_x_4045:
[----:B------:R-:W-:Y:S05]  /*7330*/  BSYNC.RECONVERGENT B4 ;  /* 0x0000000000047941 */ /* 0x000fea0003800200 */
.L_x_4044:
[----:B------:R-:W-:Y:S02]  /*7340*/  HFMA2 R3, -RZ, RZ, 0.89990234375, 10328 ;  /* 0x3b33710bff037431 */ /* 0x000fe400000001ff */
[----:B------:R-:W-:Y:S01]  /*7350*/  FMUL.FTZ R0, R2, R2 ;  /* 0x0000000202007220 */ /* 0x000fe20000410000 */
[----:B------:R-:W-:Y:S02]  /*7360*/  MOV R5, 0x3fd774eb ;  /* 0x3fd774eb00057802 */ /* 0x000fe40000000f00 */
        /* <DEDUP_REMOVED lines=19> */
.L_x_4040:
        /* <DEDUP_REMOVED lines=33> */
.L_x_4047:
[----:B------:R-:W-:Y:S05]  /*76b0*/  BSYNC.RECONVERGENT B4 ;  /* 0x0000000000047941 */ /* 0x000fea0003800200 */
.L_x_4046:
[----:B------:R-:W-:Y:S01]  /*76c0*/  MOV R3, 0x3b33710b ;  /* 0x3b33710b00037802 */ /* 0x000fe20000000f00 */
        /* <DEDUP_REMOVED lines=20> */
.L_x_4035:
[----:B------:R-:W-:Y:S05]  /*7810*/  BSYNC.RECONVERGENT B2 ;  /* 0x0000000000027941 */ /* 0x000fea0003800200 */
.L_x_4029:
[----:B------:R-:W-:Y:S01]  /*7820*/  FADD.FTZ R3, R8, 0.69314718246459960938 ;  /* 0x3f31721808037421 */ /* 0x000fe20000010000 */
[----:B------:R-:W-:-:S04]  /*7830*/  LOP3.LUT R13, R10, 0x80000000, R13, 0xb8, !PT ;  /* 0x800000000a0d7812 */ /* 0x000fc800078eb80d */
[----:B------:R-:W-:-:S07]  /*7840*/  LOP3.LUT R12, R3, 0x80000000, R12, 0xb8, !PT ;  /* 0x80000000030c7812 */ /* 0x000fce00078eb80c */
.L_x_4001:
[----:B------:R-:W-:Y:S05]  /*7850*/  BSYNC.RECONVERGENT B1 ;  /* 0x0000000000017941 */ /* 0x000fea0003800200 */
.L_x_3999:
[----:B------:R-:W-:Y:S05]  /*7860*/  WARPSYNC.ALL ;  /* 0x0000000000007948 */ /* 0x000fea0003800000 */
[----:B------:R-:W-:-:S05]  /*7870*/  F2FP.F16.F32.PACK_AB R13, R13, R12 ;  /* 0x0000000c0d0d723e */ /* 0x000fca00000000ff */
[----:B------:R-:W-:Y:S01]  /*7880*/  STG.E desc[UR6][R6.64], R13 ;  /* 0x0000000d06007986 */ /* 0x000fe2000c101906 */
[----:B------:R-:W-:Y:S05]  /*7890*/  EXIT ;  /* 0x000000000000794d */ /* 0x000fea0003800000 */
        .weak           $__internal_9_$__cuda_sm3x_div_rn_ftz_f32_slowpath
        .type           $__internal_9_$__cuda_sm3x_div_rn_ftz_f32_slowpath,@function
        .size           $__internal_9_$__cuda_sm3x_div_rn_ftz_f32_slowpath,(.L_x_18517 - $__internal_9_$__cuda_sm3x_div_rn_ftz_f32_slowpath)
$__internal_9_$__cuda_sm3x_div_rn_ftz_f32_slowpath:
[----:B------:R-:W-:Y:S01]  /*78a0*/  SHF.R.U32.HI R3, RZ, 0x17, R18 ;  /* 0x00000017ff037819 */ /* 0x000fe20000011612 */
[----:B------:R-:W-:Y:S01]  /*78b0*/  BSSY.RECONVERGENT B0, `(.L_x_4048) ;  /* 0x0000046000007945 */ /* 0x000fe20003800200 */
[----:B------:R-:W-:-:S03]  /*78c0*/  SHF.R.U32.HI R4, RZ, 0x17, R19 ;  /* 0x00000017ff047819 */ /* 0x000fc60000011613 */
[----:B------:R-:W-:Y:S01]  /*78d0*/  BSSY.RELIABLE B3, `(.L_x_4049) ;  /* 0x000001d000037945 */ /* 0x000fe20003800100 */
[----:B------:R-:W-:Y:S02]  /*78e0*/  LOP3.LUT R3, R3, 0xff, RZ, 0xc0, !PT ;  /* 0x000000ff03037812 */ /* 0x000fe400078ec0ff */
[----:B------:R-:W-:Y:S02]  /*78f0*/  LOP3.LUT R4, R4, 0xff, RZ, 0xc0, !PT ;  /* 0x000000ff04047812 */ /* 0x000fe400078ec0ff */
[----:B------:R-:W-:Y:S02]  /*7900*/  IADD3 R0, PT, PT, R3, -0x1, RZ ;  /* 0xffffffff03007810 */ /* 0x000fe40007ffe0ff */
[----:B------:R-:W-:Y:S02]  /*7910*/  IADD3 R5, PT, PT, R4, -0x1, RZ ;  /* 0xffffffff04057810 */ /* 0x000fe40007ffe0ff */
        /* <DEDUP_REMOVED lines=24> */
.L_x_4050:
[----:B------:R-:W-:Y:S05]  /*7aa0*/  BSYNC.RELIABLE B3 ;  /* 0x0000000000037941 */ /* 0x000fea0003800100 */
.L_x_4049:
        /* <DEDUP_REMOVED lines=16> */
[----:B------:R-:W-:-:S04]  /*7bb0*/  LOP3.LUT R4, R5, 0xff, RZ, 0xc0, !PT ;  /* 0x000000ff05047812 */ /* 0x000fc800078ec0ff */
[----:B------:R-:W-:-:S04]  /*7bc0*/  IADD3 R4, PT, PT, R4, R3, RZ ;  /* 0x0000000304047210 */ /* 0x000fc80007ffe0ff */
        /* <DEDUP_REMOVED lines=9> */
.L_x_4056:
[----:B------:R-:W-:-:S07]  /*7c60*/  LEA R0, R3, R0, 0x17 ;  /* 0x0000000003007211 */ /* 0x000fce00078eb8ff */
.L_x_4057:
[----:B------:R-:W-:Y:S05]  /*7c70*/  BSYNC.RECONVERGENT B3 ;  /* 0x0000000000037941 */ /* 0x000fea0003800200 */
.L_x_4055:
[----:B------:R-:W-:Y:S05]  /*7c80*/  BRA `(.L_x_4058) ;  /* 0x0000000000207947 */ /* 0x000fea0003800000 */
.L_x_4054:
[----:B------:R-:W-:-:S04]  /*7c90*/  LOP3.LUT R19, R18, 0x80000000, R19, 0x48, !PT ;  /* 0x8000000012137812 */ /* 0x000fc800078e4813 */
[----:B------:R-:W-:Y:S01]  /*7ca0*/  LOP3.LUT R0, R19, 0x7f800000, RZ, 0xfc, !PT ;  /* 0x7f80000013007812 */ /* 0x000fe200078efcff */
[----:B------:R-:W-:Y:S06]  /*7cb0*/  BRA `(.L_x_4058) ;  /* 0x0000000000147947 */ /* 0x000fec0003800000 */
.L_x_4053:
[----:B------:R-:W-:Y:S01]  /*7cc0*/  LOP3.LUT R0, R18, 0x80000000, R19, 0x48, !PT ;  /* 0x8000000012007812 */ /* 0x000fe200078e4813 */
[----:B------:R-:W-:Y:S06]  /*7cd0*/  BRA `(.L_x_4058) ;  /* 0x00000000000c7947 */ /* 0x000fec0003800000 */
.L_x_4052:
[----:B------:R-:W0:Y:S01]  /*7ce0*/  MUFU.RSQ R0, -QNAN ;  /* 0xffc0000000007908 */ /* 0x000e220000001400 */
[----:B------:R-:W-:Y:S05]  /*7cf0*/  BRA `(.L_x_4058) ;  /* 0x0000000000047947 */ /* 0x000fea0003800000 */
.L_x_4051:
[----:B------:R-:W-:-:S07]  /*7d00*/  FADD.FTZ R0, R19, R18 ;  /* 0x0000001213007221 */ /* 0x000fce0000010000 */
.L_x_4058:
[----:B------:R-:W-:Y:S05]  /*7d10*/  BSYNC.RECONVERGENT B0 ;  /* 0x0000000000007941 */ /* 0x000fea0003800200 */
.L_x_4048:
[----:B------:R-:W-:-:S04]  /*7d20*/  MOV R3, 0x0 ;  /* 0x0000000000037802 */ /* 0x000fc80000000f00 */
[----:B0-----:R-:W-:Y:S05]  /*7d30*/  RET.REL.NODEC R2 `(_ZN2at6native18elementwise_kernelILi128ELi2EZNS0_22gpu_kernel_impl_nocastIZZZNS0_17asinh_kernel_cudaERNS_18TensorIteratorBaseEENKUlvE_clEvENKUlvE1_clEvEUlN3c107complexINS7_4HalfEEEE_EEvS4_RKT_EUliE_EEviT1_) ;  /* 0xffffff8002b07950 */ /* 0x001fea0003c3ffff */
.L_x_4059:
        /* <DEDUP_REMOVED lines=12> */
.L_x_18517:


//--------------------- .text._ZN2at6native27unrolled_elementwise_kernelIZZZNS0_17asinh_kernel_cudaERNS_18TensorIteratorBaseEENKUlvE_clEvENKUlvE1_clEvEUlN3c107complexINS6_4HalfEEEE_St5arrayIPcLm2EELi4E23TrivialOffsetCalculatorILi1EjESF_NS0_6memory15LoadWithoutCastENSG_16StoreWithoutCastEEEviT_T0_T2_T3_T4_T5_ --------------------------
	.section	.text._ZN2at6native27unrolled_elementwise_kernelIZZZNS0_17asinh_kernel_cudaERNS_18TensorIteratorBaseEENKUlvE_clEvENKUlvE1_clEvEUlN3c107complexINS6_4HalfEEEE_St5arrayIPcLm2EELi4E23TrivialOffsetCalculatorILi1EjESF_NS0_6memory15LoadWithoutCastENSG_16StoreWithoutCastEEEviT_T0_T2_T3_T4_T5_,"ax",@progbits
	.align	128
        .global         _ZN2at6native27unrolled_elementwise_kernelIZZZNS0_17asinh_kernel_cudaERNS_18TensorIteratorBaseEENKUlvE_clEvENKUlvE1_clEvEUlN3c107complexINS6_4HalfEEEE_St5arrayIPcLm2EELi4E23TrivialOffsetCalculatorILi1EjESF_NS0_6memory15LoadWithoutCastENSG_16StoreWithoutCastEEEviT_T0_T2_T3_T4_T5_
        .type           _ZN2at6native27unrolled_elementwise_kernelIZZZNS0_17asinh_kernel_cudaERNS_18TensorIteratorBaseEENKUlvE_clEvENKUlvE1_clEvEUlN3c107complexINS6_4HalfEEEE_St5arrayIPcLm2EELi4E23TrivialOffsetCalculatorILi1EjESF_NS0_6memory15LoadWithoutCastENSG_16StoreWithoutCastEEEviT_T0_T2_T3_T4_T5_,@function
        .size           _ZN2at6native27unrolled_elementwise_kernelIZZZNS0_17asinh_kernel_cudaERNS_18TensorIteratorBaseEENKUlvE_clEvENKUlvE1_clEvEUlN3c107complexINS6_4HalfEEEE_St5arrayIPcLm2EELi4E23TrivialOffsetCalculatorILi1EjESF_NS0_6memory15LoadWithoutCastENSG_16StoreWithoutCastEEEviT_T0_T2_T3_T4_T5_,(.L_x_18518 - _ZN2at6native27unrolled_elementwise_kernelIZZZNS0_17asinh_kernel_cudaERNS_18TensorIteratorBaseEENKUlvE_clEvENKUlvE1_clEvEUlN3c107complexINS6_4HalfEEEE_St5arrayIPcLm2EELi4E23TrivialOffsetCalculatorILi1EjESF_NS0_6memory15LoadWithoutCastENSG_16StoreWithoutCastEEEviT_T0_T2_T3_T4_T5_)
        .other          _ZN2at6native27unrolled_elementwise_kernelIZZZNS0_17asinh_kernel_cudaERNS_18TensorIteratorBaseEENKUlvE_clEvENKUlvE1_clEvEUlN3c107complexINS6_4HalfEEEE_St5arrayIPcLm2EELi4E23TrivialOffsetCalculatorILi1EjESF_NS0_6memory15LoadWithoutCastENSG_16StoreWithoutCastEEEviT_T0_T2_T3_T4_T5_,@"STO_CUDA_ENTRY STV_DEFAULT"
_ZN2at6native27unrolled_elementwise_kernelIZZZNS0_17asinh_kernel_cudaERNS_18TensorIteratorBaseEENKUlvE_clEvENKUlvE1_clEvEUlN3c107complexINS6_4HalfEEEE_St5arrayIPcLm2EELi4E23TrivialOffsetCalculatorILi1EjESF_NS0_6memory15LoadWithoutCastENSG_16StoreWithoutCastEEEviT_T0_T2_T3_T4_T5_:
.text._ZN2at6native27unrolled_elementwise_kernelIZZZNS0_17asinh_kernel_cudaERNS_18TensorIteratorBaseEENKUlvE_clEvENKUlvE1_clEvEUlN3c107complexINS6_4HalfEEEE_St5arrayIPcLm2EELi4E23TrivialOffsetCalculatorILi1EjESF_NS0_6memory15LoadWithoutCastENSG_16StoreWithoutCastEEEviT_T0_T2_T3_T4_T5_:
[----:B------:R-:W-:Y:S01]  /*0000*/  LDC R1, c[0x0][0x37c] ;  /* 0x0000df00ff017b82 */ /* 0x000fe20000000800 */
[----:B------:R-:W0:Y:S07]  /*0010*/  S2R R13, SR_CTAID.X ;  /* 0x00000000000d7919 */ /* 0x000e2e0000002500 */
[----:B------:R-:W0:Y:S01]  /*0020*/  LDC R2, c[0x0][0x380] ;  /* 0x0000e000ff027b82 */ /* 0x000e220000000800 */
[----:B------:R-:W1:Y:S01]  /*0030*/  LDCU.64 UR4, c[0x0][0x358] ;  /* 0x00006b00ff0477ac */ /* 0x000e620008000a00 */
        /* <DEDUP_REMOVED lines=15> */
[----:B--2---:R-:W-:-:S06]  /*0130*/  @!P1 IMAD.WIDE.U32 R8, R15, 0x4, R8 ;  /* 0x000000040f089825 */ /* 0x004fcc00078e0008 */
[----:B-1----:R1:W2:Y:S06]  /*0140*/  @!P1 LDG.E R8, desc[UR4][R8.64] ;  /* 0x0000000408089981 */ /* 0x0022ac000c1e1900 */
[----:B------:R-:W4:Y:S01]  /*0150*/  @!P2 LDC.64 R4, c[0x0][0x390] ;  /* 0x0000e400ff04ab82 */ /* 0x000f220000000a00 */
[----:B---3--:R-:W-:Y:S01]  /*0160*/  @!P3 IMAD.WIDE.U32 R14, R17, 0x4, R6 ;  /* 0x00000004110eb825 */ /* 0x008fe200078e0006 */
[C---:B------:R-:W-:Y:S02]  /*0170*/  @!P2 LEA R17, R13.reuse, R0, 0x9 ;  /* 0x000000000d11a211 */ /* 0x040fe400078e48ff */
[----:B------:R-:W-:-:S03]  /*0180*/  @!P0 LEA R7, R13, R10, 0x9 ;  /* 0x0000000a0d078211 */ /* 0x000fc600078e48ff */
[----:B------:R-:W3:Y:S02]  /*0190*/  @!P3 LDG.E R14, desc[UR4][R14.64] ;  /* 0x000000040e0eb981 */ /* 0x000ee4000c1e1900 */
[----:B0-----:R-:W-:-:S06]  /*01a0*/  @!P0 IMAD.WIDE.U32 R2, R7, 0x4, R2 ;  /* 0x0000000407028825 */ /* 0x001fcc00078e0002 */
[----:B------:R-:W5:Y:S01]  /*01b0*/  @!P0 LDG.E R2, desc[UR4][R2.64] ;  /* 0x0000000402028981 */ /* 0x000f62000c1e1900 */
[----:B----4-:R-:W-:-:S06]  /*01c0*/  @!P2 IMAD.WIDE.U32 R4, R17, 0x4, R4 ;  /* 0x000000041104a825 */ /* 0x010fcc00078e0004 */
[----:B------:R-:W4:Y:S01]  /*01d0*/  @!P2 LDG.E R4, desc[UR4][R4.64] ;  /* 0x000000040404a981 */ /* 0x000f22000c1e1900 */
[----:B------:R-:W-:Y:S02]  /*01e0*/  PRMT R6, RZ, 0x5410, RZ ;  /* 0x00005410ff067816 */ /* 0x000fe400000000ff */
[----:B------:R-:W-:Y:S02]  /*01f0*/  PRMT R19, RZ, 0x5410, RZ ;  /* 0x00005410ff137816 */ /* 0x000fe400000000ff */
[----:B------:R-:W-:Y:S01]  /*0200*/  PRMT R23, RZ, 0x5410, RZ ;  /* 0x00005410ff177816 */ /* 0x000fe200000000ff */
[----:B------:R-:W-:Y:S01]  /*0210*/  BSSY.RECONVERGENT B2, `(.L_x_4060) ;  /* 0x000028c000027945 */ /* 0x000fe20003800200 */
[----:B-1----:R-:W-:Y:S02]  /*0220*/  PRMT R9, RZ, 0x7610, R9 ;  /* 0x00007610ff097816 */ /* 0x002fe40000000009 */
[----:B--2---:R-:W-:-:S04]  /*0230*/  @!P1 PRMT R6, R6, 0x5410, R8 ;  /* 0x0000541006069816 */ /* 0x004fc80000000008 */
[----:B------:R-:W-:Y:S02]  /*0240*/  @!P1 PRMT R6, R8, 0x7632, R6 ;  /* 0x0000763208069816 */ /* 0x000fe40000000006 */
[----:B------:R-:W-:Y:S02]  /*0250*/  ISETP.GE.AND P1, PT, R10, R11, PT ;  /* 0x0000000b0a00720c */ /* 0x000fe40003f26270 */
[----:B------:R-:W-:Y:S02]  /*0260*/  PRMT R8, RZ, 0x7610, R8 ;  /* 0x00007610ff087816 */ /* 0x000fe40000000008 */
[----:B---3--:R-:W-:-:S04]  /*0270*/  @!P3 PRMT R19, R19, 0x5410, R14 ;  /* 0x000054101313b816 */ /* 0x008fc8000000000e */
[----:B------:R-:W-:Y:S02]  /*0280*/  @!P3 PRMT R19, R14, 0x7632, R19 ;  /* 0x000076320e13b816 */ /* 0x000fe40000000013 */
[C---:B-----5:R-:W-:Y:S02]  /*0290*/  @!P0 PRMT R8, R2.reuse, 0x7610, R8 ;  /* 0x0000761002088816 */ /* 0x060fe40000000008 */
[----:B------:R-:W-:Y:S02]  /*02a0*/  @!P0 PRMT R9, R2, 0x7632, R9 ;  /* 0x0000763202098816 */ /* 0x000fe40000000009 */
[----:B----4-:R-:W-:-:S04]  /*02b0*/  @!P2 PRMT R23, R4, 0x7610, R23 ;  /* 0x000076100417a816 */ /* 0x010fc80000000017 */
[----:B------:R-:W-:Y:S01]  /*02c0*/  @!P2 PRMT R23, R23, 0x7610, R4 ;  /* 0x000076101717a816 */ /* 0x000fe20000000004 */
[----:B------:R-:W-:Y:S06]  /*02d0*/  @P1 BRA `(.L_x_4061) ;  /* 0x0000002400fc1947 */ /* 0x000fec0003800000 */
[----:B------:R-:W-:Y:S02]  /*02e0*/  HADD2.F32 R8, -RZ, R8.H0_H0 ;  /* 0x20000008ff087230 */ /* 0x000fe40000004100 */
[----:B------:R-:W-:-:S03]  /*02f0*/  HADD2.F32 R9, -RZ, R9.H0_H0 ;  /* 0x20000009ff097230 */ /* 0x000fc60000004100 */
        /* <DEDUP_REMOVED lines=20> */
.L_x_4062:
        /* <DEDUP_REMOVED lines=13> */
[----:B------:R-:W-:Y:S01]  /*0510*/  HFMA2 R15, -RZ, RZ, 1.875, 0 ;  /* 0x3f800000ff0f7431 */ /* 0x000fe200000001ff */
        /* <DEDUP_REMOVED lines=28> */
[----:B------:R-:W-:Y:S05]  /*06e0*/  CALL.REL.NOINC `($__internal_10_$__cuda_sm3x_div_rn_ftz_f32_slowpath) ;  /* 0x000000a0006c7944 */ /* 0x000fea0003c00000 */
[----:B------:R-:W-:-:S07]  /*06f0*/  MOV R3, R0 ;  /* 0x0000000000037202 */ /* 0x000fce0000000f00 */
.L_x_4068:
[----:B------:R-:W-:Y:S05]  /*0700*/  BSYNC.RECONVERGENT B4 ;  /* 0x0000000000047941 */ /* 0x000fea0003800200 */
.L_x_4067:
        /* <DEDUP_REMOVED lines=22> */
.L_x_4066:
        /* <DEDUP_REMOVED lines=17> */
[----:B------:R-:W-:-:S04]  /*0980*/  FSETP.NEU.FTZ.AND P0, PT, R4, +INF , PT ;  /* 0x7f8000000400780b */ /* 0x000fc80003f1d000 */
[----:B------:R-:W-:Y:S01]  /*0990*/  FSEL R3, R2, +INF , P0 ;  /* 0x7f80000002037808 */ /* 0x000fe20000000000 */
[----:B------:R-:W-:-:S04]  /*09a0*/  FFMA R2, -R24, R7, 1 ;  /* 0x3f80000018027423 */ /* 0x000fc80000000107 */
[----:B------:R-:W-:Y:S01]  /*09b0*/  FFMA R7, R7, R2, R7 ;  /* 0x0000000207077223 */ /* 0x000fe20000000007 */
[----:B------:R-:W0:Y:S03]  /*09c0*/  MUFU.LG2 R3, R3 ;  /* 0x0000000300037308 */ /* 0x000e260000000c00 */
[----:B------:R-:W-:-:S04]  /*09d0*/  FFMA R4, R0, R7, RZ ;  /* 0x0000000700047223 */ /* 0x000fc800000000ff */
[----:B------:R-:W-:Y:S01]  /*09e0*/  FFMA R2, -R24, R4, R0 ;  /* 0x0000000418027223 */ /* 0x000fe20000000100 */
[----:B------:R-:W1:Y:S03]  /*09f0*/  FCHK P0, R0, R24 ;  /* 0x0000001800007302 */ /* 0x000e660000000000 */
[----:B------:R-:W-:Y:S01]  /*0a00*/  FFMA R4, R7, R2, R4 ;  /* 0x0000000207047223 */ /* 0x000fe20000000004 */
[----:B0-----:R-:W-:Y:S01]  /*0a10*/  FMUL.FTZ R2, R3, 0.69314718246459960938 ;  /* 0x3f31721803027820 */ /* 0x001fe20000410000 */
[----:B-1----:R-:W-:Y:S06]  /*0a20*/  @!P0 BRA `(.L_x_4072) ;  /* 0x00000000000c8947 */ /* 0x002fec0003800000 */
[----:B------:R-:W-:-:S07]  /*0a30*/  MOV R12, 0xa50 ;  /* 0x00000a50000c7802 */ /* 0x000fce0000000f00 */
[----:B------:R-:W-:Y:S05]  /*0a40*/  CALL.REL.NOINC `($__internal_10_$__cuda_sm3x_div_rn_ftz_f32_slowpath) ;  /* 0x0000009c00947944 */ /* 0x000fea0003c00000 */
[----:B------:R-:W-:-:S07]  /*0a50*/  MOV R4, R0 ;  /* 0x0000000000047202 */ /* 0x000fce0000000f00 */
.L_x_4072:
[----:B------:R-:W-:Y:S05]  /*0a60*/  BSYNC.RECONVERGENT B4 ;  /* 0x0000000000047941 */ /* 0x000fea0003800200 */
.L_x_4071:
        /* <DEDUP_REMOVED lines=22> */
.L_x_4070:
        /* <DEDUP_REMOVED lines=14> */
[----:B------:R-:W-:Y:S05]  /*0cb0*/  CALL.REL.NOINC `($__internal_10_$__cuda_sm3x_div_rn_ftz_f32_slowpath) ;  /* 0x0000009800f87944 */ /* 0x000fea0003c00000 */
[----:B------:R-:W-:-:S07]  /*0cc0*/  MOV R4, R0 ;  /* 0x0000000000047202 */ /* 0x000fce0000000f00 */
.L_x_4074:
[----:B------:R-:W-:Y:S05]  /*0cd0*/  BSYNC.RECONVERGENT B4 ;  /* 0x0000000000047941 */ /* 0x000fea0003800200 */
.L_x_4073:
        /* <DEDUP_REMOVED lines=22> */
.L_x_4065:
        /* <DEDUP_REMOVED lines=28> */
[----:B------:R-:W-:Y:S01]  /*1000*/  FFMA R2, -R24, R15, 1 ;  /* 0x3f80000018027423 */ /* 0x000fe2000000010f */
[----:B------:R-:W-:Y:S02]  /*1010*/  HFMA2 R14, -RZ, RZ, 1.875, 0 ;  /* 0x3f800000ff0e7431 */ /* 0x000fe400000001ff */
        /* <DEDUP_REMOVED lines=12> */
.L_x_4077:
[----:B------:R-:W-:Y:S05]  /*10e0*/  BSYNC.RECONVERGENT B4 ;  /* 0x0000000000047941 */ /* 0x000fea0003800200 */
.L_x_4076:
        /* <DEDUP_REMOVED lines=22> */
.L_x_4075:
        /* <DEDUP_REMOVED lines=29> */
[----:B------:R-:W-:Y:S05]  /*1420*/  CALL.REL.NOINC `($__internal_10_$__cuda_sm3x_div_rn_ftz_f32_slowpath) ;  /* 0x00000094001c7944 */ /* 0x000fea0003c00000 */
[----:B------:R-:W-:-:S07]  /*1430*/  MOV R7, R0 ;  /* 0x0000000000077202 */ /* 0x000fce0000000f00 */
.L_x_4080:
[----:B------:R-:W-:Y:S05]  /*1440*/  BSYNC.RECONVERGENT B4 ;  /* 0x0000000000047941 */ /* 0x000fea0003800200 */
.L_x_4079:
        /* <DEDUP_REMOVED lines=14> */
[----:B------:R-:W-:Y:S01]  /*1530*/  @!P2 FFMA.FTZ R0, R5, 0.93318945169448852539, -R0 ;  /* 0x3f6ee5810500a823 */ /* 0x000fe20000010800 */
[----:B------:R-:W-:-:S04]  /*1540*/  FADD.FTZ R5, |R4|, |R3| ;  /* 0x4000000304057221 */ /* 0x000fc80000010200 */
[----:B------:R-:W-:-:S04]  /*1550*/  FSEL R0, R0, 0.78539818525314331055, P1 ;  /* 0x3f490fdb00007808 */ /* 0x000fc80000800000 */
[----:B------:R-:W-:Y:S02]  /*1560*/  FSEL R0, R0, RZ, P0 ;  /* 0x000000ff00007208 */ /* 0x000fe40000000000 */
[----:B------:R-:W-:Y:S02]  /*1570*/  FSETP.NAN.FTZ.AND P0, PT, |R5|, |R5|, PT ;  /* 0x400000050500720b */ /* 0x000fe40003f18200 */
[----:B------:R-:W-:-:S04]  /*1580*/  LOP3.LUT R0, R0, 0x80000000, R3, 0xb8, !PT ;  /* 0x8000000000007812 */ /* 0x000fc800078eb803 */
[----:B------:R-:W-:Y:S01]  /*1590*/  FSEL R0, R5, R0, P0 ;  /* 0x0000000005007208 */ /* 0x000fe20000000000 */
[----:B------:R-:W-:Y:S06]  /*15a0*/  BRA `(.L_x_4069) ;  /* 0x0000000000987947 */ /* 0x000fec0003800000 */
.L_x_4078:
        /* <DEDUP_REMOVED lines=16> */
.L_x_4082:
[----:B------:R-:W-:Y:S05]  /*16b0*/  BSYNC.RECONVERGENT B4 ;  /* 0x0000000000047941 */ /* 0x000fea0003800200 */
.L_x_4081:
        /* <DEDUP_REMOVED lines=20> */
[----:B------:R-:W-:-:S07]  /*1800*/  FSEL R0, R5, R0, P0 ;  /* 0x0000000005007208 */ /* 0x000fce0000000000 */
.L_x_4069:
[----:B------:R-:W-:Y:S05]  /*1810*/  BSYNC.RECONVERGENT B3 ;  /* 0x0000000000037941 */ /* 0x000fea0003800200 */
.L_x_4064:
[----:B------:R-:W-:Y:S01]  /*1820*/  FADD.FTZ R3, R2, 0.69314718246459960938 ;  /* 0x3f31721802037421 */ /* 0x000fe20000010000 */
[----:B------:R-:W-:-:S04]  /*1830*/  LOP3.LUT R9, R0, 0x80000000, R9, 0xb8, !PT ;  /* 0x8000000000097812 */ /* 0x000fc800078eb809 */
[----:B------:R-:W-:Y:S01]  /*1840*/  LOP3.LUT R8, R3, 0x80000000, R8, 0xb8, !PT ;  /* 0x8000000003087812 */ /* 0x000fe200078eb808 */
[----:B------:R-:W-:Y:S06]  /*1850*/  BRA `(.L_x_4061) ;  /* 0x00000010009c7947 */ /* 0x000fec0003800000 */
.L_x_4063:
        /* <DEDUP_REMOVED lines=14> */
[----:B------:R-:W-:Y:S02]  /*1940*/  VIMNMX R2, PT, PT, R16, R21, !PT ;  /* 0x0000001510027248 */ /* 0x000fe40007fe0100 */
[----:B------:R-:W-:Y:S02]  /*1950*/  LOP3.LUT R3, R15, 0xfe000000, RZ, 0xc0, !PT ;  /* 0xfe0000000f037812 */ /* 0x000fe400078ec0ff */
[----:B------:R-:W-:Y:S02]  /*1960*/  LOP3.LUT R14, R2, 0xfe000000, RZ, 0xc0, !PT ;  /* 0xfe000000020e7812 */ /* 0x000fe400078ec0ff */
[C---:B------:R-:W-:Y:S02]  /*1970*/  VIMNMX R12, PT, PT, R16.reuse, R17, PT ;  /* 0x00000011100c7248 */ /* 0x040fe40003fe0100 */
        /* <DEDUP_REMOVED lines=33> */
[----:B-1----:R-:W-:-:S05]  /*1b90*/  FMUL.FTZ R3, |R7|, 1.1920928955078125e-07 ;  /* 0x3400000007037820 */ /* 0x002fca0000410200 */
        /* <DEDUP_REMOVED lines=18> */
.L_x_4088:
[----:B------:R-:W-:Y:S05]  /*1cc0*/  BSYNC.RECONVERGENT B1 ;  /* 0x0000000000017941 */ /* 0x000fea0003800200 */
.L_x_4087:
        /* <DEDUP_REMOVED lines=8> */
.L_x_4090:
[----:B------:R-:W-:Y:S05]  /*1d50*/  BSYNC.RECONVERGENT B1 ;  /* 0x0000000000017941 */ /* 0x000fea0003800200 */
.L_x_4089:
[----:B------:R-:W-:Y:S01]  /*1d60*/  FADD.FTZ R3, R18, R3 ;  /* 0x0000000312037221 */ /* 0x000fe20000010000 */
[----:B------:R-:W-:Y:S01]  /*1d70*/  HFMA2 R21, -RZ, RZ, 1.875, 0 ;  /* 0x3f800000ff157431 */ /* 0x000fe200000001ff */
[----:B------:R-:W-:Y:S02]  /*1d80*/  MOV R25, 0x3d39bf78 ;  /* 0x3d39bf7800197802 */ /* 0x000fe40000000f00 */
[----:B------:R-:W-:-:S04]  /*1d90*/  FMUL.FTZ R17, R3, R2 ;  /* 0x0000000203117220 */ /* 0x000fc80000410000 */
        /* <DEDUP_REMOVED lines=30> */
.L_x_4086:
        /* <DEDUP_REMOVED lines=8> */
[----:B------:R-:W-:Y:S01]  /*2000*/  HFMA2 R21, -RZ, RZ, 1.875, 0 ;  /* 0x3f800000ff157431 */ /* 0x000fe200000001ff */
[----:B------:R-:W-:Y:S02]  /*2010*/  MOV R25, 0x3d39bf78 ;  /* 0x3d39bf7800197802 */ /* 0x000fe40000000f00 */
        /* <DEDUP_REMOVED lines=30> */
.L_x_4084:
[----:B------:R-:W-:-:S04]  /*2200*/  FFMA.FTZ R2, R14, R14, -1 ;  /* 0xbf8000000e027423 */ /* 0x000fc8000001000e */
[----:B------:R-:W0:Y:S02]  /*2210*/  MUFU.SQRT R3, R2 ;  /* 0x0000000200037308 */ /* 0x000e240000002000 */
[----:B0-----:R-:W-:-:S06]  /*2220*/  FADD.FTZ R16, R14, R3 ;  /* 0x000000030e107221 */ /* 0x001fcc0000010000 */
[----:B------:R-:W0:Y:S02]  /*2230*/  MUFU.LG2 R16, R16 ;  /* 0x0000001000107308 */ /* 0x000e240000000c00 */
[----:B0-----:R-:W-:-:S07]  /*2240*/  FMUL.FTZ R3, R16, 0.69314718246459960938 ;  /* 0x3f31721810037820 */ /* 0x001fce0000410000 */
.L_x_4085:
[----:B------:R-:W-:Y:S05]  /*2250*/  BSYNC.RECONVERGENT B0 ;  /* 0x0000000000007941 */ /* 0x000fea0003800200 */
.L_x_4083:
        /* <DEDUP_REMOVED lines=16> */
[----:B------:R-:W-:Y:S01]  /*2360*/  @!P0 MUFU.SQRT R17, R4 ;  /* 0x0000000400118308 */ /* 0x000fe20000002000 */
[----:B------:R-:W-:Y:S02]  /*2370*/  @!P0 MOV R5, 0x3f800000 ;  /* 0x3f80000000058802 */ /* 0x000fe40000000f00 */
[----:B------:R-:W-:-:S06]  /*2380*/  @!P0 FMUL.FTZ R16, R16, 0.5 ;  /* 0x3f00000010108820 */ /* 0x000fcc0000410000 */
[----:B------:R-:W2:Y:S02]  /*2390*/  @!P0 MUFU.SQRT R16, R16 ;  /* 0x0000001000108308 */ /* 0x000ea40000002000 */
[----:B--2---:R-:W-:Y:S01]  /*23a0*/  @!P0 FMUL.FTZ R2, R17, R16 ;  /* 0x0000001011028220 */ /* 0x004fe20000410000 */
        /* <DEDUP_REMOVED lines=9> */
[C---:B0-----:R-:W-:Y:S01]  /*2440*/  @P1 FMUL.FTZ R4, R8.reuse, R8 ;  /* 0x0000000808041220 */ /* 0x041fe20000410000 */
        /* <DEDUP_REMOVED lines=12> */
.L_x_4098:
[----:B------:R-:W-:Y:S05]  /*2510*/  BSYNC.RECONVERGENT B4 ;  /* 0x0000000000047941 */ /* 0x000fea0003800200 */
.L_x_4097:
[----:B------:R-:W-:-:S04]  /*2520*/  FADD.FTZ R0, R15, R0 ;  /* 0x000000000f007221 */ /* 0x000fc80000010000 */
[----:B------:R-:W-:-:S04]  /*2530*/  FMUL.FTZ R0, R0, R17 ;  /* 0x0000001100007220 */ /* 0x000fc80000410000 */
[----:B------:R4:W0:Y:S01]  /*2540*/  MUFU.SQRT R2, R0 ;  /* 0x0000000000027308 */ /* 0x0008220000002000 */
[----:B------:R-:W-:Y:S05]  /*2550*/  BRA `(.L_x_4095) ;  /* 0x00000000002c7947 */ /* 0x000fea0003800000 */
.L_x_4096:
[----:B------:R-:W-:-:S13]  /*2560*/  FSETP.GT.FTZ.AND P0, PT, R5, 1, PT ;  /* 0x3f8000000500780b */ /* 0x000fda0003f14000 */
[----:B0-----:R-:W-:Y:S01]  /*2570*/  @P0 FMUL.FTZ R4, R0, R7 ;  /* 0x0000000700040220 */ /* 0x001fe20000410000 */
[----:B------:R-:W-:-:S04]  /*2580*/  @P0 FMUL.FTZ R2, |R8|, 2.81474976710656000000e+14 ;  /* 0x5780000008020820 */ /* 0x000fc80000410200 */
[C---:B------:R-:W-:Y:S01]  /*2590*/  @P0 FMUL.FTZ R2, R5.reuse, R2 ;  /* 0x0000000205020220 */ /* 0x040fe20000410000 */
[----:B------:R-:W0:Y:S01]  /*25a0*/  @P0 MUFU.SQRT R4, R4 ;  /* 0x0000000400040308 */ /* 0x000e220000002000 */
[----:B------:R-:W-:-:S04]  /*25b0*/  @P0 FMUL.FTZ R5, R5, 2.81474976710656000000e+14 ;  /* 0x5780000005050820 */ /* 0x000fc80000410000 */
[----:B------:R-:W-:-:S04]  /*25c0*/  @!P0 FADD.FTZ R15, -R5, 1 ;  /* 0x3f800000050f8421 */ /* 0x000fc80000010100 */
[----:B------:R-:W-:Y:S01]  /*25d0*/  @!P0 FMUL.FTZ R15, R0, R15 ;  /* 0x0000000f000f8220 */ /* 0x000fe20000410000 */
[----:B0-----:R-:W0:Y:S02]  /*25e0*/  @P0 MUFU.RCP R7, R4 ;  /* 0x0000000400070308 */ /* 0x001e240000001000 */
[----:B0-----:R-:W-:-:S06]  /*25f0*/  @P0 FMUL.FTZ R2, R2, R7 ;  /* 0x0000000702020220 */ /* 0x001fcc0000410000 */
[----:B------:R2:W3:Y:S02]  /*2600*/  @!P0 MUFU.SQRT R2, R15 ;  /* 0x0000000f00028308 */ /* 0x0004e40000002000 */
.L_x_4095:
[----:B------:R-:W-:Y:S05]  /*2610*/  BSYNC.RECONVERGENT B1 ;  /* 0x0000000000017941 */ /* 0x000fea0003800200 */
.L_x_4093:
[----:B------:R-:W-:Y:S05]  /*2620*/  BSYNC.RELIABLE B0 ;  /* 0x0000000000007941 */ /* 0x000fea0003800100 */
.L_x_4092:
[----:B0--34-:R-:W-:Y:S01]  /*2630*/  FADD.FTZ R0, |R2|, -RZ ;  /* 0x800000ff02007221 */ /* 0x019fe20000010200 */
[C---:B------:R-:W-:Y:S01]  /*2640*/  FADD.FTZ R7, |R5|.reuse, -RZ ;  /* 0x800000ff05077221 */ /* 0x040fe20000010200 */
[----:B------:R-:W-:Y:S01]  /*2650*/  FSETP.GT.FTZ.AND P2, PT, |R5|, |R2|, PT ;  /* 0x400000020500720b */ /* 0x000fe20003f54200 */
[----:B------:R-:W-:Y:S03]  /*2660*/  BSSY.RECONVERGENT B4, `(.L_x_4099) ;  /* 0x000000e000047945 */ /* 0x000fe60003800200 */
[----:B------:R-:W-:Y:S02]  /*2670*/  FSEL R24, R7, R0, P2 ;  /* 0x0000000007187208 */ /* 0x000fe40001000000 */
[----:B------:R-:W-:Y:S02]  /*2680*/  FSEL R0, R0, R7, P2 ;  /* 0x0000000700007208 */ /* 0x000fe40001000000 */
[----:B--2---:R-:W0:Y:S08]  /*2690*/  MUFU.RCP R15, R24 ;  /* 0x00000018000f7308 */ /* 0x004e300000001000 */
        /* <DEDUP_REMOVED lines=8> */
[----:B-1----:R-:W-:Y:S05]  /*2720*/  CALL.REL.NOINC `($__internal_10_$__cuda_sm3x_div_rn_ftz_f32_slowpath) ;  /* 0x00000080005c7944 */ /* 0x002fea0003c00000 */
[----:B------:R-:W-:-:S07]  /*2730*/  MOV R4, R0 ;  /* 0x0000000000047202 */ /* 0x000fce0000000f00 */
.L_x_4100:
[----:B------:R-:W-:Y:S05]  /*2740*/  BSYNC.RECONVERGENT B4 ;  /* 0x0000000000047941 */ /* 0x000fea0003800200 */
.L_x_4099:
        /* <DEDUP_REMOVED lines=26> */
[----:B------:R-:W-:Y:S01]  /*28f0*/  FSEL R2, R2, R5, P0 ;  /* 0x0000000502027208 */ /* 0x000fe20000000000 */
[----:B------:R-:W-:Y:S06]  /*2900*/  BRA `(.L_x_4101) ;  /* 0x0000000000647947 */ /* 0x000fec0003800000 */
.L_x_4094:
[----:B------:R-:W-:Y:S01]  /*2910*/  MOV R5, 0x3f000000 ;  /* 0x3f00000000057802 */ /* 0x000fe20000000f00 */
        /* <DEDUP_REMOVED lines=24> */
.L_x_4101:
[----:B------:R-:W-:Y:S05]  /*2aa0*/  BSYNC.RECONVERGENT B3 ;  /* 0x0000000000037941 */ /* 0x000fea0003800200 */
.L_x_4091:
[----:B-1----:R-:W-:Y:S02]  /*2ab0*/  LOP3.LUT R8, R3, 0x80000000, R8, 0xb8, !PT ;  /* 0x8000000003087812 */ /* 0x002fe400078eb808 */
[----:B------:R-:W-:-:S07]  /*2ac0*/  LOP3.LUT R9, R2, 0x80000000, R9, 0xb8, !PT ;  /* 0x8000000002097812 */ /* 0x000fce00078eb809 */
.L_x_4061:
[----:B------:R-:W-:Y:S05]  /*2ad0*/  BSYNC.RECONVERGENT B2 ;  /* 0x0000000000027941 */ /* 0x000fea0003800200 */
.L_x_4060:
[----:B------:R-:W-:Y:S05]  /*2ae0*/  WARPSYNC.ALL ;  /* 0x0000000000007948 */ /* 0x000fea0003800000 */
[----:B------:R-:W-:Y:S01]  /*2af0*/  IADD3 R7, PT, PT, R10, 0x80, RZ ;  /* 0x000000800a077810 */ /* 0x000fe20007ffe0ff */
[----:B------:R-:W-:Y:S03]  /*2b00*/  BSSY.RECONVERGENT B2, `(.L_x_4102) ;  /* 0x0000291000027945 */ /* 0x000fe60003800200 */
[----:B------:R-:W-:-:S13]  /*2b10*/  ISETP.GE.AND P0, PT, R7, R11, PT ;  /* 0x0000000b0700720c */ /* 0x000fda0003f06270 */
[----:B------:R-:W-:Y:S05]  /*2b20*/  @P0 BRA `(.L_x_4103) ;  /* 0x0000002800380947 */ /* 0x000fea0003800000 */
[--C-:B------:R-:W-:Y:S02]  /*2b30*/  HADD2.F32 R4, -RZ, R6.reuse.H1_H1 ;  /* 0x30000006ff047230 */ /* 0x100fe40000004100 */
[----:B------:R-:W-:-:S03]  /*2b40*/  HADD2.F32 R6, -RZ, R6.H0_H0 ;  /* 0x20000006ff067230 */ /* 0x000fc60000004100 */
        /* <DEDUP_REMOVED lines=21> */
.L_x_4104:
        /* <DEDUP_REMOVED lines=23> */
[CC--:B------:R-:W-:Y:S01]  /*2e10*/  FMUL.FTZ R24, R17.reuse, R22.reuse ;  /* 0x0000001611187220 */ /* 0x0c0fe20000410000 */
[----:B------:R-:W-:Y:S01]  /*2e20*/  LOP3.LUT R21, R18, 0x7e800000, RZ, 0x3c, !PT ;  /* 0x7e80000012157812 */ /* 0x000fe200078e3cff */
[----:B------:R-:W-:Y:S01]  /*2e30*/  FMUL.FTZ R22, R14, R22 ;  /* 0x000000160e167220 */ /* 0x000fe20000410000 */
[C---:B------:R-:W-:Y:S01]  /*2e40*/  FSETP.NEU.FTZ.AND P0, PT, R17.reuse, RZ, PT ;  /* 0x000000ff1100720b */ /* 0x040fe20003f1d000 */
[----:B------:R-:W-:Y:S01]  /*2e50*/  FMUL.FTZ R25, R24, R24 ;  /* 0x0000001818197220 */ /* 0x000fe20000410000 */
[C---:B------:R-:W-:Y:S01]  /*2e60*/  FSETP.NEU.FTZ.AND P2, PT, R20.reuse, RZ, PT ;  /* 0x000000ff1400720b */ /* 0x040fe20003f5d000 */
[-C--:B------:R-:W-:Y:S01]  /*2e70*/  FMUL.FTZ R24, R20, R21.reuse ;  /* 0x0000001514187220 */ /* 0x080fe20000410000 */
[----:B------:R-:W-:Y:S01]  /*2e80*/  LOP3.LUT R16, R16, 0x800000, RZ, 0xfc, !PT ;  /* 0x0080000010107812 */ /* 0x000fe200078efcff */
[----:B------:R-:W-:Y:S01]  /*2e90*/  FFMA.FTZ R25, R22, R22, R25 ;  /* 0x0000001616197223 */ /* 0x000fe20000010019 */
[----:B------:R-:W-:Y:S01]  /*2ea0*/  FMUL.FTZ R22, R2, R21 ;  /* 0x0000001502167220 */ /* 0x000fe20000410000 */
[----:B------:R-:W-:Y:S01]  /*2eb0*/  FMUL.FTZ R27, R24, R24 ;  /* 0x00000018181b7220 */ /* 0x000fe20000410000 */
[----:B------:R-:W-:Y:S01]  /*2ec0*/  LOP3.LUT R18, R18, 0x800000, RZ, 0xfc, !PT ;  /* 0x0080000012127812 */ /* 0x000fe200078efcff */
[----:B------:R-:W0:Y:S01]  /*2ed0*/  MUFU.SQRT R21, R25 ;  /* 0x0000001900157308 */ /* 0x000e220000002000 */
[----:B------:R-:W-:Y:S01]  /*2ee0*/  FSETP.NEU.FTZ.AND P1, PT, R17, +INF , PT ;  /* 0x7f8000001100780b */ /* 0x000fe20003f3d000 */
[----:B------:R-:W-:-:S06]  /*2ef0*/  FFMA.FTZ R27, R22, R22, R27 ;  /* 0x00000016161b7223 */ /* 0x000fcc000001001b */
        /* <DEDUP_REMOVED lines=32> */
.L_x_4111:
[----:B------:R-:W-:-:S04]  /*3100*/  FADD.FTZ R16, -R15, R14 ;  /* 0x0000000e0f107221 */ /* 0x000fc80000010100 */
[----:B------:R-:W-:-:S07]  /*3110*/  FMUL.FTZ R16, R16, 0.5 ;  /* 0x3f00000010107820 */ /* 0x000fce0000410000 */
.L_x_4112:
[----:B------:R-:W-:Y:S05]  /*3120*/  BSYNC.RECONVERGENT B1 ;  /* 0x0000000000017941 */ /* 0x000fea0003800200 */
.L_x_4110:
        /* <DEDUP_REMOVED lines=11> */
.L_x_4114:
[----:B------:R-:W-:-:S04]  /*31e0*/  FADD.FTZ R21, R17, -R18 ;  /* 0x8000001211157221 */ /* 0x000fc80000010000 */
[----:B------:R-:W-:-:S07]  /*31f0*/  FMUL.FTZ R21, R21, 0.5 ;  /* 0x3f00000015157820 */ /* 0x000fce0000410000 */
.L_x_4115:
[----:B------:R-:W-:Y:S05]  /*3200*/  BSYNC.RECONVERGENT B1 ;  /* 0x0000000000017941 */ /* 0x000fea0003800200 */
.L_x_4113:
[----:B------:R-:W-:Y:S01]  /*3210*/  FADD.FTZ R16, R21, R16 ;  /* 0x0000001015107221 */ /* 0x000fe20000010000 */
[----:B------:R-:W-:Y:S01]  /*3220*/  FADD.FTZ R21, R2, 1 ;  /* 0x3f80000002157421 */ /* 0x000fe20000010000 */
[----:B------:R-:W-:Y:S01]  /*3230*/  HFMA2 R25, -RZ, RZ, 1.625, 0 ;  /* 0x3e800000ff197431 */ /* 0x000fe200000001ff */
[----:B------:R-:W-:Y:S02]  /*3240*/  MOV R27, 0x3d39bf78 ;  /* 0x3d39bf78001b7802 */ /* 0x000fe40000000f00 */
[----:B------:R-:W-:-:S04]  /*3250*/  FMUL.FTZ R20, R16, R21 ;  /* 0x0000001510147220 */ /* 0x000fc80000410000 */
        /* <DEDUP_REMOVED lines=30> */
.L_x_4109:
        /* <DEDUP_REMOVED lines=35> */
.L_x_4116:
[----:B------:R-:W-:-:S04]  /*3670*/  FADD.FTZ R18, -R3, 1 ;  /* 0x3f80000003127421 */ /* 0x000fc80000010100 */
[----:B------:R-:W-:-:S06]  /*3680*/  FMUL.FTZ R18, R15, R18 ;  /* 0x000000120f127220 */ /* 0x000fcc0000410000 */
[----:B------:R-:W0:Y:S08]  /*3690*/  MUFU.SQRT R18, R18 ;  /* 0x0000001200127308 */ /* 0x000e300000002000 */
[----:B0-----:R-:W0:Y:S02]  /*36a0*/  MUFU.RCP R21, R18 ;  /* 0x0000001200157308 */ /* 0x001e240000001000 */
[----:B0-----:R-:W-:Y:S01]  /*36b0*/  FMUL.FTZ R16, |R4|, R21 ;  /* 0x0000001504107220 */ /* 0x001fe20000410200 */
[----:B------:R-:W-:Y:S06]  /*36c0*/  BRA `(.L_x_4107) ;  /* 0x0000000000047947 */ /* 0x000fec0003800000 */
.L_x_4108:
[----:B------:R0:W1:Y:S02]  /*36d0*/  MUFU.SQRT R16, R12 ;  /* 0x0000000c00107308 */ /* 0x0000640000002000 */
.L_x_4107:
[----:B------:R-:W-:Y:S05]  /*36e0*/  BSYNC.RECONVERGENT B0 ;  /* 0x0000000000007941 */ /* 0x000fea0003800200 */
.L_x_4106:
        /* <DEDUP_REMOVED lines=13> */
[----:B------:R-:W-:Y:S02]  /*37c0*/  HFMA2 R15, -RZ, RZ, 1.9599609375, 20144 ;  /* 0x3fd774ebff0f7431 */ /* 0x000fe400000001ff */
[----:B------:R-:W-:-:S04]  /*37d0*/  FFMA.FTZ R0, |R18|, -R3, 0.5 ;  /* 0x3f00000012007423 */ /* 0x000fc80000010a03 */
[----:B------:R-:W2:Y:S02]  /*37e0*/  MUFU.RSQ R3, R0 ;  /* 0x0000000000037308 */ /* 0x000ea40000001400 */
[----:B--2---:R-:W-:Y:S01]  /*37f0*/  FMUL.FTZ R2, R0, R3 ;  /* 0x0000000300027220 */ /* 0x004fe20000410000 */
        /* <DEDUP_REMOVED lines=18> */
.L_x_4120:
        /* <DEDUP_REMOVED lines=11> */
[----:B0-----:R-:W-:-:S03]  /*39d0*/  @P1 FMUL.FTZ R12, R4, R4 ;  /* 0x00000004040c1220 */ /* 0x001fc60000410000 */
        /* <DEDUP_REMOVED lines=11> */
.L_x_4126:
[----:B------:R-:W-:-:S04]  /*3a90*/  FADD.FTZ R0, -R0, R17 ;  /* 0x0000001100007221 */ /* 0x000fc80000010100 */
[----:B------:R-:W-:-:S07]  /*3aa0*/  FMUL.FTZ R15, R0, 0.5 ;  /* 0x3f000000000f7820 */ /* 0x000fce0000410000 */
.L_x_4127:
[----:B------:R-:W-:Y:S05]  /*3ab0*/  BSYNC.RECONVERGENT B4 ;  /* 0x0000000000047941 */ /* 0x000fea0003800200 */
.L_x_4125:
[----:B------:R-:W-:Y:S01]  /*3ac0*/  FADD.FTZ R12, R15, R12 ;  /* 0x0000000c0f0c7221 */ /* 0x000fe20000010000 */
[----:B------:R-:W-:-:S04]  /*3ad0*/  FADD.FTZ R15, R3, R2 ;  /* 0x00000002030f7221 */ /* 0x000fc80000010000 */
[----:B------:R-:W-:-:S04]  /*3ae0*/  FMUL.FTZ R12, R12, R15 ;  /* 0x0000000f0c0c7220 */ /* 0x000fc80000410000 */
[----:B------:R2:W3:Y:S01]  /*3af0*/  MUFU.SQRT R2, R12 ;  /* 0x0000000c00027308 */ /* 0x0004e20000002000 */
[----:B------:R-:W-:Y:S05]  /*3b00*/  BRA `(.L_x_4128) ;  /* 0x0000000000487947 */ /* 0x000fea0003800000 */
.L_x_4124:
        /* <DEDUP_REMOVED lines=12> */
.L_x_4123:
[----:B------:R-:W-:Y:S01]  /*3bd0*/  FADD.FTZ R0, R2, 1 ;  /* 0x3f80000002007421 */ /* 0x000fe20000010000 */
[----:B------:R-:W-:Y:S01]  /*3be0*/  MUFU.SQRT R15, R12 ;  /* 0x0000000c000f7308 */ /* 0x000fe20000002000 */
[----:B------:R-:W-:Y:S02]  /*3bf0*/  MOV R3, 0x3f800000 ;  /* 0x3f80000000037802 */ /* 0x000fe40000000f00 */
[----:B------:R-:W-:-:S06]  /*3c00*/  FMUL.FTZ R0, R0, 0.5 ;  /* 0x3f00000000007820 */ /* 0x000fcc0000410000 */
[----:B------:R-:W2:Y:S02]  /*3c10*/  MUFU.SQRT R0, R0 ;  /* 0x0000000000007308 */ /* 0x000ea40000002000 */
[----:B--2---:R-:W-:-:S07]  /*3c20*/  FMUL.FTZ R2, R15, R0 ;  /* 0x000000000f027220 */ /* 0x004fce0000410000 */
.L_x_4128:
[----:B------:R-:W-:Y:S05]  /*3c30*/  BSYNC.RECONVERGENT B1 ;  /* 0x0000000000017941 */ /* 0x000fea0003800200 */
.L_x_4122:
[----:B------:R-:W-:Y:S05]  /*3c40*/  BRA `(.L_x_4129) ;  /* 0x0000000000087947 */ /* 0x000fea0003800000 */
.L_x_4119:
[----:B------:R-:W-:Y:S01]  /*3c50*/  FMUL.FTZ R2, R2, 16777216 ;  /* 0x4b80000002027820 */ /* 0x000fe20000410000 */
[----:B------:R-:W-:-:S07]  /*3c60*/  FMUL.FTZ R3, R3, 16777216 ;  /* 0x4b80000003037820 */ /* 0x000fce0000410000 */
.L_x_4129:
[----:B------:R-:W-:Y:S05]  /*3c70*/  BSYNC.RELIABLE B0 ;  /* 0x0000000000007941 */ /* 0x000fea0003800100 */
.L_x_4118:
[----:B---3--:R-:W-:Y:S01]  /*3c80*/  FADD.FTZ R0, |R2|, -RZ ;  /* 0x800000ff02007221 */ /* 0x008fe20000010200 */
[C---:B------:R-:W-:Y:S01]  /*3c90*/  FADD.FTZ R15, |R3|.reuse, -RZ ;  /* 0x800000ff030f7221 */ /* 0x040fe20000010200 */
[----:B------:R-:W-:Y:S01]  /*3ca0*/  FSETP.GT.FTZ.AND P2, PT, |R3|, |R2|, PT ;  /* 0x400000020300720b */ /* 0x000fe20003f54200 */
[----:B------:R-:W-:Y:S03]  /*3cb0*/  BSSY.RECONVERGENT B4, `(.L_x_4130) ;  /* 0x000000f000047945 */ /* 0x000fe60003800200 */
[----:B------:R-:W-:Y:S02]  /*3cc0*/  FSEL R4, R15, R0, P2 ;  /* 0x000000000f047208 */ /* 0x000fe40001000000 */
[----:B------:R-:W-:Y:S02]  /*3cd0*/  FSEL R0, R0, R15, P2 ;  /* 0x0000000f00007208 */ /* 0x000fe40001000000 */
[----:B------:R-:W0:Y:S08]  /*3ce0*/  MUFU.RCP R17, R4 ;  /* 0x0000000400117308 */ /* 0x000e300000001000 */
[----:B------:R-:W3:Y:S01]  /*3cf0*/  FCHK P0, R0, R4 ;  /* 0x0000000400007302 */ /* 0x000ee20000000000 */
[----:B0-2---:R-:W-:-:S04]  /*3d00*/  FFMA R12, -R4, R17, 1 ;  /* 0x3f800000040c7423 */ /* 0x005fc80000000111 */
[----:B------:R-:W-:-:S04]  /*3d10*/  FFMA R17, R17, R12, R17 ;  /* 0x0000000c11117223 */ /* 0x000fc80000000011 */
[----:B------:R-:W-:-:S04]  /*3d20*/  FFMA R12, R0, R17, RZ ;  /* 0x00000011000c7223 */ /* 0x000fc800000000ff */
[----:B------:R-:W-:-:S04]  /*3d30*/  FFMA R14, -R4, R12, R0 ;  /* 0x0000000c040e7223 */ /* 0x000fc80000000100 */
[----:B------:R-:W-:Y:S01]  /*3d40*/  FFMA R12, R17, R14, R12 ;  /* 0x0000000e110c7223 */ /* 0x000fe2000000000c */
[----:B---3--:R-:W-:Y:S06]  /*3d50*/  @!P0 BRA `(.L_x_4131) ;  /* 0x0000000000108947 */ /* 0x008fec0003800000 */
[----:B------:R-:W-:Y:S02]  /*3d60*/  MOV R24, R4 ;  /* 0x0000000400187202 */ /* 0x000fe40000000f00 */
[----:B------:R-:W-:-:S07]  /*3d70*/  MOV R12, 0x3d90 ;  /* 0x00003d90000c7802 */ /* 0x000fce0000000f00 */
[----:B-1----:R-:W-:Y:S05]  /*3d80*/  CALL.REL.NOINC `($__internal_10_$__cuda_sm3x_div_rn_ftz_f32_slowpath) ;  /* 0x0000006800c47944 */ /* 0x002fea0003c00000 */
[----:B------:R-:W-:-:S07]  /*3d90*/  MOV R12, R0 ;  /* 0x00000000000c7202 */ /* 0x000fce0000000f00 */
.L_x_4131:
[----:B------:R-:W-:Y:S05]  /*3da0*/  BSYNC.RECONVERGENT B4 ;  /* 0x0000000000047941 */ /* 0x000fea0003800200 */
.L_x_4130:
[----:B------:R-:W-:Y:S02]  /*3db0*/  HFMA2 R15, -RZ, RZ, 0.89990234375, 10328 ;  /* 0x3b33710bff0f7431 */ /* 0x000fe400000001ff */
[----:B------:R-:W-:Y:S01]  /*3dc0*/  FMUL.FTZ R0, R12, R12 ;  /* 0x0000000c0c007220 */ /* 0x000fe20000410000 */
[----:B------:R-:W-:Y:S02]  /*3dd0*/  MOV R17, 0x3fd774eb ;  /* 0x3fd774eb00117802 */ /* 0x000fe40000000f00 */
[C---:B------:R-:W-:Y:S02]  /*3de0*/  ISETP.GE.AND P0, PT, R2.reuse, RZ, PT ;  /* 0x000000ff0200720c */ /* 0x040fe40003f06270 */
[C---:B------:R-:W-:Y:S01]  /*3df0*/  FSETP.NEU.FTZ.AND P3, PT, |R2|.reuse, |R3|, PT ;  /* 0x400000030200720b */ /* 0x040fe20003f7d200 */
[----:B------:R-:W-:Y:S01]  /*3e00*/  FADD.FTZ R2, |R2|, |R3| ;  /* 0x4000000302027221 */ /* 0x000fe20000010200 */
[----:B------:R-:W-:Y:S01]  /*3e10*/  FSETP.NEU.FTZ.AND P1, PT, R4, RZ, PT ;  /* 0x000000ff0400720b */ /* 0x000fe20003f3d000 */
[----:B------:R-:W-:Y:S01]  /*3e20*/  FFMA.FTZ R15, R0, R15, -0.015681877732276916504 ;  /* 0xbc807748000f7423 */ /* 0x000fe2000001000f */
[----:B------:R-:W-:-:S03]  /*3e30*/  MOV R4, 0x4016cbe4 ;  /* 0x4016cbe400047802 */ /* 0x000fc60000000f00 */
        /* <DEDUP_REMOVED lines=19> */
.L_x_4121:
[----:B------:R-:W-:Y:S05]  /*3f70*/  BSYNC.RECONVERGENT B3 ;  /* 0x0000000000037941 */ /* 0x000fea0003800200 */
.L_x_4117:
[----:B-1----:R-:W-:Y:S02]  /*3f80*/  LOP3.LUT R5, R16, 0x80000000, R5, 0xb8, !PT ;  /* 0x8000000010057812 */ /* 0x002fe400078eb805 */
[----:B------:R-:W-:Y:S01]  /*3f90*/  LOP3.LUT R6, R3, 0x80000000, R6, 0xb8, !PT ;  /* 0x8000000003067812 */ /* 0x000fe200078eb806 */
[----:B------:R-:W-:Y:S06]  /*3fa0*/  BRA `(.L_x_4103) ;  /* 0x0000001400187947 */ /* 0x000fec0003800000 */
.L_x_4105:
        /* <DEDUP_REMOVED lines=31> */
[----:B------:R-:W-:Y:S05]  /*41a0*/  CALL.REL.NOINC `($__internal_10_$__cuda_sm3x_div_rn_ftz_f32_slowpath) ;  /* 0x0000006400bc7944 */ /* 0x000fea0003c00000 */
[----:B------:R-:W-:-:S07]  /*41b0*/  MOV R12, R0 ;  /* 0x00000000000c7202 */ /* 0x000fce0000000f00 */
.L_x_4137:
[----:B------:R-:W-:Y:S05]  /*41c0*/  BSYNC.RECONVERGENT B4 ;  /* 0x0000000000047941 */ /* 0x000fea0003800200 */
.L_x_4136:
        /* <DEDUP_REMOVED lines=22> */
.L_x_4135:
        /* <DEDUP_REMOVED lines=27> */
[----:B------:R-:W-:Y:S05]  /*44e0*/  CALL.REL.NOINC `($__internal_10_$__cuda_sm3x_div_rn_ftz_f32_slowpath) ;  /* 0x0000006000ec7944 */ /* 0x000fea0003c00000 */
[----:B------:R-:W-:-:S07]  /*44f0*/  MOV R12, R0 ;  /* 0x00000000000c7202 */ /* 0x000fce0000000f00 */
.L_x_4140:
[----:B------:R-:W-:Y:S05]  /*4500*/  BSYNC.RECONVERGENT B4 ;  /* 0x0000000000047941 */ /* 0x000fea0003800200 */
.L_x_4139:
        /* <DEDUP_REMOVED lines=22> */
.L_x_4134:
        /* <DEDUP_REMOVED lines=32> */
[----:B------:R-:W-:Y:S05]  /*4870*/  CALL.REL.NOINC `($__internal_10_$__cuda_sm3x_div_rn_ftz_f32_slowpath) ;  /* 0x0000006000087944 */ /* 0x000fea0003c00000 */
[----:B------:R-:W-:-:S07]  /*4880*/  MOV R12, R0 ;  /* 0x00000000000c7202 */ /* 0x000fce0000000f00 */
.L_x_4142:
[----:B------:R-:W-:Y:S05]  /*4890*/  BSYNC.RECONVERGENT B4 ;  /* 0x0000000000047941 */ /* 0x000fea0003800200 */
.L_x_4141:
        /* <DEDUP_REMOVED lines=22> */
.L_x_4133:
        /* <DEDUP_REMOVED lines=26> */
.L_x_4146:
[----:B------:R-:W-:Y:S05]  /*4ba0*/  BSYNC.RECONVERGENT B4 ;  /* 0x0000000000047941 */ /* 0x000fea0003800200 */
.L_x_4145:
        /* <DEDUP_REMOVED lines=22> */
.L_x_4144:
        /* <DEDUP_REMOVED lines=29> */
.L_x_4148:
[----:B------:R-:W-:Y:S05]  /*4ee0*/  BSYNC.RECONVERGENT B4 ;  /* 0x0000000000047941 */ /* 0x000fea0003800200 */
.L_x_4147:
        /* <DEDUP_REMOVED lines=22> */
.L_x_4143:
        /* <DEDUP_REMOVED lines=34> */
.L_x_4150:
[----:B------:R-:W-:Y:S05]  /*5270*/  BSYNC.RECONVERGENT B4 ;  /* 0x0000000000047941 */ /* 0x000fea0003800200 */
.L_x_4149:
        /* <DEDUP_REMOVED lines=21> */
.L_x_4138:
[----:B------:R-:W-:Y:S05]  /*53d0*/  BSYNC.RECONVERGENT B3 ;  /* 0x0000000000037941 */ /* 0x000fea0003800200 */
.L_x_4132:
[----:B------:R-:W-:Y:S01]  /*53e0*/  FADD.FTZ R16, R16, 0.69314718246459960938 ;  /* 0x3f31721810107421 */ /* 0x000fe20000010000 */
[----:B------:R-:W-:-:S04]  /*53f0*/  LOP3.LUT R6, R3, 0x80000000, R6, 0xb8, !PT ;  /* 0x8000000003067812 */ /* 0x000fc800078eb806 */
[----:B------:R-:W-:-:S07]  /*5400*/  LOP3.LUT R5, R16, 0x80000000, R5, 0xb8, !PT ;  /* 0x8000000010057812 */ /* 0x000fce00078eb805 */
.L_x_4103:
[----:B------:R-:W-:Y:S05]  /*5410*/  BSYNC.RECONVERGENT B2 ;  /* 0x0000000000027941 */ /* 0x000fea0003800200 */
.L_x_4102:
        /* <DEDUP_REMOVED lines=27> */
.L_x_4153:
        /* <DEDUP_REMOVED lines=16> */
[CC--:B0-----:R-:W-:Y:S02]  /*56d0*/  VIMNMX R12, PT, PT, R19.reuse, R18.reuse, !PT ;  /* 0x00000012130c7248 */ /* 0x0c1fe40007fe0100 */
[C---:B------:R-:W-:Y:S02]  /*56e0*/  VIMNMX R18, PT, PT, R19.reuse, R18, PT ;  /* 0x0000001213127248 */ /* 0x040fe40003fe0100 */
[----:B------:R-:W-:Y:S02]  /*56f0*/  LOP3.LUT R14, R12, 0xfe000000, RZ, 0xc0, !PT ;  /* 0xfe0000000c0e7812 */ /* 0x000fe400078ec0ff */
[CC--:B------:R-:W-:Y:S02]  /*5700*/  VIMNMX R2, PT, PT, R19.reuse, R20.reuse, !PT ;  /* 0x0000001413027248 */ /* 0x0c0fe40007fe0100 */
[----:B------:R-:W-:Y:S02]  /*5710*/  LOP3.LUT R21, R14, 0x7e800000, RZ, 0x3c, !PT ;  /* 0x7e8000000e157812 */ /* 0x000fe400078e3cff */
[----:B------:R-:W-:-:S02]  /*5720*/  VIMNMX R19, PT, PT, R19, R20, PT ;  /* 0x0000001413137248 */ /* 0x000fc40003fe0100 */
[----:B------:R-:W-:Y:S01]  /*5730*/  LOP3.LUT R20, R2, 0xfe000000, RZ, 0xc0, !PT ;  /* 0xfe00000002147812 */ /* 0x000fe200078ec0ff */
[-C--:B------:R-:W-:Y:S01]  /*5740*/  FMUL.FTZ R22, R18, R21.reuse ;  /* 0x0000001512167220 */ /* 0x080fe20000410000 */
[----:B------:R-:W-:Y:S01]  /*5750*/  FMUL.FTZ R21, R12, R21 ;  /* 0x000000150c157220 */ /* 0x000fe20000410000 */
[----:B------:R-:W-:Y:S02]  /*5760*/  FSETP.NEU.FTZ.AND P0, PT, R18, RZ, PT ;  /* 0x000000ff1200720b */ /* 0x000fe40003f1d000 */
[----:B------:R-:W-:Y:S01]  /*5770*/  FMUL.FTZ R22, R22, R22 ;  /* 0x0000001616167220 */ /* 0x000fe20000410000 */
[----:B------:R-:W-:Y:S02]  /*5780*/  LOP3.LUT R24, R20, 0x7e800000, RZ, 0x3c, !PT ;  /* 0x7e80000014187812 */ /* 0x000fe400078e3cff */
[----:B------:R-:W-:Y:S01]  /*5790*/  FSETP.NEU.FTZ.AND P2, PT, R19, RZ, PT ;  /* 0x000000ff1300720b */ /* 0x000fe20003f5d000 */
[----:B------:R-:W-:Y:S01]  /*57a0*/  FFMA.FTZ R21, R21, R21, R22 ;  /* 0x0000001515157223 */ /* 0x000fe20000010016 */
[----:B------:R-:W-:Y:S01]  /*57b0*/  LOP3.LUT R14, R14, 0x800000, RZ, 0xfc, !PT ;  /* 0x008000000e0e7812 */ /* 0x000fe200078efcff */
[-C--:B------:R-:W-:Y:S01]  /*57c0*/  FMUL.FTZ R22, R19, R24.reuse ;  /* 0x0000001813167220 */ /* 0x080fe20000410000 */
[----:B------:R-:W-:Y:S01]  /*57d0*/  FMUL.FTZ R24, R2, R24 ;  /* 0x0000001802187220 */ /* 0x000fe20000410000 */
[----:B------:R-:W-:-:S02]  /*57e0*/  LOP3.LUT R20, R20, 0x800000, RZ, 0xfc, !PT ;  /* 0x0080000014147812 */ /* 0x000fc400078efcff */
[----:B------:R-:W-:Y:S01]  /*57f0*/  FMUL.FTZ R25, R22, R22 ;  /* 0x0000001616197220 */ /* 0x000fe20000410000 */
[----:B------:R-:W0:Y:S01]  /*5800*/  MUFU.SQRT R21, R21 ;  /* 0x0000001500157308 */ /* 0x000e220000002000 */
[----:B------:R-:W-:Y:S02]  /*5810*/  FSETP.NEU.FTZ.AND P1, PT, R18, +INF , PT ;  /* 0x7f8000001200780b */ /* 0x000fe40003f3d000 */
        /* <DEDUP_REMOVED lines=33> */
.L_x_4160:
[----:B------:R-:W-:-:S04]  /*5a30*/  FADD.FTZ R2, -R0, R19 ;  /* 0x0000001300027221 */ /* 0x000fc80000010100 */
[----:B------:R-:W-:-:S07]  /*5a40*/  FMUL.FTZ R2, R2, 0.5 ;  /* 0x3f00000002027820 */ /* 0x000fce0000410000 */
.L_x_4161:
[----:B------:R-:W-:Y:S05]  /*5a50*/  BSYNC.RECONVERGENT B1 ;  /* 0x0000000000017941 */ /* 0x000fea0003800200 */
.L_x_4159:
        /* <DEDUP_REMOVED lines=11> */
.L_x_4163:
[----:B------:R-:W-:-:S04]  /*5b10*/  FADD.FTZ R25, R12, -R25 ;  /* 0x800000190c197221 */ /* 0x000fc80000010000 */
[----:B------:R-:W-:-:S07]  /*5b20*/  FMUL.FTZ R25, R25, 0.5 ;  /* 0x3f00000019197820 */ /* 0x000fce0000410000 */
.L_x_4164:
[----:B------:R-:W-:Y:S05]  /*5b30*/  BSYNC.RECONVERGENT B1 ;  /* 0x0000000000017941 */ /* 0x000fea0003800200 */
.L_x_4162:
[----:B------:R-:W-:Y:S01]  /*5b40*/  FADD.FTZ R2, R25, R2 ;  /* 0x0000000219027221 */ /* 0x000fe20000010000 */
[----:B------:R-:W-:Y:S01]  /*5b50*/  FADD.FTZ R25, R21, 1 ;  /* 0x3f80000015197421 */ /* 0x000fe20000010000 */
[----:B------:R-:W-:Y:S01]  /*5b60*/  HFMA2 R27, -RZ, RZ, 1.875, 0 ;  /* 0x3f800000ff1b7431 */ /* 0x000fe200000001ff */
        /* <DEDUP_REMOVED lines=32> */
.L_x_4158:
[----:B------:R-:W-:-:S13]  /*5d70*/  FSETP.GEU.FTZ.AND P0, PT, R16, 1, PT ;  /* 0x3f8000001000780b */ /* 0x000fda0003f1e000 */
[----:B------:R-:W-:Y:S05]  /*5d80*/  @!P0 BRA `(.L_x_4165) ;  /* 0x0000000000848947 */ /* 0x000fea0003800000 */
[----:B------:R-:W-:Y:S01]  /*5d90*/  FMUL.FTZ R18, R0, R17 ;  /* 0x0000001100127220 */ /* 0x000fe20000410000 */
[----:B------:R-:W-:Y:S01]  /*5da0*/  HFMA2 R27, -RZ, RZ, 1.875, 0 ;  /* 0x3f800000ff1b7431 */ /* 0x000fe200000001ff */
        /* <DEDUP_REMOVED lines=31> */
.L_x_4165:
[----:B------:R-:W-:-:S04]  /*5fa0*/  FADD.FTZ R25, -R16, 1 ;  /* 0x3f80000010197421 */ /* 0x000fc80000010100 */
[----:B------:R-:W-:-:S06]  /*5fb0*/  FMUL.FTZ R14, R0, R25 ;  /* 0x00000019000e7220 */ /* 0x000fcc0000410000 */
[----:B------:R-:W0:Y:S08]  /*5fc0*/  MUFU.SQRT R14, R14 ;  /* 0x0000000e000e7308 */ /* 0x000e300000002000 */
[----:B0-----:R-:W0:Y:S02]  /*5fd0*/  MUFU.RCP R2, R14 ;  /* 0x0000000e00027308 */ /* 0x001e240000001000 */
[----:B0-----:R-:W-:Y:S01]  /*5fe0*/  FMUL.FTZ R2, |R3|, R2 ;  /* 0x0000000203027220 */ /* 0x001fe20000410200 */
[----:B------:R-:W-:Y:S06]  /*5ff0*/  BRA `(.L_x_4156) ;  /* 0x0000000000047947 */ /* 0x000fec0003800000 */
.L_x_4157:
[----:B------:R0:W1:Y:S02]  /*6000*/  MUFU.SQRT R2, R15 ;  /* 0x0000000f00027308 */ /* 0x0000640000002000 */
.L_x_4156:
[----:B------:R-:W-:Y:S05]  /*6010*/  BSYNC.RECONVERGENT B0 ;  /* 0x0000000000007941 */ /* 0x000fea0003800200 */
.L_x_4155:
        /* <DEDUP_REMOVED lines=12> */
[C---:B------:R-:W-:Y:S01]  /*60e0*/  FSETP.NEU.FTZ.AND P1, PT, |R14|.reuse, 1, PT ;  /* 0x3f8000000e00780b */ /* 0x040fe20003f3d200 */
[----:B------:R-:W-:Y:S02]  /*60f0*/  HFMA2 R17, -RZ, RZ, 1.9599609375, 20144 ;  /* 0x3fd774ebff117431 */ /* 0x000fe400000001ff */
        /* <DEDUP_REMOVED lines=21> */
.L_x_4169:
        /* <DEDUP_REMOVED lines=23> */
.L_x_4175:
[----:B------:R-:W-:-:S04]  /*63c0*/  FADD.FTZ R12, -R17, R12 ;  /* 0x0000000c110c7221 */ /* 0x000fc80000010100 */
[----:B0-----:R-:W-:-:S07]  /*63d0*/  FMUL.FTZ R15, R12, 0.5 ;  /* 0x3f0000000c0f7820 */ /* 0x001fce0000410000 */
.L_x_4176:
[----:B------:R-:W-:Y:S05]  /*63e0*/  BSYNC.RECONVERGENT B4 ;  /* 0x0000000000047941 */ /* 0x000fea0003800200 */
.L_x_4174:
[----:B------:R-:W-:Y:S01]  /*63f0*/  FADD.FTZ R0, R15, R0 ;  /* 0x000000000f007221 */ /* 0x000fe20000010000 */
[----:B------:R-:W-:-:S04]  /*6400*/  FADD.FTZ R21, R16, R21 ;  /* 0x0000001510157221 */ /* 0x000fc80000010000 */
[----:B------:R-:W-:-:S04]  /*6410*/  FMUL.FTZ R0, R0, R21 ;  /* 0x0000001500007220 */ /* 0x000fc80000410000 */
[----:B------:R0:W2:Y:S01]  /*6420*/  MUFU.SQRT R19, R0 ;  /* 0x0000000000137308 */ /* 0x0000a20000002000 */
[----:B------:R-:W-:Y:S05]  /*6430*/  BRA `(.L_x_4177) ;  /* 0x0000000000487947 */ /* 0x000fea0003800000 */
.L_x_4173:
        /* <DEDUP_REMOVED lines=12> */
.L_x_4172:
[----:B------:R-:W-:Y:S01]  /*6500*/  FADD.FTZ R0, R21, 1 ;  /* 0x3f80000015007421 */ /* 0x000fe20000010000 */
[----:B0-----:R-:W-:Y:S01]  /*6510*/  MUFU.SQRT R15, R15 ;  /* 0x0000000f000f7308 */ /* 0x001fe20000002000 */
[----:B------:R-:W-:Y:S02]  /*6520*/  MOV R16, 0x3f800000 ;  /* 0x3f80000000107802 */ /* 0x000fe40000000f00 */
[----:B------:R-:W-:-:S06]  /*6530*/  FMUL.FTZ R0, R0, 0.5 ;  /* 0x3f00000000007820 */ /* 0x000fcc0000410000 */
[----:B------:R-:W0:Y:S02]  /*6540*/  MUFU.SQRT R0, R0 ;  /* 0x0000000000007308 */ /* 0x000e240000002000 */
[----:B0-----:R-:W-:-:S07]  /*6550*/  FMUL.FTZ R19, R15, R0 ;  /* 0x000000000f137220 */ /* 0x001fce0000410000 */
.L_x_4177:
[----:B------:R-:W-:Y:S05]  /*6560*/  BSYNC.RECONVERGENT B1 ;  /* 0x0000000000017941 */ /* 0x000fea0003800200 */
.L_x_4171:
[----:B------:R-:W-:Y:S05]  /*6570*/  BRA `(.L_x_4178) ;  /* 0x0000000000087947 */ /* 0x000fea0003800000 */
.L_x_4168:
[----:B------:R-:W-:Y:S01]  /*6580*/  FMUL.FTZ R19, R21, 16777216 ;  /* 0x4b80000015137820 */ /* 0x000fe20000410000 */
[----:B------:R-:W-:-:S07]  /*6590*/  FMUL.FTZ R16, R16, 16777216 ;  /* 0x4b80000010107820 */ /* 0x000fce0000410000 */
.L_x_4178:
[----:B------:R-:W-:Y:S05]  /*65a0*/  BSYNC.RELIABLE B0 ;  /* 0x0000000000007941 */ /* 0x000fea0003800100 */
.L_x_4167:
        /* <DEDUP_REMOVED lines=16> */
[----:B-1----:R-:W-:Y:S05]  /*66b0*/  CALL.REL.NOINC `($__internal_10_$__cuda_sm3x_div_rn_ftz_f32_slowpath) ;  /* 0x0000004000787944 */ /* 0x002fea0003c00000 */
[----:B------:R-:W-:-:S07]  /*66c0*/  MOV R12, R0 ;  /* 0x00000000000c7202 */ /* 0x000fce0000000f00 */
.L_x_4180:
[----:B------:R-:W-:Y:S05]  /*66d0*/  BSYNC.RECONVERGENT B4 ;  /* 0x0000000000047941 */ /* 0x000fea0003800200 */
.L_x_4179:
        /* <DEDUP_REMOVED lines=20> */
[----:B------:R-:W-:Y:S01]  /*6820*/  @!P2 FADD.FTZ R12, -R12, -RZ ;  /* 0x800000ff0c0ca221 */ /* 0x000fe20000010100 */
[----:B------:R-:W-:-:S03]  /*6830*/  MOV R0, 0x4016cbe4 ;  /* 0x4016cbe400007802 */ /* 0x000fc60000000f00 */
[----:B------:R-:W-:Y:S01]  /*6840*/  @!P0 FFMA.FTZ R15, R17, 1.6832555532455444336, R12 ;  /* 0x3fd774eb110f8823 */ /* 0x000fe2000001000c */
[----:B------:R-:W-:Y:S02]  /*6850*/  @!P3 FSEL R15, R0, 0.78539818525314331055, !P0 ;  /* 0x3f490fdb000fb808 */ /* 0x000fe40004000000 */
[----:B------:R-:W-:Y:S02]  /*6860*/  @!P1 FSEL R15, RZ, 3.1415927410125732422, P0 ;  /* 0x40490fdbff0f9808 */ /* 0x000fe40000000000 */
[----:B------:R-:W-:Y:S02]  /*6870*/  FSETP.NAN.FTZ.AND P0, PT, |R19|, |R19|, PT ;  /* 0x400000131300720b */ /* 0x000fe40003f18200 */
[----:B------:R-:W-:-:S04]  /*6880*/  LOP3.LUT R16, R15, 0x80000000, R16, 0xb8, !PT ;  /* 0x800000000f107812 */ /* 0x000fc800078eb810 */
[----:B------:R-:W-:-:S07]  /*6890*/  FSEL R15, R19, R16, P0 ;  /* 0x00000010130f7208 */ /* 0x000fce0000000000 */
.L_x_4170:
[----:B------:R-:W-:Y:S05]  /*68a0*/  BSYNC.RECONVERGENT B3 ;  /* 0x0000000000037941 */ /* 0x000fea0003800200 */
.L_x_4166:
[----:B-1----:R-:W-:Y:S02]  /*68b0*/  LOP3.LUT R3, R2, 0x80000000, R3, 0xb8, !PT ;  /* 0x8000000002037812 */ /* 0x002fe400078eb803 */
[----:B------:R-:W-:Y:S01]  /*68c0*/  LOP3.LUT R4, R15, 0x80000000, R4, 0xb8, !PT ;  /* 0x800000000f047812 */ /* 0x000fe200078eb804 */
[----:B------:R-:W-:Y:S06]  /*68d0*/  BRA `(.L_x_4152) ;  /* 0x0000001400187947 */ /* 0x000fec0003800000 */
.L_x_4154:
[----:B------:R-:W-:Y:S01]  /*68e0*/  ISETP.GT.AND P0, PT, R3, -0x1, PT ;  /* 0xffffffff0300780c */ /* 0x000fe20003f04270 */
[----:B------:R-:W-:-:S12]  /*68f0*/  BSSY.RECONVERGENT B3, `(.L_x_4181) ;  /* 0x0000141000037945 */ /* 0x000fd80003800200 */
[----:B------:R-:W-:Y:S05]  /*6900*/  @P0 BRA `(.L_x_4182) ;  /* 0x0000000800880947 */ /* 0x000fea0003800000 */
[----:B------:R-:W-:Y:S01]  /*6910*/  FADD.FTZ R2, -R3, -RZ ;  /* 0x800000ff03027221 */ /* 0x000fe20000010100 */
[----:B------:R-:W-:-:S03]  /*6920*/  FADD.FTZ R19, -R4, -RZ ;  /* 0x800000ff04137221 */ /* 0x000fc60000010100 */
[C---:B0-----:R-:W-:Y:S01]  /*6930*/  FADD.FTZ R12, |R2|.reuse, -RZ ;  /* 0x800000ff020c7221 */ /* 0x041fe20000010200 */
        /* <DEDUP_REMOVED lines=27> */
.L_x_4186:
[----:B------:R-:W-:Y:S05]  /*6af0*/  BSYNC.RECONVERGENT B4 ;  /* 0x0000000000047941 */ /* 0x000fea0003800200 */
.L_x_4185:
        /* <DEDUP_REMOVED lines=22> */
.L_x_4184:
        /* <DEDUP_REMOVED lines=29> */
.L_x_4189:
[----:B------:R-:W-:Y:S05]  /*6e30*/  BSYNC.RECONVERGENT B4 ;  /* 0x0000000000047941 */ /* 0x000fea0003800200 */
.L_x_4188:
        /* <DEDUP_REMOVED lines=22> */
.L_x_4183:
        /* <DEDUP_REMOVED lines=34> */
.L_x_4191:
[----:B------:R-:W-:Y:S05]  /*71c0*/  BSYNC.RECONVERGENT B4 ;  /* 0x0000000000047941 */ /* 0x000fea0003800200 */
.L_x_4190:
        /* <DEDUP_REMOVED lines=22> */
.L_x_4182:
        /* <DEDUP_REMOVED lines=26> */
.L_x_4195:
[----:B------:R-:W-:Y:S05]  /*74d0*/  BSYNC.RECONVERGENT B4 ;  /* 0x0000000000047941 */ /* 0x000fea0003800200 */
.L_x_4194:
        /* <DEDUP_REMOVED lines=22> */
.L_x_4193:
[CC--:B0-----:R-:W-:Y:S01]  /*7640*/  VIMNMX R12, PT, PT, R15.reuse, R16.reuse, !PT ;  /* 0x000000100f0c7248 */ /* 0x0c1fe20007fe0100 */
        /* <DEDUP_REMOVED lines=24> */
[----:B------:R-:W-:Y:S02]  /*77d0*/  MOV R24, R2 ;  /* 0x0000000200187202 */ /* 0x000fe40000000f00 */
[----:B------:R-:W-:-:S07]  /*77e0*/  MOV R12, 0x7800 ;  /* 0x00007800000c7802 */ /* 0x000fce0000000f00 */
[----:B------:R-:W-:Y:S05]  /*77f0*/  CALL.REL.NOINC `($__internal_10_$__cuda_sm3x_div_rn_ftz_f32_slowpath) ;  /* 0x0000003000287944 */ /* 0x000fea0003c00000 */
[----:B------:R-:W-:-:S07]  /*7800*/  MOV R12, R0 ;  /* 0x00000000000c7202 */ /* 0x000fce0000000f00 */
.L_x_4197:
[----:B------:R-:W-:Y:S05]  /*7810*/  BSYNC.RECONVERGENT B4 ;  /* 0x0000000000047941 */ /* 0x000fea0003800200 */
.L_x_4196:
        /* <DEDUP_REMOVED lines=22> */
.L_x_4192:
[----:B0-----:R-:W-:Y:S01]  /*7980*/  FMUL.FTZ R12, R3, 0.36787945032119750977 ;  /* 0x3ebc5ab2030c7820 */ /* 0x001fe20000410000 */
        /* <DEDUP_REMOVED lines=33> */
.L_x_4199:
[----:B------:R-:W-:Y:S05]  /*7ba0*/  BSYNC.RECONVERGENT B4 ;  /* 0x0000000000047941 */ /* 0x000fea0003800200 */
.L_x_4198:
        /* <DEDUP_REMOVED lines=21> */
.L_x_4187:
[----:B------:R-:W-:Y:S05]  /*7d00*/  BSYNC.RECONVERGENT B3 ;  /* 0x0000000000037941 */ /* 0x000fea0003800200 */
.L_x_4181:
[----:B------:R-:W-:Y:S01]  /*7d10*/  FADD.FTZ R22, R22, 0.69314718246459960938 ;  /* 0x3f31721816167421 */ /* 0x000fe20000010000 */
[----:B------:R-:W-:-:S04]  /*7d20*/  LOP3.LUT R4, R19, 0x80000000, R4, 0xb8, !PT ;  /* 0x8000000013047812 */ /* 0x000fc800078eb804 */
[----:B------:R-:W-:-:S07]  /*7d30*/  LOP3.LUT R3, R22, 0x80000000, R3, 0xb8, !PT ;  /* 0x8000000016037812 */ /* 0x000fce00078eb803 */
.L_x_4152:
[----:B------:R-:W-:Y:S05]  /*7d40*/  BSYNC.RECONVERGENT B2 ;  /* 0x0000000000027941 */ /* 0x000fea0003800200 */
.L_x_4151:
[----:B------:R-:W-:Y:S05]  /*7d50*/  WARPSYNC.ALL ;  /* 0x0000000000007948 */ /* 0x000fea0003800000 */
[----:B------:R-:W-:Y:S01]  /*7d60*/  IADD3 R0, PT, PT, R10, 0x180, RZ ;  /* 0x000001800a007810 */ /* 0x000fe20007ffe0ff */
[----:B------:R-:W-:Y:S03]  /*7d70*/  BSSY.RECONVERGENT B2, `(.L_x_4200) ;  /* 0x000028c000027945 */ /* 0x000fe60003800200 */
[----:B------:R-:W-:-:S13]  /*7d80*/  ISETP.GE.AND P0, PT, R0, R11, PT ;  /* 0x0000000b0000720c */ /* 0x000fda0003f06270 */
[----:B------:R-:W-:Y:S05]  /*7d90*/  @P0 BRA `(.L_x_4201) ;  /* 0x0000002800240947 */ /* 0x000fea0003800000 */
[--C-:B------:R-:W-:Y:S02]  /*7da0*/  HADD2.F32 R19, -RZ, R23.reuse.H0_H0 ;  /* 0x20000017ff137230 */ /* 0x100fe40000004100 */
        /* <DEDUP_REMOVED lines=21> */
.L_x_4202:
        /* <DEDUP_REMOVED lines=16> */
[CC--:B------:R-:W-:Y:S02]  /*8000*/  VIMNMX R14, PT, PT, R21.reuse, R20.reuse, !PT ;  /* 0x00000014150e7248 */ /* 0x0c0fe40007fe0100 */
[C---:B------:R-:W-:Y:S02]  /*8010*/  VIMNMX R20, PT, PT, R21.reuse, R20, PT ;  /* 0x0000001415147248 */ /* 0x040fe40003fe0100 */
[----:B------:R-:W-:Y:S02]  /*8020*/  LOP3.LUT R18, R14, 0xfe000000, RZ, 0xc0, !PT ;  /* 0xfe0000000e127812 */ /* 0x000fe400078ec0ff */
[CC--:B0-----:R-:W-:Y:S02]  /*8030*/  VIMNMX R12, PT, PT, R21.reuse, R22.reuse, !PT ;  /* 0x00000016150c7248 */ /* 0x0c1fe40007fe0100 */
        /* <DEDUP_REMOVED lines=13> */
[----:B------:R-:W-:-:S02]  /*8110*/  FSETP.NEU.FTZ.AND P1, PT, R20, +INF , PT ;  /* 0x7f8000001400780b */ /* 0x000fc40003f3d000 */
[----:B------:R-:W-:Y:S01]  /*8120*/  FMUL.FTZ R24, R24, R24 ;  /* 0x0000001818187220 */ /* 0x000fe20000410000 */
[----:B------:R-:W0:Y:S03]  /*8130*/  MUFU.SQRT R23, R23 ;  /* 0x0000001700177308 */ /* 0x000e260000002000 */
[----:B------:R-:W-:Y:S01]  /*8140*/  FFMA.FTZ R24, R25, R25, R24 ;  /* 0x0000001919187223 */ /* 0x000fe20000010018 */
[----:B------:R-:W-:-:S05]  /*8150*/  LOP3.LUT R25, R22, 0x800000, RZ, 0xfc, !PT ;  /* 0x0080000016197812 */ /* 0x000fca00078efcff */
        /* <DEDUP_REMOVED lines=32> */
.L_x_4209:
[----:B------:R-:W-:-:S04]  /*8360*/  FADD.FTZ R14, -R0, R21 ;  /* 0x00000015000e7221 */ /* 0x000fc80000010100 */
[----:B------:R-:W-:-:S07]  /*8370*/  FMUL.FTZ R14, R14, 0.5 ;  /* 0x3f0000000e0e7820 */ /* 0x000fce0000410000 */
.L_x_4210:
[----:B------:R-:W-:Y:S05]  /*8380*/  BSYNC.RECONVERGENT B1 ;  /* 0x0000000000017941 */ /* 0x000fea0003800200 */
.L_x_4208:
        /* <DEDUP_REMOVED lines=11> */
.L_x_4212:
[----:B------:R-:W-:-:S04]  /*8440*/  FADD.FTZ R25, R12, -R25 ;  /* 0x800000190c197221 */ /* 0x000fc80000010000 */
[----:B------:R-:W-:-:S07]  /*8450*/  FMUL.FTZ R25, R25, 0.5 ;  /* 0x3f00000019197820 */ /* 0x000fce0000410000 */
.L_x_4213:
[----:B------:R-:W-:Y:S05]  /*8460*/  BSYNC.RECONVERGENT B1 ;  /* 0x0000000000017941 */ /* 0x000fea0003800200 */
.L_x_4211:
        /* <DEDUP_REMOVED lines=35> */
.L_x_4207:
        /* <DEDUP_REMOVED lines=35> */
.L_x_4214:
[----:B------:R-:W-:-:S04]  /*88d0*/  FADD.FTZ R25, -R16, 1 ;  /* 0x3f80000010197421 */ /* 0x000fc80000010100 */
[----:B------:R-:W-:-:S06]  /*88e0*/  FMUL.FTZ R14, R0, R25 ;  /* 0x00000019000e7220 */ /* 0x000fcc0000410000 */
[----:B------:R-:W0:Y:S08]  /*88f0*/  MUFU.SQRT R14, R14 ;  /* 0x0000000e000e7308 */ /* 0x000e300000002000 */
[----:B0-----:R-:W0:Y:S02]  /*8900*/  MUFU.RCP R22, R14 ;  /* 0x0000000e00167308 */ /* 0x001e240000001000 */
[----:B0-----:R-:W-:Y:S01]  /*8910*/  FMUL.FTZ R22, |R19|, R22 ;  /* 0x0000001613167220 */ /* 0x001fe20000410200 */
[----:B------:R-:W-:Y:S06]  /*8920*/  BRA `(.L_x_4205) ;  /* 0x0000000000047947 */ /* 0x000fec0003800000 */
.L_x_4206:
[----:B------:R0:W1:Y:S02]  /*8930*/  MUFU.SQRT R22, R15 ;  /* 0x0000000f00167308 */ /* 0x0000640000002000 */
.L_x_4205:
[----:B------:R-:W-:Y:S05]  /*8940*/  BSYNC.RECONVERGENT B0 ;  /* 0x0000000000007941 */ /* 0x000fea0003800200 */
.L_x_4204:
        /* <DEDUP_REMOVED lines=35> */
.L_x_4218:
        /* <DEDUP_REMOVED lines=23> */
.L_x_4224:
[----:B------:R-:W-:-:S04]  /*8cf0*/  FADD.FTZ R12, -R17, R12 ;  /* 0x0000000c110c7221 */ /* 0x000fc80000010100 */
[----:B0-----:R-:W-:-:S07]  /*8d00*/  FMUL.FTZ R15, R12, 0.5 ;  /* 0x3f0000000c0f7820 */ /* 0x001fce0000410000 */
.L_x_4225:
[----:B------:R-:W-:Y:S05]  /*8d10*/  BSYNC.RECONVERGENT B4 ;  /* 0x0000000000047941 */ /* 0x000fea0003800200 */
.L_x_4223:
[----:B------:R-:W-:Y:S01]  /*8d20*/  FADD.FTZ R0, R15, R0 ;  /* 0x000000000f007221 */ /* 0x000fe20000010000 */
[----:B------:R-:W-:-:S04]  /*8d30*/  FADD.FTZ R23, R16, R23 ;  /* 0x0000001710177221 */ /* 0x000fc80000010000 */
[----:B------:R-:W-:-:S06]  /*8d40*/  FMUL.FTZ R23, R0, R23 ;  /* 0x0000001700177220 */ /* 0x000fcc0000410000 */
[----:B------:R-:W0:Y:S01]  /*8d50*/  MUFU.SQRT R23, R23 ;  /* 0x0000001700177308 */ /* 0x000e220000002000 */
[----:B------:R-:W-:Y:S05]  /*8d60*/  BRA `(.L_x_4226) ;  /* 0x0000000000487947 */ /* 0x000fea0003800000 */
.L_x_4222:
        /* <DEDUP_REMOVED lines=12> */
.L_x_4221:
[----:B------:R-:W-:Y:S01]  /*8e30*/  FADD.FTZ R0, R23, 1 ;  /* 0x3f80000017007421 */ /* 0x000fe20000010000 */
[----:B0-----:R-:W-:Y:S01]  /*8e40*/  MUFU.SQRT R15, R15 ;  /* 0x0000000f000f7308 */ /* 0x001fe20000002000 */
[----:B------:R-:W-:Y:S02]  /*8e50*/  MOV R16, 0x3f800000 ;  /* 0x3f80000000107802 */ /* 0x000fe40000000f00 */
[----:B------:R-:W-:-:S06]  /*8e60*/  FMUL.FTZ R0, R0, 0.5 ;  /* 0x3f00000000007820 */ /* 0x000fcc0000410000 */
[----:B------:R-:W0:Y:S02]  /*8e70*/  MUFU.SQRT R0, R0 ;  /* 0x0000000000007308 */ /* 0x000e240000002000 */
[----:B0-----:R-:W-:-:S07]  /*8e80*/  FMUL.FTZ R23, R15, R0 ;  /* 0x000000000f177220 */ /* 0x001fce0000410000 */
.L_x_4226:
[----:B------:R-:W-:Y:S05]  /*8e90*/  BSYNC.RECONVERGENT B1 ;  /* 0x0000000000017941 */ /* 0x000fea0003800200 */
.L_x_4220:
[----:B------:R-:W-:Y:S05]  /*8ea0*/  BRA `(.L_x_4227) ;  /* 0x0000000000087947 */ /* 0x000fea0003800000 */
.L_x_4217:
[----:B------:R-:W-:Y:S01]  /*8eb0*/  FMUL.FTZ R23, R23, 16777216 ;  /* 0x4b80000017177820 */ /* 0x000fe20000410000 */
[----:B------:R-:W-:-:S07]  /*8ec0*/  FMUL.FTZ R16, R16, 16777216 ;  /* 0x4b80000010107820 */ /* 0x000fce0000410000 */
.L_x_4227:
[----:B------:R-:W-:Y:S05]  /*8ed0*/  BSYNC.RELIABLE B0 ;  /* 0x0000000000007941 */ /* 0x000fea0003800100 */
.L_x_4216:
[----:B0-----:R-:W-:Y:S01]  /*8ee0*/  FADD.FTZ R0, |R23|, -RZ ;  /* 0x800000ff17007221 */ /* 0x001fe20000010200 */
        /* <DEDUP_REMOVED lines=16> */
.L_x_4229:
[----:B------:R-:W-:Y:S05]  /*8ff0*/  BSYNC.RECONVERGENT B4 ;  /* 0x0000000000047941 */ /* 0x000fea0003800200 */
.L_x_4228:
        /* <DEDUP_REMOVED lines=28> */
.L_x_4219:
[----:B------:R-:W-:Y:S05]  /*91c0*/  BSYNC.RECONVERGENT B3 ;  /* 0x0000000000037941 */ /* 0x000fea0003800200 */
.L_x_4215:
[----:B-1----:R-:W-:Y:S02]  /*91d0*/  LOP3.LUT R19, R22, 0x80000000, R19, 0xb8, !PT ;  /* 0x8000000016137812 */ /* 0x002fe400078eb813 */
[----:B------:R-:W-:Y:S01]  /*91e0*/  LOP3.LUT R2, R15, 0x80000000, R2, 0xb8, !PT ;  /* 0x800000000f027812 */ /* 0x000fe200078eb802 */
[----:B------:R-:W-:Y:S06]  /*91f0*/  BRA `(.L_x_4201) ;  /* 0x00000014000c7947 */ /* 0x000fec0003800000 */
.L_x_4203:
        /* <DEDUP_REMOVED lines=32> */
.L_x_4235:
[----:B------:R-:W-:Y:S05]  /*9400*/  BSYNC.RECONVERGENT B4 ;  /* 0x0000000000047941 */ /* 0x000fea0003800200 */
.L_x_4234:
        /* <DEDUP_REMOVED lines=22> */
.L_x_4233:
        /* <DEDUP_REMOVED lines=28> */
.L_x_4238:
[----:B------:R-:W-:Y:S05]  /*9730*/  BSYNC.RECONVERGENT B4 ;  /* 0x0000000000047941 */ /* 0x000fea0003800200 */
.L_x_4237:
        /* <DEDUP_REMOVED lines=22> */
.L_x_4232:
        /* <DEDUP_REMOVED lines=33> */
.L_x_4240:
[----:B------:R-:W-:Y:S05]  /*9ab0*/  BSYNC.RECONVERGENT B4 ;  /* 0x0000000000047941 */ /* 0x000fea0003800200 */
.L_x_4239:
        /* <DEDUP_REMOVED lines=22> */
.L_x_4231:
        /* <DEDUP_REMOVED lines=9> */
[----:B------:R-:W1:Y:S01]  /*9cb0*/  MUFU.RCP R14, R23 ;  /* 0x00000017000e7308 */ /* 0x000e620000001000 */
[----:B0-----:R-:W-:Y:S01]  /*9cc0*/  FMUL.FTZ R12, R0, R0 ;  /* 0x00000000000c7220 */ /* 0x001fe20000410000 */
[----:B------:R-:W-:Y:S03]  /*9cd0*/  BSSY.RECONVERGENT B4, `(.L_x_4243) ;  /* 0x000000f000047945 */ /* 0x000fe60003800200 */
[----:B------:R-:W-:-:S03]  /*9ce0*/  FFMA.FTZ R12, R23, R23, R12 ;  /* 0x00000017170c7223 */ /* 0x000fc6000001000c */
[----:B------:R-:W-:Y:S08]  /*9cf0*/  FCHK P0, R0, R23 ;  /* 0x0000001700007302 */ /* 0x000ff00000000000 */
[----:B------:R-:W0:Y:S01]  /*9d00*/  MUFU.LG2 R12, R12 ;  /* 0x0000000c000c7308 */ /* 0x000e220000000c00 */
[----:B-1----:R-:W-:-:S04]  /*9d10*/  FFMA R15, -R23, R14, 1 ;  /* 0x3f800000170f7423 */ /* 0x002fc8000000010e */
[----:B------:R-:W-:-:S04]  /*9d20*/  FFMA R15, R14, R15, R14 ;  /* 0x0000000f0e0f7223 */ /* 0x000fc8000000000e */
[----:B------:R-:W-:-:S04]  /*9d30*/  FFMA R14, R0, R15, RZ ;  /* 0x0000000f000e7223 */ /* 0x000fc800000000ff */
[----:B------:R-:W-:Y:S01]  /*9d40*/  FFMA R17, -R23, R14, R0 ;  /* 0x0000000e17117223 */ /* 0x000fe20000000100 */
[----:B0-----:R-:W-:-:S03]  /*9d50*/  FMUL.FTZ.D2 R22, R12, 0.69314718246459960938 ;  /* 0x3f3172180c167820 */ /* 0x001fc60000310000 */
[----:B------:R-:W-:Y:S01]  /*9d60*/  FFMA R14, R15, R17, R14 ;  /* 0x000000110f0e7223 */ /* 0x000fe2000000000e */
[----:B------:R-:W-:Y:S06]  /*9d70*/  @!P0 BRA `(.L_x_4244) ;  /* 0x0000000000108947 */ /* 0x000fec0003800000 */
[----:B------:R-:W-:Y:S02]  /*9d80*/  MOV R24, R23 ;  /* 0x0000001700187202 */ /* 0x000fe40000000f00 */
[----:B------:R-:W-:-:S07]  /*9d90*/  MOV R12, 0x9db0 ;  /* 0x00009db0000c7802 */ /* 0x000fce0000000f00 */
[----:B------:R-:W-:Y:S05]  /*9da0*/  CALL.REL.NOINC `($__internal_10_$__cuda_sm3x_div_rn_ftz_f32_slowpath) ;  /* 0x0000000800bc7944 */ /* 0x000fea0003c00000 */
[----:B------:R-:W-:-:S07]  /*9db0*/  MOV R14, R0 ;  /* 0x00000000000e7202 */ /* 0x000fce0000000f00 */
.L_x_4244:
[----:B------:R-:W-:Y:S05]  /*9dc0*/  BSYNC.RECONVERGENT B4 ;  /* 0x0000000000047941 */ /* 0x000fea0003800200 */
.L_x_4243:
        /* <DEDUP_REMOVED lines=22> */
.L_x_4242:
        /* <DEDUP_REMOVED lines=29> */
.L_x_4246:
[----:B------:R-:W-:Y:S05]  /*a100*/  BSYNC.RECONVERGENT B4 ;  /* 0x0000000000047941 */ /* 0x000fea0003800200 */
.L_x_4245:
        /* <DEDUP_REMOVED lines=22> */
.L_x_4241:
[----:B0-----:R-:W-:Y:S01]  /*a270*/  FMUL.FTZ R12, R19, 0.36787945032119750977 ;  /* 0x3ebc5ab2130c7820 */ /* 0x001fe20000410000 */
        /* <DEDUP_REMOVED lines=20> */
[----:B------:R-:W-:Y:S02]  /*a3c0*/  HFMA2 R15, -RZ, RZ, 1.875, 0 ;  /* 0x3f800000ff0f7431 */ /* 0x000fe400000001ff */
        /* <DEDUP_REMOVED lines=10> */
[----:B------:R-:W-:Y:S05]  /*a470*/  CALL.REL.NOINC `($__internal_10_$__cuda_sm3x_div_rn_ftz_f32_slowpath) ;  /* 0x0000000400087944 */ /* 0x000fea0003c00000 */
[----:B------:R-:W-:-:S07]  /*a480*/  MOV R12, R0 ;  /* 0x00000000000c7202 */ /* 0x000fce0000000f00 */
.L_x_4248:
[----:B------:R-:W-:Y:S05]  /*a490*/  BSYNC.RECONVERGENT B4 ;  /* 0x0000000000047941 */ /* 0x000fea0003800200 */
.L_x_4247:
        /* <DEDUP_REMOVED lines=21> */
.L_x_4236:
[----:B------:R-:W-:Y:S05]  /*a5f0*/  BSYNC.RECONVERGENT B3 ;  /* 0x0000000000037941 */ /* 0x000fea0003800200 */
.L_x_4230:
[----:B------:R-:W-:Y:S01]  /*a600*/  FADD.FTZ R22, R22, 0.69314718246459960938 ;  /* 0x3f31721816167421 */ /* 0x000fe20000010000 */
[----:B------:R-:W-:-:S04]  /*a610*/  LOP3.LUT R2, R23, 0x80000000, R2, 0xb8, !PT ;  /* 0x8000000017027812 */ /* 0x000fc800078eb802 */
[----:B------:R-:W-:-:S07]  /*a620*/  LOP3.LUT R19, R22, 0x80000000, R19, 0xb8, !PT ;  /* 0x8000000016137812 */ /* 0x000fce00078eb813 */
.L_x_4201:
[----:B------:R-:W-:Y:S05]  /*a630*/  BSYNC.RECONVERGENT B2 ;  /* 0x0000000000027941 */ /* 0x000fea0003800200 */
.L_x_4200:
[----:B------:R-:W-:Y:S05]  /*a640*/  WARPSYNC.ALL ;  /* 0x0000000000007948 */ /* 0x000fea0003800000 */
[----:B------:R-:W-:Y:S01]  /*a650*/  ISETP.GE.AND P0, PT, R10, R11, PT ;  /* 0x0000000b0a00720c */ /* 0x000fe20003f06270 */
[----:B------:R-:W-:Y:S04]  /*a660*/  BSSY.RECONVERGENT B0, `(.L_x_4249) ;  /* 0x000001a000007945 */ /* 0x000fe80003800200 */
[----:B------:R-:W-:Y:S08]  /*a670*/  BSSY.RELIABLE B1, `(.L_x_4250) ;  /* 0x0000011000017945 */ /* 0x000ff00003800100 */
[----:B------:R-:W-:Y:S05]  /*a680*/  @P0 BRA `(.L_x_4251) ;  /* 0x00000000003c0947 */ /* 0x000fea0003800000 */
[----:B------:R-:W1:Y:S01]  /*a690*/  LDC.64 R14, c[0x0][0x388] ;  /* 0x0000e200ff0e7b82 */ /* 0x000e620000000a00 */
[----:B------:R-:W-:Y:S02]  /*a6a0*/  LEA R17, R13, R10, 0x9 ;  /* 0x0000000a0d117211 */ /* 0x000fe400078e48ff */
[----:B------:R-:W-:Y:S02]  /*a6b0*/  F2FP.F16.F32.PACK_AB R9, R9, R8 ;  /* 0x000000080909723e */ /* 0x000fe400000000ff */
[----:B------:R-:W-:-:S04]  /*a6c0*/  MOV R10, R7 ;  /* 0x00000007000a7202 */ /* 0x000fc80000000f00 */
[----:B------:R-:W-:-:S13]  /*a6d0*/  ISETP.GE.AND P0, PT, R10, R11, PT ;  /* 0x0000000b0a00720c */ /* 0x000fda0003f06270 */
[----:B------:R-:W-:Y:S05]  /*a6e0*/  @P0 BREAK.RELIABLE B1 ;  /* 0x0000000000010942 */ /* 0x000fea0003800100 */
[----:B-1----:R-:W-:-:S05]  /*a6f0*/  IMAD.WIDE.U32 R14, R17, 0x4, R14 ;  /* 0x00000004110e7825 */ /* 0x002fca00078e000e */
[----:B------:R1:W-:Y:S01]  /*a700*/  STG.E desc[UR4][R14.64], R9 ;  /* 0x000000090e007986 */ /* 0x0003e2000c101904 */
[----:B------:R-:W-:Y:S05]  /*a710*/  @P0 BRA `(.L_x_4252) ;  /* 0x0000000000380947 */ /* 0x000fea0003800000 */
[----:B-1----:R-:W1:Y:S01]  /*a720*/  LDC.64 R8, c[0x0][0x388] ;  /* 0x0000e200ff087b82 */ /* 0x002e620000000a00 */
[----:B------:R-:W-:Y:S02]  /*a730*/  LEA R7, R13, R10, 0x9 ;  /* 0x0000000a0d077211 */ /* 0x000fe400078e48ff */
[----:B------:R-:W-:Y:S02]  /*a740*/  F2FP.F16.F32.PACK_AB R5, R6, R5 ;  /* 0x000000050605723e */ /* 0x000fe400000000ff */
[----:B------:R-:W-:Y:S01]  /*a750*/  IADD3 R10, PT, PT, R10, 0x80, RZ ;  /* 0x000000800a0a7810 */ /* 0x000fe20007ffe0ff */
[----:B-1----:R-:W-:-:S05]  /*a760*/  IMAD.WIDE.U32 R8, R7, 0x4, R8 ;  /* 0x0000000407087825 */ /* 0x002fca00078e0008 */
[----:B------:R1:W-:Y:S02]  /*a770*/  STG.E desc[UR4][R8.64], R5 ;  /* 0x0000000508007986 */ /* 0x0003e4000c101904 */
.L_x_4251:
[----:B------:R-:W-:Y:S05]  /*a780*/  BSYNC.RELIABLE B1 ;  /* 0x0000000000017941 */ /* 0x000fea0003800100 */
.L_x_4250:
[----:B------:R-:W-:-:S13]  /*a790*/  ISETP.GE.AND P0, PT, R10, R11, PT ;  /* 0x0000000b0a00720c */ /* 0x000fda0003f06270 */
[----:B------:R-:W2:Y:S01]  /*a7a0*/  @!P0 LDC.64 R6, c[0x0][0x388] ;  /* 0x0000e200ff068b82 */ /* 0x000ea20000000a00 */
[----:B-1----:R-:W-:Y:S02]  /*a7b0*/  @!P0 LEA R5, R13, R10, 0x9 ;  /* 0x0000000a0d058211 */ /* 0x002fe400078e48ff */
[----:B------:R-:W-:Y:S02]  /*a7c0*/  @!P0 F2FP.F16.F32.PACK_AB R3, R4, R3 ;  /* 0x000000030403823e */ /* 0x000fe400000000ff */
[----:B------:R-:W-:Y:S01]  /*a7d0*/  @!P0 IADD3 R10, PT, PT, R10, 0x80, RZ ;  /* 0x000000800a0a8810 */ /* 0x000fe20007ffe0ff */
[----:B--2---:R-:W-:-:S05]  /*a7e0*/  @!P0 IMAD.WIDE.U32 R6, R5, 0x4, R6 ;  /* 0x0000000405068825 */ /* 0x004fca00078e0006 */
[----:B------:R2:W-:Y:S02]  /*a7f0*/  @!P0 STG.E desc[UR4][R6.64], R3 ;  /* 0x0000000306008986 */ /* 0x0005e4000c101904 */
.L_x_4252:
[----:B------:R-:W-:Y:S05]  /*a800*/  BSYNC.RECONVERGENT B0 ;  /* 0x0000000000007941 */ /* 0x000fea0003800200 */
.L_x_4249:
[----:B------:R-:W-:Y:S05]  /*a810*/  WARPSYNC.ALL ;  /* 0x0000000000007948 */ /* 0x000fea0003800000 */
[----:B------:R-:W-:-:S13]  /*a820*/  ISETP.GE.AND P0, PT, R10, R11, PT ;  /* 0x0000000b0a00720c */ /* 0x000fda0003f06270 */
[----:B------:R-:W-:Y:S05]  /*a830*/  @P0 EXIT ;  /* 0x000000000000094d */ /* 0x000fea0003800000 */
[----:B------:R-:W3:Y:S01]  /*a840*/  LDC.64 R4, c[0x0][0x388] ;  /* 0x0000e200ff047b82 */ /* 0x000ee20000000a00 */
[----:B--2---:R-:W-:Y:S02]  /*a850*/  LEA R3, R13, R10, 0x9 ;  /* 0x0000000a0d037211 */ /* 0x004fe400078e48ff */
[----:B------:R-:W-:-:S03]  /*a860*/  F2FP.F16.F32.PACK_AB R19, R2, R19 ;  /* 0x000000130213723e */ /* 0x000fc600000000ff */
[----:B---3--:R-:W-:-:S05]  /*a870*/  IMAD.WIDE.U32 R2, R3, 0x4, R4 ;  /* 0x0000000403027825 */ /* 0x008fca00078e0004 */
[----:B------:R-:W-:Y:S01]  /*a880*/  STG.E desc[UR4][R2.64], R19 ;  /* 0x0000001302007986 */ /* 0x000fe2000c101904 */
[----:B------:R-:W-:Y:S05]  /*a890*/  EXIT ;  /* 0x000000000000794d */ /* 0x000fea0003800000 */
        .weak           $__internal_10_$__cuda_sm3x_div_rn_ftz_f32_slowpath
        .type           $__internal_10_$__cuda_sm3x_div_rn_ftz_f32_slowpath,@function
        .size           $__internal_10_$__cuda_sm3x_div_rn_ftz_f32_slowpath,(.L_x_18518 - $__internal_10_$__cuda_sm3x_div_rn_ftz_f32_slowpath)
$__internal_10_$__cuda_sm3x_div_rn_ftz_f32_slowpath:
        /* <DEDUP_REMOVED lines=16> */
[----:B------:R-:W-:Y:S02]  /*a9a0*/  FSETP.NEU.FTZ.AND P0, PT, R0, RZ, PT ;  /* 0x000000ff0000720b */ /* 0x000fe40003f1d000 */
[----:B------:R-:W-:Y:S02]  /*a9b0*/  FSETP.NEU.FTZ.AND P4, PT, R24, RZ, PT ;  /* 0x000000ff1800720b */ /* 0x000fe40003f9d000 */
[----:B------:R-:W-:-:S11]  /*a9c0*/  FSETP.NEU.FTZ.AND P6, PT, R0, RZ, PT ;  /* 0x000000ff0000720b */ /* 0x000fd60003fdd000 */
[----:B------:R-:W-:Y:S05]  /*a9d0*/  @!P4 BREAK.RELIABLE !P0, B1 ;  /* 0x000000000001c942 */ /* 0x000fea0004000100 */
[----:B------:R-:W-:Y:S05]  /*a9e0*/  @!P4 BRA !P0, `(.L_x_4257) ;  /* 0x0000000000bcc947 */ /* 0x000fea0004000000 */
[----:B------:R-:W-:Y:S02]  /*a9f0*/  FSETP.NEU.FTZ.AND P0, PT, |R0|, +INF , PT ;  /* 0x7f8000000000780b */ /* 0x000fe40003f1d200 */
        /* <DEDUP_REMOVED lines=10> */
.L_x_4255:
[----:B------:R-:W-:Y:S05]  /*aaa0*/  BSYNC.RELIABLE B1 ;  /* 0x0000000000017941 */ /* 0x000fea0003800100 */
.L_x_4254:
[----:B------:R-:W-:Y:S01]  /*aab0*/  IADD3 R14, PT, PT, R14, -0x7f, RZ ;  /* 0xffffff810e0e7810 */ /* 0x000fe20007ffe0ff */
[----:B------:R-:W-:Y:S01]  /*aac0*/  BSSY.RECONVERGENT B1, `(.L_x_4260) ;  /* 0x000001b000017945 */ /* 0x000fe20003800200 */
[----:B------:R-:W-:-:S03]  /*aad0*/  IADD3 R17, PT, PT, R17, -0x7f, RZ ;  /* 0xffffff8111117810 */ /* 0x000fc60007ffe0ff */
[----:B------:R-:W-:Y:S02]  /*aae0*/  IMAD R26, R14, -0x800000, R24 ;  /* 0xff8000000e1a7824 */ /* 0x000fe400078e0218 */
[C---:B------:R-:W-:Y:S01]  /*aaf0*/  IMAD R0, R17.reuse, -0x800000, R0 ;  /* 0xff80000011007824 */ /* 0x040fe200078e0200 */
[----:B------:R-:W-:Y:S01]  /*ab00*/  IADD3 R17, PT, PT, R17, -R14, RZ ;  /* 0x8000000e11117210 */ /* 0x000fe20007ffe0ff */
        /* <DEDUP_REMOVED lines=21> */
.L_x_4261:
[----:B------:R-:W-:-:S07]  /*ac60*/  LEA R0, R17, R0, 0x17 ;  /* 0x0000000011007211 */ /* 0x000fce00078eb8ff */
.L_x_4262:
[----:B------:R-:W-:Y:S05]  /*ac70*/  BSYNC.RECONVERGENT B1 ;  /* 0x0000000000017941 */ /* 0x000fea0003800200 */
.L_x_4260:
[----:B------:R-:W-:Y:S05]  /*ac80*/  BRA `(.L_x_4263) ;  /* 0x0000000000207947 */ /* 0x000fea0003800000 */
.L_x_4259:
[----:B------:R-:W-:-:S04]  /*ac90*/  LOP3.LUT R0, R24, 0x80000000, R0, 0x48, !PT ;  /* 0x8000000018007812 */ /* 0x000fc800078e4800 */
[----:B------:R-:W-:Y:S01]  /*aca0*/  LOP3.LUT R0, R0, 0x7f800000, RZ, 0xfc, !PT ;  /* 0x7f80000000007812 */ /* 0x000fe200078efcff */
[----:B------:R-:W-:Y:S06]  /*acb0*/  BRA `(.L_x_4263) ;  /* 0x0000000000147947 */ /* 0x000fec0003800000 */
.L_x_4258:
[----:B------:R-:W-:Y:S01]  /*acc0*/  LOP3.LUT R0, R24, 0x80000000, R0, 0x48, !PT ;  /* 0x8000000018007812 */ /* 0x000fe200078e4800 */
[----:B------:R-:W-:Y:S06]  /*acd0*/  BRA `(.L_x_4263) ;  /* 0x00000000000c7947 */ /* 0x000fec0003800000 */
.L_x_4257:
[----:B------:R-:W0:Y:S01]  /*ace0*/  MUFU.RSQ R0, -QNAN ;  /* 0xffc0000000007908 */ /* 0x000e220000001400 */
[----:B------:R-:W-:Y:S05]  /*acf0*/  BRA `(.L_x_4263) ;  /* 0x0000000000047947 */ /* 0x000fea0003800000 */
.L_x_4256:
[----:B------:R-:W-:-:S07]  /*ad00*/  FADD.FTZ R0, R0, R24 ;  /* 0x0000001800007221 */ /* 0x000fce0000010000 */
.L_x_4263:
[----:B------:R-:W-:Y:S05]  /*ad10*/  BSYNC.RECONVERGENT B0 ;  /* 0x0000000000007941 */ /* 0x000fea0003800200 */
.L_x_4253:
[----:B------:R-:W-:Y:S01]  /*ad20*/  HFMA2 R15, -RZ, RZ, 0, 0 ;  /* 0x00000000ff0f7431 */ /* 0x000fe200000001ff */
[----:B------:R-:W-:-:S04]  /*ad30*/  MOV R14, R12 ;  /* 0x0000000c000e7202 */ /* 0x000fc80000000f00 */
[----:B0-----:R-:W-:Y:S05]  /*ad40*/  RET.REL.NODEC R14 `(_ZN2at6native27unrolled_elementwise_kernelIZZZNS0_17asinh_kernel_cudaERNS_18TensorIteratorBaseEENKUlvE_clEvENKUlvE1_clEvEUlN3c107complexINS6_4HalfEEEE_St5arrayIPcLm2EELi4E23TrivialOffsetCalculatorILi1EjESF_NS0_6memory15LoadWithoutCastENSG_16StoreWithoutCastEEEviT_T0_T2_T3_T4_T5_) ;  /* 0xffffff500eac7950 */ /* 0x001fea0003c3ffff */
.L_x_4264:
        /* <DEDUP_REMOVED lines=11> */
.L_x_18518:


//--------------------- .text._ZN2at6native29vectorized_elementwise_kernelILi2EZZZNS0_17asinh_kernel_cudaERNS_18TensorIteratorBaseEENKUlvE_clEvENKUlvE1_clEvEUlN3c107complexINS6_4HalfEEEE_St5arrayIPcLm2EEEEviT0_T1_ --------------------------
	.section	.text._ZN2at6native29vectorized_elementwise_kernelILi2EZZZNS0_17asinh_kernel_cudaERNS_18TensorIteratorBaseEENKUlvE_clEvENKUlvE1_clEvEUlN3c107complexINS6_4HalfEEEE_St5arrayIPcLm2EEEEviT0_T1_,"ax",@progbits
	.align	128
        .global         _ZN2at6native29vectorized_elementwise_kernelILi2EZZZNS0_17asinh_kernel_cudaERNS_18TensorIteratorBaseEENKUlvE_clEvENKUlvE1_clEvEUlN3c107complexINS6_4HalfEEEE_St5arrayIPcLm2EEEEviT0_T1_
        .type           _ZN2at6native29vectorized_elementwise_kernelILi2EZZZNS0_17asinh_kernel_cudaERNS_18TensorIteratorBaseEENKUlvE_clEvENKUlvE1_clEvEUlN3c107complexINS6_4HalfEEEE_St5arrayIPcLm2EEEEviT0_T1_,@function
        .size           _ZN2at6native29vectorized_elementwise_kernelILi2EZZZNS0_17asinh_kernel_cudaERNS_18TensorIteratorBaseEENKUlvE_clEvENKUlvE1_clEvEUlN3c107complexINS6_4HalfEEEE_St5arrayIPcLm2EEEEviT0_T1_,(.L_x_18519 - _ZN2at6native29vectorized_elementwise_kernelILi2EZZZNS0_17asinh_kernel_cudaERNS_18TensorIteratorBaseEENKUlvE_clEvENKUlvE1_clEvEUlN3c107complexINS6_4HalfEEEE_St5arrayIPcLm2EEEEviT0_T1_)
        .other          _ZN2at6native29vectorized_elementwise_kernelILi2EZZZNS0_17asinh_kernel_cudaERNS_18TensorIteratorBaseEENKUlvE_clEvENKUlvE1_clEvEUlN3c107complexINS6_4HalfEEEE_St5arrayIPcLm2EEEEviT0_T1_,@"STO_CUDA_ENTRY STV_DEFAULT"
_ZN2at6native29vectorized_elementwise_kernelILi2EZZZNS0_17asinh_kernel_cudaERNS_18TensorIteratorBaseEENKUlvE_clEvENKUlvE1_clEvEUlN3c107complexINS6_4HalfEEEE_St5arrayIPcLm2EEEEviT0_T1_:
.text._ZN2at6native29vectorized_elementwise_kernelILi2EZZZNS0_17asinh_kernel_cudaERNS_18TensorIteratorBaseEENKUlvE_clEvENKUlvE1_clEvEUlN3c107complexINS6_4HalfEEEE_St5arrayIPcLm2EEEEviT0_T1_:
        /* <DEDUP_REMOVED lines=13> */
[----:B------:R-:W0:Y:S01]  /*00d0*/  @!P6 LDC.64 R4, c[0x0][0x390] ;  /* 0x0000e400ff04eb82 */ /* 0x000e220000000a00 */
[----:B------:R-:W-:-:S05]  /*00e0*/  @!P6 IADD3 R7, PT, PT, R10, R15, RZ ;  /* 0x0000000f0a07e210 */ /* 0x000fca0007ffe0ff */
[----:B0-----:R-:W-:-:S06]  /*00f0*/  @!P6 IMAD.WIDE.U32 R4, R7, 0x4, R4 ;  /* 0x000000040704e825 */ /* 0x001fcc00078e0004 */
[----:B------:R-:W2:Y:S01]  /*0100*/  @!P6 LDG.E R4, desc[UR6][R4.64] ;  /* 0x000000060404e981 */ /* 0x000ea2000c1e1900 */
[----:B------:R-:W-:Y:S02]  /*0110*/  @!P6 IADD3 R15, PT, PT, R15, 0x80, RZ ;  /* 0x000000800f0fe810 */ /* 0x000fe40007ffe0ff */
[----:B------:R-:W-:Y:S02]  /*0120*/  PRMT R19, RZ, 0x7610, R19 ;  /* 0x00007610ff137816 */ /* 0x000fe40000000013 */
[----:B------:R-:W-:Y:S02]  /*0130*/  ISETP.GE.U32.AND P5, PT, R15, R0, PT ;  /* 0x000000000f00720c */ /* 0x000fe40003fa6070 */
[----:B------:R-:W-:-:S11]  /*0140*/  PRMT R24, RZ, 0x7610, R24 ;  /* 0x00007610ff187816 */ /* 0x000fd60000000018 */
        /* <DEDUP_REMOVED lines=8> */
[----:B0-----:R-:W-:Y:S02]  /*01d0*/  @!P5 IMAD.WIDE.U32 R22, R23, 0x4, R6 ;  /* 0x000000041716d825 */ /* 0x001fe400078e0006 */
[----:B------:R-:W0:Y:S10]  /*01e0*/  @!P0 LDC.64 R6, c[0x0][0x390] ;  /* 0x0000e400ff068b82 */ /* 0x000e340000000a00 */
[----:B------:R-:W-:Y:S01]  /*01f0*/  @!P3 IADD3 R27, PT, PT, R10, R15, RZ ;  /* 0x0000000f0a1bb210 */ /* 0x000fe20007ffe0ff */
[----:B------:R-:W3:Y:S01]  /*0200*/  @!P3 LDC.64 R16, c[0x0][0x390] ;  /* 0x0000e400ff10bb82 */ /* 0x000ee20000000a00 */
[----:B------:R-:W-:-:S04]  /*0210*/  @!P3 IADD3 R15, PT, PT, R15, 0x80, RZ ;  /* 0x000000800f0fb810 */ /* 0x000fc80007ffe0ff */
[----:B------:R-:W-:-:S13]  /*0220*/  ISETP.GE.U32.AND P2, PT, R15, R0, PT ;  /* 0x000000000f00720c */ /* 0x000fda0003f46070 */
[----:B------:R-:W-:Y:S01]  /*0230*/  @!P2 IADD3 R29, PT, PT, R10, R15, RZ ;  /* 0x0000000f0a1da210 */ /* 0x000fe20007ffe0ff */
[----:B------:R-:W4:Y:S01]  /*0240*/  @!P2 LDC.64 R12, c[0x0][0x390] ;  /* 0x0000e400ff0cab82 */ /* 0x000f220000000a00 */
[----:B------:R-:W-:-:S04]  /*0250*/  @!P2 IADD3 R15, PT, PT, R15, 0x80, RZ ;  /* 0x000000800f0fa810 */ /* 0x000fc80007ffe0ff */
[----:B------:R-:W-:-:S13]  /*0260*/  ISETP.GE.U32.AND P1, PT, R15, R0, PT ;  /* 0x000000000f00720c */ /* 0x000fda0003f26070 */
[----:B------:R-:W-:Y:S02]  /*0270*/  @!P1 IADD3 R11, PT, PT, R10, R15, RZ ;  /* 0x0000000f0a0b9210 */ /* 0x000fe40007ffe0ff */
[----:B------:R-:W-:Y:S01]  /*0280*/  @!P1 IADD3 R15, PT, PT, R15, 0x80, RZ ;  /* 0x000000800f0f9810 */ /* 0x000fe20007ffe0ff */
[----:B---3--:R-:W-:-:S04]  /*0290*/  @!P3 IMAD.WIDE.U32 R16, R27, 0x4, R16 ;  /* 0x000000041b10b825 */ /* 0x008fc800078e0010 */
[----:B----4-:R-:W-:Y:S02]  /*02a0*/  @!P2 IMAD.WIDE.U32 R12, R29, 0x4, R12 ;  /* 0x000000041d0ca825 */ /* 0x010fe400078e000c */
[----:B------:R3:W4:Y:S02]  /*02b0*/  @!P3 LDG.E R16, desc[UR6][R16.64] ;  /* 0x000000061010b981 */ /* 0x000724000c1e1900 */
[----:B-1----:R-:W-:Y:S02]  /*02c0*/  @!P4 IMAD.WIDE.U32 R20, R25, 0x4, R20 ;  /* 0x000000041914c825 */ /* 0x002fe400078e0014 */
[----:B------:R1:W5:Y:S04]  /*02d0*/  @!P2 LDG.E R14, desc[UR6][R12.64] ;  /* 0x000000060c0ea981 */ /* 0x000368000c1e1900 */
[----:B------:R1:W5:Y:S01]  /*02e0*/  @!P4 LDG.E R2, desc[UR6][R20.64] ;  /* 0x000000061402c981 */ /* 0x000362000c1e1900 */
[----:B--2---:R-:W-:-:S02]  /*02f0*/  @!P6 PRMT R19, R4, 0x7610, R19 ;  /* 0x000076100413e816 */ /* 0x004fc40000000013 */
[----:B------:R-:W-:Y:S02]  /*0300*/  @!P6 PRMT R24, R4, 0x7632, R24 ;  /* 0x000076320418e816 */ /* 0x000fe40000000018 */
[----:B------:R-:W-:Y:S01]  /*0310*/  ISETP.GE.U32.AND P6, PT, R15, R0, PT ;  /* 0x000000000f00720c */ /* 0x000fe20003fc6070 */
[----:B------:R-:W2:Y:S01]  /*0320*/  @!P1 LDC.64 R4, c[0x0][0x390] ;  /* 0x0000e400ff049b82 */ /* 0x000ea20000000a00 */
[----:B------:R1:W5:Y:S11]  /*0330*/  @!P5 LDG.E R0, desc[UR6][R22.64] ;  /* 0x000000061600d981 */ /* 0x000376000c1e1900 */
[----:B------:R-:W0:Y:S01]  /*0340*/  @!P6 LDC.64 R8, c[0x0][0x390] ;  /* 0x0000e400ff08eb82 */ /* 0x000e220000000a00 */
[----:B------:R-:W-:Y:S01]  /*0350*/  @!P6 IADD3 R15, PT, PT, R10, R15, RZ ;  /* 0x0000000f0a0fe210 */ /* 0x000fe20007ffe0ff */
[----:B--2---:R-:W-:-:S06]  /*0360*/  @!P1 IMAD.WIDE.U32 R4, R11, 0x4, R4 ;  /* 0x000000040b049825 */ /* 0x004fcc00078e0004 */
[----:B------:R-:W2:Y:S01]  /*0370*/  @!P1 LDG.E R4, desc[UR6][R4.64] ;  /* 0x0000000604049981 */ /* 0x000ea2000c1e1900 */
[----:B0-----:R-:W-:Y:S01]  /*0380*/  @!P6 IMAD.WIDE.U32 R8, R15, 0x4, R8 ;  /* 0x000000040f08e825 */ /* 0x001fe200078e0008 */
[----:B------:R-:W-:-:S05]  /*0390*/  @!P0 IADD3 R15, PT, PT, R10, R3, RZ ;  /* 0x000000030a0f8210 */ /* 0x000fca0007ffe0ff */
[----:B------:R-:W-:Y:S01]  /*03a0*/  @!P0 IMAD.WIDE.U32 R6, R15, 0x4, R6 ;  /* 0x000000040f068825 */ /* 0x000fe200078e0006 */
[----:B------:R-:W2:Y:S05]  /*03b0*/  @!P6 LDG.E R8, desc[UR6][R8.64] ;  /* 0x000000060808e981 */ /* 0x000eaa000c1e1900 */
[----:B------:R-:W2:Y:S01]  /*03c0*/  @!P0 LDG.E R6, desc[UR6][R6.64] ;  /* 0x0000000606068981 */ /* 0x000ea2000c1e1900 */
[----:B------:R-:W-:Y:S02]  /*03d0*/  PRMT R18, R18, 0x5410, RZ ;  /* 0x0000541012127816 */ /* 0x000fe400000000ff */
[----:B---3--:R-:W-:Y:S02]  /*03e0*/  PRMT R17, R17, 0x5410, RZ ;  /* 0x0000541011117816 */ /* 0x008fe400000000ff */
[----:B-1----:R-:W-:-:S02]  /*03f0*/  PRMT R13, R13, 0x5410, RZ ;  /* 0x000054100d0d7816 */ /* 0x002fc400000000ff */
[----:B------:R-:W-:Y:S02]  /*0400*/  PRMT R12, RZ, 0x5410, RZ ;  /* 0x00005410ff0c7816 */ /* 0x000fe400000000ff */
[----:B------:R-:W-:Y:S01]  /*0410*/  PRMT R11, RZ, 0x5410, RZ ;  /* 0x00005410ff0b7816 */ /* 0x000fe200000000ff */
[----:B------:R-:W-:Y:S01]  /*0420*/  BSSY.RECONVERGENT B2, `(.L_x_4266) ;  /* 0x0000294000027945 */ /* 0x000fe20003800200 */
[----:B------:R-:W-:Y:S02]  /*0430*/  PRMT R20, RZ, 0x7610, R20 ;  /* 0x00007610ff147816 */ /* 0x000fe40000000014 */
[----:B------:R-:W-:Y:S02]  /*0440*/  PRMT R28, RZ, 0x7610, R28 ;  /* 0x00007610ff1c7816 */ /* 0x000fe4000000001c */
[----:B------:R-:W-:Y:S02]  /*0450*/  PRMT R22, RZ, 0x7610, R22 ;  /* 0x00007610ff167816 */ /* 0x000fe40000000016 */
[----:B------:R-:W-:-:S02]  /*0460*/  PRMT R26, RZ, 0x7610, R26 ;  /* 0x00007610ff1a7816 */ /* 0x000fc4000000001a */
[----:B----4-:R-:W-:Y:S02]  /*0470*/  @!P3 PRMT R13, R13, 0x5410, R16 ;  /* 0x000054100d0db816 */ /* 0x010fe40000000010 */
[----:B-----5:R-:W-:Y:S02]  /*0480*/  @!P2 PRMT R12, R12, 0x5410, R14 ;  /* 0x000054100c0ca816 */ /* 0x020fe4000000000e */
[----:B------:R-:W-:Y:S02]  /*0490*/  PRMT R13, RZ, 0x7610, R13 ;  /* 0x00007610ff0d7816 */ /* 0x000fe4000000000d */
[----:B------:R-:W-:Y:S02]  /*04a0*/  @!P4 PRMT R20, R2, 0x7632, R20 ;  /* 0x000076320214c816 */ /* 0x000fe40000000014 */
[----:B------:R-:W-:Y:S02]  /*04b0*/  @!P2 PRMT R12, R14, 0x7632, R12 ;  /* 0x000076320e0ca816 */ /* 0x000fe4000000000c */
[----:B------:R-:W-:-:S02]  /*04c0*/  @!P5 PRMT R18, R18, 0x5410, R0 ;  /* 0x000054101212d816 */ /* 0x000fc40000000000 */
[----:B------:R-:W-:Y:S02]  /*04d0*/  @!P5 PRMT R17, R17, 0x7610, R0 ;  /* 0x000076101111d816 */ /* 0x000fe40000000000 */
[----:B------:R-:W-:Y:S02]  /*04e0*/  PRMT R18, RZ, 0x7610, R18 ;  /* 0x00007610ff127816 */ /* 0x000fe40000000012 */
[----:B------:R-:W-:Y:S02]  /*04f0*/  PRMT R17, RZ, 0x7610, R17 ;  /* 0x00007610ff117816 */ /* 0x000fe40000000011 */
[----:B------:R-:W-:Y:S02]  /*0500*/  @!P3 PRMT R18, R16, 0x7632, R18 ;  /* 0x000076321012b816 */ /* 0x000fe40000000012 */
[----:B------:R-:W-:Y:S02]  /*0510*/  @!P4 PRMT R17, R2, 0x7610, R17 ;  /* 0x000076100211c816 */ /* 0x000fe40000000011 */
[----:B--2---:R-:W-:-:S02]  /*0520*/  @!P1 PRMT R28, R4, 0x7610, R28 ;  /* 0x00007610041c9816 */ /* 0x004fc4000000001c */
[----:B------:R-:W-:Y:S02]  /*0530*/  @!P1 PRMT R13, R4, 0x7632, R13 ;  /* 0x00007632040d9816 */ /* 0x000fe4000000000d */
[----:B------:R-:W-:-:S04]  /*0540*/  @!P6 PRMT R11, R11, 0x5410, R8 ;  /* 0x000054100b0be816 */ /* 0x000fc80000000008 */
[----:B------:R-:W-:Y:S02]  /*0550*/  @!P6 PRMT R11, R8, 0x7632, R11 ;  /* 0x00007632080be816 */ /* 0x000fe4000000000b */
[C---:B------:R-:W-:Y:S02]  /*0560*/  @!P0 PRMT R22, R6.reuse, 0x7610, R22 ;  /* 0x0000761006168816 */ /* 0x040fe40000000016 */
[----:B------:R-:W-:Y:S01]  /*0570*/  @!P0 PRMT R26, R6, 0x7632, R26 ;  /* 0x00007632061a8816 */ /* 0x000fe2000000001a */
[----:B------:R-:W-:Y:S06]  /*0580*/  @P0 BRA `(.L_x_4267) ;  /* 0x0000002400f40947 */ /* 0x000fec0003800000 */
[----:B------:R-:W-:Y:S02]  /*0590*/  HADD2.F32 R22, -RZ, R22.H0_H0 ;  /* 0x20000016ff167230 */ /* 0x000fe40000004100 */
        /* <DEDUP_REMOVED lines=22> */
.L_x_4268:
        /* <DEDUP_REMOVED lines=42> */
[----:B------:R-:W-:Y:S05]  /*09a0*/  CALL.REL.NOINC `($__internal_11_$__cuda_sm3x_div_rn_ftz_f32_slowpath) ;  /* 0x0000028800807944 */ /* 0x000fea0003c00000 */
.L_x_4274:
[----:B------:R-:W-:Y:S05]  /*09b0*/  BSYNC.RECONVERGENT B4 ;  /* 0x0000000000047941 */ /* 0x000fea0003800200 */
.L_x_4273:
        /* <DEDUP_REMOVED lines=22> */
.L_x_4272:
[----:B------:R-:W-:Y:S02]  /*0b20*/  FSETP.GEU.FTZ.AND P0, PT, R23, 1.084202172485504434e-19, PT ;  /* 0x200000001700780b */ /* 0x000fe40003f1e000 */
[----:B------:R-:W-:-:S13]  /*0b30*/  FSETP.GT.FTZ.AND P1, PT, R30, 2.30584300921369395200e+18, PT ;  /* 0x5e0000001e00780b */ /* 0x000fda0003f34000 */
[----:B------:R-:W-:Y:S05]  /*0b40*/  @P0 BRA !P1, `(.L_x_4276) ;  /* 0x0000000000cc0947 */ /* 0x000fea0004800000 */
[CC--:B------:R-:W-:Y:S01]  /*0b50*/  VIMNMX R4, PT, PT, R0.reuse, R9.reuse, !PT ;  /* 0x0000000900047248 */ /* 0x0c0fe20007fe0100 */
[----:B------:R-:W-:Y:S01]  /*0b60*/  BSSY.RECONVERGENT B4, `(.L_x_4277) ;  /* 0x000001b000047945 */ /* 0x000fe20003800200 */
[----:B------:R-:W-:Y:S02]  /*0b70*/  VIMNMX R2, PT, PT, R0, R9, PT ;  /* 0x0000000900027248 */ /* 0x000fe40003fe0100 */
[----:B------:R-:W-:Y:S02]  /*0b80*/  LOP3.LUT R5, R4, 0xfe000000, RZ, 0xc0, !PT ;  /* 0xfe00000004057812 */ /* 0x000fe400078ec0ff */
[----:B------:R-:W-:Y:S02]  /*0b90*/  FSETP.NEU.FTZ.AND P0, PT, R2, RZ, PT ;  /* 0x000000ff0200720b */ /* 0x000fe40003f1d000 */
[C---:B------:R-:W-:Y:S02]  /*0ba0*/  LOP3.LUT R7, R5.reuse, 0x7e800000, RZ, 0x3c, !PT ;  /* 0x7e80000005077812 */ /* 0x040fe400078e3cff */
[----:B------:R-:W-:-:S02]  /*0bb0*/  LOP3.LUT R5, R5, 0x800000, RZ, 0xfc, !PT ;  /* 0x0080000005057812 */ /* 0x000fc400078efcff */
[----:B------:R-:W-:Y:S01]  /*0bc0*/  FSEL R23, R0, R9, !P2 ;  /* 0x0000000900177208 */ /* 0x000fe20005000000 */
        /* <DEDUP_REMOVED lines=19> */
[----:B------:R-:W-:Y:S05]  /*0d00*/  CALL.REL.NOINC `($__internal_11_$__cuda_sm3x_div_rn_ftz_f32_slowpath) ;  /* 0x0000028400a87944 */ /* 0x000fea0003c00000 */
.L_x_4278:
[----:B------:R-:W-:Y:S05]  /*0d10*/  BSYNC.RECONVERGENT B4 ;  /* 0x0000000000047941 */ /* 0x000fea0003800200 */
.L_x_4277:
        /* <DEDUP_REMOVED lines=22> */
.L_x_4276:
[----:B------:R-:W0:Y:S01]  /*0e80*/  MUFU.RCP R7, R30 ;  /* 0x0000001e00077308 */ /* 0x000e220000001000 */
[----:B------:R-:W-:Y:S01]  /*0e90*/  FSEL R23, R0, R9, !P2 ;  /* 0x0000000900177208 */ /* 0x000fe20005000000 */
[----:B------:R-:W-:Y:S04]  /*0ea0*/  BSSY.RECONVERGENT B4, `(.L_x_4279) ;  /* 0x000000e000047945 */ /* 0x000fe80003800200 */
[----:B------:R-:W-:Y:S02]  /*0eb0*/  FMUL.FTZ R5, R23, R23 ;  /* 0x0000001717057220 */ /* 0x000fe40000410000 */
[----:B------:R-:W-:Y:S02]  /*0ec0*/  FCHK P0, R23, R30 ;  /* 0x0000001e17007302 */ /* 0x000fe40000000000 */
[----:B------:R-:W-:-:S06]  /*0ed0*/  FFMA.FTZ R5, R30, R30, R5 ;  /* 0x0000001e1e057223 */ /* 0x000fcc0000010005 */
        /* <DEDUP_REMOVED lines=9> */
[----:B------:R-:W-:Y:S05]  /*0f70*/  CALL.REL.NOINC `($__internal_11_$__cuda_sm3x_div_rn_ftz_f32_slowpath) ;  /* 0x00000284000c7944 */ /* 0x000fea0003c00000 */
.L_x_4280:
[----:B------:R-:W-:Y:S05]  /*0f80*/  BSYNC.RECONVERGENT B4 ;  /* 0x0000000000047941 */ /* 0x000fea0003800200 */
.L_x_4279:
        /* <DEDUP_REMOVED lines=22> */
.L_x_4271:
        /* <DEDUP_REMOVED lines=31> */
[----:B------:R-:W-:-:S03]  /*12e0*/  MOV R7, 0x3f800000 ;  /* 0x3f80000000077802 */ /* 0x000fc60000000f00 */
        /* <DEDUP_REMOVED lines=9> */
.L_x_4283:
[----:B------:R-:W-:Y:S05]  /*1380*/  BSYNC.RECONVERGENT B4 ;  /* 0x0000000000047941 */ /* 0x000fea0003800200 */
.L_x_4282:
        /* <DEDUP_REMOVED lines=22> */
.L_x_4281:
[----:B------:R-:W-:Y:S02]  /*14f0*/  FSETP.GEU.FTZ.AND P0, PT, R23, 1.084202172485504434e-19, PT ;  /* 0x200000001700780b */ /* 0x000fe40003f1e000 */
[----:B------:R-:W-:-:S13]  /*1500*/  FSETP.GT.FTZ.AND P1, PT, R30, 2.30584300921369395200e+18, PT ;  /* 0x5e0000001e00780b */ /* 0x000fda0003f34000 */
[----:B------:R-:W-:Y:S05]  /*1510*/  @P0 BRA !P1, `(.L_x_4284) ;  /* 0x0000000000cc0947 */ /* 0x000fea0004800000 */
[CC--:B------:R-:W-:Y:S01]  /*1520*/  VIMNMX R4, PT, PT, R5.reuse, R0.reuse, !PT ;  /* 0x0000000005047248 */ /* 0x0c0fe20007fe0100 */
[----:B------:R-:W-:Y:S01]  /*1530*/  MUFU.RCP R15, R30 ;  /* 0x0000001e000f7308 */ /* 0x000fe20000001000 */
[CC--:B------:R-:W-:Y:S01]  /*1540*/  VIMNMX R2, PT, PT, R5.reuse, R0.reuse, PT ;  /* 0x0000000005027248 */ /* 0x0c0fe20003fe0100 */
[----:B------:R-:W-:Y:S01]  /*1550*/  BSSY.RECONVERGENT B4, `(.L_x_4285) ;  /* 0x0000019000047945 */ /* 0x000fe20003800200 */
[----:B------:R-:W-:Y:S02]  /*1560*/  LOP3.LUT R6, R4, 0xfe000000, RZ, 0xc0, !PT ;  /* 0xfe00000004067812 */ /* 0x000fe400078ec0ff */
[----:B------:R-:W-:Y:S02]  /*1570*/  FSETP.NEU.FTZ.AND P0, PT, R2, RZ, PT ;  /* 0x000000ff0200720b */ /* 0x000fe40003f1d000 */
[----:B------:R-:W-:Y:S02]  /*1580*/  LOP3.LUT R7, R6, 0x7e800000, RZ, 0x3c, !PT ;  /* 0x7e80000006077812 */ /* 0x000fe400078e3cff */
[----:B------:R-:W-:-:S03]  /*1590*/  FSEL R23, R5, R0, !P2 ;  /* 0x0000000005177208 */ /* 0x000fc60005000000 */
        /* <DEDUP_REMOVED lines=20> */
.L_x_4286:
[----:B------:R-:W-:Y:S05]  /*16e0*/  BSYNC.RECONVERGENT B4 ;  /* 0x0000000000047941 */ /* 0x000fea0003800200 */
.L_x_4285:
        /* <DEDUP_REMOVED lines=22> */
.L_x_4284:
        /* <DEDUP_REMOVED lines=16> */
.L_x_4288:
[----:B------:R-:W-:Y:S05]  /*1950*/  BSYNC.RECONVERGENT B4 ;  /* 0x0000000000047941 */ /* 0x000fea0003800200 */
.L_x_4287:
        /* <DEDUP_REMOVED lines=20> */
[----:B------:R-:W-:-:S07]  /*1aa0*/  FSEL R9, R2, R5, P0 ;  /* 0x0000000502097208 */ /* 0x000fce0000000000 */
.L_x_4275:
[----:B------:R-:W-:Y:S05]  /*1ab0*/  BSYNC.RECONVERGENT B3 ;  /* 0x0000000000037941 */ /* 0x000fea0003800200 */
.L_x_4270:
[----:B------:R-:W-:Y:S01]  /*1ac0*/  FADD.FTZ R4, R4, 0.69314718246459960938 ;  /* 0x3f31721804047421 */ /* 0x000fe20000010000 */
[----:B------:R-:W-:-:S04]  /*1ad0*/  LOP3.LUT R26, R9, 0x80000000, R26, 0xb8, !PT ;  /* 0x80000000091a7812 */ /* 0x000fc800078eb81a */
[----:B------:R-:W-:Y:S01]  /*1ae0*/  LOP3.LUT R31, R4, 0x80000000, R31, 0xb8, !PT ;  /* 0x80000000041f7812 */ /* 0x000fe200078eb81f */
[----:B------:R-:W-:Y:S06]  /*1af0*/  BRA `(.L_x_4267) ;  /* 0x0000001000987947 */ /* 0x000fec0003800000 */
.L_x_4269:
        /* <DEDUP_REMOVED lines=15> */
[----:B------:R-:W-:Y:S02]  /*1bf0*/  LOP3.LUT R7, R6, 0xfe000000, RZ, 0xc0, !PT ;  /* 0xfe00000006077812 */ /* 0x000fe400078ec0ff */
[----:B------:R-:W-:Y:S02]  /*1c00*/  LOP3.LUT R14, R4, 0xfe000000, RZ, 0xc0, !PT ;  /* 0xfe000000040e7812 */ /* 0x000fe400078ec0ff */
[----:B------:R-:W-:Y:S02]  /*1c10*/  VIMNMX R8, PT, PT, R15, R8, PT ;  /* 0x000000080f087248 */ /* 0x000fe40003fe0100 */
[----:B------:R-:W-:-:S02]  /*1c20*/  LOP3.LUT R21, R7, 0x7e800000, RZ, 0x3c, !PT ;  /* 0x7e80000007157812 */ /* 0x000fc400078e3cff */
[----:B------:R-:W-:Y:S02]  /*1c30*/  VIMNMX R15, PT, PT, R15, R16, PT ;  /* 0x000000100f0f7248 */ /* 0x000fe40003fe0100 */
[----:B------:R-:W-:Y:S01]  /*1c40*/  LOP3.LUT R23, R14, 0x7e800000, RZ, 0x3c, !PT ;  /* 0x7e8000000e177812 */ /* 0x000fe200078e3cff */
[-C--:B------:R-:W-:Y:S01]  /*1c50*/  FMUL.FTZ R16, R8, R21.reuse ;  /* 0x0000001508107220 */ /* 0x080fe20000410000 */
        /* <DEDUP_REMOVED lines=48> */
.L_x_4294:
[----:B------:R-:W-:Y:S05]  /*1f60*/  BSYNC.RECONVERGENT B1 ;  /* 0x0000000000017941 */ /* 0x000fea0003800200 */
.L_x_4293:
        /* <DEDUP_REMOVED lines=8> */
.L_x_4296:
[----:B------:R-:W-:Y:S05]  /*1ff0*/  BSYNC.RECONVERGENT B1 ;  /* 0x0000000000017941 */ /* 0x000fea0003800200 */
.L_x_4295:
        /* <DEDUP_REMOVED lines=34> */
.L_x_4292:
[----:B------:R-:W-:-:S13]  /*2220*/  FSETP.GEU.FTZ.AND P0, PT, R9, 1, PT ;  /* 0x3f8000000900780b */ /* 0x000fda0003f1e000 */
[----:B------:R-:W-:-:S04]  /*2230*/  @!P0 FADD.FTZ R4, -R9, 1 ;  /* 0x3f80000009048421 */ /* 0x000fc80000010100 */
[----:B------:R-:W-:-:S06]  /*2240*/  @!P0 FMUL.FTZ R4, R5, R4 ;  /* 0x0000000405048220 */ /* 0x000fcc0000410000 */
[----:B------:R-:W2:Y:S08]  /*2250*/  @!P0 MUFU.SQRT R4, R4 ;  /* 0x0000000400048308 */ /* 0x000eb00000002000 */
[----:B--2---:R-:W1:Y:S02]  /*2260*/  @!P0 MUFU.RCP R15, R4 ;  /* 0x00000004000f8308 */ /* 0x004e640000001000 */
        /* <DEDUP_REMOVED lines=35> */
.L_x_4290:
[----:B------:R-:W-:-:S04]  /*24a0*/  FFMA.FTZ R4, R14, R14, -1 ;  /* 0xbf8000000e047423 */ /* 0x000fc8000001000e */
[----:B------:R-:W0:Y:S02]  /*24b0*/  MUFU.SQRT R15, R4 ;  /* 0x00000004000f7308 */ /* 0x000e240000002000 */
[----:B0-----:R-:W-:-:S06]  /*24c0*/  FADD.FTZ R15, R14, R15 ;  /* 0x0000000f0e0f7221 */ /* 0x001fcc0000010000 */
[----:B------:R-:W0:Y:S02]  /*24d0*/  MUFU.LG2 R15, R15 ;  /* 0x0000000f000f7308 */ /* 0x000e240000000c00 */
[----:B0-----:R-:W-:-:S07]  /*24e0*/  FMUL.FTZ R8, R15, 0.69314718246459960938 ;  /* 0x3f3172180f087820 */ /* 0x001fce0000410000 */
.L_x_4291:
[----:B------:R-:W-:Y:S05]  /*24f0*/  BSYNC.RECONVERGENT B0 ;  /* 0x0000000000007941 */ /* 0x000fea0003800200 */
.L_x_4289:
        /* <DEDUP_REMOVED lines=31> */
[----:B------:R-:W-:Y:S01]  /*26f0*/  @!P0 FADD.FTZ R4, R7, -R2 ;  /* 0x8000000207048221 */ /* 0x000fe20000010000 */
        /* <DEDUP_REMOVED lines=11> */
.L_x_4304:
[----:B------:R-:W-:Y:S05]  /*27b0*/  BSYNC.RECONVERGENT B4 ;  /* 0x0000000000047941 */ /* 0x000fea0003800200 */
.L_x_4303:
[----:B------:R-:W-:-:S04]  /*27c0*/  FADD.FTZ R0, R5, R0 ;  /* 0x0000000005007221 */ /* 0x000fc80000010000 */
[----:B------:R-:W-:-:S04]  /*27d0*/  FMUL.FTZ R0, R0, R15 ;  /* 0x0000000f00007220 */ /* 0x000fc80000410000 */
[----:B------:R0:W2:Y:S01]  /*27e0*/  MUFU.SQRT R4, R0 ;  /* 0x0000000000047308 */ /* 0x0000a20000002000 */
[----:B------:R-:W-:Y:S05]  /*27f0*/  BRA `(.L_x_4301) ;  /* 0x00000000002c7947 */ /* 0x000fea0003800000 */
.L_x_4302:
[----:B------:R-:W-:-:S13]  /*2800*/  FSETP.GT.FTZ.AND P0, PT, R9, 1, PT ;  /* 0x3f8000000900780b */ /* 0x000fda0003f14000 */
[----:B------:R-:W-:Y:S01]  /*2810*/  @P0 FMUL.FTZ R2, R5, R2 ;  /* 0x0000000205020220 */ /* 0x000fe20000410000 */
        /* <DEDUP_REMOVED lines=8> */
[----:B------:R3:W4:Y:S02]  /*28a0*/  @!P0 MUFU.SQRT R4, R6 ;  /* 0x0000000600048308 */ /* 0x0007240000002000 */
.L_x_4301:
[----:B------:R-:W-:Y:S05]  /*28b0*/  BSYNC.RECONVERGENT B1 ;  /* 0x0000000000017941 */ /* 0x000fea0003800200 */
.L_x_4299:
[----:B------:R-:W-:Y:S05]  /*28c0*/  BSYNC.RELIABLE B0 ;  /* 0x0000000000007941 */ /* 0x000fea0003800100 */
.L_x_4298:
        /* <DEDUP_REMOVED lines=15> */
[----:B-1-3--:R-:W-:Y:S05]  /*29c0*/  CALL.REL.NOINC `($__internal_11_$__cuda_sm3x_div_rn_ftz_f32_slowpath) ;  /* 0x0000026800787944 */ /* 0x00afea0003c00000 */
.L_x_4306:
[----:B------:R-:W-:Y:S05]  /*29d0*/  BSYNC.RECONVERGENT B4 ;  /* 0x0000000000047941 */ /* 0x000fea0003800200 */
.L_x_4305:
        /* <DEDUP_REMOVED lines=28> */
.L_x_4300:
[----:B------:R-:W-:Y:S01]  /*2ba0*/  MOV R5, 0x3f000000 ;  /* 0x3f00000000057802 */ /* 0x000fe20000000f00 */
[C---:B------:R-:W-:Y:S01]  /*2bb0*/  FADD.FTZ R6, |R4|.reuse, -RZ ;  /* 0x800000ff04067221 */ /* 0x040fe20000010200 */
[C---:B------:R-:W-:Y:S02]  /*2bc0*/  FSETP.GT.FTZ.AND P0, PT, |R4|.reuse, 0.56000000238418579102, PT ;  /* 0x3f0f5c290400780b */ /* 0x040fe40003f14200 */
[C---:B------:R-:W-:Y:S01]  /*2bd0*/  FSETP.NEU.FTZ.AND P1, PT, |R4|.reuse, 1, PT ;  /* 0x3f8000000400780b */ /* 0x040fe20003f3d200 */
[----:B0-----:R-:W-:Y:S01]  /*2be0*/  FFMA.FTZ R0, |R4|, -R5, 0.5 ;  /* 0x3f00000004007423 */ /* 0x001fe20000010a05 */
[----:B------:R-:W-:-:S03]  /*2bf0*/  MOV R7, 0x3f6ee581 ;  /* 0x3f6ee58100077802 */ /* 0x000fc60000000f00 */
        /* <DEDUP_REMOVED lines=19> */
.L_x_4307:
[----:B------:R-:W-:Y:S05]  /*2d30*/  BSYNC.RECONVERGENT B3 ;  /* 0x0000000000037941 */ /* 0x000fea0003800200 */
.L_x_4297:
[----:B-1----:R-:W-:Y:S02]  /*2d40*/  LOP3.LUT R31, R8, 0x80000000, R31, 0xb8, !PT ;  /* 0x80000000081f7812 */ /* 0x002fe400078eb81f */
[----:B------:R-:W-:-:S07]  /*2d50*/  LOP3.LUT R26, R5, 0x80000000, R26, 0xb8, !PT ;  /* 0x80000000051a7812 */ /* 0x000fce00078eb81a */
.L_x_4267:
[----:B------:R-:W-:Y:S05]  /*2d60*/  BSYNC.RECONVERGENT B2 ;  /* 0x0000000000027941 */ /* 0x000fea0003800200 */
.L_x_4266:
[----:B------:R-:W-:Y:S05]  /*2d70*/  WARPSYNC.ALL ;  /* 0x0000000000007948 */ /* 0x000fea0003800000 */
[----:B------:R-:W0:Y:S01]  /*2d80*/  LDCU UR4, c[0x0][0x380] ;  /* 0x00007000ff0477ac */ /* 0x000e220008000800 */
[----:B------:R-:W-:Y:S01]  /*2d90*/  IADD3 R0, PT, PT, R3, 0x80, RZ ;  /* 0x0000008003007810 */ /* 0x000fe20007ffe0ff */
[----:B------:R-:W-:Y:S01]  /*2da0*/  BSSY.RECONVERGENT B2, `(.L_x_4308) ;  /* 0x0000288000027945 */ /* 0x000fe20003800200 */
[----:B0-----:R-:W-:-:S04]  /*2db0*/  IADD3 R5, PT, PT, -R10, UR4, RZ ;  /* 0x000000040a057c10 */ /* 0x001fc8000fffe1ff */
[----:B------:R-:W-:-:S13]  /*2dc0*/  ISETP.GE.U32.AND P0, PT, R0, R5, PT ;  /* 0x000000050000720c */ /* 0x000fda0003f06070 */
[----:B------:R-:W-:Y:S05]  /*2dd0*/  @P0 BRA `(.L_x_4309) ;  /* 0x0000002800100947 */ /* 0x000fea0003800000 */
        /* <DEDUP_REMOVED lines=23> */
.L_x_4310:
        /* <DEDUP_REMOVED lines=16> */
[C---:B---3--:R-:W-:Y:S02]  /*3050*/  VIMNMX R6, PT, PT, R15.reuse, R8, !PT ;  /* 0x000000080f067248 */ /* 0x048fe40007fe0100 */
        /* <DEDUP_REMOVED lines=53> */
.L_x_4317:
[----:B------:R-:W-:-:S04]  /*33b0*/  FADD.FTZ R8, -R2, R7 ;  /* 0x0000000702087221 */ /* 0x000fc80000010100 */
[----:B------:R-:W-:-:S07]  /*33c0*/  FMUL.FTZ R8, R8, 0.5 ;  /* 0x3f00000008087820 */ /* 0x000fce0000410000 */
.L_x_4318:
[----:B------:R-:W-:Y:S05]  /*33d0*/  BSYNC.RECONVERGENT B1 ;  /* 0x0000000000017941 */ /* 0x000fea0003800200 */
.L_x_4316:
        /* <DEDUP_REMOVED lines=11> */
.L_x_4320:
[----:B------:R-:W-:-:S04]  /*3490*/  FADD.FTZ R15, R4, -R15 ;  /* 0x8000000f040f7221 */ /* 0x000fc80000010000 */
[----:B------:R-:W-:-:S07]  /*34a0*/  FMUL.FTZ R19, R15, 0.5 ;  /* 0x3f0000000f137820 */ /* 0x000fce0000410000 */
.L_x_4321:
[----:B------:R-:W-:Y:S05]  /*34b0*/  BSYNC.RECONVERGENT B1 ;  /* 0x0000000000017941 */ /* 0x000fea0003800200 */
.L_x_4319:
        /* <DEDUP_REMOVED lines=35> */
.L_x_4315:
        /* <DEDUP_REMOVED lines=35> */
.L_x_4322:
[----:B------:R-:W-:-:S04]  /*3920*/  FADD.FTZ R15, -R9, 1 ;  /* 0x3f800000090f7421 */ /* 0x000fc80000010100 */
[----:B------:R-:W-:-:S06]  /*3930*/  FMUL.FTZ R14, R2, R15 ;  /* 0x0000000f020e7220 */ /* 0x000fcc0000410000 */
[----:B------:R-:W0:Y:S08]  /*3940*/  MUFU.SQRT R14, R14 ;  /* 0x0000000e000e7308 */ /* 0x000e300000002000 */
[----:B0-----:R-:W0:Y:S02]  /*3950*/  MUFU.RCP R15, R14 ;  /* 0x0000000e000f7308 */ /* 0x001e240000001000 */
[----:B0-----:R-:W-:Y:S01]  /*3960*/  FMUL.FTZ R8, |R10|, R15 ;  /* 0x0000000f0a087220 */ /* 0x001fe20000410200 */
[----:B------:R-:W-:Y:S06]  /*3970*/  BRA `(.L_x_4313) ;  /* 0x0000000000047947 */ /* 0x000fec0003800000 */
.L_x_4314:
[----:B------:R0:W1:Y:S02]  /*3980*/  MUFU.SQRT R8, R0 ;  /* 0x0000000000087308 */ /* 0x0000640000002000 */
.L_x_4313:
[----:B------:R-:W-:Y:S05]  /*3990*/  BSYNC.RECONVERGENT B0 ;  /* 0x0000000000007941 */ /* 0x000fea0003800200 */
.L_x_4312:
        /* <DEDUP_REMOVED lines=14> */
[----:B0-----:R-:W-:-:S04]  /*3a80*/  FFMA.FTZ R0, |R14|, -R5, 0.5 ;  /* 0x3f0000000e007423 */ /* 0x001fc80000010a05 */
        /* <DEDUP_REMOVED lines=20> */
.L_x_4326:
        /* <DEDUP_REMOVED lines=23> */
.L_x_4332:
[----:B------:R-:W-:-:S04]  /*3d40*/  FADD.FTZ R5, R4, -R5 ;  /* 0x8000000504057221 */ /* 0x000fc80000010000 */
[----:B------:R-:W-:-:S07]  /*3d50*/  FMUL.FTZ R5, R5, 0.5 ;  /* 0x3f00000005057820 */ /* 0x000fce0000410000 */
.L_x_4333:
[----:B------:R-:W-:Y:S05]  /*3d60*/  BSYNC.RECONVERGENT B4 ;  /* 0x0000000000047941 */ /* 0x000fea0003800200 */
.L_x_4331:
[----:B------:R-:W-:Y:S01]  /*3d70*/  FADD.FTZ R0, R5, R0 ;  /* 0x0000000005007221 */ /* 0x000fe20000010000 */
[----:B------:R-:W-:-:S04]  /*3d80*/  FADD.FTZ R5, R9, R6 ;  /* 0x0000000609057221 */ /* 0x000fc80000010000 */
[----:B------:R-:W-:-:S04]  /*3d90*/  FMUL.FTZ R0, R0, R5 ;  /* 0x0000000500007220 */ /* 0x000fc80000410000 */
[----:B------:R2:W3:Y:S01]  /*3da0*/  MUFU.SQRT R4, R0 ;  /* 0x0000000000047308 */ /* 0x0004e20000002000 */
[----:B------:R-:W-:Y:S05]  /*3db0*/  BRA `(.L_x_4334) ;  /* 0x0000000000487947 */ /* 0x000fea0003800000 */
.L_x_4330:
[----:B------:R-:W-:-:S13]  /*3dc0*/  FSETP.GT.FTZ.AND P0, PT, R9, 1, PT ;  /* 0x3f8000000900780b */ /* 0x000fda0003f14000 */
[----:B------:R-:W-:Y:S01]  /*3dd0*/  @P0 FMUL.FTZ R6, R2, R5 ;  /* 0x0000000502060220 */ /* 0x000fe20000410000 */
[----:B------:R-:W-:Y:S01]  /*3de0*/  @!P0 FADD.FTZ R5, -R9, 1 ;  /* 0x3f80000009058421 */ /* 0x000fe20000010100 */
[----:B0-----:R-:W-:-:S03]  /*3df0*/  @P0 FMUL.FTZ R0, |R10|, 2.81474976710656000000e+14 ;  /* 0x578000000a000820 */ /* 0x001fc60000410200 */
[----:B------:R-:W-:Y:S01]  /*3e00*/  @!P0 FMUL.FTZ R2, R2, R5 ;  /* 0x0000000502028220 */ /* 0x000fe20000410000 */
[----:B------:R-:W0:Y:S01]  /*3e10*/  @P0 MUFU.SQRT R6, R6 ;  /* 0x0000000600060308 */ /* 0x000e220000002000 */
[C---:B------:R-:W-:Y:S01]  /*3e20*/  @P0 FMUL.FTZ R0, R9.reuse, R0 ;  /* 0x0000000009000220 */ /* 0x040fe20000410000 */
[----:B------:R-:W-:-:S06]  /*3e30*/  @P0 FMUL.FTZ R9, R9, 2.81474976710656000000e+14 ;  /* 0x5780000009090820 */ /* 0x000fcc0000410000 */
[----:B------:R-:W-:Y:S08]  /*3e40*/  @!P0 MUFU.SQRT R4, R2 ;  /* 0x0000000200048308 */ /* 0x000ff00000002000 */
[----:B0-----:R-:W0:Y:S02]  /*3e50*/  @P0 MUFU.RCP R5, R6 ;  /* 0x0000000600050308 */ /* 0x001e240000001000 */
[----:B0-----:R-:W-:Y:S01]  /*3e60*/  @P0 FMUL.FTZ R4, R0, R5 ;  /* 0x0000000500040220 */ /* 0x001fe20000410000 */
[----:B------:R-:W-:Y:S06]  /*3e70*/  BRA `(.L_x_4334) ;  /* 0x0000000000187947 */ /* 0x000fec0003800000 */
.L_x_4329:
[----:B------:R-:W-:Y:S01]  /*3e80*/  FADD.FTZ R2, R6, 1 ;  /* 0x3f80000006027421 */ /* 0x000fe20000010000 */
[----:B------:R-:W-:Y:S01]  /*3e90*/  MUFU.SQRT R5, R0 ;  /* 0x0000000000057308 */ /* 0x000fe20000002000 */
[----:B------:R-:W-:Y:S02]  /*3ea0*/  MOV R9, 0x3f800000 ;  /* 0x3f80000000097802 */ /* 0x000fe40000000f00 */
[----:B------:R-:W-:-:S06]  /*3eb0*/  FMUL.FTZ R2, R2, 0.5 ;  /* 0x3f00000002027820 */ /* 0x000fcc0000410000 */
[----:B------:R-:W2:Y:S02]  /*3ec0*/  MUFU.SQRT R2, R2 ;  /* 0x0000000200027308 */ /* 0x000ea40000002000 */
[----:B--2---:R-:W-:-:S07]  /*3ed0*/  FMUL.FTZ R4, R5, R2 ;  /* 0x0000000205047220 */ /* 0x004fce0000410000 */
.L_x_4334:
[----:B------:R-:W-:Y:S05]  /*3ee0*/  BSYNC.RECONVERGENT B1 ;  /* 0x0000000000017941 */ /* 0x000fea0003800200 */
.L_x_4328:
[----:B------:R-:W-:Y:S05]  /*3ef0*/  BRA `(.L_x_4335) ;  /* 0x0000000000087947 */ /* 0x000fea0003800000 */
.L_x_4325:
[----:B------:R-:W-:Y:S01]  /*3f00*/  FMUL.FTZ R4, R6, 16777216 ;  /* 0x4b80000006047820 */ /* 0x000fe20000410000 */
[----:B------:R-:W-:-:S07]  /*3f10*/  FMUL.FTZ R9, R9, 16777216 ;  /* 0x4b80000009097820 */ /* 0x000fce0000410000 */
.L_x_4335:
[----:B------:R-:W-:Y:S05]  /*3f20*/  BSYNC.RELIABLE B0 ;  /* 0x0000000000007941 */ /* 0x000fea0003800100 */
.L_x_4324:
[----:B---3--:R-:W-:Y:S01]  /*3f30*/  FADD.FTZ R23, |R4|, -RZ ;  /* 0x800000ff04177221 */ /* 0x008fe20000010200 */
[C---:B0-2---:R-:W-:Y:S01]  /*3f40*/  FADD.FTZ R0, |R9|.reuse, -RZ ;  /* 0x800000ff09007221 */ /* 0x045fe20000010200 */
        /* <DEDUP_REMOVED lines=13> */
[----:B-1----:R-:W-:Y:S05]  /*4020*/  CALL.REL.NOINC `($__internal_11_$__cuda_sm3x_div_rn_ftz_f32_slowpath) ;  /* 0x0000025000e07944 */ /* 0x002fea0003c00000 */
.L_x_4337:
[----:B------:R-:W-:Y:S05]  /*4030*/  BSYNC.RECONVERGENT B4 ;  /* 0x0000000000047941 */ /* 0x000fea0003800200 */
.L_x_4336:
        /* <DEDUP_REMOVED lines=28> */
.L_x_4327:
[----:B------:R-:W-:Y:S05]  /*4200*/  BSYNC.RECONVERGENT B3 ;  /* 0x0000000000037941 */ /* 0x000fea0003800200 */
.L_x_4323:
[----:B-1----:R-:W-:Y:S02]  /*4210*/  LOP3.LUT R27, R8, 0x80000000, R27, 0xb8, !PT ;  /* 0x80000000081b7812 */ /* 0x002fe400078eb81b */
[----:B------:R-:W-:Y:S01]  /*4220*/  LOP3.LUT R24, R5, 0x80000000, R24, 0xb8, !PT ;  /* 0x8000000005187812 */ /* 0x000fe200078eb818 */
[----:B------:R-:W-:Y:S06]  /*4230*/  BRA `(.L_x_4309) ;  /* 0x0000001000f87947 */ /* 0x000fec0003800000 */
.L_x_4311:
        /* <DEDUP_REMOVED lines=12> */
[----:B------:R-:W-:Y:S02]  /*4300*/  FSETP.GEU.FTZ.AND P1, PT, R23, 1.084202172485504434e-19, PT ;  /* 0x200000001700780b */ /* 0x000fe40003f3e000 */
[----:B------:R-:W-:-:S04]  /*4310*/  FSETP.GT.FTZ.AND P0, PT, R30, 2.30584300921369395200e+18, PT ;  /* 0x5e0000001e00780b */ /* 0x000fc80003f14000 */
[----:B------:R-:W-:-:S13]  /*4320*/  PLOP3.LUT P0, PT, P0, P1, PT, 0xf2, 0x2f ;  /* 0x00000000002f781c */ /* 0x000fda0000703e72 */
[----:B------:R-:W-:Y:S05]  /*4330*/  @P0 BRA `(.L_x_4341) ;  /* 0x00000000009c0947 */ /* 0x000fea0003800000 */
        /* <DEDUP_REMOVED lines=15> */
[----:B---3--:R-:W-:Y:S05]  /*4430*/  CALL.REL.NOINC `($__internal_11_$__cuda_sm3x_div_rn_ftz_f32_slowpath) ;  /* 0x0000024c00dc7944 */ /* 0x008fea0003c00000 */
.L_x_4343:
[----:B------:R-:W-:Y:S05]  /*4440*/  BSYNC.RECONVERGENT B4 ;  /* 0x0000000000047941 */ /* 0x000fea0003800200 */
.L_x_4342:
        /* <DEDUP_REMOVED lines=22> */
.L_x_4341:
[CC--:B------:R-:W-:Y:S01]  /*45b0*/  VIMNMX R4, PT, PT, R5.reuse, R0.reuse, !PT ;  /* 0x0000000005047248 */ /* 0x0c0fe20007fe0100 */
[----:B------:R-:W-:Y:S01]  /*45c0*/  MUFU.RCP R15, R30 ;  /* 0x0000001e000f7308 */ /* 0x000fe20000001000 */
[CC--:B------:R-:W-:Y:S01]  /*45d0*/  VIMNMX R2, PT, PT, R5.reuse, R0.reuse, PT ;  /* 0x0000000005027248 */ /* 0x0c0fe20003fe0100 */
[----:B------:R-:W-:Y:S01]  /*45e0*/  BSSY.RECONVERGENT B4, `(.L_x_4345) ;  /* 0x0000019000047945 */ /* 0x000fe20003800200 */
[----:B---3--:R-:W-:Y:S02]  /*45f0*/  LOP3.LUT R6, R4, 0xfe000000, RZ, 0xc0, !PT ;  /* 0xfe00000004067812 */ /* 0x008fe400078ec0ff */
        /* <DEDUP_REMOVED lines=23> */
.L_x_4346:
[----:B------:R-:W-:Y:S05]  /*4770*/  BSYNC.RECONVERGENT B4 ;  /* 0x0000000000047941 */ /* 0x000fea0003800200 */
.L_x_4345:
        /* <DEDUP_REMOVED lines=22> */
.L_x_4340:
        /* <DEDUP_REMOVED lines=11> */
[-C--:B---3--:R-:W-:Y:S01]  /*4990*/  FMUL.FTZ R6, R0, R5.reuse ;  /* 0x0000000500067220 */ /* 0x088fe20000410000 */
        /* <DEDUP_REMOVED lines=20> */
.L_x_4348:
[----:B------:R-:W-:Y:S05]  /*4ae0*/  BSYNC.RECONVERGENT B4 ;  /* 0x0000000000047941 */ /* 0x000fea0003800200 */
.L_x_4347:
        /* <DEDUP_REMOVED lines=22> */
.L_x_4339:
[----:B------:R-:W-:-:S04]  /*4c50*/  FSETP.GEU.FTZ.AND P2, PT, |R10|, R9, PT ;  /* 0x000000090a00720b */ /* 0x000fc80003f5e200 */
        /* <DEDUP_REMOVED lines=24> */
.L_x_4352:
[----:B------:R-:W-:Y:S05]  /*4de0*/  BSYNC.RECONVERGENT B4 ;  /* 0x0000000000047941 */ /* 0x000fea0003800200 */
.L_x_4351:
        /* <DEDUP_REMOVED lines=22> */
.L_x_4350:
        /* <DEDUP_REMOVED lines=8> */
[-C--:B---3--:R-:W-:Y:S01]  /*4fd0*/  FMUL.FTZ R6, R2, R7.reuse ;  /* 0x0000000702067220 */ /* 0x088fe20000410000 */
        /* <DEDUP_REMOVED lines=19> */
.L_x_4354:
[----:B------:R-:W-:Y:S05]  /*5110*/  BSYNC.RECONVERGENT B4 ;  /* 0x0000000000047941 */ /* 0x000fea0003800200 */
.L_x_4353:
        /* <DEDUP_REMOVED lines=22> */
.L_x_4349:
        /* <DEDUP_REMOVED lines=32> */
.L_x_4356:
[----:B------:R-:W-:Y:S05]  /*5480*/  BSYNC.RECONVERGENT B4 ;  /* 0x0000000000047941 */ /* 0x000fea0003800200 */
.L_x_4355:
        /* <DEDUP_REMOVED lines=21> */
.L_x_4344:
[----:B------:R-:W-:Y:S05]  /*55e0*/  BSYNC.RECONVERGENT B3 ;  /* 0x0000000000037941 */ /* 0x000fea0003800200 */
.L_x_4338:
[----:B------:R-:W-:Y:S01]  /*55f0*/  FADD.FTZ R4, R4, 0.69314718246459960938 ;  /* 0x3f31721804047421 */ /* 0x000fe20000010000 */
[----:B------:R-:W-:-:S04]  /*5600*/  LOP3.LUT R24, R9, 0x80000000, R24, 0xb8, !PT ;  /* 0x8000000009187812 */ /* 0x000fc800078eb818 */
[----:B------:R-:W-:-:S07]  /*5610*/  LOP3.LUT R27, R4, 0x80000000, R27, 0xb8, !PT ;  /* 0x80000000041b7812 */ /* 0x000fce00078eb81b */
.L_x_4309:
[----:B------:R-:W-:Y:S05]  /*5620*/  BSYNC.RECONVERGENT B2 ;  /* 0x0000000000027941 */ /* 0x000fea0003800200 */
.L_x_4308:
[----:B------:R-:W-:Y:S05]  /*5630*/  WARPSYNC.ALL ;  /* 0x0000000000007948 */ /* 0x000fea0003800000 */
[----:B------:R-:W0:Y:S01]  /*5640*/  S2UR UR5, SR_CTAID.X ;  /* 0x00000000000579c3 */ /* 0x000e220000002500 */
[----:B------:R-:W0:Y:S01]  /*5650*/  LDCU UR4, c[0x0][0x380] ;  /* 0x00007000ff0477ac */ /* 0x000e220008000800 */
[----:B------:R-:W-:Y:S01]  /*5660*/  IADD3 R0, PT, PT, R3, 0x100, RZ ;  /* 0x0000010003007810 */ /* 0x000fe20007ffe0ff */
[----:B------:R-:W-:Y:S01]  /*5670*/  BSSY.RECONVERGENT B2, `(.L_x_4357) ;  /* 0x0000288000027945 */ /* 0x000fe20003800200 */
[----:B0-----:R-:W-:-:S06]  /*5680*/  UIMAD UR4, UR5, -0x400, UR4 ;  /* 0xfffffc00050478a4 */ /* 0x001fcc000f8e0204 */
[----:B------:R-:W-:-:S13]  /*5690*/  ISETP.GE.U32.AND P0, PT, R0, UR4, PT ;  /* 0x0000000400007c0c */ /* 0x000fda000bf06070 */
[----:B------:R-:W-:Y:S05]  /*56a0*/  @P0 BRA `(.L_x_4358) ;  /* 0x0000002800100947 */ /* 0x000fea0003800000 */
[----:B------:R-:W-:Y:S02]  /*56b0*/  HADD2.F32 R10, -RZ, R18.H1_H1 ;  /* 0x30000012ff0a7230 */ /* 0x000fe40000004100 */
        /* <DEDUP_REMOVED lines=22> */
.L_x_4359:
        /* <DEDUP_REMOVED lines=70> */
.L_x_4366:
[----:B------:R-:W-:-:S04]  /*5c80*/  FADD.FTZ R8, -R2, R7 ;  /* 0x0000000702087221 */ /* 0x000fc80000010100 */
[----:B------:R-:W-:-:S07]  /*5c90*/  FMUL.FTZ R8, R8, 0.5 ;  /* 0x3f00000008087820 */ /* 0x000fce0000410000 */
.L_x_4367:
[----:B------:R-:W-:Y:S05]  /*5ca0*/  BSYNC.RECONVERGENT B1 ;  /* 0x0000000000017941 */ /* 0x000fea0003800200 */
.L_x_4365:
        /* <DEDUP_REMOVED lines=11> */
.L_x_4369:
[----:B------:R-:W-:-:S04]  /*5d60*/  FADD.FTZ R15, R4, -R15 ;  /* 0x8000000f040f7221 */ /* 0x000fc80000010000 */
[----:B------:R-:W-:-:S07]  /*5d70*/  FMUL.FTZ R19, R15, 0.5 ;  /* 0x3f0000000f137820 */ /* 0x000fce0000410000 */
.L_x_4370:
[----:B------:R-:W-:Y:S05]  /*5d80*/  BSYNC.RECONVERGENT B1 ;  /* 0x0000000000017941 */ /* 0x000fea0003800200 */
.L_x_4368:
        /* <DEDUP_REMOVED lines=35> */
.L_x_4364:
        /* <DEDUP_REMOVED lines=35> */
.L_x_4371:
[----:B------:R-:W-:-:S04]  /*61f0*/  FADD.FTZ R15, -R9, 1 ;  /* 0x3f800000090f7421 */ /* 0x000fc80000010100 */
[----:B------:R-:W-:-:S06]  /*6200*/  FMUL.FTZ R14, R2, R15 ;  /* 0x0000000f020e7220 */ /* 0x000fcc0000410000 */
[----:B------:R-:W0:Y:S08]  /*6210*/  MUFU.SQRT R14, R14 ;  /* 0x0000000e000e7308 */ /* 0x000e300000002000 */
[----:B0-----:R-:W0:Y:S02]  /*6220*/  MUFU.RCP R15, R14 ;  /* 0x0000000e000f7308 */ /* 0x001e240000001000 */
[----:B0-----:R-:W-:Y:S01]  /*6230*/  FMUL.FTZ R8, |R10|, R15 ;  /* 0x0000000f0a087220 */ /* 0x001fe20000410200 */
[----:B------:R-:W-:Y:S06]  /*6240*/  BRA `(.L_x_4362) ;  /* 0x0000000000047947 */ /* 0x000fec0003800000 */
.L_x_4363:
[----:B------:R0:W1:Y:S02]  /*6250*/  MUFU.SQRT R8, R0 ;  /* 0x0000000000087308 */ /* 0x0000640000002000 */
.L_x_4362:
[----:B------:R-:W-:Y:S05]  /*6260*/  BSYNC.RECONVERGENT B0 ;  /* 0x0000000000007941 */ /* 0x000fea0003800200 */
.L_x_4361:
        /* <DEDUP_REMOVED lines=35> */
.L_x_4375:
        /* <DEDUP_REMOVED lines=23> */
.L_x_4381:
[----:B------:R-:W-:-:S04]  /*6610*/  FADD.FTZ R5, R4, -R5 ;  /* 0x8000000504057221 */ /* 0x000fc80000010000 */
[----:B------:R-:W-:-:S07]  /*6620*/  FMUL.FTZ R5, R5, 0.5 ;  /* 0x3f00000005057820 */ /* 0x000fce0000410000 */
.L_x_4382:
[----:B------:R-:W-:Y:S05]  /*6630*/  BSYNC.RECONVERGENT B4 ;  /* 0x0000000000047941 */ /* 0x000fea0003800200 */
.L_x_4380:
[----:B------:R-:W-:Y:S01]  /*6640*/  FADD.FTZ R0, R5, R0 ;  /* 0x0000000005007221 */ /* 0x000fe20000010000 */
[----:B------:R-:W-:-:S04]  /*6650*/  FADD.FTZ R5, R9, R6 ;  /* 0x0000000609057221 */ /* 0x000fc80000010000 */
[----:B------:R-:W-:-:S04]  /*6660*/  FMUL.FTZ R0, R0, R5 ;  /* 0x0000000500007220 */ /* 0x000fc80000410000 */
[----:B------:R0:W2:Y:S01]  /*6670*/  MUFU.SQRT R4, R0 ;  /* 0x0000000000047308 */ /* 0x0000a20000002000 */
[----:B------:R-:W-:Y:S05]  /*6680*/  BRA `(.L_x_4383) ;  /* 0x0000000000487947 */ /* 0x000fea0003800000 */
.L_x_4379:
        /* <DEDUP_REMOVED lines=12> */
.L_x_4378:
[----:B------:R-:W-:Y:S01]  /*6750*/  FADD.FTZ R2, R6, 1 ;  /* 0x3f80000006027421 */ /* 0x000fe20000010000 */
[----:B------:R-:W-:Y:S01]  /*6760*/  MUFU.SQRT R5, R0 ;  /* 0x0000000000057308 */ /* 0x000fe20000002000 */
[----:B------:R-:W-:Y:S02]  /*6770*/  MOV R9, 0x3f800000 ;  /* 0x3f80000000097802 */ /* 0x000fe40000000f00 */
[----:B------:R-:W-:-:S06]  /*6780*/  FMUL.FTZ R2, R2, 0.5 ;  /* 0x3f00000002027820 */ /* 0x000fcc0000410000 */
[----:B------:R-:W2:Y:S02]  /*6790*/  MUFU.SQRT R2, R2 ;  /* 0x0000000200027308 */ /* 0x000ea40000002000 */
[----:B--2---:R-:W-:-:S07]  /*67a0*/  FMUL.FTZ R4, R5, R2 ;  /* 0x0000000205047220 */ /* 0x004fce0000410000 */
.L_x_4383:
[----:B------:R-:W-:Y:S05]  /*67b0*/  BSYNC.RECONVERGENT B1 ;  /* 0x0000000000017941 */ /* 0x000fea0003800200 */
.L_x_4377:
[----:B------:R-:W-:Y:S05]  /*67c0*/  BRA `(.L_x_4384) ;  /* 0x0000000000087947 */ /* 0x000fea0003800000 */
.L_x_4374:
[----:B------:R-:W-:Y:S01]  /*67d0*/  FMUL.FTZ R4, R6, 16777216 ;  /* 0x4b80000006047820 */ /* 0x000fe20000410000 */
[----:B------:R-:W-:-:S07]  /*67e0*/  FMUL.FTZ R9, R9, 16777216 ;  /* 0x4b80000009097820 */ /* 0x000fce0000410000 */
.L_x_4384:
[----:B------:R-:W-:Y:S05]  /*67f0*/  BSYNC.RELIABLE B0 ;  /* 0x0000000000007941 */ /* 0x000fea0003800100 */
.L_x_4373:
        /* <DEDUP_REMOVED lines=16> */
.L_x_4386:
[----:B------:R-:W-:Y:S05]  /*6900*/  BSYNC.RECONVERGENT B4 ;  /* 0x0000000000047941 */ /* 0x000fea0003800200 */
.L_x_4385:
        /* <DEDUP_REMOVED lines=28> */
.L_x_4376:
[----:B------:R-:W-:Y:S05]  /*6ad0*/  BSYNC.RECONVERGENT B3 ;  /* 0x0000000000037941 */ /* 0x000fea0003800200 */
.L_x_4372:
[----:B-1----:R-:W-:Y:S02]  /*6ae0*/  LOP3.LUT R25, R8, 0x80000000, R25, 0xb8, !PT ;  /* 0x8000000008197812 */ /* 0x002fe400078eb819 */
[----:B------:R-:W-:Y:S01]  /*6af0*/  LOP3.LUT R22, R5, 0x80000000, R22, 0xb8, !PT ;  /* 0x8000000005167812 */ /* 0x000fe200078eb816 */
[----:B------:R-:W-:Y:S06]  /*6b00*/  BRA `(.L_x_4358) ;  /* 0x0000001000f87947 */ /* 0x000fec0003800000 */
.L_x_4360:
        /* <DEDUP_REMOVED lines=32> */
.L_x_4392:
[----:B------:R-:W-:Y:S05]  /*6d10*/  BSYNC.RECONVERGENT B4 ;  /* 0x0000000000047941 */ /* 0x000fea0003800200 */
.L_x_4391:
        /* <DEDUP_REMOVED lines=22> */
.L_x_4390:
        /* <DEDUP_REMOVED lines=28> */
.L_x_4395:
[----:B------:R-:W-:Y:S05]  /*7040*/  BSYNC.RECONVERGENT B4 ;  /* 0x0000000000047941 */ /* 0x000fea0003800200 */
.L_x_4394:
        /* <DEDUP_REMOVED lines=22> */
.L_x_4389:
        /* <DEDUP_REMOVED lines=32> */
.L_x_4397:
[----:B------:R-:W-:Y:S05]  /*73b0*/  BSYNC.RECONVERGENT B4 ;  /* 0x0000000000047941 */ /* 0x000fea0003800200 */
.L_x_4396:
        /* <DEDUP_REMOVED lines=22> */
.L_x_4388:
        /* <DEDUP_REMOVED lines=25> */
.L_x_4401:
[----:B------:R-:W-:Y:S05]  /*76b0*/  BSYNC.RECONVERGENT B4 ;  /* 0x0000000000047941 */ /* 0x000fea0003800200 */
.L_x_4400:
        /* <DEDUP_REMOVED lines=22> */
.L_x_4399:
        /* <DEDUP_REMOVED lines=28> */
.L_x_4403:
[----:B------:R-:W-:Y:S05]  /*79e0*/  BSYNC.RECONVERGENT B4 ;  /* 0x0000000000047941 */ /* 0x000fea0003800200 */
.L_x_4402:
        /* <DEDUP_REMOVED lines=22> */
.L_x_4398:
        /* <DEDUP_REMOVED lines=32> */
.L_x_4405:
[----:B------:R-:W-:Y:S05]  /*7d50*/  BSYNC.RECONVERGENT B4 ;  /* 0x0000000000047941 */ /* 0x000fea0003800200 */
.L_x_4404:
        /* <DEDUP_REMOVED lines=21> */
.L_x_4393:
[----:B------:R-:W-:Y:S05]  /*7eb0*/  BSYNC.RECONVERGENT B3 ;  /* 0x0000000000037941 */ /* 0x000fea0003800200 */
.L_x_4387:
[----:B------:R-:W-:Y:S01]  /*7ec0*/  FADD.FTZ R4, R4, 0.69314718246459960938 ;  /* 0x3f31721804047421 */ /* 0x000fe20000010000 */
[----:B------:R-:W-:-:S04]  /*7ed0*/  LOP3.LUT R22, R9, 0x80000000, R22, 0xb8, !PT ;  /* 0x8000000009167812 */ /* 0x000fc800078eb816 */
[----:B------:R-:W-:-:S07]  /*7ee0*/  LOP3.LUT R25, R4, 0x80000000, R25, 0xb8, !PT ;  /* 0x8000000004197812 */ /* 0x000fce00078eb819 */
.L_x_4358:
[----:B------:R-:W-:Y:S05]  /*7ef0*/  BSYNC.RECONVERGENT B2 ;  /* 0x0000000000027941 */ /* 0x000fea0003800200 */
.L_x_4357:
[----:B------:R-:W-:Y:S05]  /*7f00*/  WARPSYNC.ALL ;  /* 0x0000000000007948 */ /* 0x000fea0003800000 */
[----:B------:R-:W0:Y:S01]  /*7f10*/  LDCU UR4, c[0x0][0x380] ;  /* 0x00007000ff0477ac */ /* 0x000e220008000800 */
[----:B------:R-:W-:Y:S01]  /*7f20*/  IADD3 R0, PT, PT, R3, 0x180, RZ ;  /* 0x0000018003007810 */ /* 0x000fe20007ffe0ff */
[----:B------:R-:W-:Y:S01]  /*7f30*/  BSSY.RECONVERGENT B2, `(.L_x_4406) ;  /* 0x0000288000027945 */ /* 0x000fe20003800200 */
[----:B0-----:R-:W-:-:S06]  /*7f40*/  UIMAD UR4, UR5, -0x400, UR4 ;  /* 0xfffffc00050478a4 */ /* 0x001fcc000f8e0204 */
[----:B------:R-:W-:-:S13]  /*7f50*/  ISETP.GE.U32.AND P0, PT, R0, UR4, PT ;  /* 0x0000000400007c0c */ /* 0x000fda000bf06070 */
        /* <DEDUP_REMOVED lines=24> */
.L_x_4408:
        /* <DEDUP_REMOVED lines=70> */
.L_x_4415:
[----:B------:R-:W-:-:S04]  /*8540*/  FADD.FTZ R8, -R2, R7 ;  /* 0x0000000702087221 */ /* 0x000fc80000010100 */
[----:B------:R-:W-:-:S07]  /*8550*/  FMUL.FTZ R8, R8, 0.5 ;  /* 0x3f00000008087820 */ /* 0x000fce0000410000 */
.L_x_4416:
[----:B------:R-:W-:Y:S05]  /*8560*/  BSYNC.RECONVERGENT B1 ;  /* 0x0000000000017941 */ /* 0x000fea0003800200 */
.L_x_4414:
        /* <DEDUP_REMOVED lines=11> */
.L_x_4418:
[----:B------:R-:W-:-:S04]  /*8620*/  FADD.FTZ R15, R4, -R15 ;  /* 0x8000000f040f7221 */ /* 0x000fc80000010000 */
[----:B------:R-:W-:-:S07]  /*8630*/  FMUL.FTZ R17, R15, 0.5 ;  /* 0x3f0000000f117820 */ /* 0x000fce0000410000 */
.L_x_4419:
[----:B------:R-:W-:Y:S05]  /*8640*/  BSYNC.RECONVERGENT B1 ;  /* 0x0000000000017941 */ /* 0x000fea0003800200 */
.L_x_4417:
        /* <DEDUP_REMOVED lines=35> */
.L_x_4413:
        /* <DEDUP_REMOVED lines=35> */
.L_x_4420:
[----:B------:R-:W-:-:S04]  /*8ab0*/  FADD.FTZ R15, -R9, 1 ;  /* 0x3f800000090f7421 */ /* 0x000fc80000010100 */
[----:B------:R-:W-:-:S06]  /*8ac0*/  FMUL.FTZ R14, R2, R15 ;  /* 0x0000000f020e7220 */ /* 0x000fcc0000410000 */
[----:B------:R-:W0:Y:S08]  /*8ad0*/  MUFU.SQRT R14, R14 ;  /* 0x0000000e000e7308 */ /* 0x000e300000002000 */
[----:B0-----:R-:W0:Y:S02]  /*8ae0*/  MUFU.RCP R15, R14 ;  /* 0x0000000e000f7308 */ /* 0x001e240000001000 */
[----:B0-----:R-:W-:Y:S01]  /*8af0*/  FMUL.FTZ R8, |R10|, R15 ;  /* 0x0000000f0a087220 */ /* 0x001fe20000410200 */
[----:B------:R-:W-:Y:S06]  /*8b00*/  BRA `(.L_x_4411) ;  /* 0x0000000000047947 */ /* 0x000fec0003800000 */
.L_x_4412:
[----:B------:R0:W1:Y:S02]  /*8b10*/  MUFU.SQRT R8, R0 ;  /* 0x0000000000087308 */ /* 0x0000640000002000 */
.L_x_4411:
[----:B------:R-:W-:Y:S05]  /*8b20*/  BSYNC.RECONVERGENT B0 ;  /* 0x0000000000007941 */ /* 0x000fea0003800200 */
.L_x_4410:
        /* <DEDUP_REMOVED lines=35> */
.L_x_4424:
        /* <DEDUP_REMOVED lines=23> */
.L_x_4430:
[----:B------:R-:W-:-:S04]  /*8ed0*/  FADD.FTZ R5, R4, -R5 ;  /* 0x8000000504057221 */ /* 0x000fc80000010000 */
[----:B------:R-:W-:-:S07]  /*8ee0*/  FMUL.FTZ R5, R5, 0.5 ;  /* 0x3f00000005057820 */ /* 0x000fce0000410000 */
.L_x_4431:
[----:B------:R-:W-:Y:S05]  /*8ef0*/  BSYNC.RECONVERGENT B4 ;  /* 0x0000000000047941 */ /* 0x000fea0003800200 */
.L_x_4429:
[----:B------:R-:W-:Y:S01]  /*8f00*/  FADD.FTZ R0, R5, R0 ;  /* 0x0000000005007221 */ /* 0x000fe20000010000 */
[----:B------:R-:W-:-:S04]  /*8f10*/  FADD.FTZ R5, R9, R6 ;  /* 0x0000000609057221 */ /* 0x000fc80000010000 */
[----:B------:R-:W-:-:S04]  /*8f20*/  FMUL.FTZ R0, R0, R5 ;  /* 0x0000000500007220 */ /* 0x000fc80000410000 */
[----:B------:R2:W3:Y:S01]  /*8f30*/  MUFU.SQRT R4, R0 ;  /* 0x0000000000047308 */ /* 0x0004e20000002000 */
[----:B------:R-:W-:Y:S05]  /*8f40*/  BRA `(.L_x_4432) ;  /* 0x0000000000487947 */ /* 0x000fea0003800000 */
.L_x_4428:
        /* <DEDUP_REMOVED lines=12> */
.L_x_4427:
[----:B------:R-:W-:Y:S01]  /*9010*/  FADD.FTZ R2, R6, 1 ;  /* 0x3f80000006027421 */ /* 0x000fe20000010000 */
[----:B------:R-:W-:Y:S01]  /*9020*/  MUFU.SQRT R5, R0 ;  /* 0x0000000000057308 */ /* 0x000fe20000002000 */
[----:B------:R-:W-:Y:S02]  /*9030*/  MOV R9, 0x3f800000 ;  /* 0x3f80000000097802 */ /* 0x000fe40000000f00 */
[----:B------:R-:W-:-:S06]  /*9040*/  FMUL.FTZ R2, R2, 0.5 ;  /* 0x3f00000002027820 */ /* 0x000fcc0000410000 */
[----:B------:R-:W2:Y:S02]  /*9050*/  MUFU.SQRT R2, R2 ;  /* 0x0000000200027308 */ /* 0x000ea40000002000 */
[----:B--2---:R-:W-:-:S07]  /*9060*/  FMUL.FTZ R4, R5, R2 ;  /* 0x0000000205047220 */ /* 0x004fce0000410000 */
.L_x_4432:
[----:B------:R-:W-:Y:S05]  /*9070*/  BSYNC.RECONVERGENT B1 ;  /* 0x0000000000017941 */ /* 0x000fea0003800200 */
.L_x_4426:
[----:B------:R-:W-:Y:S05]  /*9080*/  BRA `(.L_x_4433) ;  /* 0x0000000000087947 */ /* 0x000fea0003800000 */
.L_x_4423:
[----:B------:R-:W-:Y:S01]  /*9090*/  FMUL.FTZ R4, R6, 16777216 ;  /* 0x4b80000006047820 */ /* 0x000fe20000410000 */
[----:B------:R-:W-:-:S07]  /*90a0*/  FMUL.FTZ R9, R9, 16777216 ;  /* 0x4b80000009097820 */ /* 0x000fce0000410000 */
.L_x_4433:
[----:B------:R-:W-:Y:S05]  /*90b0*/  BSYNC.RELIABLE B0 ;  /* 0x0000000000007941 */ /* 0x000fea0003800100 */
.L_x_4422:
        /* <DEDUP_REMOVED lines=16> */
.L_x_4435:
[----:B------:R-:W-:Y:S05]  /*91c0*/  BSYNC.RECONVERGENT B4 ;  /* 0x0000000000047941 */ /* 0x000fea0003800200 */
.L_x_4434:
        /* <DEDUP_REMOVED lines=28> */
.L_x_4425:
[----:B------:R-:W-:Y:S05]  /*9390*/  BSYNC.RECONVERGENT B3 ;  /* 0x0000000000037941 */ /* 0x000fea0003800200 */
.L_x_4421:
[----:B-1----:R-:W-:Y:S02]  /*93a0*/  LOP3.LUT R21, R8, 0x80000000, R21, 0xb8, !PT ;  /* 0x8000000008157812 */ /* 0x002fe400078eb815 */
[----:B------:R-:W-:Y:S01]  /*93b0*/  LOP3.LUT R20, R5, 0x80000000, R20, 0xb8, !PT ;  /* 0x8000000005147812 */ /* 0x000fe200078eb814 */
[----:B------:R-:W-:Y:S06]  /*93c0*/  BRA `(.L_x_4407) ;  /* 0x0000001000f87947 */ /* 0x000fec0003800000 */
.L_x_4409:
        /* <DEDUP_REMOVED lines=32> */
.L_x_4441:
[----:B------:R-:W-:Y:S05]  /*95d0*/  BSYNC.RECONVERGENT B4 ;  /* 0x0000000000047941 */ /* 0x000fea0003800200 */
.L_x_4440:
        /* <DEDUP_REMOVED lines=22> */
.L_x_4439:
        /* <DEDUP_REMOVED lines=28> */
.L_x_4444:
[----:B------:R-:W-:Y:S05]  /*9900*/  BSYNC.RECONVERGENT B4 ;  /* 0x0000000000047941 */ /* 0x000fea0003800200 */
.L_x_4443:
        /* <DEDUP_REMOVED lines=22> */
.L_x_4438:
        /* <DEDUP_REMOVED lines=32> */
.L_x_4446:
[----:B------:R-:W-:Y:S05]  /*9c70*/  BSYNC.RECONVERGENT B4 ;  /* 0x0000000000047941 */ /* 0x000fea0003800200 */
.L_x_4445:
        /* <DEDUP_REMOVED lines=22> */
.L_x_4437:
        /* <DEDUP_REMOVED lines=25> */
.L_x_4450:
[----:B------:R-:W-:Y:S05]  /*9f70*/  BSYNC.RECONVERGENT B4 ;  /* 0x0000000000047941 */ /* 0x000fea0003800200 */
.L_x_4449:
        /* <DEDUP_REMOVED lines=22> */
.L_x_4448:
        /* <DEDUP_REMOVED lines=28> */
.L_x_4452:
[----:B------:R-:W-:Y:S05]  /*a2a0*/  BSYNC.RECONVERGENT B4 ;  /* 0x0000000000047941 */ /* 0x000fea0003800200 */
.L_x_4451:
        /* <DEDUP_REMOVED lines=22> */
.L_x_4447:
        /* <DEDUP_REMOVED lines=32> */
.L_x_4454:
[----:B------:R-:W-:Y:S05]  /*a610*/  BSYNC.RECONVERGENT B4 ;  /* 0x0000000000047941 */ /* 0x000fea0003800200 */
.L_x_4453:
        /* <DEDUP_REMOVED lines=21> */
.L_x_4442:
[----:B------:R-:W-:Y:S05]  /*a770*/  BSYNC.RECONVERGENT B3 ;  /* 0x0000000000037941 */ /* 0x000fea0003800200 */
.L_x_4436:
[----:B------:R-:W-:Y:S01]  /*a780*/  FADD.FTZ R4, R4, 0.69314718246459960938 ;  /* 0x3f31721804047421 */ /* 0x000fe20000010000 */
[----:B------:R-:W-:-:S04]  /*a790*/  LOP3.LUT R20, R9, 0x80000000, R20, 0xb8, !PT ;  /* 0x8000000009147812 */ /* 0x000fc800078eb814 */
[----:B------:R-:W-:-:S07]  /*a7a0*/  LOP3.LUT R21, R4, 0x80000000, R21, 0xb8, !PT ;  /* 0x8000000004157812 */ /* 0x000fce00078eb815 */
.L_x_4407:
[----:B------:R-:W-:Y:S05]  /*a7b0*/  BSYNC.RECONVERGENT B2 ;  /* 0x0000000000027941 */ /* 0x000fea0003800200 */
.L_x_4406:
        /* <DEDUP_REMOVED lines=31> */
.L_x_4457:
        /* <DEDUP_REMOVED lines=70> */
.L_x_4464:
[----:B------:R-:W-:-:S04]  /*ae10*/  FADD.FTZ R8, -R2, R7 ;  /* 0x0000000702087221 */ /* 0x000fc80000010100 */
[----:B------:R-:W-:-:S07]  /*ae20*/  FMUL.FTZ R8, R8, 0.5 ;  /* 0x3f00000008087820 */ /* 0x000fce0000410000 */
.L_x_4465:
[----:B------:R-:W-:Y:S05]  /*ae30*/  BSYNC.RECONVERGENT B1 ;  /* 0x0000000000017941 */ /* 0x000fea0003800200 */
.L_x_4463:
        /* <DEDUP_REMOVED lines=11> */
.L_x_4467:
[----:B------:R-:W-:-:S04]  /*aef0*/  FADD.FTZ R15, R4, -R15 ;  /* 0x8000000f040f7221 */ /* 0x000fc80000010000 */
[----:B------:R-:W-:-:S07]  /*af00*/  FMUL.FTZ R17, R15, 0.5 ;  /* 0x3f0000000f117820 */ /* 0x000fce0000410000 */
.L_x_4468:
[----:B------:R-:W-:Y:S05]  /*af10*/  BSYNC.RECONVERGENT B1 ;  /* 0x0000000000017941 */ /* 0x000fea0003800200 */
.L_x_4466:
        /* <DEDUP_REMOVED lines=35> */
.L_x_4462:
        /* <DEDUP_REMOVED lines=35> */
.L_x_4469:
[----:B------:R-:W-:-:S04]  /*b380*/  FADD.FTZ R15, -R9, 1 ;  /* 0x3f800000090f7421 */ /* 0x000fc80000010100 */
[----:B------:R-:W-:-:S06]  /*b390*/  FMUL.FTZ R14, R2, R15 ;  /* 0x0000000f020e7220 */ /* 0x000fcc0000410000 */
[----:B------:R-:W0:Y:S08]  /*b3a0*/  MUFU.SQRT R14, R14 ;  /* 0x0000000e000e7308 */ /* 0x000e300000002000 */
[----:B0-----:R-:W0:Y:S02]  /*b3b0*/  MUFU.RCP R15, R14 ;  /* 0x0000000e000f7308 */ /* 0x001e240000001000 */
[----:B0-----:R-:W-:Y:S01]  /*b3c0*/  FMUL.FTZ R8, |R10|, R15 ;  /* 0x0000000f0a087220 */ /* 0x001fe20000410200 */
[----:B------:R-:W-:Y:S06]  /*b3d0*/  BRA `(.L_x_4460) ;  /* 0x0000000000047947 */ /* 0x000fec0003800000 */
.L_x_4461:
[----:B------:R0:W1:Y:S02]  /*b3e0*/  MUFU.SQRT R8, R0 ;  /* 0x0000000000087308 */ /* 0x0000640000002000 */
.L_x_4460:
[----:B------:R-:W-:Y:S05]  /*b3f0*/  BSYNC.RECONVERGENT B0 ;  /* 0x0000000000007941 */ /* 0x000fea0003800200 */
.L_x_4459:
        /* <DEDUP_REMOVED lines=35> */
.L_x_4473:
        /* <DEDUP_REMOVED lines=23> */
.L_x_4479:
[----:B------:R-:W-:-:S04]  /*b7a0*/  FADD.FTZ R5, R4, -R5 ;  /* 0x8000000504057221 */ /* 0x000fc80000010000 */
[----:B------:R-:W-:-:S07]  /*b7b0*/  FMUL.FTZ R5, R5, 0.5 ;  /* 0x3f00000005057820 */ /* 0x000fce0000410000 */
.L_x_4480:
[----:B------:R-:W-:Y:S05]  /*b7c0*/  BSYNC.RECONVERGENT B4 ;  /* 0x0000000000047941 */ /* 0x000fea0003800200 */
.L_x_4478:
[----:B------:R-:W-:Y:S01]  /*b7d0*/  FADD.FTZ R0, R5, R0 ;  /* 0x0000000005007221 */ /* 0x000fe20000010000 */
[----:B------:R-:W-:-:S04]  /*b7e0*/  FADD.FTZ R5, R9, R6 ;  /* 0x0000000609057221 */ /* 0x000fc80000010000 */
[----:B------:R-:W-:-:S04]  /*b7f0*/  FMUL.FTZ R0, R0, R5 ;  /* 0x0000000500007220 */ /* 0x000fc80000410000 */
[----:B------:R0:W2:Y:S01]  /*b800*/  MUFU.SQRT R4, R0 ;  /* 0x0000000000047308 */ /* 0x0000a20000002000 */
[----:B------:R-:W-:Y:S05]  /*b810*/  BRA `(.L_x_4481) ;  /* 0x0000000000487947 */ /* 0x000fea0003800000 */
.L_x_4477:
        /* <DEDUP_REMOVED lines=12> */
.L_x_4476:
[----:B------:R-:W-:Y:S01]  /*b8e0*/  FADD.FTZ R2, R6, 1 ;  /* 0x3f80000006027421 */ /* 0x000fe20000010000 */
[----:B------:R-:W-:Y:S01]  /*b8f0*/  MUFU.SQRT R5, R0 ;  /* 0x0000000000057308 */ /* 0x000fe20000002000 */
[----:B------:R-:W-:Y:S02]  /*b900*/  MOV R9, 0x3f800000 ;  /* 0x3f80000000097802 */ /* 0x000fe40000000f00 */
[----:B------:R-:W-:-:S06]  /*b910*/  FMUL.FTZ R2, R2, 0.5 ;  /* 0x3f00000002027820 */ /* 0x000fcc0000410000 */
[----:B------:R-:W2:Y:S02]  /*b920*/  MUFU.SQRT R2, R2 ;  /* 0x0000000200027308 */ /* 0x000ea40000002000 */
[----:B--2---:R-:W-:-:S07]  /*b930*/  FMUL.FTZ R4, R5, R2 ;  /* 0x0000000205047220 */ /* 0x004fce0000410000 */
.L_x_4481:
[----:B------:R-:W-:Y:S05]  /*b940*/  BSYNC.RECONVERGENT B1 ;  /* 0x0000000000017941 */ /* 0x000fea0003800200 */
.L_x_4475:
[----:B------:R-:W-:Y:S05]  /*b950*/  BRA `(.L_x_4482) ;  /* 0x0000000000087947 */ /* 0x000fea0003800000 */
.L_x_4472:
[----:B------:R-:W-:Y:S01]  /*b960*/  FMUL.FTZ R4, R6, 16777216 ;  /* 0x4b80000006047820 */ /* 0x000fe20000410000 */
[----:B------:R-:W-:-:S07]  /*b970*/  FMUL.FTZ R9, R9, 16777216 ;  /* 0x4b80000009097820 */ /* 0x000fce0000410000 */
.L_x_4482:
[----:B------:R-:W-:Y:S05]  /*b980*/  BSYNC.RELIABLE B0 ;  /* 0x0000000000007941 */ /* 0x000fea0003800100 */
.L_x_4471:
        /* <DEDUP_REMOVED lines=16> */
.L_x_4484:
[----:B------:R-:W-:Y:S05]  /*ba90*/  BSYNC.RECONVERGENT B4 ;  /* 0x0000000000047941 */ /* 0x000fea0003800200 */
.L_x_4483:
        /* <DEDUP_REMOVED lines=28> */
.L_x_4474:
[----:B------:R-:W-:Y:S05]  /*bc60*/  BSYNC.RECONVERGENT B3 ;  /* 0x0000000000037941 */ /* 0x000fea0003800200 */
.L_x_4470:
[----:B-1----:R-:W-:Y:S02]  /*bc70*/  LOP3.LUT R19, R8, 0x80000000, R19, 0xb8, !PT ;  /* 0x8000000008137812 */ /* 0x002fe400078eb813 */
[----:B------:R-:W-:Y:S01]  /*bc80*/  LOP3.LUT R18, R5, 0x80000000, R18, 0xb8, !PT ;  /* 0x8000000005127812 */ /* 0x000fe200078eb812 */
[----:B------:R-:W-:Y:S06]  /*bc90*/  BRA `(.L_x_4456) ;  /* 0x0000001000f87947 */ /* 0x000fec0003800000 */
.L_x_4458:
        /* <DEDUP_REMOVED lines=32> */
.L_x_4490:
[----:B------:R-:W-:Y:S05]  /*bea0*/  BSYNC.RECONVERGENT B4 ;  /* 0x0000000000047941 */ /* 0x000fea0003800200 */
.L_x_4489:
        /* <DEDUP_REMOVED lines=22> */
.L_x_4488:
        /* <DEDUP_REMOVED lines=28> */
.L_x_4493:
[----:B------:R-:W-:Y:S05]  /*c1d0*/  BSYNC.RECONVERGENT B4 ;  /* 0x0000000000047941 */ /* 0x000fea0003800200 */
.L_x_4492:
        /* <DEDUP_REMOVED lines=22> */
.L_x_4487:
        /* <DEDUP_REMOVED lines=32> */
.L_x_4495:
[----:B------:R-:W-:Y:S05]  /*c540*/  BSYNC.RECONVERGENT B4 ;  /* 0x0000000000047941 */ /* 0x000fea0003800200 */
.L_x_4494:
        /* <DEDUP_REMOVED lines=22> */
.L_x_4486:
        /* <DEDUP_REMOVED lines=25> */
.L_x_4499:
[----:B------:R-:W-:Y:S05]  /*c840*/  BSYNC.RECONVERGENT B4 ;  /* 0x0000000000047941 */ /* 0x000fea0003800200 */
.L_x_4498:
        /* <DEDUP_REMOVED lines=22> */
.L_x_4497:
        /* <DEDUP_REMOVED lines=28> */
.L_x_4501:
[----:B------:R-:W-:Y:S05]  /*cb70*/  BSYNC.RECONVERGENT B4 ;  /* 0x0000000000047941 */ /* 0x000fea0003800200 */
.L_x_4500:
        /* <DEDUP_REMOVED lines=22> */
.L_x_4496:
        /* <DEDUP_REMOVED lines=32> */
.L_x_4503:
[----:B------:R-:W-:Y:S05]  /*cee0*/  BSYNC.RECONVERGENT B4 ;  /* 0x0000000000047941 */ /* 0x000fea0003800200 */
.L_x_4502:
        /* <DEDUP_REMOVED lines=21> */
.L_x_4491:
[----:B------:R-:W-:Y:S05]  /*d040*/  BSYNC.RECONVERGENT B3 ;  /* 0x0000000000037941 */ /* 0x000fea0003800200 */
.L_x_4485:
[----:B------:R-:W-:Y:S01]  /*d050*/  FADD.FTZ R4, R4, 0.69314718246459960938 ;  /* 0x3f31721804047421 */ /* 0x000fe20000010000 */
[----:B------:R-:W-:-:S04]  /*d060*/  LOP3.LUT R18, R9, 0x80000000, R18, 0xb8, !PT ;  /* 0x8000000009127812 */ /* 0x000fc800078eb812 */
[----:B------:R-:W-:-:S07]  /*d070*/  LOP3.LUT R19, R4, 0x80000000, R19, 0xb8, !PT ;  /* 0x8000000004137812 */ /* 0x000fce00078eb813 */
.L_x_4456:
[----:B------:R-:W-:Y:S05]  /*d080*/  BSYNC.RECONVERGENT B2 ;  /* 0x0000000000027941 */ /* 0x000fea0003800200 */
.L_x_4455:
[----:B------:R-:W-:Y:S05]  /*d090*/  WARPSYNC.ALL ;  /* 0x0000000000007948 */ /* 0x000fea0003800000 */
[----:B------:R-:W0:Y:S01]  /*d0a0*/  LDCU UR5, c[0x0][0x380] ;  /* 0x00007000ff0577ac */ /* 0x000e220008000800 */
[----:B------:R-:W-:Y:S01]  /*d0b0*/  IADD3 R0, PT, PT, R3, 0x280, RZ ;  /* 0x0000028003007810 */ /* 0x000fe20007ffe0ff */
[----:B------:R-:W-:Y:S01]  /*d0c0*/  BSSY.RECONVERGENT B2, `(.L_x_4504) ;  /* 0x0000288000027945 */ /* 0x000fe20003800200 */
[----:B0-----:R-:W-:-:S06]  /*d0d0*/  UIMAD UR5, UR4, -0x400, UR5 ;  /* 0xfffffc00040578a4 */ /* 0x001fcc000f8e0205 */
[----:B------:R-:W-:-:S13]  /*d0e0*/  ISETP.GE.U32.AND P0, PT, R0, UR5, PT ;  /* 0x0000000500007c0c */ /* 0x000fda000bf06070 */
        /* <DEDUP_REMOVED lines=24> */
.L_x_4506:
        /* <DEDUP_REMOVED lines=70> */
.L_x_4513:
[----:B------:R-:W-:-:S04]  /*d6d0*/  FADD.FTZ R8, -R2, R7 ;  /* 0x0000000702087221 */ /* 0x000fc80000010100 */
[----:B------:R-:W-:-:S07]  /*d6e0*/  FMUL.FTZ R8, R8, 0.5 ;  /* 0x3f00000008087820 */ /* 0x000fce0000410000 */
.L_x_4514:
[----:B------:R-:W-:Y:S05]  /*d6f0*/  BSYNC.RECONVERGENT B1 ;  /* 0x0000000000017941 */ /* 0x000fea0003800200 */
.L_x_4512:
        /* <DEDUP_REMOVED lines=11> */
.L_x_4516:
[----:B------:R-:W-:-:S04]  /*d7b0*/  FADD.FTZ R15, R4, -R15 ;  /* 0x8000000f040f7221 */ /* 0x000fc80000010000 */
[----:B------:R-:W-:-:S07]  /*d7c0*/  FMUL.FTZ R23, R15, 0.5 ;  /* 0x3f0000000f177820 */ /* 0x000fce0000410000 */
.L_x_4517:
[----:B------:R-:W-:Y:S05]  /*d7d0*/  BSYNC.RECONVERGENT B1 ;  /* 0x0000000000017941 */ /* 0x000fea0003800200 */
.L_x_4515:
        /* <DEDUP_REMOVED lines=35> */
.L_x_4511:
        /* <DEDUP_REMOVED lines=35> */
.L_x_4518:
[----:B------:R-:W-:-:S04]  /*dc40*/  FADD.FTZ R15, -R9, 1 ;  /* 0x3f800000090f7421 */ /* 0x000fc80000010100 */
[----:B------:R-:W-:-:S06]  /*dc50*/  FMUL.FTZ R14, R2, R15 ;  /* 0x0000000f020e7220 */ /* 0x000fcc0000410000 */
[----:B------:R-:W0:Y:S08]  /*dc60*/  MUFU.SQRT R14, R14 ;  /* 0x0000000e000e7308 */ /* 0x000e300000002000 */
[----:B0-----:R-:W0:Y:S02]  /*dc70*/  MUFU.RCP R15, R14 ;  /* 0x0000000e000f7308 */ /* 0x001e240000001000 */
[----:B0-----:R-:W-:Y:S01]  /*dc80*/  FMUL.FTZ R8, |R10|, R15 ;  /* 0x0000000f0a087220 */ /* 0x001fe20000410200 */
[----:B------:R-:W-:Y:S06]  /*dc90*/  BRA `(.L_x_4509) ;  /* 0x0000000000047947 */ /* 0x000fec0003800000 */
.L_x_4510:
[----:B------:R0:W1:Y:S02]  /*dca0*/  MUFU.SQRT R8, R0 ;  /* 0x0000000000087308 */ /* 0x0000640000002000 */
.L_x_4509:
[----:B------:R-:W-:Y:S05]  /*dcb0*/  BSYNC.RECONVERGENT B0 ;  /* 0x0000000000007941 */ /* 0x000fea0003800200 */
.L_x_4508:
        /* <DEDUP_REMOVED lines=35> */
.L_x_4522:
        /* <DEDUP_REMOVED lines=23> */
.L_x_4528:
[----:B------:R-:W-:-:S04]  /*e060*/  FADD.FTZ R5, R4, -R5 ;  /* 0x8000000504057221 */ /* 0x000fc80000010000 */
[----:B------:R-:W-:-:S07]  /*e070*/  FMUL.FTZ R5, R5, 0.5 ;  /* 0x3f00000005057820 */ /* 0x000fce0000410000 */
.L_x_4529:
[----:B------:R-:W-:Y:S05]  /*e080*/  BSYNC.RECONVERGENT B4 ;  /* 0x0000000000047941 */ /* 0x000fea0003800200 */
.L_x_4527:
[----:B------:R-:W-:Y:S01]  /*e090*/  FADD.FTZ R0, R5, R0 ;  /* 0x0000000005007221 */ /* 0x000fe20000010000 */
[----:B------:R-:W-:-:S04]  /*e0a0*/  FADD.FTZ R5, R9, R6 ;  /* 0x0000000609057221 */ /* 0x000fc80000010000 */
[----:B------:R-:W-:-:S04]  /*e0b0*/  FMUL.FTZ R0, R0, R5 ;  /* 0x0000000500007220 */ /* 0x000fc80000410000 */
[----:B------:R2:W3:Y:S01]  /*e0c0*/  MUFU.SQRT R4, R0 ;  /* 0x0000000000047308 */ /* 0x0004e20000002000 */
[----:B------:R-:W-:Y:S05]  /*e0d0*/  BRA `(.L_x_4530) ;  /* 0x0000000000487947 */ /* 0x000fea0003800000 */
.L_x_4526:
        /* <DEDUP_REMOVED lines=12> */
.L_x_4525:
[----:B------:R-:W-:Y:S01]  /*e1a0*/  FADD.FTZ R2, R6, 1 ;  /* 0x3f80000006027421 */ /* 0x000fe20000010000 */
[----:B------:R-:W-:Y:S01]  /*e1b0*/  MUFU.SQRT R5, R0 ;  /* 0x0000000000057308 */ /* 0x000fe20000002000 */
[----:B------:R-:W-:Y:S02]  /*e1c0*/  MOV R9, 0x3f800000 ;  /* 0x3f80000000097802 */ /* 0x000fe40000000f00 */
[----:B------:R-:W-:-:S06]  /*e1d0*/  FMUL.FTZ R2, R2, 0.5 ;  /* 0x3f00000002027820 */ /* 0x000fcc0000410000 */
[----:B------:R-:W2:Y:S02]  /*e1e0*/  MUFU.SQRT R2, R2 ;  /* 0x0000000200027308 */ /* 0x000ea40000002000 */
[----:B--2---:R-:W-:-:S07]  /*e1f0*/  FMUL.FTZ R4, R5, R2 ;  /* 0x0000000205047220 */ /* 0x004fce0000410000 */
.L_x_4530:
[----:B------:R-:W-:Y:S05]  /*e200*/  BSYNC.RECONVERGENT B1 ;  /* 0x0000000000017941 */ /* 0x000fea0003800200 */
.L_x_4524:
[----:B------:R-:W-:Y:S05]  /*e210*/  BRA `(.L_x_4531) ;  /* 0x0000000000087947 */ /* 0x000fea0003800000 */
.L_x_4521:
[----:B------:R-:W-:Y:S01]  /*e220*/  FMUL.FTZ R4, R6, 16777216 ;  /* 0x4b80000006047820 */ /* 0x000fe20000410000 */
[----:B------:R-:W-:-:S07]  /*e230*/  FMUL.FTZ R9, R9, 16777216 ;  /* 0x4b80000009097820 */ /* 0x000fce0000410000 */
.L_x_4531:
[----:B------:R-:W-:Y:S05]  /*e240*/  BSYNC.RELIABLE B0 ;  /* 0x0000000000007941 */ /* 0x000fea0003800100 */
.L_x_4520:
        /* <DEDUP_REMOVED lines=16> */
.L_x_4533:
[----:B------:R-:W-:Y:S05]  /*e350*/  BSYNC.RECONVERGENT B4 ;  /* 0x0000000000047941 */ /* 0x000fea0003800200 */
.L_x_4532:
        /* <DEDUP_REMOVED lines=28> */
.L_x_4523:
[----:B------:R-:W-:Y:S05]  /*e520*/  BSYNC.RECONVERGENT B3 ;  /* 0x0000000000037941 */ /* 0x000fea0003800200 */
.L_x_4519:
[----:B-1----:R-:W-:Y:S02]  /*e530*/  LOP3.LUT R17, R8, 0x80000000, R17, 0xb8, !PT ;  /* 0x8000000008117812 */ /* 0x002fe400078eb811 */
[----:B------:R-:W-:Y:S01]  /*e540*/  LOP3.LUT R12, R5, 0x80000000, R12, 0xb8, !PT ;  /* 0x80000000050c7812 */ /* 0x000fe200078eb80c */
[----:B------:R-:W-:Y:S06]  /*e550*/  BRA `(.L_x_4505) ;  /* 0x0000001000f87947 */ /* 0x000fec0003800000 */
.L_x_4507:
        /* <DEDUP_REMOVED lines=32> */
.L_x_4539:
[----:B------:R-:W-:Y:S05]  /*e760*/  BSYNC.RECONVERGENT B4 ;  /* 0x0000000000047941 */ /* 0x000fea0003800200 */
.L_x_4538:
        /* <DEDUP_REMOVED lines=22> */
.L_x_4537:
        /* <DEDUP_REMOVED lines=28> */
.L_x_4542:
[----:B------:R-:W-:Y:S05]  /*ea90*/  BSYNC.RECONVERGENT B4 ;  /* 0x0000000000047941 */ /* 0x000fea0003800200 */
.L_x_4541:
        /* <DEDUP_REMOVED lines=22> */
.L_x_4536:
        /* <DEDUP_REMOVED lines=32> */
.L_x_4544:
[----:B------:R-:W-:Y:S05]  /*ee00*/  BSYNC.RECONVERGENT B4 ;  /* 0x0000000000047941 */ /* 0x000fea0003800200 */
.L_x_4543:
        /* <DEDUP_REMOVED lines=22> */
.L_x_4535:
        /* <DEDUP_REMOVED lines=25> */
.L_x_4548:
[----:B------:R-:W-:Y:S05]  /*f100*/  BSYNC.RECONVERGENT B4 ;  /* 0x0000000000047941 */ /* 0x000fea0003800200 */
.L_x_4547:
        /* <DEDUP_REMOVED lines=22> */
.L_x_4546:
        /* <DEDUP_REMOVED lines=28> */
.L_x_4550:
[----:B------:R-:W-:Y:S05]  /*f430*/  BSYNC.RECONVERGENT B4 ;  /* 0x0000000000047941 */ /* 0x000fea0003800200 */
.L_x_4549:
        /* <DEDUP_REMOVED lines=22> */
.L_x_4545:
        /* <DEDUP_REMOVED lines=32> */
.L_x_4552:
[----:B------:R-:W-:Y:S05]  /*f7a0*/  BSYNC.RECONVERGENT B4 ;  /* 0x0000000000047941 */ /* 0x000fea0003800200 */
.L_x_4551:
        /* <DEDUP_REMOVED lines=21> */
.L_x_4540:
[----:B------:R-:W-:Y:S05]  /*f900*/  BSYNC.RECONVERGENT B3 ;  /* 0x0000000000037941 */ /* 0x000fea0003800200 */
.L_x_4534:
[----:B------:R-:W-:Y:S01]  /*f910*/  FADD.FTZ R4, R4, 0.69314718246459960938 ;  /* 0x3f31721804047421 */ /* 0x000fe20000010000 */
[----:B------:R-:W-:-:S04]  /*f920*/  LOP3.LUT R12, R9, 0x80000000, R12, 0xb8, !PT ;  /* 0x80000000090c7812 */ /* 0x000fc800078eb80c */
[----:B------:R-:W-:-:S07]  /*f930*/  LOP3.LUT R17, R4, 0x80000000, R17, 0xb8, !PT ;  /* 0x8000000004117812 */ /* 0x000fce00078eb811 */
.L_x_4505:
[----:B------:R-:W-:Y:S05]  /*f940*/  BSYNC.RECONVERGENT B2 ;  /* 0x0000000000027941 */ /* 0x000fea0003800200 */
.L_x_4504:
        /* <DEDUP_REMOVED lines=31> */
.L_x_4555:
        /* <DEDUP_REMOVED lines=70> */
.L_x_4562:
[----:B------:R-:W-:-:S04]  /*ffa0*/  FADD.FTZ R8, -R2, R7 ;  /* 0x0000000702087221 */ /* 0x000fc80000010100 */
[----:B------:R-:W-:-:S07]  /*ffb0*/  FMUL.FTZ R8, R8, 0.5 ;  /* 0x3f00000008087820 */ /* 0x000fce0000410000 */
.L_x_4563:
[----:B------:R-:W-:Y:S05]  /*ffc0*/  BSYNC.RECONVERGENT B1 ;  /* 0x0000000000017941 */ /* 0x000fea0003800200 */
.L_x_4561:
        /* <DEDUP_REMOVED lines=11> */
.L_x_4565:
[----:B------:R-:W-:-:S04]  /*10080*/  FADD.FTZ R15, R4, -R15 ;  /* 0x8000000f040f7221 */ /* 0x000fc80000010000 */
[----:B------:R-:W-:-:S07]  /*10090*/  FMUL.FTZ R23, R15, 0.5 ;  /* 0x3f0000000f177820 */ /* 0x000fce0000410000 */
.L_x_4566:
[----:B------:R-:W-:Y:S05]  /*100a0*/  BSYNC.RECONVERGENT B1 ;  /* 0x0000000000017941 */ /* 0x000fea0003800200 */
.L_x_4564:
        /* <DEDUP_REMOVED lines=35> */
.L_x_4560:
        /* <DEDUP_REMOVED lines=35> */
.L_x_4567:
[----:B------:R-:W-:-:S04]  /*10510*/  FADD.FTZ R15, -R9, 1 ;  /* 0x3f800000090f7421 */ /* 0x000fc80000010100 */
[----:B------:R-:W-:-:S06]  /*10520*/  FMUL.FTZ R14, R2, R15 ;  /* 0x0000000f020e7220 */ /* 0x000fcc0000410000 */
[----:B------:R-:W0:Y:S08]  /*10530*/  MUFU.SQRT R14, R14 ;  /* 0x0000000e000e7308 */ /* 0x000e300000002000 */
[----:B0-----:R-:W0:Y:S02]  /*10540*/  MUFU.RCP R15, R14 ;  /* 0x0000000e000f7308 */ /* 0x001e240000001000 */
[----:B0-----:R-:W-:Y:S01]  /*10550*/  FMUL.FTZ R8, |R28|, R15 ;  /* 0x0000000f1c087220 */ /* 0x001fe20000410200 */
[----:B------:R-:W-:Y:S06]  /*10560*/  BRA `(.L_x_4558) ;  /* 0x0000000000047947 */ /* 0x000fec0003800000 */
.L_x_4559:
[----:B------:R0:W1:Y:S02]  /*10570*/  MUFU.SQRT R8, R0 ;  /* 0x0000000000087308 */ /* 0x0000640000002000 */
.L_x_4558:
[----:B------:R-:W-:Y:S05]  /*10580*/  BSYNC.RECONVERGENT B0 ;  /* 0x0000000000007941 */ /* 0x000fea0003800200 */
.L_x_4557:
        /* <DEDUP_REMOVED lines=35> */
.L_x_4571:
        /* <DEDUP_REMOVED lines=23> */
.L_x_4577:
[----:B------:R-:W-:-:S04]  /*10930*/  FADD.FTZ R5, R4, -R5 ;  /* 0x8000000504057221 */ /* 0x000fc80000010000 */
[----:B------:R-:W-:-:S07]  /*10940*/  FMUL.FTZ R5, R5, 0.5 ;  /* 0x3f00000005057820 */ /* 0x000fce0000410000 */
.L_x_4578:
[----:B------:R-:W-:Y:S05]  /*10950*/  BSYNC.RECONVERGENT B4 ;  /* 0x0000000000047941 */ /* 0x000fea0003800200 */
.L_x_4576:
[----:B------:R-:W-:Y:S01]  /*10960*/  FADD.FTZ R0, R5, R0 ;  /* 0x0000000005007221 */ /* 0x000fe20000010000 */
[----:B------:R-:W-:-:S04]  /*10970*/  FADD.FTZ R5, R9, R6 ;  /* 0x0000000609057221 */ /* 0x000fc80000010000 */
[----:B------:R-:W-:-:S04]  /*10980*/  FMUL.FTZ R0, R0, R5 ;  /* 0x0000000500007220 */ /* 0x000fc80000410000 */
[----:B------:R0:W2:Y:S01]  /*10990*/  MUFU.SQRT R4, R0 ;  /* 0x0000000000047308 */ /* 0x0000a20000002000 */
[----:B------:R-:W-:Y:S05]  /*109a0*/  BRA `(.L_x_4579) ;  /* 0x0000000000487947 */ /* 0x000fea0003800000 */
.L_x_4575:
        /* <DEDUP_REMOVED lines=12> */
.L_x_4574:
[----:B------:R-:W-:Y:S01]  /*10a70*/  FADD.FTZ R2, R6, 1 ;  /* 0x3f80000006027421 */ /* 0x000fe20000010000 */
[----:B------:R-:W-:Y:S01]  /*10a80*/  MUFU.SQRT R5, R0 ;  /* 0x0000000000057308 */ /* 0x000fe20000002000 */
[----:B------:R-:W-:Y:S02]  /*10a90*/  MOV R9, 0x3f800000 ;  /* 0x3f80000000097802 */ /* 0x000fe40000000f00 */
[----:B------:R-:W-:-:S06]  /*10aa0*/  FMUL.FTZ R2, R2, 0.5 ;  /* 0x3f00000002027820 */ /* 0x000fcc0000410000 */
[----:B------:R-:W2:Y:S02]  /*10ab0*/  MUFU.SQRT R2, R2 ;  /* 0x0000000200027308 */ /* 0x000ea40000002000 */
[----:B--2---:R-:W-:-:S07]  /*10ac0*/  FMUL.FTZ R4, R5, R2 ;  /* 0x0000000205047220 */ /* 0x004fce0000410000 */
.L_x_4579:
[----:B------:R-:W-:Y:S05]  /*10ad0*/  BSYNC.RECONVERGENT B1 ;  /* 0x0000000000017941 */ /* 0x000fea0003800200 */
.L_x_4573:
[----:B------:R-:W-:Y:S05]  /*10ae0*/  BRA `(.L_x_4580) ;  /* 0x0000000000087947 */ /* 0x000fea0003800000 */
.L_x_4570:
[----:B------:R-:W-:Y:S01]  /*10af0*/  FMUL.FTZ R4, R6, 16777216 ;  /* 0x4b80000006047820 */ /* 0x000fe20000410000 */
[----:B------:R-:W-:-:S07]  /*10b00*/  FMUL.FTZ R9, R9, 16777216 ;  /* 0x4b80000009097820 */ /* 0x000fce0000410000 */
.L_x_4580:
[----:B------:R-:W-:Y:S05]  /*10b10*/  BSYNC.RELIABLE B0 ;  /* 0x0000000000007941 */ /* 0x000fea0003800100 */
.L_x_4569:
        /* <DEDUP_REMOVED lines=16> */
.L_x_4582:
[----:B------:R-:W-:Y:S05]  /*10c20*/  BSYNC.RECONVERGENT B4 ;  /* 0x0000000000047941 */ /* 0x000fea0003800200 */
.L_x_4581:
        /* <DEDUP_REMOVED lines=28> */
.L_x_4572:
[----:B------:R-:W-:Y:S05]  /*10df0*/  BSYNC.RECONVERGENT B3 ;  /* 0x0000000000037941 */ /* 0x000fea0003800200 */
.L_x_4568:
[----:B-1----:R-:W-:Y:S02]  /*10e00*/  LOP3.LUT R13, R8, 0x80000000, R13, 0xb8, !PT ;  /* 0x80000000080d7812 */ /* 0x002fe400078eb80d */
[----:B------:R-:W-:Y:S01]  /*10e10*/  LOP3.LUT R10, R5, 0x80000000, R10, 0xb8, !PT ;  /* 0x80000000050a7812 */ /* 0x000fe200078eb80a */
[----:B------:R-:W-:Y:S06]  /*10e20*/  BRA `(.L_x_4554) ;  /* 0x0000001000f87947 */ /* 0x000fec0003800000 */
.L_x_4556:
        /* <DEDUP_REMOVED lines=32> */
.L_x_4588:
[----:B------:R-:W-:Y:S05]  /*11030*/  BSYNC.RECONVERGENT B4 ;  /* 0x0000000000047941 */ /* 0x000fea0003800200 */
.L_x_4587:
        /* <DEDUP_REMOVED lines=22> */
.L_x_4586:
        /* <DEDUP_REMOVED lines=28> */
.L_x_4591:
[----:B------:R-:W-:Y:S05]  /*11360*/  BSYNC.RECONVERGENT B4 ;  /* 0x0000000000047941 */ /* 0x000fea0003800200 */
.L_x_4590:
        /* <DEDUP_REMOVED lines=22> */
.L_x_4585:
        /* <DEDUP_REMOVED lines=32> */
.L_x_4593:
[----:B------:R-:W-:Y:S05]  /*116d0*/  BSYNC.RECONVERGENT B4 ;  /* 0x0000000000047941 */ /* 0x000fea0003800200 */
.L_x_4592:
        /* <DEDUP_REMOVED lines=22> */
.L_x_4584:
        /* <DEDUP_REMOVED lines=25> */
.L_x_4597:
[----:B------:R-:W-:Y:S05]  /*119d0*/  BSYNC.RECONVERGENT B4 ;  /* 0x0000000000047941 */ /* 0x000fea0003800200 */
.L_x_4596:
        /* <DEDUP_REMOVED lines=22> */
.L_x_4595:
        /* <DEDUP_REMOVED lines=28> */
.L_x_4599:
[----:B------:R-:W-:Y:S05]  /*11d00*/  BSYNC.RECONVERGENT B4 ;  /* 0x0000000000047941 */ /* 0x000fea0003800200 */
.L_x_4598:
        /* <DEDUP_REMOVED lines=22> */
.L_x_4594:
        /* <DEDUP_REMOVED lines=32> */
.L_x_4601:
[----:B------:R-:W-:Y:S05]  /*12070*/  BSYNC.RECONVERGENT B4 ;  /* 0x0000000000047941 */ /* 0x000fea0003800200 */
.L_x_4600:
        /* <DEDUP_REMOVED lines=21> */
.L_x_4589:
[----:B------:R-:W-:Y:S05]  /*121d0*/  BSYNC.RECONVERGENT B3 ;  /* 0x0000000000037941 */ /* 0x000fea0003800200 */
.L_x_4583:
[----:B------:R-:W-:Y:S01]  /*121e0*/  FADD.FTZ R4, R4, 0.69314718246459960938 ;  /* 0x3f31721804047421 */ /* 0x000fe20000010000 */
[----:B------:R-:W-:-:S04]  /*121f0*/  LOP3.LUT R10, R9, 0x80000000, R10, 0xb8, !PT ;  /* 0x80000000090a7812 */ /* 0x000fc800078eb80a */
[----:B------:R-:W-:-:S07]  /*12200*/  LOP3.LUT R13, R4, 0x80000000, R13, 0xb8, !PT ;  /* 0x80000000040d7812 */ /* 0x000fce00078eb80d */
.L_x_4554:
[----:B------:R-:W-:Y:S05]  /*12210*/  BSYNC.RECONVERGENT B2 ;  /* 0x0000000000027941 */ /* 0x000fea0003800200 */
.L_x_4553:
        /* <DEDUP_REMOVED lines=29> */
.L_x_4604:
        /* <DEDUP_REMOVED lines=70> */
.L_x_4611:
[----:B------:R-:W-:-:S04]  /*12850*/  FADD.FTZ R2, -R7, R6 ;  /* 0x0000000607027221 */ /* 0x000fc80000010100 */
[----:B------:R-:W-:-:S07]  /*12860*/  FMUL.FTZ R2, R2, 0.5 ;  /* 0x3f00000002027820 */ /* 0x000fce0000410000 */
.L_x_4612:
[----:B------:R-:W-:Y:S05]  /*12870*/  BSYNC.RECONVERGENT B1 ;  /* 0x0000000000017941 */ /* 0x000fea0003800200 */
.L_x_4610:
        /* <DEDUP_REMOVED lines=11> */
.L_x_4614:
[----:B------:R-:W-:-:S04]  /*12930*/  FADD.FTZ R23, R11, -R14 ;  /* 0x8000000e0b177221 */ /* 0x000fc80000010000 */
[----:B------:R-:W-:-:S07]  /*12940*/  FMUL.FTZ R23, R23, 0.5 ;  /* 0x3f00000017177820 */ /* 0x000fce0000410000 */
.L_x_4615:
[----:B------:R-:W-:Y:S05]  /*12950*/  BSYNC.RECONVERGENT B1 ;  /* 0x0000000000017941 */ /* 0x000fea0003800200 */
.L_x_4613:
        /* <DEDUP_REMOVED lines=35> */
.L_x_4609:
        /* <DEDUP_REMOVED lines=35> */
.L_x_4616:
[----:B------:R-:W-:-:S04]  /*12dc0*/  FADD.FTZ R2, -R8, 1 ;  /* 0x3f80000008027421 */ /* 0x000fc80000010100 */
[----:B------:R-:W-:-:S06]  /*12dd0*/  FMUL.FTZ R2, R7, R2 ;  /* 0x0000000207027220 */ /* 0x000fcc0000410000 */
[----:B------:R-:W0:Y:S08]  /*12de0*/  MUFU.SQRT R2, R2 ;  /* 0x0000000200027308 */ /* 0x000e300000002000 */
[----:B0-----:R-:W0:Y:S02]  /*12df0*/  MUFU.RCP R14, R2 ;  /* 0x00000002000e7308 */ /* 0x001e240000001000 */
[----:B0-----:R-:W-:Y:S01]  /*12e00*/  FMUL.FTZ R9, |R3|, R14 ;  /* 0x0000000e03097220 */ /* 0x001fe20000410200 */
[----:B------:R-:W-:Y:S06]  /*12e10*/  BRA `(.L_x_4607) ;  /* 0x0000000000047947 */ /* 0x000fec0003800000 */
.L_x_4608:
[----:B------:R0:W1:Y:S02]  /*12e20*/  MUFU.SQRT R9, R5 ;  /* 0x0000000500097308 */ /* 0x0000640000002000 */
.L_x_4607:
[----:B------:R-:W-:Y:S05]  /*12e30*/  BSYNC.RECONVERGENT B0 ;  /* 0x0000000000007941 */ /* 0x000fea0003800200 */
.L_x_4606:
        /* <DEDUP_REMOVED lines=18> */
[----:B------:R-:W-:Y:S01]  /*12f60*/  FFMA.FTZ R5, R6, R5, R6 ;  /* 0x0000000506057223 */ /* 0x000fe20000010006 */
[----:B------:R-:W-:-:S04]  /*12f70*/  MOV R6, 0x3d4dd2f7 ;  /* 0x3d4dd2f700067802 */ /* 0x000fc80000000f00 */
[----:B------:R-:W-:-:S05]  /*12f80*/  @P0 FSEL R7, R5, RZ, P1 ;  /* 0x000000ff05070208 */ /* 0x000fca0000800000 */
        /* <DEDUP_REMOVED lines=14> */
.L_x_4620:
        /* <DEDUP_REMOVED lines=11> */
[----:B------:R-:W-:-:S03]  /*13120*/  @P1 FMUL.FTZ R2, R3, R3 ;  /* 0x0000000303021220 */ /* 0x000fc60000410000 */
[----:B0-----:R-:W0:Y:S02]  /*13130*/  @P1 MUFU.RCP R5, R6 ;  /* 0x0000000600051308 */ /* 0x001e240000001000 */
        /* <DEDUP_REMOVED lines=10> */
.L_x_4626:
[----:B------:R-:W-:-:S04]  /*131e0*/  FADD.FTZ R0, -R0, R11 ;  /* 0x0000000b00007221 */ /* 0x000fc80000010100 */
[----:B------:R-:W-:-:S07]  /*131f0*/  FMUL.FTZ R5, R0, 0.5 ;  /* 0x3f00000000057820 */ /* 0x000fce0000410000 */
.L_x_4627:
[----:B------:R-:W-:Y:S05]  /*13200*/  BSYNC.RECONVERGENT B4 ;  /* 0x0000000000047941 */ /* 0x000fea0003800200 */
.L_x_4625:
[----:B------:R-:W-:Y:S01]  /*13210*/  FADD.FTZ R2, R5, R2 ;  /* 0x0000000205027221 */ /* 0x000fe20000010000 */
[----:B------:R-:W-:-:S04]  /*13220*/  FADD.FTZ R15, R8, R15 ;  /* 0x0000000f080f7221 */ /* 0x000fc80000010000 */
[----:B------:R-:W-:-:S04]  /*13230*/  FMUL.FTZ R2, R2, R15 ;  /* 0x0000000f02027220 */ /* 0x000fc80000410000 */
[----:B------:R0:W2:Y:S01]  /*13240*/  MUFU.SQRT R11, R2 ;  /* 0x00000002000b7308 */ /* 0x0000a20000002000 */
[----:B------:R-:W-:Y:S05]  /*13250*/  BRA `(.L_x_4628) ;  /* 0x0000000000487947 */ /* 0x000fea0003800000 */
.L_x_4624:
        /* <DEDUP_REMOVED lines=12> */
.L_x_4623:
[----:B------:R-:W-:Y:S01]  /*13320*/  FADD.FTZ R0, R15, 1 ;  /* 0x3f8000000f007421 */ /* 0x000fe20000010000 */
[----:B0-----:R-:W-:Y:S01]  /*13330*/  MUFU.SQRT R5, R5 ;  /* 0x0000000500057308 */ /* 0x001fe20000002000 */
[----:B------:R-:W-:Y:S02]  /*13340*/  MOV R8, 0x3f800000 ;  /* 0x3f80000000087802 */ /* 0x000fe40000000f00 */
[----:B------:R-:W-:-:S06]  /*13350*/  FMUL.FTZ R0, R0, 0.5 ;  /* 0x3f00000000007820 */ /* 0x000fcc0000410000 */
[----:B------:R-:W0:Y:S02]  /*13360*/  MUFU.SQRT R0, R0 ;  /* 0x0000000000007308 */ /* 0x000e240000002000 */
[----:B0-----:R-:W-:-:S07]  /*13370*/  FMUL.FTZ R11, R5, R0 ;  /* 0x00000000050b7220 */ /* 0x001fce0000410000 */
.L_x_4628:
[----:B------:R-:W-:Y:S05]  /*13380*/  BSYNC.RECONVERGENT B1 ;  /* 0x0000000000017941 */ /* 0x000fea0003800200 */
.L_x_4622:
[----:B------:R-:W-:Y:S05]  /*13390*/  BRA `(.L_x_4629) ;  /* 0x0000000000087947 */ /* 0x000fea0003800000 */
.L_x_4619:
[----:B------:R-:W-:Y:S01]  /*133a0*/  FMUL.FTZ R11, R15, 16777216 ;  /* 0x4b8000000f0b7820 */ /* 0x000fe20000410000 */
[----:B------:R-:W-:-:S07]  /*133b0*/  FMUL.FTZ R8, R8, 16777216 ;  /* 0x4b80000008087820 */ /* 0x000fce0000410000 */
.L_x_4629:
[----:B------:R-:W-:Y:S05]  /*133c0*/  BSYNC.RELIABLE B0 ;  /* 0x0000000000007941 */ /* 0x000fea0003800100 */
.L_x_4618:
[----:B--2---:R-:W-:Y:S01]  /*133d0*/  FADD.FTZ R23, |R11|, -RZ ;  /* 0x800000ff0b177221 */ /* 0x004fe20000010200 */
        /* <DEDUP_REMOVED lines=15> */
.L_x_4631:
[----:B------:R-:W-:Y:S05]  /*134d0*/  BSYNC.RECONVERGENT B4 ;  /* 0x0000000000047941 */ /* 0x000fea0003800200 */
.L_x_4630:
        /* <DEDUP_REMOVED lines=21> */
[----:B------:R-:W-:Y:S01]  /*13630*/  MOV R0, 0x4016cbe4 ;  /* 0x4016cbe400007802 */ /* 0x000fe20000000f00 */
[----:B------:R-:W-:-:S03]  /*13640*/  FADD.FTZ R7, |R11|, |R8| ;  /* 0x400000080b077221 */ /* 0x000fc60000010200 */
[----:B------:R-:W-:Y:S02]  /*13650*/  @!P3 FSEL R5, R0, 0.78539818525314331055, !P0 ;  /* 0x3f490fdb0005b808 */ /* 0x000fe40004000000 */
[----:B------:R-:W-:Y:S02]  /*13660*/  @!P1 FSEL R5, RZ, 3.1415927410125732422, P0 ;  /* 0x40490fdbff059808 */ /* 0x000fe40000000000 */
[----:B------:R-:W-:Y:S02]  /*13670*/  FSETP.NAN.FTZ.AND P0, PT, |R7|, |R7|, PT ;  /* 0x400000070700720b */ /* 0x000fe40003f18200 */
[----:B------:R-:W-:-:S04]  /*13680*/  LOP3.LUT R8, R5, 0x80000000, R8, 0xb8, !PT ;  /* 0x8000000005087812 */ /* 0x000fc800078eb808 */
[----:B------:R-:W-:-:S07]  /*13690*/  FSEL R7, R7, R8, P0 ;  /* 0x0000000807077208 */ /* 0x000fce0000000000 */
.L_x_4621:
[----:B------:R-:W-:Y:S05]  /*136a0*/  BSYNC.RECONVERGENT B3 ;  /* 0x0000000000037941 */ /* 0x000fea0003800200 */
.L_x_4617:
[----:B-1----:R-:W-:Y:S02]  /*136b0*/  LOP3.LUT R3, R9, 0x80000000, R3, 0xb8, !PT ;  /* 0x8000000009037812 */ /* 0x002fe400078eb803 */
[----:B------:R-:W-:Y:S01]  /*136c0*/  LOP3.LUT R4, R7, 0x80000000, R4, 0xb8, !PT ;  /* 0x8000000007047812 */ /* 0x000fe200078eb804 */
[----:B------:R-:W-:Y:S06]  /*136d0*/  BRA `(.L_x_4603) ;  /* 0x0000001000f07947 */ /* 0x000fec0003800000 */
.L_x_4605:
        /* <DEDUP_REMOVED lines=31> */
.L_x_4637:
[----:B------:R-:W-:Y:S05]  /*138d0*/  BSYNC.RECONVERGENT B4 ;  /* 0x0000000000047941 */ /* 0x000fea0003800200 */
.L_x_4636:
        /* <DEDUP_REMOVED lines=22> */
.L_x_4635:
        /* <DEDUP_REMOVED lines=27> */
[----:B------:R-:W-:Y:S05]  /*13bf0*/  CALL.REL.NOINC `($__internal_11_$__cuda_sm3x_div_rn_ftz_f32_slowpath) ;  /* 0x0000015400ec7944 */ /* 0x000fea0003c00000 */
.L_x_4640:
[----:B------:R-:W-:Y:S05]  /*13c00*/  BSYNC.RECONVERGENT B4 ;  /* 0x0000000000047941 */ /* 0x000fea0003800200 */
.L_x_4639:
        /* <DEDUP_REMOVED lines=22> */
.L_x_4634:
        /* <DEDUP_REMOVED lines=8> */
[----:B---3--:R-:W-:Y:S02]  /*13df0*/  LOP3.LUT R6, R2, 0xfe000000, RZ, 0xc0, !PT ;  /* 0xfe00000002067812 */ /* 0x008fe400078ec0ff */
        /* <DEDUP_REMOVED lines=23> */
.L_x_4642:
[----:B------:R-:W-:Y:S05]  /*13f70*/  BSYNC.RECONVERGENT B4 ;  /* 0x0000000000047941 */ /* 0x000fea0003800200 */
.L_x_4641:
        /* <DEDUP_REMOVED lines=22> */
.L_x_4633:
        /* <DEDUP_REMOVED lines=24> */
.L_x_4646:
[----:B------:R-:W-:Y:S05]  /*14260*/  BSYNC.RECONVERGENT B4 ;  /* 0x0000000000047941 */ /* 0x000fea0003800200 */
.L_x_4645:
        /* <DEDUP_REMOVED lines=22> */
.L_x_4644:
[CC--:B------:R-:W-:Y:S01]  /*143d0*/  VIMNMX R0, PT, PT, R5.reuse, R8.reuse, !PT ;  /* 0x0000000805007248 */ /* 0x0c0fe20007fe0100 */
[----:B------:R-:W-:Y:S01]  /*143e0*/  MUFU.RCP R9, R30 ;  /* 0x0000001e00097308 */ /* 0x000fe20000001000 */
[----:B------:R-:W-:Y:S01]  /*143f0*/  VIMNMX R5, PT, PT, R5, R8, PT ;  /* 0x0000000805057248 */ /* 0x000fe20003fe0100 */
[----:B------:R-:W-:Y:S01]  /*14400*/  BSSY.RECONVERGENT B4, `(.L_x_4647) ;  /* 0x0000019000047945 */ /* 0x000fe20003800200 */
[----:B------:R-:W-:Y:S02]  /*14410*/  LOP3.LUT R2, R0, 0xfe000000, RZ, 0xc0, !PT ;  /* 0xfe00000000027812 */ /* 0x000fe400078ec0ff */
[----:B------:R-:W-:Y:S02]  /*14420*/  FSETP.NEU.FTZ.AND P0, PT, R5, RZ, PT ;  /* 0x000000ff0500720b */ /* 0x000fe40003f1d000 */
[C---:B---3--:R-:W-:Y:S02]  /*14430*/  LOP3.LUT R6, R2.reuse, 0x7e800000, RZ, 0x3c, !PT ;  /* 0x7e80000002067812 */ /* 0x048fe400078e3cff */
        /* <DEDUP_REMOVED lines=20> */
[----:B------:R-:W-:-:S07]  /*14580*/  MOV R2, R0 ;  /* 0x0000000000027202 */ /* 0x000fce0000000f00 */
.L_x_4648:
[----:B------:R-:W-:Y:S05]  /*14590*/  BSYNC.RECONVERGENT B4 ;  /* 0x0000000000047941 */ /* 0x000fea0003800200 */
.L_x_4647:
        /* <DEDUP_REMOVED lines=22> */
.L_x_4643:
        /* <DEDUP_REMOVED lines=32> */
.L_x_4650:
[----:B------:R-:W-:Y:S05]  /*14900*/  BSYNC.RECONVERGENT B4 ;  /* 0x0000000000047941 */ /* 0x000fea0003800200 */
.L_x_4649:
        /* <DEDUP_REMOVED lines=21> */
.L_x_4638:
[----:B------:R-:W-:Y:S05]  /*14a60*/  BSYNC.RECONVERGENT B3 ;  /* 0x0000000000037941 */ /* 0x000fea0003800200 */
.L_x_4632:
[----:B------:R-:W-:Y:S01]  /*14a70*/  FADD.FTZ R0, R9, 0.69314718246459960938 ;  /* 0x3f31721809007421 */ /* 0x000fe20000010000 */
[----:B------:R-:W-:-:S04]  /*14a80*/  LOP3.LUT R4, R11, 0x80000000, R4, 0xb8, !PT ;  /* 0x800000000b047812 */ /* 0x000fc800078eb804 */
[----:B------:R-:W-:-:S07]  /*14a90*/  LOP3.LUT R3, R0, 0x80000000, R3, 0xb8, !PT ;  /* 0x8000000000037812 */ /* 0x000fce00078eb803 */
.L_x_4603:
[----:B------:R-:W-:Y:S05]  /*14aa0*/  BSYNC.RECONVERGENT B2 ;  /* 0x0000000000027941 */ /* 0x000fea0003800200 */
.L_x_4602:
[----:B------:R-:W-:Y:S05]  /*14ab0*/  WARPSYNC.ALL ;  /* 0x0000000000007948 */ /* 0x000fea0003800000 */
[----:B------:R-:W0:Y:S01]  /*14ac0*/  S2R R0, SR_CTAID.X ;  /* 0x0000000000007919 */ /* 0x000e220000002500 */
[----:B------:R-:W0:Y:S01]  /*14ad0*/  LDC R7, c[0x0][0x380] ;  /* 0x0000e000ff077b82 */ /* 0x000e220000000800 */
[----:B------:R-:W-:Y:S04]  /*14ae0*/  BSSY.RECONVERGENT B0, `(.L_x_4651) ;  /* 0x000003d000007945 */ /* 0x000fe80003800200 */
[----:B------:R-:W-:Y:S01]  /*14af0*/  BSSY.RELIABLE B1, `(.L_x_4652) ;  /* 0x0000034000017945 */ /* 0x000fe20003800100 */
[----:B------:R-:W1:Y:S01]  /*14b00*/  S2R R5, SR_TID.X ;  /* 0x0000000000057919 */ /* 0x000e620000002100 */
[----:B0-----:R-:W-:-:S05]  /*14b10*/  IMAD R2, R0, -0x400, R7 ;  /* 0xfffffc0000027824 */ /* 0x001fca00078e0207 */
[----:B-1----:R-:W-:-:S13]  /*14b20*/  ISETP.GE.U32.AND P0, PT, R5, R2, PT ;  /* 0x000000020500720c */ /* 0x002fda0003f06070 */
[----:B---3--:R-:W0:Y:S01]  /*14b30*/  @!P0 LDC.64 R6, c[0x0][0x388] ;  /* 0x0000e200ff068b82 */ /* 0x008e220000000a00 */
[----:B------:R-:W-:Y:S02]  /*14b40*/  @!P0 LEA R9, R0, R5, 0xa ;  /* 0x0000000500098211 */ /* 0x000fe400078e50ff */
[----:B------:R-:W-:Y:S02]  /*14b50*/  @!P0 IADD3 R8, PT, PT, R5, 0x80, RZ ;  /* 0x0000008005088810 */ /* 0x000fe40007ffe0ff */
[----:B------:R-:W-:Y:S02]  /*14b60*/  @!P0 F2FP.F16.F32.PACK_AB R31, R26, R31 ;  /* 0x0000001f1a1f823e */ /* 0x000fe400000000ff */
[----:B------:R-:W-:Y:S01]  /*14b70*/  @!P0 MOV R5, R8 ;  /* 0x0000000800058202 */ /* 0x000fe20000000f00 */
[----:B0-----:R-:W-:-:S05]  /*14b80*/  @!P0 IMAD.WIDE.U32 R6, R9, 0x4, R6 ;  /* 0x0000000409068825 */ /* 0x001fca00078e0006 */
[----:B------:R0:W-:Y:S01]  /*14b90*/  @!P0 STG.E desc[UR6][R6.64], R31 ;  /* 0x0000001f06008986 */ /* 0x0001e2000c101906 */
[----:B------:R-:W-:-:S13]  /*14ba0*/  ISETP.GE.AND P0, PT, R5, R2, PT ;  /* 0x000000020500720c */ /* 0x000fda0003f06270 */
[----:B0-----:R-:W-:Y:S05]  /*14bb0*/  @P0 BRA `(.L_x_4653) ;  /* 0x0000000000380947 */ /* 0x001fea0003800000 */
[----:B------:R-:W0:Y:S01]  /*14bc0*/  LDC.64 R6, c[0x0][0x388] ;  /* 0x0000e200ff067b82 */ /* 0x000e220000000a00 */
[----:B------:R-:W-:Y:S02]  /*14bd0*/  LEA R9, R0, R5, 0xa ;  /* 0x0000000500097211 */ /* 0x000fe400078e50ff */
[----:B------:R-:W-:Y:S02]  /*14be0*/  F2FP.F16.F32.PACK_AB R27, R24, R27 ;  /* 0x0000001b181b723e */ /* 0x000fe400000000ff */
[----:B------:R-:W-:-:S04]  /*14bf0*/  IADD3 R5, PT, PT, R5, 0x80, RZ ;  /* 0x0000008005057810 */ /* 0x000fc80007ffe0ff */
[----:B------:R-:W-:Y:S01]  /*14c00*/  ISETP.GE.AND P0, PT, R5, R2, PT ;  /* 0x000000020500720c */ /* 0x000fe20003f06270 */
[----:B0-----:R-:W-:-:S05]  /*14c10*/  IMAD.WIDE.U32 R6, R9, 0x4, R6 ;  /* 0x0000000409067825 */ /* 0x001fca00078e0006 */
[----:B------:R0:W-:Y:S07]  /*14c20*/  STG.E desc[UR6][R6.64], R27 ;  /* 0x0000001b06007986 */ /* 0x0001ee000c101906 */
[----:B------:R-:W-:Y:S05]  /*14c30*/  @P0 BRA `(.L_x_4654) ;  /* 0x0000000000380947 */ /* 0x000fea0003800000 */
[----:B0-----:R-:W0:Y:S01]  /*14c40*/  LDC.64 R6, c[0x0][0x388] ;  /* 0x0000e200ff067b82 */ /* 0x001e220000000a00 */
[----:B------:R-:W-:Y:S02]  /*14c50*/  LEA R9, R0, R5, 0xa ;  /* 0x0000000500097211 */ /* 0x000fe400078e50ff */
[----:B------:R-:W-:Y:S02]  /*14c60*/  F2FP.F16.F32.PACK_AB R25, R22, R25 ;  /* 0x000000191619723e */ /* 0x000fe400000000ff */
[----:B------:R-:W-:Y:S01]  /*14c70*/  IADD3 R5, PT, PT, R5, 0x80, RZ ;  /* 0x0000008005057810 */ /* 0x000fe20007ffe0ff */
[----:B0-----:R-:W-:-:S05]  /*14c80*/  IMAD.WIDE.U32 R6, R9, 0x4, R6 ;  /* 0x0000000409067825 */ /* 0x001fca00078e0006 */
[----:B------:R0:W-:Y:S02]  /*14c90*/  STG.E desc[UR6][R6.64], R25 ;  /* 0x0000001906007986 */ /* 0x0001e4000c101906 */
.L_x_4653:
[----:B------:R-:W-:-:S13]  /*14ca0*/  ISETP.GE.AND P0, PT, R5, R2, PT ;  /* 0x000000020500720c */ /* 0x000fda0003f06270 */
[----:B------:R-:W-:Y:S05]  /*14cb0*/  @P0 BRA `(.L_x_4655) ;  /* 0x0000000000380947 */ /* 0x000fea0003800000 */
[----:B0-----:R-:W0:Y:S01]  /*14cc0*/  LDC.64 R6, c[0x0][0x388] ;  /* 0x0000e200ff067b82 */ /* 0x001e220000000a00 */
[----:B------:R-:W-:Y:S02]  /*14cd0*/  LEA R9, R0, R5, 0xa ;  /* 0x0000000500097211 */ /* 0x000fe400078e50ff */
[----:B------:R-:W-:Y:S02]  /*14ce0*/  F2FP.F16.F32.PACK_AB R21, R20, R21 ;  /* 0x000000151415723e */ /* 0x000fe400000000ff */
[----:B------:R-:W-:Y:S01]  /*14cf0*/  IADD3 R5, PT, PT, R5, 0x80, RZ ;  /* 0x0000008005057810 */ /* 0x000fe20007ffe0ff */
[----:B0-----:R-:W-:-:S05]  /*14d00*/  IMAD.WIDE.U32 R6, R9, 0x4, R6 ;  /* 0x0000000409067825 */ /* 0x001fca00078e0006 */
[----:B------:R1:W-:Y:S02]  /*14d10*/  STG.E desc[UR6][R6.64], R21 ;  /* 0x0000001506007986 */ /* 0x0003e4000c101906 */
.L_x_4654:
[----:B------:R-:W-:-:S13]  /*14d20*/  ISETP.GE.AND P0, PT, R5, R2, PT ;  /* 0x000000020500720c */ /* 0x000fda0003f06270 */
[----:B------:R-:W-:Y:S05]  /*14d30*/  @P0 BRA `(.L_x_4656) ;  /* 0x00000000003c0947 */ /* 0x000fea0003800000 */
[----:B01----:R-:W0:Y:S01]  /*14d40*/  LDC.64 R6, c[0x0][0x388] ;  /* 0x0000e200ff067b82 */ /* 0x003e220000000a00 */
[----:B------:R-:W-:Y:S02]  /*14d50*/  LEA R9, R0, R5, 0xa ;  /* 0x0000000500097211 */ /* 0x000fe400078e50ff */
[----:B------:R-:W-:Y:S02]  /*14d60*/  F2FP.F16.F32.PACK_AB R19, R18, R19 ;  /* 0x000000131213723e */ /* 0x000fe400000000ff */
[----:B------:R-:W-:Y:S01]  /*14d70*/  IADD3 R5, PT, PT, R5, 0x80, RZ ;  /* 0x0000008005057810 */ /* 0x000fe20007ffe0ff */
[----:B0-----:R-:W-:-:S05]  /*14d80*/  IMAD.WIDE.U32 R6, R9, 0x4, R6 ;  /* 0x0000000409067825 */ /* 0x001fca00078e0006 */
[----:B------:R1:W-:Y:S02]  /*14d90*/  STG.E desc[UR6][R6.64], R19 ;  /* 0x0000001306007986 */ /* 0x0003e4000c101906 */
.L_x_4655:
[----:B------:R-:W-:-:S13]  /*14da0*/  ISETP.GE.AND P0, PT, R5, R2, PT ;  /* 0x000000020500720c */ /* 0x000fda0003f06270 */
[----:B------:R-:W-:Y:S05]  /*14db0*/  @P0 BREAK.RELIABLE B1 ;  /* 0x0000000000010942 */ /* 0x000fea0003800100 */
[----:B------:R-:W-:Y:S05]  /*14dc0*/  @P0 BRA `(.L_x_4657) ;  /* 0x0000000000380947 */ /* 0x000fea0003800000 */
[----:B01----:R-:W0:Y:S01]  /*14dd0*/  LDC.64 R6, c[0x0][0x388] ;  /* 0x0000e200ff067b82 */ /* 0x003e220000000a00 */
[----:B------:R-:W-:Y:S02]  /*14de0*/  LEA R9, R0, R5, 0xa ;  /* 0x0000000500097211 */ /* 0x000fe400078e50ff */
[----:B------:R-:W-:Y:S02]  /*14df0*/  F2FP.F16.F32.PACK_AB R17, R12, R17 ;  /* 0x000000110c11723e */ /* 0x000fe400000000ff */
[----:B------:R-:W-:Y:S01]  /*14e00*/  IADD3 R5, PT, PT, R5, 0x80, RZ ;  /* 0x0000008005057810 */ /* 0x000fe20007ffe0ff */
[----:B0-----:R-:W-:-:S05]  /*14e10*/  IMAD.WIDE.U32 R6, R9, 0x4, R6 ;  /* 0x0000000409067825 */ /* 0x001fca00078e0006 */
[----:B------:R2:W-:Y:S02]  /*14e20*/  STG.E desc[UR6][R6.64], R17 ;  /* 0x0000001106007986 */ /* 0x0005e4000c101906 */
.L_x_4656:
[----:B------:R-:W-:Y:S05]  /*14e30*/  BSYNC.RELIABLE B1 ;  /* 0x0000000000017941 */ /* 0x000fea0003800100 */
.L_x_4652:
[----:B------:R-:W-:-:S13]  /*14e40*/  ISETP.GE.AND P0, PT, R5, R2, PT ;  /* 0x000000020500720c */ /* 0x000fda0003f06270 */
[----:B012---:R-:W0:Y:S01]  /*14e50*/  @!P0 LDC.64 R6, c[0x0][0x388] ;  /* 0x0000e200ff068b82 */ /* 0x007e220000000a00 */
[----:B------:R-:W-:Y:S02]  /*14e60*/  @!P0 LEA R9, R0, R5, 0xa ;  /* 0x0000000500098211 */ /* 0x000fe400078e50ff */
[----:B------:R-:W-:Y:S02]  /*14e70*/  @!P0 F2FP.F16.F32.PACK_AB R13, R10, R13 ;  /* 0x0000000d0a0d823e */ /* 0x000fe400000000ff */
[----:B------:R-:W-:Y:S01]  /*14e80*/  @!P0 IADD3 R5, PT, PT, R5, 0x80, RZ ;  /* 0x0000008005058810 */ /* 0x000fe20007ffe0ff */
[----:B0-----:R-:W-:-:S05]  /*14e90*/  @!P0 IMAD.WIDE.U32 R6, R9, 0x4, R6 ;  /* 0x0000000409068825 */ /* 0x001fca00078e0006 */
[----:B------:R2:W-:Y:S02]  /*14ea0*/  @!P0 STG.E desc[UR6][R6.64], R13 ;  /* 0x0000000d06008986 */ /* 0x0005e4000c101906 */
.L_x_4657:
[----:B------:R-:W-:Y:S05]  /*14eb0*/  BSYNC.RECONVERGENT B0 ;  /* 0x0000000000007941 */ /* 0x000fea0003800200 */
.L_x_4651:
[----:B------:R-:W-:Y:S05]  /*14ec0*/  WARPSYNC.ALL ;  /* 0x0000000000007948 */ /* 0x000fea0003800000 */
[----:B------:R-:W-:-:S13]  /*14ed0*/  ISETP.GE.AND P0, PT, R5, R2, PT ;  /* 0x000000020500720c */ /* 0x000fda0003f06270 */
[----:B------:R-:W-:Y:S05]  /*14ee0*/  @P0 EXIT ;  /* 0x000000000000094d */ /* 0x000fea0003800000 */
[----:B012---:R-:W0:Y:S01]  /*14ef0*/  LDC.64 R6, c[0x0][0x388] ;  /* 0x0000e200ff067b82 */ /* 0x007e220000000a00 */
[----:B------:R-:W-:Y:S02]  /*14f00*/  LEA R5, R0, R5, 0xa ;  /* 0x0000000500057211 */ /* 0x000fe400078e50ff */
[----:B------:R-:W-:-:S03]  /*14f10*/  F2FP.F16.F32.PACK_AB R9, R4, R3 ;  /* 0x000000030409723e */ /* 0x000fc600000000ff */
[----:B0-----:R-:W-:-:S05]  /*14f20*/  IMAD.WIDE.U32 R2, R5, 0x4, R6 ;  /* 0x0000000405027825 */ /* 0x001fca00078e0006 */
[----:B------:R-:W-:Y:S01]  /*14f30*/  STG.E desc[UR6][R2.64], R9 ;  /* 0x0000000902007986 */ /* 0x000fe2000c101906 */
[----:B------:R-:W-:Y:S05]  /*14f40*/  EXIT ;  /* 0x000000000000794d */ /* 0x000fea0003800000 */
.L_x_4265:
[----:B------:R-:W0:Y:S01]  /*14f50*/  S2R R5, SR_TID.X ;  /* 0x0000000000057919 */ /* 0x000e220000002100 */
[----:B------:R-:W1:Y:S02]  /*14f60*/  LDC.64 R2, c[0x0][0x390] ;  /* 0x0000e400ff027b82 */ /* 0x000e640000000a00 */
[----:B-1----:R-:W-:-:S04]  /*14f70*/  IMAD.WIDE.U32 R10, R10, 0x4, R2 ;  /* 0x000000040a0a7825 */ /* 0x002fc800078e0002 */
[----:B0-----:R-:W-:-:S05]  /*14f80*/  IMAD.WIDE.U32 R10, R5, 0x8, R10 ;  /* 0x00000008050a7825 */ /* 0x001fca00078e000a */
[----:B------:R-:W2:Y:S04]  /*14f90*/  LDG.E.64 R8, desc[UR6][R10.64] ;  /* 0x000000060a087981 */ /* 0x000ea8000c1e1b00 */
[----:B------:R0:W5:Y:S04]  /*14fa0*/  LDG.E.64 R12, desc[UR6][R10.64+0x400] ;  /* 0x000400060a0c7981 */ /* 0x000168000c1e1b00 */
[----:B------:R0:W5:Y:S04]  /*14fb0*/  LDG.E.64 R20, desc[UR6][R10.64+0x800] ;  /* 0x000800060a147981 */ /* 0x000168000c1e1b00 */
[----:B------:R0:W5:Y:S01]  /*14fc0*/  LDG.E.64 R18, desc[UR6][R10.64+0xc00] ;  /* 0x000c00060a127981 */ /* 0x000162000c1e1b00 */
[----:B------:R-:W-:Y:S01]  /*14fd0*/  BSSY.RECONVERGENT B2, `(.L_x_4658) ;  /* 0x000027d000027945 */ /* 0x000fe20003800200 */
[----:B--2---:R-:W-:-:S02]  /*14fe0*/  HADD2.F32 R4, -RZ, R8.H0_H0 ;  /* 0x20000008ff047230 */ /* 0x004fc40000004100 */
[----:B------:R-:W-:-:S03]  /*14ff0*/  HADD2.F32 R3, -RZ, R8.H1_H1 ;  /* 0x30000008ff037230 */ /* 0x000fc60000004100 */
[C---:B------:R-:W-:Y:S01]  /*15000*/  FSETP.NAN.FTZ.AND P1, PT, |R4|.reuse, |R4|, PT ;  /* 0x400000040400720b */ /* 0x040fe20003f38200 */
[----:B------:R-:W-:Y:S01]  /*15010*/  FADD.FTZ R0, |R4|, -RZ ;  /* 0x800000ff04007221 */ /* 0x000fe20000010200 */
[C---:B------:R-:W-:Y:S01]  /*15020*/  FSETP.NAN.FTZ.AND P0, PT, |R3|.reuse, |R3|, PT ;  /* 0x400000030300720b */ /* 0x040fe20003f18200 */
[----:B------:R-:W-:-:S12]  /*15030*/  FADD.FTZ R17, |R3|, -RZ ;  /* 0x800000ff03117221 */ /* 0x000fd80000010200 */
[----:B0-----:R-:W-:Y:S05]  /*15040*/  @!P0 BRA !P1, `(.L_x_4659) ;  /* 0x00000000003c8947 */ /* 0x001fea0004800000 */
        /* <DEDUP_REMOVED lines=15> */
.L_x_4659:
        /* <DEDUP_REMOVED lines=42> */
[----:B-----5:R-:W-:Y:S05]  /*153e0*/  CALL.REL.NOINC `($__internal_11_$__cuda_sm3x_div_rn_ftz_f32_slowpath) ;  /* 0x0000013c00f07944 */ /* 0x020fea0003c00000 */
.L_x_4666:
[----:B------:R-:W-:Y:S05]  /*153f0*/  BSYNC.RECONVERGENT B4 ;  /* 0x0000000000047941 */ /* 0x000fea0003800200 */
.L_x_4665:
        /* <DEDUP_REMOVED lines=22> */
.L_x_4664:
[----:B------:R-:W-:Y:S02]  /*15560*/  FSETP.GEU.FTZ.AND P0, PT, R23, 1.084202172485504434e-19, PT ;  /* 0x200000001700780b */ /* 0x000fe40003f1e000 */
[----:B------:R-:W-:-:S13]  /*15570*/  FSETP.GT.FTZ.AND P1, PT, R30, 2.30584300921369395200e+18, PT ;  /* 0x5e0000001e00780b */ /* 0x000fda0003f34000 */
[----:B------:R-:W-:Y:S05]  /*15580*/  @P0 BRA !P1, `(.L_x_4668) ;  /* 0x0000000000cc0947 */ /* 0x000fea0004800000 */
[CC--:B------:R-:W-:Y:S01]  /*15590*/  VIMNMX R5, PT, PT, R0.reuse, R17.reuse, !PT ;  /* 0x0000001100057248 */ /* 0x0c0fe20007fe0100 */
[----:B------:R-:W-:Y:S01]  /*155a0*/  MUFU.RCP R11, R30 ;  /* 0x0000001e000b7308 */ /* 0x000fe20000001000 */
[-C--:B------:R-:W-:Y:S01]  /*155b0*/  VIMNMX R2, PT, PT, R0, R17.reuse, PT ;  /* 0x0000001100027248 */ /* 0x080fe20003fe0100 */
        /* <DEDUP_REMOVED lines=24> */
[----:B-----5:R-:W-:Y:S05]  /*15740*/  CALL.REL.NOINC `($__internal_11_$__cuda_sm3x_div_rn_ftz_f32_slowpath) ;  /* 0x0000013c00187944 */ /* 0x020fea0003c00000 */
.L_x_4670:
[----:B------:R-:W-:Y:S05]  /*15750*/  BSYNC.RECONVERGENT B4 ;  /* 0x0000000000047941 */ /* 0x000fea0003800200 */
.L_x_4669:
        /* <DEDUP_REMOVED lines=22> */
.L_x_4668:
        /* <DEDUP_REMOVED lines=15> */
[----:B-----5:R-:W-:Y:S05]  /*159b0*/  CALL.REL.NOINC `($__internal_11_$__cuda_sm3x_div_rn_ftz_f32_slowpath) ;  /* 0x00000138007c7944 */ /* 0x020fea0003c00000 */
.L_x_4672:
[----:B------:R-:W-:Y:S05]  /*159c0*/  BSYNC.RECONVERGENT B4 ;  /* 0x0000000000047941 */ /* 0x000fea0003800200 */
.L_x_4671:
        /* <DEDUP_REMOVED lines=22> */
.L_x_4663:
        /* <DEDUP_REMOVED lines=41> */
.L_x_4675:
[----:B------:R-:W-:Y:S05]  /*15dc0*/  BSYNC.RECONVERGENT B4 ;  /* 0x0000000000047941 */ /* 0x000fea0003800200 */
.L_x_4674:
        /* <DEDUP_REMOVED lines=22> */
.L_x_4673:
        /* <DEDUP_REMOVED lines=31> */
.L_x_4678:
[----:B------:R-:W-:Y:S05]  /*16120*/  BSYNC.RECONVERGENT B4 ;  /* 0x0000000000047941 */ /* 0x000fea0003800200 */
.L_x_4677:
        /* <DEDUP_REMOVED lines=22> */
.L_x_4676:
        /* <DEDUP_REMOVED lines=16> */
.L_x_4680:
[----:B------:R-:W-:Y:S05]  /*16390*/  BSYNC.RECONVERGENT B4 ;  /* 0x0000000000047941 */ /* 0x000fea0003800200 */
.L_x_4679:
        /* <DEDUP_REMOVED lines=21> */
.L_x_4667:
[----:B------:R-:W-:Y:S05]  /*164f0*/  BSYNC.RECONVERGENT B3 ;  /* 0x0000000000037941 */ /* 0x000fea0003800200 */
.L_x_4662:
[----:B------:R-:W-:Y:S01]  /*16500*/  FADD.FTZ R5, R8, 0.69314718246459960938 ;  /* 0x3f31721808057421 */ /* 0x000fe20000010000 */
[----:B------:R-:W-:-:S04]  /*16510*/  LOP3.LUT R3, R0, 0x80000000, R3, 0xb8, !PT ;  /* 0x8000000000037812 */ /* 0x000fc800078eb803 */
[----:B------:R-:W-:Y:S01]  /*16520*/  LOP3.LUT R4, R5, 0x80000000, R4, 0xb8, !PT ;  /* 0x8000000005047812 */ /* 0x000fe200078eb804 */
[----:B------:R-:W-:Y:S06]  /*16530*/  BRA `(.L_x_4660) ;  /* 0x0000001000987947 */ /* 0x000fec0003800000 */
.L_x_4661:
        /* <DEDUP_REMOVED lines=70> */
.L_x_4686:
[----:B------:R-:W-:Y:S05]  /*169a0*/  BSYNC.RECONVERGENT B1 ;  /* 0x0000000000017941 */ /* 0x000fea0003800200 */
.L_x_4685:
        /* <DEDUP_REMOVED lines=8> */
.L_x_4688:
[----:B------:R-:W-:Y:S05]  /*16a30*/  BSYNC.RECONVERGENT B1 ;  /* 0x0000000000017941 */ /* 0x000fea0003800200 */
.L_x_4687:
[----:B------:R-:W-:Y:S01]  /*16a40*/  FADD.FTZ R8, R23, R8 ;  /* 0x0000000817087221 */ /* 0x000fe20000010000 */
[----:B------:R-:W-:Y:S01]  /*16a50*/  HFMA2 R16, -RZ, RZ, 1.875, 0 ;  /* 0x3f800000ff107431 */ /* 0x000fe200000001ff */
[----:B------:R-:W-:Y:S02]  /*16a60*/  MOV R23, 0x3d39bf78 ;  /* 0x3d39bf7800177802 */ /* 0x000fe40000000f00 */
        /* <DEDUP_REMOVED lines=31> */
.L_x_4684:
[----:B------:R-:W-:-:S13]  /*16c60*/  FSETP.GEU.FTZ.AND P0, PT, R17, 1, PT ;  /* 0x3f8000001100780b */ /* 0x000fda0003f1e000 */
[----:B------:R-:W-:-:S04]  /*16c70*/  @!P0 FADD.FTZ R11, -R17, 1 ;  /* 0x3f800000110b8421 */ /* 0x000fc80000010100 */
[----:B------:R-:W-:-:S06]  /*16c80*/  @!P0 FMUL.FTZ R8, R2, R11 ;  /* 0x0000000b02088220 */ /* 0x000fcc0000410000 */
[----:B------:R-:W1:Y:S08]  /*16c90*/  @!P0 MUFU.SQRT R8, R8 ;  /* 0x0000000800088308 */ /* 0x000e700000002000 */
[----:B-1----:R-:W1:Y:S02]  /*16ca0*/  @!P0 MUFU.RCP R11, R8 ;  /* 0x00000008000b8308 */ /* 0x002e640000001000 */
[----:B-1----:R-:W-:Y:S01]  /*16cb0*/  @!P0 FMUL.FTZ R11, |R4|, R11 ;  /* 0x0000000b040b8220 */ /* 0x002fe20000410200 */
[----:B------:R-:W-:Y:S06]  /*16cc0*/  @!P0 BRA `(.L_x_4683) ;  /* 0x0000000000988947 */ /* 0x000fec0003800000 */
[C---:B------:R-:W-:Y:S01]  /*16cd0*/  FMUL.FTZ R11, R5.reuse, R2 ;  /* 0x00000002050b7220 */ /* 0x040fe20000410000 */
        /* <DEDUP_REMOVED lines=32> */
.L_x_4682:
[----:B------:R-:W-:-:S04]  /*16ee0*/  FFMA.FTZ R8, R10, R10, -1 ;  /* 0xbf8000000a087423 */ /* 0x000fc8000001000a */
[----:B------:R-:W0:Y:S02]  /*16ef0*/  MUFU.SQRT R11, R8 ;  /* 0x00000008000b7308 */ /* 0x000e240000002000 */
[----:B0-----:R-:W-:-:S06]  /*16f00*/  FADD.FTZ R14, R10, R11 ;  /* 0x0000000b0a0e7221 */ /* 0x001fcc0000010000 */
[----:B------:R-:W0:Y:S02]  /*16f10*/  MUFU.LG2 R14, R14 ;  /* 0x0000000e000e7308 */ /* 0x000e240000000c00 */
[----:B0-----:R-:W-:-:S07]  /*16f20*/  FMUL.FTZ R11, R14, 0.69314718246459960938 ;  /* 0x3f3172180e0b7820 */ /* 0x001fce0000410000 */
.L_x_4683:
[----:B------:R-:W-:Y:S05]  /*16f30*/  BSYNC.RECONVERGENT B0 ;  /* 0x0000000000007941 */ /* 0x000fea0003800200 */
.L_x_4681:
        /* <DEDUP_REMOVED lines=32> */
[----:B0-----:R-:W-:-:S03]  /*17140*/  @!P1 FMUL.FTZ R0, |R4|, 0.5 ;  /* 0x3f00000004009820 */ /* 0x001fc60000410200 */
        /* <DEDUP_REMOVED lines=10> */
.L_x_4696:
[----:B------:R-:W-:Y:S05]  /*171f0*/  BSYNC.RECONVERGENT B4 ;  /* 0x0000000000047941 */ /* 0x000fea0003800200 */
.L_x_4695:
[----:B------:R-:W-:-:S04]  /*17200*/  FADD.FTZ R0, R7, R0 ;  /* 0x0000000007007221 */ /* 0x000fc80000010000 */
[----:B------:R-:W-:-:S04]  /*17210*/  FMUL.FTZ R0, R0, R15 ;  /* 0x0000000f00007220 */ /* 0x000fc80000410000 */
[----:B------:R2:W3:Y:S01]  /*17220*/  MUFU.SQRT R8, R0 ;  /* 0x0000000000087308 */ /* 0x0004e20000002000 */
[----:B------:R-:W-:Y:S05]  /*17230*/  BRA `(.L_x_4693) ;  /* 0x00000000002c7947 */ /* 0x000fea0003800000 */
.L_x_4694:
[----:B------:R-:W-:-:S13]  /*17240*/  FSETP.GT.FTZ.AND P0, PT, R17, 1, PT ;  /* 0x3f8000001100780b */ /* 0x000fda0003f14000 */
[----:B------:R-:W-:Y:S01]  /*17250*/  @P0 FMUL.FTZ R5, R2, R5 ;  /* 0x0000000502050220 */ /* 0x000fe20000410000 */
[----:B0-----:R-:W-:-:S04]  /*17260*/  @P0 FMUL.FTZ R0, |R4|, 2.81474976710656000000e+14 ;  /* 0x5780000004000820 */ /* 0x001fc80000410200 */
[C---:B------:R-:W-:Y:S01]  /*17270*/  @P0 FMUL.FTZ R0, R17.reuse, R0 ;  /* 0x0000000011000220 */ /* 0x040fe20000410000 */
[----:B------:R-:W0:Y:S01]  /*17280*/  @P0 MUFU.SQRT R5, R5 ;  /* 0x0000000500050308 */ /* 0x000e220000002000 */
[----:B------:R-:W-:-:S04]  /*17290*/  @P0 FMUL.FTZ R17, R17, 2.81474976710656000000e+14 ;  /* 0x5780000011110820 */ /* 0x000fc80000410000 */
[----:B------:R-:W-:-:S04]  /*172a0*/  @!P0 FADD.FTZ R15, -R17, 1 ;  /* 0x3f800000110f8421 */ /* 0x000fc80000010100 */
[----:B------:R-:W-:Y:S01]  /*172b0*/  @!P0 FMUL.FTZ R15, R2, R15 ;  /* 0x0000000f020f8220 */ /* 0x000fe20000410000 */
[----:B0-----:R-:W0:Y:S02]  /*172c0*/  @P0 MUFU.RCP R7, R5 ;  /* 0x0000000500070308 */ /* 0x001e240000001000 */
[----:B0-----:R-:W-:-:S06]  /*172d0*/  @P0 FMUL.FTZ R8, R0, R7 ;  /* 0x0000000700080220 */ /* 0x001fcc0000410000 */
[----:B------:R4:W0:Y:S02]  /*172e0*/  @!P0 MUFU.SQRT R8, R15 ;  /* 0x0000000f00088308 */ /* 0x0008240000002000 */
.L_x_4693:
[----:B------:R-:W-:Y:S05]  /*172f0*/  BSYNC.RECONVERGENT B1 ;  /* 0x0000000000017941 */ /* 0x000fea0003800200 */
.L_x_4691:
[----:B------:R-:W-:Y:S05]  /*17300*/  BSYNC.RELIABLE B0 ;  /* 0x0000000000007941 */ /* 0x000fea0003800100 */
.L_x_4690:
[----:B0--3--:R-:W-:Y:S01]  /*17310*/  FADD.FTZ R23, |R8|, -RZ ;  /* 0x800000ff08177221 */ /* 0x009fe20000010200 */
[C---:B--2---:R-:W-:Y:S01]  /*17320*/  FADD.FTZ R0, |R17|.reuse, -RZ ;  /* 0x800000ff11007221 */ /* 0x044fe20000010200 */
        /* <DEDUP_REMOVED lines=13> */
[----:B-1--45:R-:W-:Y:S05]  /*17400*/  CALL.REL.NOINC `($__internal_11_$__cuda_sm3x_div_rn_ftz_f32_slowpath) ;  /* 0x0000011c00e87944 */ /* 0x032fea0003c00000 */
.L_x_4698:
[----:B------:R-:W-:Y:S05]  /*17410*/  BSYNC.RECONVERGENT B4 ;  /* 0x0000000000047941 */ /* 0x000fea0003800200 */
.L_x_4697:
        /* <DEDUP_REMOVED lines=21> */
[----:B------:R-:W-:Y:S01]  /*17570*/  @!P3 FSEL R2, R0, 0.78539818525314331055, !P0 ;  /* 0x3f490fdb0002b808 */ /* 0x000fe20004000000 */
[----:B------:R-:W-:Y:S01]  /*17580*/  FADD.FTZ R0, |R8|, |R17| ;  /* 0x4000001108007221 */ /* 0x000fe20000010200 */
[----:B------:R-:W-:-:S04]  /*17590*/  @!P1 FSEL R2, RZ, 3.1415927410125732422, P0 ;  /* 0x40490fdbff029808 */ /* 0x000fc80000000000 */
[----:B------:R-:W-:Y:S02]  /*175a0*/  FSETP.NAN.FTZ.AND P0, PT, |R0|, |R0|, PT ;  /* 0x400000000000720b */ /* 0x000fe40003f18200 */
[----:B------:R-:W-:-:S04]  /*175b0*/  LOP3.LUT R17, R2, 0x80000000, R17, 0xb8, !PT ;  /* 0x8000000002117812 */ /* 0x000fc800078eb811 */
[----:B------:R-:W-:Y:S01]  /*175c0*/  FSEL R0, R0, R17, P0 ;  /* 0x0000001100007208 */ /* 0x000fe20000000000 */
[----:B------:R-:W-:Y:S06]  /*175d0*/  BRA `(.L_x_4699) ;  /* 0x0000000000647947 */ /* 0x000fec0003800000 */
.L_x_4692:
        /* <DEDUP_REMOVED lines=25> */
.L_x_4699:
[----:B------:R-:W-:Y:S05]  /*17770*/  BSYNC.RECONVERGENT B3 ;  /* 0x0000000000037941 */ /* 0x000fea0003800200 */
.L_x_4689:
[----:B-1----:R-:W-:Y:S02]  /*17780*/  LOP3.LUT R4, R11, 0x80000000, R4, 0xb8, !PT ;  /* 0x800000000b047812 */ /* 0x002fe400078eb804 */
[----:B------:R-:W-:-:S07]  /*17790*/  LOP3.LUT R3, R0, 0x80000000, R3, 0xb8, !PT ;  /* 0x8000000000037812 */ /* 0x000fce00078eb803 */
.L_x_4660:
[----:B------:R-:W-:Y:S05]  /*177a0*/  BSYNC.RECONVERGENT B2 ;  /* 0x0000000000027941 */ /* 0x000fea0003800200 */
.L_x_4658:
[----:B------:R-:W-:Y:S05]  /*177b0*/  WARPSYNC.ALL ;  /* 0x0000000000007948 */ /* 0x000fea0003800000 */
[--C-:B------:R-:W-:Y:S01]  /*177c0*/  HADD2.F32 R8, -RZ, R9.reuse.H0_H0 ;  /* 0x20000009ff087230 */ /* 0x100fe20000004100 */
        /* <DEDUP_REMOVED lines=22> */
.L_x_4701:
        /* <DEDUP_REMOVED lines=15> */
[----:B----4-:R-:W-:-:S03]  /*17a20*/  FADD.FTZ R15, |R5|, -RZ ;  /* 0x800000ff050f7221 */ /* 0x010fc60000010200 */
        /* <DEDUP_REMOVED lines=54> */
.L_x_4709:
[----:B------:R-:W-:-:S04]  /*17d90*/  FADD.FTZ R11, -R2, R7 ;  /* 0x00000007020b7221 */ /* 0x000fc80000010100 */
[----:B------:R-:W-:-:S07]  /*17da0*/  FMUL.FTZ R11, R11, 0.5 ;  /* 0x3f0000000b0b7820 */ /* 0x000fce0000410000 */
.L_x_4710:
[----:B------:R-:W-:Y:S05]  /*17db0*/  BSYNC.RECONVERGENT B1 ;  /* 0x0000000000017941 */ /* 0x000fea0003800200 */
.L_x_4708:
        /* <DEDUP_REMOVED lines=11> */
.L_x_4712:
[----:B------:R-:W-:-:S04]  /*17e70*/  FADD.FTZ R14, R6, -R15 ;  /* 0x8000000f060e7221 */ /* 0x000fc80000010000 */
[----:B------:R-:W-:-:S07]  /*17e80*/  FMUL.FTZ R14, R14, 0.5 ;  /* 0x3f0000000e0e7820 */ /* 0x000fce0000410000 */
.L_x_4713:
[----:B------:R-:W-:Y:S05]  /*17e90*/  BSYNC.RECONVERGENT B1 ;  /* 0x0000000000017941 */ /* 0x000fea0003800200 */
.L_x_4711:
        /* <DEDUP_REMOVED lines=35> */
.L_x_4707:
[----:B------:R-:W-:-:S13]  /*180d0*/  FSETP.GEU.FTZ.AND P0, PT, R17, 1, PT ;  /* 0x3f8000001100780b */ /* 0x000fda0003f1e000 */
[----:B------:R-:W-:Y:S05]  /*180e0*/  @!P0 BRA `(.L_x_4714) ;  /* 0x0000000000848947 */ /* 0x000fea0003800000 */
[C---:B------:R-:W-:Y:S01]  /*180f0*/  FMUL.FTZ R11, R5.reuse, R2 ;  /* 0x00000002050b7220 */ /* 0x040fe20000410000 */
        /* <DEDUP_REMOVED lines=32> */
.L_x_4714:
[----:B------:R-:W-:-:S04]  /*18300*/  FADD.FTZ R11, -R17, 1 ;  /* 0x3f800000110b7421 */ /* 0x000fc80000010100 */
[----:B------:R-:W-:-:S06]  /*18310*/  FMUL.FTZ R14, R2, R11 ;  /* 0x0000000b020e7220 */ /* 0x000fcc0000410000 */
[----:B------:R-:W0:Y:S08]  /*18320*/  MUFU.SQRT R14, R14 ;  /* 0x0000000e000e7308 */ /* 0x000e300000002000 */
[----:B0-----:R-:W0:Y:S02]  /*18330*/  MUFU.RCP R11, R14 ;  /* 0x0000000e000b7308 */ /* 0x001e240000001000 */
[----:B0-----:R-:W-:Y:S01]  /*18340*/  FMUL.FTZ R11, |R8|, R11 ;  /* 0x0000000b080b7220 */ /* 0x001fe20000410200 */
[----:B------:R-:W-:Y:S06]  /*18350*/  BRA `(.L_x_4705) ;  /* 0x0000000000047947 */ /* 0x000fec0003800000 */
.L_x_4706:
[----:B------:R0:W1:Y:S02]  /*18360*/  MUFU.SQRT R11, R0 ;  /* 0x00000000000b7308 */ /* 0x0000640000002000 */
.L_x_4705:
[----:B------:R-:W-:Y:S05]  /*18370*/  BSYNC.RECONVERGENT B0 ;  /* 0x0000000000007941 */ /* 0x000fea0003800200 */
.L_x_4704:
        /* <DEDUP_REMOVED lines=35> */
.L_x_4718:
        /* <DEDUP_REMOVED lines=23> */
.L_x_4724:
[----:B------:R-:W-:-:S04]  /*18720*/  FADD.FTZ R5, -R5, R6 ;  /* 0x0000000605057221 */ /* 0x000fc80000010100 */
[----:B------:R-:W-:-:S07]  /*18730*/  FMUL.FTZ R7, R5, 0.5 ;  /* 0x3f00000005077820 */ /* 0x000fce0000410000 */
.L_x_4725:
[----:B------:R-:W-:Y:S05]  /*18740*/  BSYNC.RECONVERGENT B4 ;  /* 0x0000000000047941 */ /* 0x000fea0003800200 */
.L_x_4723:
[----:B------:R-:W-:Y:S01]  /*18750*/  FADD.FTZ R0, R7, R0 ;  /* 0x0000000007007221 */ /* 0x000fe20000010000 */
[----:B------:R-:W-:-:S04]  /*18760*/  FADD.FTZ R5, R17, R10 ;  /* 0x0000000a11057221 */ /* 0x000fc80000010000 */
[----:B------:R-:W-:-:S04]  /*18770*/  FMUL.FTZ R0, R0, R5 ;  /* 0x0000000500007220 */ /* 0x000fc80000410000 */
[----:B------:R0:W2:Y:S01]  /*18780*/  MUFU.SQRT R10, R0 ;  /* 0x00000000000a7308 */ /* 0x0000a20000002000 */
[----:B------:R-:W-:Y:S05]  /*18790*/  BRA `(.L_x_4726) ;  /* 0x0000000000487947 */ /* 0x000fea0003800000 */
.L_x_4722:
        /* <DEDUP_REMOVED lines=12> */
.L_x_4721:
[----:B------:R-:W-:Y:S01]  /*18860*/  FADD.FTZ R2, R10, 1 ;  /* 0x3f8000000a027421 */ /* 0x000fe20000010000 */
[----:B------:R-:W-:Y:S01]  /*18870*/  MUFU.SQRT R5, R0 ;  /* 0x0000000000057308 */ /* 0x000fe20000002000 */
[----:B------:R-:W-:Y:S02]  /*18880*/  MOV R17, 0x3f800000 ;  /* 0x3f80000000117802 */ /* 0x000fe40000000f00 */
[----:B------:R-:W-:-:S06]  /*18890*/  FMUL.FTZ R2, R2, 0.5 ;  /* 0x3f00000002027820 */ /* 0x000fcc0000410000 */
[----:B------:R-:W2:Y:S02]  /*188a0*/  MUFU.SQRT R2, R2 ;  /* 0x0000000200027308 */ /* 0x000ea40000002000 */
[----:B--2---:R-:W-:-:S07]  /*188b0*/  FMUL.FTZ R10, R5, R2 ;  /* 0x00000002050a7220 */ /* 0x004fce0000410000 */
.L_x_4726:
[----:B------:R-:W-:Y:S05]  /*188c0*/  BSYNC.RECONVERGENT B1 ;  /* 0x0000000000017941 */ /* 0x000fea0003800200 */
.L_x_4720:
[----:B------:R-:W-:Y:S05]  /*188d0*/  BRA `(.L_x_4727) ;  /* 0x0000000000087947 */ /* 0x000fea0003800000 */
.L_x_4717:
[----:B------:R-:W-:Y:S01]  /*188e0*/  FMUL.FTZ R10, R10, 16777216 ;  /* 0x4b8000000a0a7820 */ /* 0x000fe20000410000 */
[----:B------:R-:W-:-:S07]  /*188f0*/  FMUL.FTZ R17, R17, 16777216 ;  /* 0x4b80000011117820 */ /* 0x000fce0000410000 */
.L_x_4727:
[----:B------:R-:W-:Y:S05]  /*18900*/  BSYNC.RELIABLE B0 ;  /* 0x0000000000007941 */ /* 0x000fea0003800100 */
.L_x_4716:
        /* <DEDUP_REMOVED lines=15> */
[----:B-1---5:R-:W-:Y:S05]  /*18a00*/  CALL.REL.NOINC `($__internal_11_$__cuda_sm3x_div_rn_ftz_f32_slowpath) ;  /* 0x0000010800687944 */ /* 0x022fea0003c00000 */
.L_x_4729:
[----:B------:R-:W-:Y:S05]  /*18a10*/  BSYNC.RECONVERGENT B4 ;  /* 0x0000000000047941 */ /* 0x000fea0003800200 */
.L_x_4728:
        /* <DEDUP_REMOVED lines=28> */
.L_x_4719:
[----:B------:R-:W-:Y:S05]  /*18be0*/  BSYNC.RECONVERGENT B3 ;  /* 0x0000000000037941 */ /* 0x000fea0003800200 */
.L_x_4715:
[----:B-1----:R-:W-:Y:S02]  /*18bf0*/  LOP3.LUT R8, R11, 0x80000000, R8, 0xb8, !PT ;  /* 0x800000000b087812 */ /* 0x002fe400078eb808 */
[----:B------:R-:W-:Y:S01]  /*18c00*/  LOP3.LUT R9, R14, 0x80000000, R9, 0xb8, !PT ;  /* 0x800000000e097812 */ /* 0x000fe200078eb809 */
[----:B------:R-:W-:Y:S06]  /*18c10*/  BRA `(.L_x_4702) ;  /* 0x0000001000f87947 */ /* 0x000fec0003800000 */
.L_x_4703:
[----:B------:R-:W-:Y:S01]  /*18c20*/  ISETP.GT.AND P0, PT, R8, -0x1, PT ;  /* 0xffffffff0800780c */ /* 0x000fe20003f04270 */
[----:B------:R-:W-:-:S12]  /*18c30*/  BSSY.RECONVERGENT B3, `(.L_x_4730) ;  /* 0x0000139000037945 */ /* 0x000fd80003800200 */
[----:B------:R-:W-:Y:S05]  /*18c40*/  @P0 BRA `(.L_x_4731) ;  /* 0x0000000800780947 */ /* 0x000fea0003800000 */
[----:B------:R-:W-:Y:S01]  /*18c50*/  FADD.FTZ R22, -R8, -RZ ;  /* 0x800000ff08167221 */ /* 0x000fe20000010100 */
[----:B------:R-:W-:-:S03]  /*18c60*/  FADD.FTZ R11, -R9, -RZ ;  /* 0x800000ff090b7221 */ /* 0x000fc60000010100 */
[C---:B------:R-:W-:Y:S01]  /*18c70*/  FADD.FTZ R10, |R22|.reuse, -RZ ;  /* 0x800000ff160a7221 */ /* 0x040fe20000010200 */
[----:B----4-:R-:W-:Y:S01]  /*18c80*/  FADD.FTZ R15, |R11|, -RZ ;  /* 0x800000ff0b0f7221 */ /* 0x010fe20000010200 */
        /* <DEDUP_REMOVED lines=25> */
.L_x_4735:
[----:B------:R-:W-:Y:S05]  /*18e20*/  BSYNC.RECONVERGENT B4 ;  /* 0x0000000000047941 */ /* 0x000fea0003800200 */
.L_x_4734:
        /* <DEDUP_REMOVED lines=22> */
.L_x_4733:
        /* <DEDUP_REMOVED lines=28> */
.L_x_4738:
[----:B------:R-:W-:Y:S05]  /*19150*/  BSYNC.RECONVERGENT B4 ;  /* 0x0000000000047941 */ /* 0x000fea0003800200 */
.L_x_4737:
        /* <DEDUP_REMOVED lines=22> */
.L_x_4732:
        /* <DEDUP_REMOVED lines=32> */
.L_x_4740:
[----:B------:R-:W-:Y:S05]  /*194c0*/  BSYNC.RECONVERGENT B4 ;  /* 0x0000000000047941 */ /* 0x000fea0003800200 */
.L_x_4739:
        /* <DEDUP_REMOVED lines=22> */
.L_x_4731:
        /* <DEDUP_REMOVED lines=24> */
[----:B----45:R-:W-:Y:S05]  /*197b0*/  CALL.REL.NOINC `($__internal_11_$__cuda_sm3x_div_rn_ftz_f32_slowpath) ;  /* 0x000000f800fc7944 */ /* 0x030fea0003c00000 */
.L_x_4744:
[----:B------:R-:W-:Y:S05]  /*197c0*/  BSYNC.RECONVERGENT B4 ;  /* 0x0000000000047941 */ /* 0x000fea0003800200 */
.L_x_4743:
        /* <DEDUP_REMOVED lines=22> */
.L_x_4742:
        /* <DEDUP_REMOVED lines=27> */
[----:B----45:R-:W-:Y:S05]  /*19ae0*/  CALL.REL.NOINC `($__internal_11_$__cuda_sm3x_div_rn_ftz_f32_slowpath) ;  /* 0x000000f800307944 */ /* 0x030fea0003c00000 */
.L_x_4746:
[----:B------:R-:W-:Y:S05]  /*19af0*/  BSYNC.RECONVERGENT B4 ;  /* 0x0000000000047941 */ /* 0x000fea0003800200 */
.L_x_4745:
        /* <DEDUP_REMOVED lines=22> */
.L_x_4741:
        /* <DEDUP_REMOVED lines=31> */
[----:B----45:R-:W-:Y:S05]  /*19e50*/  CALL.REL.NOINC `($__internal_11_$__cuda_sm3x_div_rn_ftz_f32_slowpath) ;  /* 0x000000f400547944 */ /* 0x030fea0003c00000 */
.L_x_4748:
[----:B------:R-:W-:Y:S05]  /*19e60*/  BSYNC.RECONVERGENT B4 ;  /* 0x0000000000047941 */ /* 0x000fea0003800200 */
.L_x_4747:
        /* <DEDUP_REMOVED lines=21> */
.L_x_4736:
[----:B------:R-:W-:Y:S05]  /*19fc0*/  BSYNC.RECONVERGENT B3 ;  /* 0x0000000000037941 */ /* 0x000fea0003800200 */
.L_x_4730:
[----:B------:R-:W-:Y:S01]  /*19fd0*/  FADD.FTZ R5, R10, 0.69314718246459960938 ;  /* 0x3f3172180a057421 */ /* 0x000fe20000010000 */
[----:B------:R-:W-:-:S04]  /*19fe0*/  LOP3.LUT R9, R22, 0x80000000, R9, 0xb8, !PT ;  /* 0x8000000016097812 */ /* 0x000fc800078eb809 */
[----:B------:R-:W-:-:S07]  /*19ff0*/  LOP3.LUT R8, R5, 0x80000000, R8, 0xb8, !PT ;  /* 0x8000000005087812 */ /* 0x000fce00078eb808 */
.L_x_4702:
[----:B------:R-:W-:Y:S05]  /*1a000*/  BSYNC.RECONVERGENT B2 ;  /* 0x0000000000027941 */ /* 0x000fea0003800200 */
.L_x_4700:
[----:B------:R-:W-:Y:S05]  /*1a010*/  WARPSYNC.ALL ;  /* 0x0000000000007948 */ /* 0x000fea0003800000 */
[--C-:B-----5:R-:W-:Y:S01]  /*1a020*/  HADD2.F32 R10, -RZ, R12.reuse.H0_H0 ;  /* 0x2000000cff0a7230 */ /* 0x120fe20000004100 */
        /* <DEDUP_REMOVED lines=22> */
.L_x_4750:
        /* <DEDUP_REMOVED lines=14> */
[----:B----4-:R-:W-:Y:S01]  /*1a270*/  FADD.FTZ R15, |R2|, -RZ ;  /* 0x800000ff020f7221 */ /* 0x010fe20000010200 */
[----:B------:R-:W-:-:S04]  /*1a280*/  FADD.FTZ R17, |R5|, -RZ ;  /* 0x800000ff05117221 */ /* 0x000fc80000010200 */
[C---:B------:R-:W-:Y:S02]  /*1a290*/  VIMNMX R7, PT, PT, R14.reuse, R15, !PT ;  /* 0x0000000f0e077248 */ /* 0x040fe40007fe0100 */
[----:B------:R-:W-:Y:S02]  /*1a2a0*/  VIMNMX R6, PT, PT, R14, R17, !PT ;  /* 0x000000110e067248 */ /* 0x000fe40007fe0100 */
[----:B------:R-:W-:Y:S02]  /*1a2b0*/  LOP3.LUT R16, R7, 0xfe000000, RZ, 0xc0, !PT ;  /* 0xfe00000007107812 */ /* 0x000fe400078ec0ff */
[----:B------:R-:W-:Y:S02]  /*1a2c0*/  LOP3.LUT R22, R6, 0xfe000000, RZ, 0xc0, !PT ;  /* 0xfe00000006167812 */ /* 0x000fe400078ec0ff */
[----:B------:R-:W-:Y:S02]  /*1a2d0*/  VIMNMX R12, PT, PT, R14, R15, PT ;  /* 0x0000000f0e0c7248 */ /* 0x000fe40003fe0100 */
        /* <DEDUP_REMOVED lines=49> */
.L_x_4758:
[----:B------:R-:W-:-:S04]  /*1a5f0*/  FADD.FTZ R14, -R2, R7 ;  /* 0x00000007020e7221 */ /* 0x000fc80000010100 */
[----:B------:R-:W-:-:S07]  /*1a600*/  FMUL.FTZ R14, R14, 0.5 ;  /* 0x3f0000000e0e7820 */ /* 0x000fce0000410000 */
.L_x_4759:
[----:B------:R-:W-:Y:S05]  /*1a610*/  BSYNC.RECONVERGENT B1 ;  /* 0x0000000000017941 */ /* 0x000fea0003800200 */
.L_x_4757:
        /* <DEDUP_REMOVED lines=11> */
.L_x_4761:
[----:B------:R-:W-:-:S04]  /*1a6d0*/  FADD.FTZ R15, R6, -R15 ;  /* 0x8000000f060f7221 */ /* 0x000fc80000010000 */
[----:B------:R-:W-:-:S07]  /*1a6e0*/  FMUL.FTZ R17, R15, 0.5 ;  /* 0x3f0000000f117820 */ /* 0x000fce0000410000 */
.L_x_4762:
[----:B------:R-:W-:Y:S05]  /*1a6f0*/  BSYNC.RECONVERGENT B1 ;  /* 0x0000000000017941 */ /* 0x000fea0003800200 */
.L_x_4760:
[----:B------:R-:W-:Y:S01]  /*1a700*/  FADD.FTZ R14, R17, R14 ;  /* 0x0000000e110e7221 */ /* 0x000fe20000010000 */
[----:B------:R-:W-:Y:S01]  /*1a710*/  FADD.FTZ R15, R12, 1 ;  /* 0x3f8000000c0f7421 */ /* 0x000fe20000010000 */
[----:B------:R-:W-:Y:S01]  /*1a720*/  HFMA2 R23, -RZ, RZ, 1.875, 0 ;  /* 0x3f800000ff177431 */ /* 0x000fe200000001ff */
        /* <DEDUP_REMOVED lines=32> */
.L_x_4756:
[----:B------:R-:W-:-:S13]  /*1a930*/  FSETP.GEU.FTZ.AND P0, PT, R25, 1, PT ;  /* 0x3f8000001900780b */ /* 0x000fda0003f1e000 */
[----:B------:R-:W-:Y:S05]  /*1a940*/  @!P0 BRA `(.L_x_4763) ;  /* 0x0000000000848947 */ /* 0x000fea0003800000 */
[C---:B------:R-:W-:Y:S01]  /*1a950*/  FMUL.FTZ R15, R5.reuse, R2 ;  /* 0x00000002050f7220 */ /* 0x040fe20000410000 */
        /* <DEDUP_REMOVED lines=32> */
.L_x_4763:
[----:B------:R-:W-:-:S04]  /*1ab60*/  FADD.FTZ R15, -R25, 1 ;  /* 0x3f800000190f7421 */ /* 0x000fc80000010100 */
[----:B------:R-:W-:-:S06]  /*1ab70*/  FMUL.FTZ R14, R2, R15 ;  /* 0x0000000f020e7220 */ /* 0x000fcc0000410000 */
[----:B------:R-:W0:Y:S08]  /*1ab80*/  MUFU.SQRT R14, R14 ;  /* 0x0000000e000e7308 */ /* 0x000e300000002000 */
[----:B0-----:R-:W0:Y:S02]  /*1ab90*/  MUFU.RCP R17, R14 ;  /* 0x0000000e00117308 */ /* 0x001e240000001000 */
[----:B0-----:R-:W-:Y:S01]  /*1aba0*/  FMUL.FTZ R17, |R10|, R17 ;  /* 0x000000110a117220 */ /* 0x001fe20000410200 */
[----:B------:R-:W-:Y:S06]  /*1abb0*/  BRA `(.L_x_4754) ;  /* 0x0000000000047947 */ /* 0x000fec0003800000 */
.L_x_4755:
[----:B------:R0:W1:Y:S02]  /*1abc0*/  MUFU.SQRT R17, R0 ;  /* 0x0000000000117308 */ /* 0x0000640000002000 */
.L_x_4754:
[----:B------:R-:W-:Y:S05]  /*1abd0*/  BSYNC.RECONVERGENT B0 ;  /* 0x0000000000007941 */ /* 0x000fea0003800200 */
.L_x_4753:
        /* <DEDUP_REMOVED lines=35> */
.L_x_4767:
        /* <DEDUP_REMOVED lines=23> */
.L_x_4773:
[----:B------:R-:W-:-:S04]  /*1af80*/  FADD.FTZ R5, -R5, R6 ;  /* 0x0000000605057221 */ /* 0x000fc80000010100 */
[----:B------:R-:W-:-:S07]  /*1af90*/  FMUL.FTZ R7, R5, 0.5 ;  /* 0x3f00000005077820 */ /* 0x000fce0000410000 */
.L_x_4774:
[----:B------:R-:W-:Y:S05]  /*1afa0*/  BSYNC.RECONVERGENT B4 ;  /* 0x0000000000047941 */ /* 0x000fea0003800200 */
.L_x_4772:
[----:B------:R-:W-:Y:S01]  /*1afb0*/  FADD.FTZ R0, R7, R0 ;  /* 0x0000000007007221 */ /* 0x000fe20000010000 */
[----:B------:R-:W-:-:S04]  /*1afc0*/  FADD.FTZ R5, R25, R12 ;  /* 0x0000000c19057221 */ /* 0x000fc80000010000 */
[----:B------:R-:W-:-:S04]  /*1afd0*/  FMUL.FTZ R0, R0, R5 ;  /* 0x0000000500007220 */ /* 0x000fc80000410000 */
[----:B------:R0:W2:Y:S01]  /*1afe0*/  MUFU.SQRT R12, R0 ;  /* 0x00000000000c7308 */ /* 0x0000a20000002000 */
[----:B------:R-:W-:Y:S05]  /*1aff0*/  BRA `(.L_x_4775) ;  /* 0x0000000000487947 */ /* 0x000fea0003800000 */
.L_x_4771:
        /* <DEDUP_REMOVED lines=12> */
.L_x_4770:
[----:B------:R-:W-:Y:S01]  /*1b0c0*/  FADD.FTZ R2, R12, 1 ;  /* 0x3f8000000c027421 */ /* 0x000fe20000010000 */
[----:B------:R-:W-:Y:S01]  /*1b0d0*/  MUFU.SQRT R5, R0 ;  /* 0x0000000000057308 */ /* 0x000fe20000002000 */
[----:B------:R-:W-:Y:S02]  /*1b0e0*/  MOV R25, 0x3f800000 ;  /* 0x3f80000000197802 */ /* 0x000fe40000000f00 */
[----:B------:R-:W-:-:S06]  /*1b0f0*/  FMUL.FTZ R2, R2, 0.5 ;  /* 0x3f00000002027820 */ /* 0x000fcc0000410000 */
[----:B------:R-:W2:Y:S02]  /*1b100*/  MUFU.SQRT R2, R2 ;  /* 0x0000000200027308 */ /* 0x000ea40000002000 */
[----:B--2---:R-:W-:-:S07]  /*1b110*/  FMUL.FTZ R12, R5, R2 ;  /* 0x00000002050c7220 */ /* 0x004fce0000410000 */
.L_x_4775:
[----:B------:R-:W-:Y:S05]  /*1b120*/  BSYNC.RECONVERGENT B1 ;  /* 0x0000000000017941 */ /* 0x000fea0003800200 */
.L_x_4769:
[----:B------:R-:W-:Y:S05]  /*1b130*/  BRA `(.L_x_4776) ;  /* 0x0000000000087947 */ /* 0x000fea0003800000 */
.L_x_4766:
[----:B------:R-:W-:Y:S01]  /*1b140*/  FMUL.FTZ R12, R12, 16777216 ;  /* 0x4b8000000c0c7820 */ /* 0x000fe20000410000 */
[----:B------:R-:W-:-:S07]  /*1b150*/  FMUL.FTZ R25, R25, 16777216 ;  /* 0x4b80000019197820 */ /* 0x000fce0000410000 */
.L_x_4776:
[----:B------:R-:W-:Y:S05]  /*1b160*/  BSYNC.RELIABLE B0 ;  /* 0x0000000000007941 */ /* 0x000fea0003800100 */
.L_x_4765:
        /* <DEDUP_REMOVED lines=16> */
.L_x_4778:
[----:B------:R-:W-:Y:S05]  /*1b270*/  BSYNC.RECONVERGENT B4 ;  /* 0x0000000000047941 */ /* 0x000fea0003800200 */
.L_x_4777:
        /* <DEDUP_REMOVED lines=28> */
.L_x_4768:
[----:B------:R-:W-:Y:S05]  /*1b440*/  BSYNC.RECONVERGENT B3 ;  /* 0x0000000000037941 */ /* 0x000fea0003800200 */
.L_x_4764:
[----:B-1----:R-:W-:Y:S02]  /*1b450*/  LOP3.LUT R10, R17, 0x80000000, R10, 0xb8, !PT ;  /* 0x80000000110a7812 */ /* 0x002fe400078eb80a */
[----:B------:R-:W-:Y:S01]  /*1b460*/  LOP3.LUT R11, R14, 0x80000000, R11, 0xb8, !PT ;  /* 0x800000000e0b7812 */ /* 0x000fe200078eb80b */
[----:B------:R-:W-:Y:S06]  /*1b470*/  BRA `(.L_x_4751) ;  /* 0x0000001000f87947 */ /* 0x000fec0003800000 */
.L_x_4752:
        /* <DEDUP_REMOVED lines=32> */
.L_x_4784:
[----:B------:R-:W-:Y:S05]  /*1b680*/  BSYNC.RECONVERGENT B4 ;  /* 0x0000000000047941 */ /* 0x000fea0003800200 */
.L_x_4783:
        /* <DEDUP_REMOVED lines=22> */
.L_x_4782:
        /* <DEDUP_REMOVED lines=28> */
.L_x_4787:
[----:B------:R-:W-:Y:S05]  /*1b9b0*/  BSYNC.RECONVERGENT B4 ;  /* 0x0000000000047941 */ /* 0x000fea0003800200 */
.L_x_4786:
        /* <DEDUP_REMOVED lines=22> */
.L_x_4781:
        /* <DEDUP_REMOVED lines=32> */
.L_x_4789:
[----:B------:R-:W-:Y:S05]  /*1bd20*/  BSYNC.RECONVERGENT B4 ;  /* 0x0000000000047941 */ /* 0x000fea0003800200 */
.L_x_4788:
        /* <DEDUP_REMOVED lines=22> */
.L_x_4780:
        /* <DEDUP_REMOVED lines=24> */
[----:B----4-:R-:W-:Y:S05]  /*1c010*/  CALL.REL.NOINC `($__internal_11_$__cuda_sm3x_div_rn_ftz_f32_slowpath) ;  /* 0x000000d000e47944 */ /* 0x010fea0003c00000 */
.L_x_4793:
[----:B------:R-:W-:Y:S05]  /*1c020*/  BSYNC.RECONVERGENT B4 ;  /* 0x0000000000047941 */ /* 0x000fea0003800200 */
.L_x_4792:
        /* <DEDUP_REMOVED lines=22> */
.L_x_4791:
[CC--:B------:R-:W-:Y:S01]  /*1c190*/  VIMNMX R5, PT, PT, R0.reuse, R25.reuse, !PT ;  /* 0x0000001900057248 */ /* 0x0c0fe20007fe0100 */
[----:B----4-:R-:W-:Y:S01]  /*1c1a0*/  MUFU.RCP R15, R30 ;  /* 0x0000001e000f7308 */ /* 0x010fe20000001000 */
        /* <DEDUP_REMOVED lines=26> */
.L_x_4795:
[----:B------:R-:W-:Y:S05]  /*1c350*/  BSYNC.RECONVERGENT B4 ;  /* 0x0000000000047941 */ /* 0x000fea0003800200 */
.L_x_4794:
        /* <DEDUP_REMOVED lines=22> */
.L_x_4790:
        /* <DEDUP_REMOVED lines=21> */
[----:B----4-:R-:W-:Y:S01]  /*1c610*/  FFMA R15, R7, R0, R7 ;  /* 0x00000000070f7223 */ /* 0x010fe20000000007 */
        /* <DEDUP_REMOVED lines=10> */
.L_x_4797:
[----:B------:R-:W-:Y:S05]  /*1c6c0*/  BSYNC.RECONVERGENT B4 ;  /* 0x0000000000047941 */ /* 0x000fea0003800200 */
.L_x_4796:
        /* <DEDUP_REMOVED lines=21> */
.L_x_4785:
[----:B------:R-:W-:Y:S05]  /*1c820*/  BSYNC.RECONVERGENT B3 ;  /* 0x0000000000037941 */ /* 0x000fea0003800200 */
.L_x_4779:
[----:B------:R-:W-:Y:S01]  /*1c830*/  FADD.FTZ R5, R12, 0.69314718246459960938 ;  /* 0x3f3172180c057421 */ /* 0x000fe20000010000 */
[----:B------:R-:W-:-:S04]  /*1c840*/  LOP3.LUT R11, R22, 0x80000000, R11, 0xb8, !PT ;  /* 0x80000000160b7812 */ /* 0x000fc800078eb80b */
[----:B------:R-:W-:-:S07]  /*1c850*/  LOP3.LUT R10, R5, 0x80000000, R10, 0xb8, !PT ;  /* 0x80000000050a7812 */ /* 0x000fce00078eb80a */
.L_x_4751:
[----:B------:R-:W-:Y:S05]  /*1c860*/  BSYNC.RECONVERGENT B2 ;  /* 0x0000000000027941 */ /* 0x000fea0003800200 */
.L_x_4749:
[----:B------:R-:W-:Y:S05]  /*1c870*/  WARPSYNC.ALL ;  /* 0x0000000000007948 */ /* 0x000fea0003800000 */
[--C-:B------:R-:W-:Y:S01]  /*1c880*/  HADD2.F32 R25, -RZ, R13.reuse.H0_H0 ;  /* 0x2000000dff197230 */ /* 0x100fe20000004100 */
        /* <DEDUP_REMOVED lines=23> */
.L_x_4799:
        /* <DEDUP_REMOVED lines=21> */
[----:B----4-:R-:W-:-:S02]  /*1cb50*/  LOP3.LUT R15, R2, 0xfe000000, RZ, 0xc0, !PT ;  /* 0xfe000000020f7812 */ /* 0x010fc400078ec0ff */
        /* <DEDUP_REMOVED lines=48> */
.L_x_4807:
[----:B------:R-:W-:-:S04]  /*1ce60*/  FADD.FTZ R6, -R0, R15 ;  /* 0x0000000f00067221 */ /* 0x000fc80000010100 */
[----:B------:R-:W-:-:S07]  /*1ce70*/  FMUL.FTZ R6, R6, 0.5 ;  /* 0x3f00000006067820 */ /* 0x000fce0000410000 */
.L_x_4808:
[----:B------:R-:W-:Y:S05]  /*1ce80*/  BSYNC.RECONVERGENT B1 ;  /* 0x0000000000017941 */ /* 0x000fea0003800200 */
.L_x_4806:
        /* <DEDUP_REMOVED lines=11> */
.L_x_4810:
[----:B------:R-:W-:-:S04]  /*1cf40*/  FADD.FTZ R23, R2, -R23 ;  /* 0x8000001702177221 */ /* 0x000fc80000010000 */
[----:B------:R-:W-:-:S07]  /*1cf50*/  FMUL.FTZ R27, R23, 0.5 ;  /* 0x3f000000171b7820 */ /* 0x000fce0000410000 */
.L_x_4811:
[----:B------:R-:W-:Y:S05]  /*1cf60*/  BSYNC.RECONVERGENT B1 ;  /* 0x0000000000017941 */ /* 0x000fea0003800200 */
.L_x_4809:
        /* <DEDUP_REMOVED lines=35> */
.L_x_4805:
        /* <DEDUP_REMOVED lines=35> */
.L_x_4812:
[----:B------:R-:W-:-:S04]  /*1d3d0*/  FADD.FTZ R23, -R24, 1 ;  /* 0x3f80000018177421 */ /* 0x000fc80000010100 */
[----:B------:R-:W-:-:S06]  /*1d3e0*/  FMUL.FTZ R6, R0, R23 ;  /* 0x0000001700067220 */ /* 0x000fcc0000410000 */
[----:B------:R-:W0:Y:S08]  /*1d3f0*/  MUFU.SQRT R6, R6 ;  /* 0x0000000600067308 */ /* 0x000e300000002000 */
[----:B0-----:R-:W0:Y:S02]  /*1d400*/  MUFU.RCP R22, R6 ;  /* 0x0000000600167308 */ /* 0x001e240000001000 */
[----:B0-----:R-:W-:Y:S01]  /*1d410*/  FMUL.FTZ R22, |R25|, R22 ;  /* 0x0000001619167220 */ /* 0x001fe20000410200 */
[----:B------:R-:W-:Y:S06]  /*1d420*/  BRA `(.L_x_4803) ;  /* 0x0000000000047947 */ /* 0x000fec0003800000 */
.L_x_4804:
[----:B------:R0:W1:Y:S02]  /*1d430*/  MUFU.SQRT R22, R5 ;  /* 0x0000000500167308 */ /* 0x0000640000002000 */
.L_x_4803:
[----:B------:R-:W-:Y:S05]  /*1d440*/  BSYNC.RECONVERGENT B0 ;  /* 0x0000000000007941 */ /* 0x000fea0003800200 */
.L_x_4802:
        /* <DEDUP_REMOVED lines=35> */
.L_x_4816:
        /* <DEDUP_REMOVED lines=23> */
.L_x_4822:
[----:B------:R-:W-:-:S04]  /*1d7f0*/  FADD.FTZ R2, -R7, R2 ;  /* 0x0000000207027221 */ /* 0x000fc80000010100 */
[----:B0-----:R-:W-:-:S07]  /*1d800*/  FMUL.FTZ R5, R2, 0.5 ;  /* 0x3f00000002057820 */ /* 0x001fce0000410000 */
.L_x_4823:
[----:B------:R-:W-:Y:S05]  /*1d810*/  BSYNC.RECONVERGENT B4 ;  /* 0x0000000000047941 */ /* 0x000fea0003800200 */
.L_x_4821:
[----:B------:R-:W-:Y:S01]  /*1d820*/  FADD.FTZ R0, R5, R0 ;  /* 0x0000000005007221 */ /* 0x000fe20000010000 */
[----:B------:R-:W-:-:S04]  /*1d830*/  FADD.FTZ R17, R24, R17 ;  /* 0x0000001118117221 */ /* 0x000fc80000010000 */
[----:B------:R-:W-:-:S06]  /*1d840*/  FMUL.FTZ R17, R0, R17 ;  /* 0x0000001100117220 */ /* 0x000fcc0000410000 */
[----:B------:R-:W0:Y:S01]  /*1d850*/  MUFU.SQRT R17, R17 ;  /* 0x0000001100117308 */ /* 0x000e220000002000 */
[----:B------:R-:W-:Y:S05]  /*1d860*/  BRA `(.L_x_4824) ;  /* 0x0000000000487947 */ /* 0x000fea0003800000 */
.L_x_4820:
        /* <DEDUP_REMOVED lines=12> */
.L_x_4819:
[----:B------:R-:W-:Y:S01]  /*1d930*/  FADD.FTZ R0, R17, 1 ;  /* 0x3f80000011007421 */ /* 0x000fe20000010000 */
[----:B0-----:R-:W-:Y:S01]  /*1d940*/  MUFU.SQRT R5, R5 ;  /* 0x0000000500057308 */ /* 0x001fe20000002000 */
[----:B------:R-:W-:Y:S02]  /*1d950*/  MOV R24, 0x3f800000 ;  /* 0x3f80000000187802 */ /* 0x000fe40000000f00 */
[----:B------:R-:W-:-:S06]  /*1d960*/  FMUL.FTZ R0, R0, 0.5 ;  /* 0x3f00000000007820 */ /* 0x000fcc0000410000 */
[----:B------:R-:W0:Y:S02]  /*1d970*/  MUFU.SQRT R0, R0 ;  /* 0x0000000000007308 */ /* 0x000e240000002000 */
[----:B0-----:R-:W-:-:S07]  /*1d980*/  FMUL.FTZ R17, R5, R0 ;  /* 0x0000000005117220 */ /* 0x001fce0000410000 */
.L_x_4824:
[----:B------:R-:W-:Y:S05]  /*1d990*/  BSYNC.RECONVERGENT B1 ;  /* 0x0000000000017941 */ /* 0x000fea0003800200 */
.L_x_4818:
[----:B------:R-:W-:Y:S05]  /*1d9a0*/  BRA `(.L_x_4825) ;  /* 0x0000000000087947 */ /* 0x000fea0003800000 */
.L_x_4815:
[----:B------:R-:W-:Y:S01]  /*1d9b0*/  FMUL.FTZ R17, R17, 16777216 ;  /* 0x4b80000011117820 */ /* 0x000fe20000410000 */
[----:B------:R-:W-:-:S07]  /*1d9c0*/  FMUL.FTZ R24, R24, 16777216 ;  /* 0x4b80000018187820 */ /* 0x000fce0000410000 */
.L_x_4825:
[----:B------:R-:W-:Y:S05]  /*1d9d0*/  BSYNC.RELIABLE B0 ;  /* 0x0000000000007941 */ /* 0x000fea0003800100 */
.L_x_4814:
        /* <DEDUP_REMOVED lines=16> */
.L_x_4827:
[----:B------:R-:W-:Y:S05]  /*1dae0*/  BSYNC.RECONVERGENT B4 ;  /* 0x0000000000047941 */ /* 0x000fea0003800200 */
.L_x_4826:
        /* <DEDUP_REMOVED lines=28> */
.L_x_4817:
[----:B------:R-:W-:Y:S05]  /*1dcb0*/  BSYNC.RECONVERGENT B3 ;  /* 0x0000000000037941 */ /* 0x000fea0003800200 */
.L_x_4813:
[----:B-1----:R-:W-:Y:S02]  /*1dcc0*/  LOP3.LUT R13, R22, 0x80000000, R13, 0xb8, !PT ;  /* 0x80000000160d7812 */ /* 0x002fe400078eb80d */
[----:B------:R-:W-:Y:S01]  /*1dcd0*/  LOP3.LUT R12, R7, 0x80000000, R12, 0xb8, !PT ;  /* 0x80000000070c7812 */ /* 0x000fe200078eb80c */
[----:B------:R-:W-:Y:S06]  /*1dce0*/  BRA `(.L_x_4800) ;  /* 0x0000001000f87947 */ /* 0x000fec0003800000 */
.L_x_4801:
        /* <DEDUP_REMOVED lines=32> */
.L_x_4833:
[----:B------:R-:W-:Y:S05]  /*1def0*/  BSYNC.RECONVERGENT B4 ;  /* 0x0000000000047941 */ /* 0x000fea0003800200 */
.L_x_4832:
        /* <DEDUP_REMOVED lines=22> */
.L_x_4831:
        /* <DEDUP_REMOVED lines=28> */
.L_x_4836:
[----:B------:R-:W-:Y:S05]  /*1e220*/  BSYNC.RECONVERGENT B4 ;  /* 0x0000000000047941 */ /* 0x000fea0003800200 */
.L_x_4835:
        /* <DEDUP_REMOVED lines=22> */
.L_x_4830:
        /* <DEDUP_REMOVED lines=32> */
.L_x_4838:
[----:B------:R-:W-:Y:S05]  /*1e590*/  BSYNC.RECONVERGENT B4 ;  /* 0x0000000000047941 */ /* 0x000fea0003800200 */
.L_x_4837:
        /* <DEDUP_REMOVED lines=22> */
.L_x_4829:
        /* <DEDUP_REMOVED lines=25> */
.L_x_4842:
[----:B------:R-:W-:Y:S05]  /*1e890*/  BSYNC.RECONVERGENT B4 ;  /* 0x0000000000047941 */ /* 0x000fea0003800200 */
.L_x_4841:
        /* <DEDUP_REMOVED lines=22> */
.L_x_4840:
[CC--:B------:R-:W-:Y:S01]  /*1ea00*/  VIMNMX R2, PT, PT, R5.reuse, R24.reuse, !PT ;  /* 0x0000001805027248 */ /* 0x0c0fe20007fe0100 */
[----:B----4-:R-:W-:Y:S01]  /*1ea10*/  MUFU.RCP R15, R30 ;  /* 0x0000001e000f7308 */ /* 0x010fe20000001000 */
        /* <DEDUP_REMOVED lines=26> */
.L_x_4844:
[----:B------:R-:W-:Y:S05]  /*1ebc0*/  BSYNC.RECONVERGENT B4 ;  /* 0x0000000000047941 */ /* 0x000fea0003800200 */
.L_x_4843:
        /* <DEDUP_REMOVED lines=22> */
.L_x_4839:
[----:B------:R-:W-:Y:S01]  /*1ed30*/  FMUL.FTZ R0, R13, 0.36787945032119750977 ;  /* 0x3ebc5ab20d007820 */ /* 0x000fe20000410000 */
[----:B------:R-:W-:Y:S01]  /*1ed40*/  FMUL.FTZ R2, R12, 0.36787945032119750977 ;  /* 0x3ebc5ab20c027820 */ /* 0x000fe20000410000 */
[----:B------:R-:W-:Y:S01]  /*1ed50*/  MOV R17, 0x3f800000 ;  /* 0x3f80000000117802 */ /* 0x000fe20000000f00 */
        /* <DEDUP_REMOVED lines=28> */
[----:B----4-:R-:W-:Y:S05]  /*1ef20*/  CALL.REL.NOINC `($__internal_11_$__cuda_sm3x_div_rn_ftz_f32_slowpath) ;  /* 0x000000a400207944 */ /* 0x010fea0003c00000 */
.L_x_4846:
[----:B------:R-:W-:Y:S05]  /*1ef30*/  BSYNC.RECONVERGENT B4 ;  /* 0x0000000000047941 */ /* 0x000fea0003800200 */
.L_x_4845:
        /* <DEDUP_REMOVED lines=21> */
.L_x_4834:
[----:B------:R-:W-:Y:S05]  /*1f090*/  BSYNC.RECONVERGENT B3 ;  /* 0x0000000000037941 */ /* 0x000fea0003800200 */
.L_x_4828:
[----:B------:R-:W-:Y:S01]  /*1f0a0*/  FADD.FTZ R0, R17, 0.69314718246459960938 ;  /* 0x3f31721811007421 */ /* 0x000fe20000010000 */
[----:B------:R-:W-:-:S04]  /*1f0b0*/  LOP3.LUT R12, R25, 0x80000000, R12, 0xb8, !PT ;  /* 0x80000000190c7812 */ /* 0x000fc800078eb80c */
[----:B------:R-:W-:-:S07]  /*1f0c0*/  LOP3.LUT R13, R0, 0x80000000, R13, 0xb8, !PT ;  /* 0x80000000000d7812 */ /* 0x000fce00078eb80d */
.L_x_4800:
[----:B------:R-:W-:Y:S05]  /*1f0d0*/  BSYNC.RECONVERGENT B2 ;  /* 0x0000000000027941 */ /* 0x000fea0003800200 */
.L_x_4798:
[----:B------:R-:W-:Y:S05]  /*1f0e0*/  WARPSYNC.ALL ;  /* 0x0000000000007948 */ /* 0x000fea0003800000 */
[--C-:B------:R-:W-:Y:S01]  /*1f0f0*/  HADD2.F32 R26, -RZ, R20.reuse.H0_H0 ;  /* 0x20000014ff1a7230 */ /* 0x100fe20000004100 */
        /* <DEDUP_REMOVED lines=23> */
.L_x_4848:
        /* <DEDUP_REMOVED lines=27> */
[----:B------:R-:W-:Y:S01]  /*1f420*/  FMUL.FTZ R28, R22, R27 ;  /* 0x0000001b161c7220 */ /* 0x000fe20000410000 */
        /* <DEDUP_REMOVED lines=42> */
.L_x_4856:
[----:B------:R-:W-:-:S04]  /*1f6d0*/  FADD.FTZ R14, -R2, R7 ;  /* 0x00000007020e7221 */ /* 0x000fc80000010100 */
[----:B------:R-:W-:-:S07]  /*1f6e0*/  FMUL.FTZ R14, R14, 0.5 ;  /* 0x3f0000000e0e7820 */ /* 0x000fce0000410000 */
.L_x_4857:
[----:B------:R-:W-:Y:S05]  /*1f6f0*/  BSYNC.RECONVERGENT B1 ;  /* 0x0000000000017941 */ /* 0x000fea0003800200 */
.L_x_4855:
        /* <DEDUP_REMOVED lines=11> */
.L_x_4859:
[----:B------:R-:W-:-:S04]  /*1f7b0*/  FADD.FTZ R15, R6, -R15 ;  /* 0x8000000f060f7221 */ /* 0x000fc80000010000 */
[----:B------:R-:W-:-:S07]  /*1f7c0*/  FMUL.FTZ R23, R15, 0.5 ;  /* 0x3f0000000f177820 */ /* 0x000fce0000410000 */
.L_x_4860:
[----:B------:R-:W-:Y:S05]  /*1f7d0*/  BSYNC.RECONVERGENT B1 ;  /* 0x0000000000017941 */ /* 0x000fea0003800200 */
.L_x_4858:
        /* <DEDUP_REMOVED lines=35> */
.L_x_4854:
        /* <DEDUP_REMOVED lines=35> */
.L_x_4861:
[----:B------:R-:W-:-:S04]  /*1fc40*/  FADD.FTZ R15, -R25, 1 ;  /* 0x3f800000190f7421 */ /* 0x000fc80000010100 */
[----:B------:R-:W-:-:S06]  /*1fc50*/  FMUL.FTZ R14, R2, R15 ;  /* 0x0000000f020e7220 */ /* 0x000fcc0000410000 */
[----:B------:R-:W0:Y:S08]  /*1fc60*/  MUFU.SQRT R14, R14 ;  /* 0x0000000e000e7308 */ /* 0x000e300000002000 */
[----:B0-----:R-:W0:Y:S02]  /*1fc70*/  MUFU.RCP R15, R14 ;  /* 0x0000000e000f7308 */ /* 0x001e240000001000 */
[----:B0-----:R-:W-:Y:S01]  /*1fc80*/  FMUL.FTZ R24, |R26|, R15 ;  /* 0x0000000f1a187220 */ /* 0x001fe20000410200 */
[----:B------:R-:W-:Y:S06]  /*1fc90*/  BRA `(.L_x_4852) ;  /* 0x0000000000047947 */ /* 0x000fec0003800000 */
.L_x_4853:
[----:B------:R0:W1:Y:S02]  /*1fca0*/  MUFU.SQRT R24, R0 ;  /* 0x0000000000187308 */ /* 0x0000640000002000 */
.L_x_4852:
[----:B------:R-:W-:Y:S05]  /*1fcb0*/  BSYNC.RECONVERGENT B0 ;  /* 0x0000000000007941 */ /* 0x000fea0003800200 */
.L_x_4851:
        /* <DEDUP_REMOVED lines=35> */
.L_x_4865:
        /* <DEDUP_REMOVED lines=23> */
.L_x_4871:
[----:B------:R-:W-:-:S04]  /*20060*/  FADD.FTZ R5, -R5, R6 ;  /* 0x0000000605057221 */ /* 0x000fc80000010100 */
[----:B------:R-:W-:-:S07]  /*20070*/  FMUL.FTZ R7, R5, 0.5 ;  /* 0x3f00000005077820 */ /* 0x000fce0000410000 */
.L_x_4872:
[----:B------:R-:W-:Y:S05]  /*20080*/  BSYNC.RECONVERGENT B4 ;  /* 0x0000000000047941 */ /* 0x000fea0003800200 */
.L_x_4870:
[----:B------:R-:W-:Y:S01]  /*20090*/  FADD.FTZ R0, R7, R0 ;  /* 0x0000000007007221 */ /* 0x000fe20000010000 */
[----:B------:R-:W-:-:S04]  /*200a0*/  FADD.FTZ R5, R25, R22 ;  /* 0x0000001619057221 */ /* 0x000fc80000010000 */
[----:B------:R-:W-:-:S04]  /*200b0*/  FMUL.FTZ R0, R0, R5 ;  /* 0x0000000500007220 */ /* 0x000fc80000410000 */
[----:B------:R2:W3:Y:S01]  /*200c0*/  MUFU.SQRT R22, R0 ;  /* 0x0000000000167308 */ /* 0x0004e20000002000 */
[----:B------:R-:W-:Y:S05]  /*200d0*/  BRA `(.L_x_4873) ;  /* 0x0000000000487947 */ /* 0x000fea0003800000 */
.L_x_4869:
        /* <DEDUP_REMOVED lines=12> */
.L_x_4868:
[----:B------:R-:W-:Y:S01]  /*201a0*/  FADD.FTZ R2, R22, 1 ;  /* 0x3f80000016027421 */ /* 0x000fe20000010000 */
[----:B------:R-:W-:Y:S01]  /*201b0*/  MUFU.SQRT R5, R0 ;  /* 0x0000000000057308 */ /* 0x000fe20000002000 */
[----:B------:R-:W-:Y:S02]  /*201c0*/  MOV R25, 0x3f800000 ;  /* 0x3f80000000197802 */ /* 0x000fe40000000f00 */
[----:B------:R-:W-:-:S06]  /*201d0*/  FMUL.FTZ R2, R2, 0.5 ;  /* 0x3f00000002027820 */ /* 0x000fcc0000410000 */
[----:B------:R-:W2:Y:S02]  /*201e0*/  MUFU.SQRT R2, R2 ;  /* 0x0000000200027308 */ /* 0x000ea40000002000 */
[----:B--2---:R-:W-:-:S07]  /*201f0*/  FMUL.FTZ R22, R5, R2 ;  /* 0x0000000205167220 */ /* 0x004fce0000410000 */
.L_x_4873:
[----:B------:R-:W-:Y:S05]  /*20200*/  BSYNC.RECONVERGENT B1 ;  /* 0x0000000000017941 */ /* 0x000fea0003800200 */
.L_x_4867:
[----:B------:R-:W-:Y:S05]  /*20210*/  BRA `(.L_x_4874) ;  /* 0x0000000000087947 */ /* 0x000fea0003800000 */
.L_x_4864:
[----:B------:R-:W-:Y:S01]  /*20220*/  FMUL.FTZ R22, R22, 16777216 ;  /* 0x4b80000016167820 */ /* 0x000fe20000410000 */
[----:B------:R-:W-:-:S07]  /*20230*/  FMUL.FTZ R25, R25, 16777216 ;  /* 0x4b80000019197820 */ /* 0x000fce0000410000 */
.L_x_4874:
[----:B------:R-:W-:Y:S05]  /*20240*/  BSYNC.RELIABLE B0 ;  /* 0x0000000000007941 */ /* 0x000fea0003800100 */
.L_x_4863:
        /* <DEDUP_REMOVED lines=16> */
.L_x_4876:
[----:B------:R-:W-:Y:S05]  /*20350*/  BSYNC.RECONVERGENT B4 ;  /* 0x0000000000047941 */ /* 0x000fea0003800200 */
.L_x_4875:
        /* <DEDUP_REMOVED lines=20> */
[----:B------:R-:W-:-:S03]  /*204a0*/  FADD.FTZ R5, |R22|, |R25| ;  /* 0x4000001916057221 */ /* 0x000fc60000010200 */
[----:B------:R-:W-:Y:S01]  /*204b0*/  @!P0 FFMA.FTZ R2, R7, 1.6832555532455444336, R0 ;  /* 0x3fd774eb07028823 */ /* 0x000fe20000010000 */
[----:B------:R-:W-:-:S04]  /*204c0*/  MOV R0, 0x4016cbe4 ;  /* 0x4016cbe400007802 */ /* 0x000fc80000000f00 */
[----:B------:R-:W-:Y:S02]  /*204d0*/  @!P3 FSEL R2, R0, 0.78539818525314331055, !P0 ;  /* 0x3f490fdb0002b808 */ /* 0x000fe40004000000 */
[----:B------:R-:W-:Y:S02]  /*204e0*/  @!P1 FSEL R2, RZ, 3.1415927410125732422, P0 ;  /* 0x40490fdbff029808 */ /* 0x000fe40000000000 */
[----:B------:R-:W-:Y:S02]  /*204f0*/  FSETP.NAN.FTZ.AND P0, PT, |R5|, |R5|, PT ;  /* 0x400000050500720b */ /* 0x000fe40003f18200 */
[----:B------:R-:W-:-:S04]  /*20500*/  LOP3.LUT R2, R2, 0x80000000, R25, 0xb8, !PT ;  /* 0x8000000002027812 */ /* 0x000fc800078eb819 */
[----:B------:R-:W-:-:S07]  /*20510*/  FSEL R5, R5, R2, P0 ;  /* 0x0000000205057208 */ /* 0x000fce0000000000 */
.L_x_4866:
[----:B------:R-:W-:Y:S05]  /*20520*/  BSYNC.RECONVERGENT B3 ;  /* 0x0000000000037941 */ /* 0x000fea0003800200 */
.L_x_4862:
[----:B-1----:R-:W-:Y:S02]  /*20530*/  LOP3.LUT R17, R24, 0x80000000, R17, 0xb8, !PT ;  /* 0x8000000018117812 */ /* 0x002fe400078eb811 */
[----:B------:R-:W-:Y:S01]  /*20540*/  LOP3.LUT R20, R5, 0x80000000, R20, 0xb8, !PT ;  /* 0x8000000005147812 */ /* 0x000fe200078eb814 */
[----:B------:R-:W-:Y:S06]  /*20550*/  BRA `(.L_x_4849) ;  /* 0x0000001000f87947 */ /* 0x000fec0003800000 */
.L_x_4850:
        /* <DEDUP_REMOVED lines=32> */
.L_x_4882:
[----:B------:R-:W-:Y:S05]  /*20760*/  BSYNC.RECONVERGENT B4 ;  /* 0x0000000000047941 */ /* 0x000fea0003800200 */
.L_x_4881:
        /* <DEDUP_REMOVED lines=22> */
.L_x_4880:
        /* <DEDUP_REMOVED lines=28> */
.L_x_4885:
[----:B------:R-:W-:Y:S05]  /*20a90*/  BSYNC.RECONVERGENT B4 ;  /* 0x0000000000047941 */ /* 0x000fea0003800200 */
.L_x_4884:
        /* <DEDUP_REMOVED lines=22> */
.L_x_4879:
        /* <DEDUP_REMOVED lines=32> */
.L_x_4887:
[----:B------:R-:W-:Y:S05]  /*20e00*/  BSYNC.RECONVERGENT B4 ;  /* 0x0000000000047941 */ /* 0x000fea0003800200 */
.L_x_4886:
        /* <DEDUP_REMOVED lines=22> */
.L_x_4878:
        /* <DEDUP_REMOVED lines=25> */
.L_x_4891:
[----:B------:R-:W-:Y:S05]  /*21100*/  BSYNC.RECONVERGENT B4 ;  /* 0x0000000000047941 */ /* 0x000fea0003800200 */
.L_x_4890:
        /* <DEDUP_REMOVED lines=22> */
.L_x_4889:
        /* <DEDUP_REMOVED lines=28> */
.L_x_4893:
[----:B------:R-:W-:Y:S05]  /*21430*/  BSYNC.RECONVERGENT B4 ;  /* 0x0000000000047941 */ /* 0x000fea0003800200 */
.L_x_4892:
        /* <DEDUP_REMOVED lines=22> */
.L_x_4888:
        /* <DEDUP_REMOVED lines=32> */
.L_x_4895:
[----:B------:R-:W-:Y:S05]  /*217a0*/  BSYNC.RECONVERGENT B4 ;  /* 0x0000000000047941 */ /* 0x000fea0003800200 */
.L_x_4894:
        /* <DEDUP_REMOVED lines=21> */
.L_x_4883:
[----:B------:R-:W-:Y:S05]  /*21900*/  BSYNC.RECONVERGENT B3 ;  /* 0x0000000000037941 */ /* 0x000fea0003800200 */
.L_x_4877:
[----:B------:R-:W-:Y:S01]  /*21910*/  FADD.FTZ R22, R22, 0.69314718246459960938 ;  /* 0x3f31721816167421 */ /* 0x000fe20000010000 */
[----:B------:R-:W-:-:S04]  /*21920*/  LOP3.LUT R20, R25, 0x80000000, R20, 0xb8, !PT ;  /* 0x8000000019147812 */ /* 0x000fc800078eb814 */
[----:B------:R-:W-:-:S07]  /*21930*/  LOP3.LUT R17, R22, 0x80000000, R17, 0xb8, !PT ;  /* 0x8000000016117812 */ /* 0x000fce00078eb811 */
.L_x_4849:
[----:B------:R-:W-:Y:S05]  /*21940*/  BSYNC.RECONVERGENT B2 ;  /* 0x0000000000027941 */ /* 0x000fea0003800200 */
.L_x_4847:
        /* <DEDUP_REMOVED lines=24> */
.L_x_4897:
        /* <DEDUP_REMOVED lines=18> */
[----:B----4-:R-:W-:Y:S02]  /*21bf0*/  VIMNMX R15, PT, PT, R23, R16, PT ;  /* 0x00000010170f7248 */ /* 0x010fe40003fe0100 */
        /* <DEDUP_REMOVED lines=51> */
.L_x_4905:
[----:B------:R-:W-:-:S04]  /*21f30*/  FADD.FTZ R14, -R2, R7 ;  /* 0x00000007020e7221 */ /* 0x000fc80000010100 */
[----:B------:R-:W-:-:S07]  /*21f40*/  FMUL.FTZ R14, R14, 0.5 ;  /* 0x3f0000000e0e7820 */ /* 0x000fce0000410000 */
.L_x_4906:
[----:B------:R-:W-:Y:S05]  /*21f50*/  BSYNC.RECONVERGENT B1 ;  /* 0x0000000000017941 */ /* 0x000fea0003800200 */
.L_x_4904:
        /* <DEDUP_REMOVED lines=11> */
.L_x_4908:
[----:B------:R-:W-:-:S04]  /*22010*/  FADD.FTZ R15, R6, -R15 ;  /* 0x8000000f060f7221 */ /* 0x000fc80000010000 */
[----:B------:R-:W-:-:S07]  /*22020*/  FMUL.FTZ R23, R15, 0.5 ;  /* 0x3f0000000f177820 */ /* 0x000fce0000410000 */
.L_x_4909:
[----:B------:R-:W-:Y:S05]  /*22030*/  BSYNC.RECONVERGENT B1 ;  /* 0x0000000000017941 */ /* 0x000fea0003800200 */
.L_x_4907:
        /* <DEDUP_REMOVED lines=35> */
.L_x_4903:
        /* <DEDUP_REMOVED lines=35> */
.L_x_4910:
[----:B------:R-:W-:-:S04]  /*224a0*/  FADD.FTZ R15, -R27, 1 ;  /* 0x3f8000001b0f7421 */ /* 0x000fc80000010100 */
[----:B------:R-:W-:-:S06]  /*224b0*/  FMUL.FTZ R14, R2, R15 ;  /* 0x0000000f020e7220 */ /* 0x000fcc0000410000 */
[----:B------:R-:W0:Y:S08]  /*224c0*/  MUFU.SQRT R14, R14 ;  /* 0x0000000e000e7308 */ /* 0x000e300000002000 */
[----:B0-----:R-:W0:Y:S02]  /*224d0*/  MUFU.RCP R25, R14 ;  /* 0x0000000e00197308 */ /* 0x001e240000001000 */
[----:B0-----:R-:W-:Y:S01]  /*224e0*/  FMUL.FTZ R25, |R22|, R25 ;  /* 0x0000001916197220 */ /* 0x001fe20000410200 */
[----:B------:R-:W-:Y:S06]  /*224f0*/  BRA `(.L_x_4901) ;  /* 0x0000000000047947 */ /* 0x000fec0003800000 */
.L_x_4902:
[----:B------:R0:W1:Y:S02]  /*22500*/  MUFU.SQRT R25, R0 ;  /* 0x0000000000197308 */ /* 0x0000640000002000 */
.L_x_4901:
[----:B------:R-:W-:Y:S05]  /*22510*/  BSYNC.RECONVERGENT B0 ;  /* 0x0000000000007941 */ /* 0x000fea0003800200 */
.L_x_4900:
        /* <DEDUP_REMOVED lines=35> */
.L_x_4914:
        /* <DEDUP_REMOVED lines=23> */
.L_x_4920:
[----:B------:R-:W-:-:S04]  /*228c0*/  FADD.FTZ R5, -R5, R6 ;  /* 0x0000000605057221 */ /* 0x000fc80000010100 */
[----:B------:R-:W-:-:S07]  /*228d0*/  FMUL.FTZ R7, R5, 0.5 ;  /* 0x3f00000005077820 */ /* 0x000fce0000410000 */
.L_x_4921:
[----:B------:R-:W-:Y:S05]  /*228e0*/  BSYNC.RECONVERGENT B4 ;  /* 0x0000000000047941 */ /* 0x000fea0003800200 */
.L_x_4919:
[----:B------:R-:W-:Y:S01]  /*228f0*/  FADD.FTZ R0, R7, R0 ;  /* 0x0000000007007221 */ /* 0x000fe20000010000 */
[----:B------:R-:W-:-:S04]  /*22900*/  FADD.FTZ R5, R27, R24 ;  /* 0x000000181b057221 */ /* 0x000fc80000010000 */
[----:B------:R-:W-:-:S04]  /*22910*/  FMUL.FTZ R0, R0, R5 ;  /* 0x0000000500007220 */ /* 0x000fc80000410000 */
[----:B------:R2:W3:Y:S01]  /*22920*/  MUFU.SQRT R24, R0 ;  /* 0x0000000000187308 */ /* 0x0004e20000002000 */
[----:B------:R-:W-:Y:S05]  /*22930*/  BRA `(.L_x_4922) ;  /* 0x0000000000487947 */ /* 0x000fea0003800000 */
.L_x_4918:
        /* <DEDUP_REMOVED lines=12> */
.L_x_4917:
[----:B------:R-:W-:Y:S01]  /*22a00*/  FADD.FTZ R2, R24, 1 ;  /* 0x3f80000018027421 */ /* 0x000fe20000010000 */
[----:B------:R-:W-:Y:S01]  /*22a10*/  MUFU.SQRT R5, R0 ;  /* 0x0000000000057308 */ /* 0x000fe20000002000 */
[----:B------:R-:W-:Y:S02]  /*22a20*/  MOV R27, 0x3f800000 ;  /* 0x3f800000001b7802 */ /* 0x000fe40000000f00 */
[----:B------:R-:W-:-:S06]  /*22a30*/  FMUL.FTZ R2, R2, 0.5 ;  /* 0x3f00000002027820 */ /* 0x000fcc0000410000 */
[----:B------:R-:W2:Y:S02]  /*22a40*/  MUFU.SQRT R2, R2 ;  /* 0x0000000200027308 */ /* 0x000ea40000002000 */
[----:B--2---:R-:W-:-:S07]  /*22a50*/  FMUL.FTZ R24, R5, R2 ;  /* 0x0000000205187220 */ /* 0x004fce0000410000 */
.L_x_4922:
[----:B------:R-:W-:Y:S05]  /*22a60*/  BSYNC.RECONVERGENT B1 ;  /* 0x0000000000017941 */ /* 0x000fea0003800200 */
.L_x_4916:
[----:B------:R-:W-:Y:S05]  /*22a70*/  BRA `(.L_x_4923) ;  /* 0x0000000000087947 */ /* 0x000fea0003800000 */
.L_x_4913:
[----:B------:R-:W-:Y:S01]  /*22a80*/  FMUL.FTZ R24, R24, 16777216 ;  /* 0x4b80000018187820 */ /* 0x000fe20000410000 */
[----:B------:R-:W-:-:S07]  /*22a90*/  FMUL.FTZ R27, R27, 16777216 ;  /* 0x4b8000001b1b7820 */ /* 0x000fce0000410000 */
.L_x_4923:
[----:B------:R-:W-:Y:S05]  /*22aa0*/  BSYNC.RELIABLE B0 ;  /* 0x0000000000007941 */ /* 0x000fea0003800100 */
.L_x_4912:
        /* <DEDUP_REMOVED lines=16> */
.L_x_4925:
[----:B------:R-:W-:Y:S05]  /*22bb0*/  BSYNC.RECONVERGENT B4 ;  /* 0x0000000000047941 */ /* 0x000fea0003800200 */
.L_x_4924:
        /* <DEDUP_REMOVED lines=28> */
.L_x_4915:
[----:B------:R-:W-:Y:S05]  /*22d80*/  BSYNC.RECONVERGENT B3 ;  /* 0x0000000000037941 */ /* 0x000fea0003800200 */
.L_x_4911:
[----:B-1----:R-:W-:Y:S02]  /*22d90*/  LOP3.LUT R22, R25, 0x80000000, R22, 0xb8, !PT ;  /* 0x8000000019167812 */ /* 0x002fe400078eb816 */
[----:B------:R-:W-:Y:S01]  /*22da0*/  LOP3.LUT R21, R14, 0x80000000, R21, 0xb8, !PT ;  /* 0x800000000e157812 */ /* 0x000fe200078eb815 */
[----:B------:R-:W-:Y:S06]  /*22db0*/  BRA `(.L_x_4898) ;  /* 0x0000001000f87947 */ /* 0x000fec0003800000 */
.L_x_4899:
        /* <DEDUP_REMOVED lines=32> */
.L_x_4931:
[----:B------:R-:W-:Y:S05]  /*22fc0*/  BSYNC.RECONVERGENT B4 ;  /* 0x0000000000047941 */ /* 0x000fea0003800200 */
.L_x_4930:
        /* <DEDUP_REMOVED lines=22> */
.L_x_4929:
        /* <DEDUP_REMOVED lines=28> */
.L_x_4934:
[----:B------:R-:W-:Y:S05]  /*232f0*/  BSYNC.RECONVERGENT B4 ;  /* 0x0000000000047941 */ /* 0x000fea0003800200 */
.L_x_4933:
        /* <DEDUP_REMOVED lines=22> */
.L_x_4928:
        /* <DEDUP_REMOVED lines=32> */
.L_x_4936:
[----:B------:R-:W-:Y:S05]  /*23660*/  BSYNC.RECONVERGENT B4 ;  /* 0x0000000000047941 */ /* 0x000fea0003800200 */
.L_x_4935:
        /* <DEDUP_REMOVED lines=22> */
.L_x_4927:
        /* <DEDUP_REMOVED lines=25> */
.L_x_4940:
[----:B------:R-:W-:Y:S05]  /*23960*/  BSYNC.RECONVERGENT B4 ;  /* 0x0000000000047941 */ /* 0x000fea0003800200 */
.L_x_4939:
        /* <DEDUP_REMOVED lines=22> */
.L_x_4938:
        /* <DEDUP_REMOVED lines=28> */
.L_x_4942:
[----:B------:R-:W-:Y:S05]  /*23c90*/  BSYNC.RECONVERGENT B4 ;  /* 0x0000000000047941 */ /* 0x000fea0003800200 */
.L_x_4941:
        /* <DEDUP_REMOVED lines=22> */
.L_x_4937:
        /* <DEDUP_REMOVED lines=32> */
.L_x_4944:
[----:B------:R-:W-:Y:S05]  /*24000*/  BSYNC.RECONVERGENT B4 ;  /* 0x0000000000047941 */ /* 0x000fea0003800200 */
.L_x_4943:
        /* <DEDUP_REMOVED lines=21> */
.L_x_4932:
[----:B------:R-:W-:Y:S05]  /*24160*/  BSYNC.RECONVERGENT B3 ;  /* 0x0000000000037941 */ /* 0x000fea0003800200 */
.L_x_4926:
[----:B------:R-:W-:Y:S01]  /*24170*/  FADD.FTZ R5, R24, 0.69314718246459960938 ;  /* 0x3f31721818057421 */ /* 0x000fe20000010000 */
[----:B------:R-:W-:-:S04]  /*24180*/  LOP3.LUT R21, R26, 0x80000000, R21, 0xb8, !PT ;  /* 0x800000001a157812 */ /* 0x000fc800078eb815 */
[----:B------:R-:W-:-:S07]  /*24190*/  LOP3.LUT R22, R5, 0x80000000, R22, 0xb8, !PT ;  /* 0x8000000005167812 */ /* 0x000fce00078eb816 */
.L_x_4898:
[----:B------:R-:W-:Y:S05]  /*241a0*/  BSYNC.RECONVERGENT B2 ;  /* 0x0000000000027941 */ /* 0x000fea0003800200 */
.L_x_4896:
        /* <DEDUP_REMOVED lines=25> */
.L_x_4946:
        /* <DEDUP_REMOVED lines=19> */
[----:B----4-:R-:W-:Y:S02]  /*24470*/  VIMNMX R15, PT, PT, R23, R16, PT ;  /* 0x00000010170f7248 */ /* 0x010fe40003fe0100 */
[----:B------:R-:W-:Y:S02]  /*24480*/  LOP3.LUT R16, R6, 0xfe000000, RZ, 0xc0, !PT ;  /* 0xfe00000006107812 */ /* 0x000fe400078ec0ff */
[----:B------:R-:W-:-:S02]  /*24490*/  LOP3.LUT R24, R14, 0x7e800000, RZ, 0x3c, !PT ;  /* 0x7e8000000e187812 */ /* 0x000fc400078e3cff */
[----:B------:R-:W-:Y:S02]  /*244a0*/  VIMNMX R23, PT, PT, R23, R28, PT ;  /* 0x0000001c17177248 */ /* 0x000fe40003fe0100 */
[----:B------:R-:W-:Y:S01]  /*244b0*/  LOP3.LUT R28, R16, 0x7e800000, RZ, 0x3c, !PT ;  /* 0x7e800000101c7812 */ /* 0x000fe200078e3cff */
[-C--:B------:R-:W-:Y:S01]  /*244c0*/  FMUL.FTZ R27, R15, R24.reuse ;  /* 0x000000180f1b7220 */ /* 0x080fe20000410000 */
[----:B------:R-:W-:Y:S01]  /*244d0*/  FMUL.FTZ R24, R7, R24 ;  /* 0x0000001807187220 */ /* 0x000fe20000410000 */
[----:B------:R-:W-:Y:S02]  /*244e0*/  FSETP.NEU.FTZ.AND P0, PT, R15, RZ, PT ;  /* 0x000000ff0f00720b */ /* 0x000fe40003f1d000 */
[-C--:B------:R-:W-:Y:S01]  /*244f0*/  FMUL.FTZ R29, R23, R28.reuse ;  /* 0x0000001c171d7220 */ /* 0x080fe20000410000 */
        /* <DEDUP_REMOVED lines=42> */
.L_x_4954:
[----:B------:R-:W-:-:S04]  /*247a0*/  FADD.FTZ R6, -R5, R14 ;  /* 0x0000000e05067221 */ /* 0x000fc80000010100 */
[----:B------:R-:W-:-:S07]  /*247b0*/  FMUL.FTZ R6, R6, 0.5 ;  /* 0x3f00000006067820 */ /* 0x000fce0000410000 */
.L_x_4955:
[----:B------:R-:W-:Y:S05]  /*247c0*/  BSYNC.RECONVERGENT B1 ;  /* 0x0000000000017941 */ /* 0x000fea0003800200 */
.L_x_4953:
        /* <DEDUP_REMOVED lines=11> */
.L_x_4957:
[----:B------:R-:W-:-:S04]  /*24880*/  FADD.FTZ R15, R7, -R16 ;  /* 0x80000010070f7221 */ /* 0x000fc80000010000 */
[----:B------:R-:W-:-:S07]  /*24890*/  FMUL.FTZ R15, R15, 0.5 ;  /* 0x3f0000000f0f7820 */ /* 0x000fce0000410000 */
.L_x_4958:
[----:B------:R-:W-:Y:S05]  /*248a0*/  BSYNC.RECONVERGENT B1 ;  /* 0x0000000000017941 */ /* 0x000fea0003800200 */
.L_x_4956:
        /* <DEDUP_REMOVED lines=35> */
.L_x_4952:
[----:B------:R-:W-:-:S13]  /*24ae0*/  FSETP.GEU.FTZ.AND P0, PT, R31, 1, PT ;  /* 0x3f8000001f00780b */ /* 0x000fda0003f1e000 */
[----:B------:R-:W-:Y:S05]  /*24af0*/  @!P0 BRA `(.L_x_4959) ;  /* 0x0000000000848947 */ /* 0x000fea0003800000 */
[----:B------:R-:W-:Y:S01]  /*24b00*/  FMUL.FTZ R23, R2, R5 ;  /* 0x0000000502177220 */ /* 0x000fe20000410000 */
[----:B------:R-:W-:Y:S01]  /*24b10*/  HFMA2 R28, -RZ, RZ, 1.875, 0 ;  /* 0x3f800000ff1c7431 */ /* 0x000fe200000001ff */
[----:B------:R-:W-:-:S04]  /*24b20*/  MOV R29, 0x3d39bf78 ;  /* 0x3d39bf78001d7802 */ /* 0x000fc80000000f00 */
        /* <DEDUP_REMOVED lines=30> */
.L_x_4959:
[----:B------:R-:W-:-:S04]  /*24d10*/  FADD.FTZ R6, -R31, 1 ;  /* 0x3f8000001f067421 */ /* 0x000fc80000010100 */
[----:B------:R-:W-:-:S06]  /*24d20*/  FMUL.FTZ R6, R5, R6 ;  /* 0x0000000605067220 */ /* 0x000fcc0000410000 */
[----:B------:R-:W0:Y:S08]  /*24d30*/  MUFU.SQRT R6, R6 ;  /* 0x0000000600067308 */ /* 0x000e300000002000 */
[----:B0-----:R-:W0:Y:S02]  /*24d40*/  MUFU.RCP R27, R6 ;  /* 0x00000006001b7308 */ /* 0x001e240000001000 */
[----:B0-----:R-:W-:Y:S01]  /*24d50*/  FMUL.FTZ R27, |R26|, R27 ;  /* 0x0000001b1a1b7220 */ /* 0x001fe20000410200 */
[----:B------:R-:W-:Y:S06]  /*24d60*/  BRA `(.L_x_4950) ;  /* 0x0000000000047947 */ /* 0x000fec0003800000 */
.L_x_4951:
[----:B------:R0:W1:Y:S02]  /*24d70*/  MUFU.SQRT R27, R0 ;  /* 0x00000000001b7308 */ /* 0x0000640000002000 */
.L_x_4950:
[----:B------:R-:W-:Y:S05]  /*24d80*/  BSYNC.RECONVERGENT B0 ;  /* 0x0000000000007941 */ /* 0x000fea0003800200 */
.L_x_4949:
        /* <DEDUP_REMOVED lines=12> */
[C---:B------:R-:W-:Y:S02]  /*24e50*/  FSETP.NEU.FTZ.AND P1, PT, |R6|.reuse, 1, PT ;  /* 0x3f8000000600780b */ /* 0x040fe40003f3d200 */
        /* <DEDUP_REMOVED lines=22> */
.L_x_4963:
        /* <DEDUP_REMOVED lines=23> */
.L_x_4969:
[----:B------:R-:W-:-:S04]  /*25130*/  FADD.FTZ R2, -R2, R7 ;  /* 0x0000000702027221 */ /* 0x000fc80000010100 */
[----:B------:R-:W-:-:S07]  /*25140*/  FMUL.FTZ R5, R2, 0.5 ;  /* 0x3f00000002057820 */ /* 0x000fce0000410000 */
.L_x_4970:
[----:B------:R-:W-:Y:S05]  /*25150*/  BSYNC.RECONVERGENT B4 ;  /* 0x0000000000047941 */ /* 0x000fea0003800200 */
.L_x_4968:
[----:B------:R-:W-:Y:S01]  /*25160*/  FADD.FTZ R0, R5, R0 ;  /* 0x0000000005007221 */ /* 0x000fe20000010000 */
[----:B------:R-:W-:-:S04]  /*25170*/  FADD.FTZ R5, R31, R24 ;  /* 0x000000181f057221 */ /* 0x000fc80000010000 */
[----:B------:R-:W-:-:S04]  /*25180*/  FMUL.FTZ R0, R0, R5 ;  /* 0x0000000500007220 */ /* 0x000fc80000410000 */
[----:B------:R2:W3:Y:S01]  /*25190*/  MUFU.SQRT R24, R0 ;  /* 0x0000000000187308 */ /* 0x0004e20000002000 */
[----:B------:R-:W-:Y:S05]  /*251a0*/  BRA `(.L_x_4971) ;  /* 0x0000000000487947 */ /* 0x000fea0003800000 */
.L_x_4967:
        /* <DEDUP_REMOVED lines=12> */
.L_x_4966:
[----:B------:R-:W-:Y:S01]  /*25270*/  FADD.FTZ R2, R24, 1 ;  /* 0x3f80000018027421 */ /* 0x000fe20000010000 */
[----:B------:R-:W-:Y:S01]  /*25280*/  MUFU.SQRT R5, R0 ;  /* 0x0000000000057308 */ /* 0x000fe20000002000 */
[----:B------:R-:W-:Y:S02]  /*25290*/  MOV R31, 0x3f800000 ;  /* 0x3f800000001f7802 */ /* 0x000fe40000000f00 */
[----:B------:R-:W-:-:S06]  /*252a0*/  FMUL.FTZ R2, R2, 0.5 ;  /* 0x3f00000002027820 */ /* 0x000fcc0000410000 */
[----:B------:R-:W2:Y:S02]  /*252b0*/  MUFU.SQRT R2, R2 ;  /* 0x0000000200027308 */ /* 0x000ea40000002000 */
[----:B--2---:R-:W-:-:S07]  /*252c0*/  FMUL.FTZ R24, R5, R2 ;  /* 0x0000000205187220 */ /* 0x004fce0000410000 */
.L_x_4971:
[----:B------:R-:W-:Y:S05]  /*252d0*/  BSYNC.RECONVERGENT B1 ;  /* 0x0000000000017941 */ /* 0x000fea0003800200 */
.L_x_4965:
[----:B------:R-:W-:Y:S05]  /*252e0*/  BRA `(.L_x_4972) ;  /* 0x0000000000087947 */ /* 0x000fea0003800000 */
.L_x_4962:
[----:B------:R-:W-:Y:S01]  /*252f0*/  FMUL.FTZ R24, R24, 16777216 ;  /* 0x4b80000018187820 */ /* 0x000fe20000410000 */
[----:B------:R-:W-:-:S07]  /*25300*/  FMUL.FTZ R31, R31, 16777216 ;  /* 0x4b8000001f1f7820 */ /* 0x000fce0000410000 */
.L_x_4972:
[----:B------:R-:W-:Y:S05]  /*25310*/  BSYNC.RELIABLE B0 ;  /* 0x0000000000007941 */ /* 0x000fea0003800100 */
.L_x_4961:
        /* <DEDUP_REMOVED lines=16> */
.L_x_4974:
[----:B------:R-:W-:Y:S05]  /*25420*/  BSYNC.RECONVERGENT B4 ;  /* 0x0000000000047941 */ /* 0x000fea0003800200 */
.L_x_4973:
        /* <DEDUP_REMOVED lines=28> */
.L_x_4964:
[----:B------:R-:W-:Y:S05]  /*255f0*/  BSYNC.RECONVERGENT B3 ;  /* 0x0000000000037941 */ /* 0x000fea0003800200 */
.L_x_4960:
[----:B-1----:R-:W-:Y:S02]  /*25600*/  LOP3.LUT R18, R27, 0x80000000, R18, 0xb8, !PT ;  /* 0x800000001b127812 */ /* 0x002fe400078eb812 */
[----:B------:R-:W-:Y:S01]  /*25610*/  LOP3.LUT R25, R6, 0x80000000, R25, 0xb8, !PT ;  /* 0x8000000006197812 */ /* 0x000fe200078eb819 */
[----:B------:R-:W-:Y:S06]  /*25620*/  BRA `(.L_x_4947) ;  /* 0x0000001000f87947 */ /* 0x000fec0003800000 */
.L_x_4948:
        /* <DEDUP_REMOVED lines=32> */
.L_x_4980:
[----:B------:R-:W-:Y:S05]  /*25830*/  BSYNC.RECONVERGENT B4 ;  /* 0x0000000000047941 */ /* 0x000fea0003800200 */
.L_x_4979:
        /* <DEDUP_REMOVED lines=22> */
.L_x_4978:
        /* <DEDUP_REMOVED lines=28> */
.L_x_4983:
[----:B------:R-:W-:Y:S05]  /*25b60*/  BSYNC.RECONVERGENT B4 ;  /* 0x0000000000047941 */ /* 0x000fea0003800200 */
.L_x_4982:
        /* <DEDUP_REMOVED lines=22> */
.L_x_4977:
        /* <DEDUP_REMOVED lines=32> */
.L_x_4985:
[----:B------:R-:W-:Y:S05]  /*25ed0*/  BSYNC.RECONVERGENT B4 ;  /* 0x0000000000047941 */ /* 0x000fea0003800200 */
.L_x_4984:
        /* <DEDUP_REMOVED lines=22> */
.L_x_4976:
        /* <DEDUP_REMOVED lines=25> */
.L_x_4989:
[----:B------:R-:W-:Y:S05]  /*261d0*/  BSYNC.RECONVERGENT B4 ;  /* 0x0000000000047941 */ /* 0x000fea0003800200 */
.L_x_4988:
        /* <DEDUP_REMOVED lines=22> */
.L_x_4987:
        /* <DEDUP_REMOVED lines=28> */
.L_x_4991:
[----:B------:R-:W-:Y:S05]  /*26500*/  BSYNC.RECONVERGENT B4 ;  /* 0x0000000000047941 */ /* 0x000fea0003800200 */
.L_x_4990:
        /* <DEDUP_REMOVED lines=22> */
.L_x_4986:
        /* <DEDUP_REMOVED lines=32> */
.L_x_4993:
[----:B------:R-:W-:Y:S05]  /*26870*/  BSYNC.RECONVERGENT B4 ;  /* 0x0000000000047941 */ /* 0x000fea0003800200 */
.L_x_4992:
        /* <DEDUP_REMOVED lines=21> */
.L_x_4981:
[----:B------:R-:W-:Y:S05]  /*269d0*/  BSYNC.RECONVERGENT B3 ;  /* 0x0000000000037941 */ /* 0x000fea0003800200 */
.L_x_4975:
[----:B------:R-:W-:Y:S01]  /*269e0*/  FADD.FTZ R5, R24, 0.69314718246459960938 ;  /* 0x3f31721818057421 */ /* 0x000fe20000010000 */
[----:B------:R-:W-:-:S04]  /*269f0*/  LOP3.LUT R25, R26, 0x80000000, R25, 0xb8, !PT ;  /* 0x800000001a197812 */ /* 0x000fc800078eb819 */
[----:B------:R-:W-:-:S07]  /*26a00*/  LOP3.LUT R18, R5, 0x80000000, R18, 0xb8, !PT ;  /* 0x8000000005127812 */ /* 0x000fce00078eb812 */
.L_x_4947:
[----:B------:R-:W-:Y:S05]  /*26a10*/  BSYNC.RECONVERGENT B2 ;  /* 0x0000000000027941 */ /* 0x000fea0003800200 */
.L_x_4945:
        /* <DEDUP_REMOVED lines=24> */
.L_x_4995:
        /* <DEDUP_REMOVED lines=70> */
.L_x_5003:
[----:B------:R-:W-:-:S04]  /*27000*/  FADD.FTZ R6, -R5, R14 ;  /* 0x0000000e05067221 */ /* 0x000fc80000010100 */
[----:B------:R-:W-:-:S07]  /*27010*/  FMUL.FTZ R6, R6, 0.5 ;  /* 0x3f00000006067820 */ /* 0x000fce0000410000 */
.L_x_5004:
[----:B------:R-:W-:Y:S05]  /*27020*/  BSYNC.RECONVERGENT B1 ;  /* 0x0000000000017941 */ /* 0x000fea0003800200 */
.L_x_5002:
        /* <DEDUP_REMOVED lines=11> */
.L_x_5006:
[----:B------:R-:W-:-:S04]  /*270e0*/  FADD.FTZ R23, R7, -R16 ;  /* 0x8000001007177221 */ /* 0x000fc80000010000 */
[----:B------:R-:W-:-:S07]  /*270f0*/  FMUL.FTZ R23, R23, 0.5 ;  /* 0x3f00000017177820 */ /* 0x000fce0000410000 */
.L_x_5007:
[----:B------:R-:W-:Y:S05]  /*27100*/  BSYNC.RECONVERGENT B1 ;  /* 0x0000000000017941 */ /* 0x000fea0003800200 */
.L_x_5005:
        /* <DEDUP_REMOVED lines=35> */
.L_x_5001:
        /* <DEDUP_REMOVED lines=35> */
.L_x_5008:
[----:B------:R-:W-:-:S04]  /*27570*/  FADD.FTZ R6, -R19, 1 ;  /* 0x3f80000013067421 */ /* 0x000fc80000010100 */
[----:B------:R-:W-:-:S06]  /*27580*/  FMUL.FTZ R6, R5, R6 ;  /* 0x0000000605067220 */ /* 0x000fcc0000410000 */
[----:B------:R-:W0:Y:S08]  /*27590*/  MUFU.SQRT R6, R6 ;  /* 0x0000000600067308 */ /* 0x000e300000002000 */
[----:B0-----:R-:W0:Y:S02]  /*275a0*/  MUFU.RCP R27, R6 ;  /* 0x00000006001b7308 */ /* 0x001e240000001000 */
[----:B0-----:R-:W-:Y:S01]  /*275b0*/  FMUL.FTZ R27, |R24|, R27 ;  /* 0x0000001b181b7220 */ /* 0x001fe20000410200 */
[----:B------:R-:W-:Y:S06]  /*275c0*/  BRA `(.L_x_4999) ;  /* 0x0000000000047947 */ /* 0x000fec0003800000 */
.L_x_5000:
[----:B------:R0:W1:Y:S02]  /*275d0*/  MUFU.SQRT R27, R0 ;  /* 0x00000000001b7308 */ /* 0x0000640000002000 */
.L_x_4999:
[----:B------:R-:W-:Y:S05]  /*275e0*/  BSYNC.RECONVERGENT B0 ;  /* 0x0000000000007941 */ /* 0x000fea0003800200 */
.L_x_4998:
        /* <DEDUP_REMOVED lines=35> */
.L_x_5012:
        /* <DEDUP_REMOVED lines=23> */
.L_x_5018:
[----:B------:R-:W-:-:S04]  /*27990*/  FADD.FTZ R2, -R2, R7 ;  /* 0x0000000702027221 */ /* 0x000fc80000010100 */
[----:B------:R-:W-:-:S07]  /*279a0*/  FMUL.FTZ R5, R2, 0.5 ;  /* 0x3f00000002057820 */ /* 0x000fce0000410000 */
.L_x_5019:
[----:B------:R-:W-:Y:S05]  /*279b0*/  BSYNC.RECONVERGENT B4 ;  /* 0x0000000000047941 */ /* 0x000fea0003800200 */
.L_x_5017:
[----:B------:R-:W-:Y:S01]  /*279c0*/  FADD.FTZ R0, R5, R0 ;  /* 0x0000000005007221 */ /* 0x000fe20000010000 */
[----:B------:R-:W-:-:S04]  /*279d0*/  FADD.FTZ R5, R19, R28 ;  /* 0x0000001c13057221 */ /* 0x000fc80000010000 */
[----:B------:R-:W-:-:S04]  /*279e0*/  FMUL.FTZ R0, R0, R5 ;  /* 0x0000000500007220 */ /* 0x000fc80000410000 */
[----:B------:R2:W3:Y:S01]  /*279f0*/  MUFU.SQRT R28, R0 ;  /* 0x00000000001c7308 */ /* 0x0004e20000002000 */
[----:B------:R-:W-:Y:S05]  /*27a00*/  BRA `(.L_x_5020) ;  /* 0x0000000000487947 */ /* 0x000fea0003800000 */
.L_x_5016:
        /* <DEDUP_REMOVED lines=12> */
.L_x_5015:
[----:B------:R-:W-:Y:S01]  /*27ad0*/  FADD.FTZ R2, R28, 1 ;  /* 0x3f8000001c027421 */ /* 0x000fe20000010000 */
[----:B------:R-:W-:Y:S01]  /*27ae0*/  MUFU.SQRT R5, R0 ;  /* 0x0000000000057308 */ /* 0x000fe20000002000 */
[----:B------:R-:W-:Y:S02]  /*27af0*/  MOV R19, 0x3f800000 ;  /* 0x3f80000000137802 */ /* 0x000fe40000000f00 */
[----:B------:R-:W-:-:S06]  /*27b00*/  FMUL.FTZ R2, R2, 0.5 ;  /* 0x3f00000002027820 */ /* 0x000fcc0000410000 */
[----:B------:R-:W2:Y:S02]  /*27b10*/  MUFU.SQRT R2, R2 ;  /* 0x0000000200027308 */ /* 0x000ea40000002000 */
[----:B--2---:R-:W-:-:S07]  /*27b20*/  FMUL.FTZ R28, R5, R2 ;  /* 0x00000002051c7220 */ /* 0x004fce0000410000 */
.L_x_5020:
[----:B------:R-:W-:Y:S05]  /*27b30*/  BSYNC.RECONVERGENT B1 ;  /* 0x0000000000017941 */ /* 0x000fea0003800200 */
.L_x_5014:
[----:B------:R-:W-:Y:S05]  /*27b40*/  BRA `(.L_x_5021) ;  /* 0x0000000000087947 */ /* 0x000fea0003800000 */
.L_x_5011:
[----:B------:R-:W-:Y:S01]  /*27b50*/  FMUL.FTZ R28, R28, 16777216 ;  /* 0x4b8000001c1c7820 */ /* 0x000fe20000410000 */
[----:B------:R-:W-:-:S07]  /*27b60*/  FMUL.FTZ R19, R19, 16777216 ;  /* 0x4b80000013137820 */ /* 0x000fce0000410000 */
.L_x_5021:
[----:B------:R-:W-:Y:S05]  /*27b70*/  BSYNC.RELIABLE B0 ;  /* 0x0000000000007941 */ /* 0x000fea0003800100 */
.L_x_5010:
        /* <DEDUP_REMOVED lines=16> */
.L_x_5023:
[----:B------:R-:W-:Y:S05]  /*27c80*/  BSYNC.RECONVERGENT B4 ;  /* 0x0000000000047941 */ /* 0x000fea0003800200 */
.L_x_5022:
        /* <DEDUP_REMOVED lines=28> */
.L_x_5013:
[----:B------:R-:W-:Y:S05]  /*27e50*/  BSYNC.RECONVERGENT B3 ;  /* 0x0000000000037941 */ /* 0x000fea0003800200 */
.L_x_5009:
[----:B-1----:R-:W-:Y:S02]  /*27e60*/  LOP3.LUT R24, R27, 0x80000000, R24, 0xb8, !PT ;  /* 0x800000001b187812 */ /* 0x002fe400078eb818 */
[----:B------:R-:W-:Y:S01]  /*27e70*/  LOP3.LUT R26, R7, 0x80000000, R26, 0xb8, !PT ;  /* 0x80000000071a7812 */ /* 0x000fe200078eb81a */
[----:B------:R-:W-:Y:S06]  /*27e80*/  BRA `(.L_x_4996) ;  /* 0x0000001000f47947 */ /* 0x000fec0003800000 */
.L_x_4997:
        /* <DEDUP_REMOVED lines=31> */
.L_x_5029:
[----:B------:R-:W-:Y:S05]  /*28080*/  BSYNC.RECONVERGENT B4 ;  /* 0x0000000000047941 */ /* 0x000fea0003800200 */
.L_x_5028:
        /* <DEDUP_REMOVED lines=22> */
.L_x_5027:
        /* <DEDUP_REMOVED lines=26> */
[----:B----4-:R-:W-:Y:S05]  /*28390*/  CALL.REL.NOINC `($__internal_11_$__cuda_sm3x_div_rn_ftz_f32_slowpath) ;  /* 0x0000001000047944 */ /* 0x010fea0003c00000 */
.L_x_5032:
[----:B------:R-:W-:Y:S05]  /*283a0*/  BSYNC.RECONVERGENT B4 ;  /* 0x0000000000047941 */ /* 0x000fea0003800200 */
.L_x_5031:
        /* <DEDUP_REMOVED lines=22> */
.L_x_5026:
        /* <DEDUP_REMOVED lines=32> */
.L_x_5034:
[----:B------:R-:W-:Y:S05]  /*28710*/  BSYNC.RECONVERGENT B4 ;  /* 0x0000000000047941 */ /* 0x000fea0003800200 */
.L_x_5033:
        /* <DEDUP_REMOVED lines=22> */
.L_x_5025:
        /* <DEDUP_REMOVED lines=24> */
[----:B----4-:R-:W-:Y:S05]  /*28a00*/  CALL.REL.NOINC `($__internal_11_$__cuda_sm3x_div_rn_ftz_f32_slowpath) ;  /* 0x0000000800687944 */ /* 0x010fea0003c00000 */
.L_x_5038:
[----:B------:R-:W-:Y:S05]  /*28a10*/  BSYNC.RECONVERGENT B4 ;  /* 0x0000000000047941 */ /* 0x000fea0003800200 */
.L_x_5037:
        /* <DEDUP_REMOVED lines=22> */
.L_x_5036:
        /* <DEDUP_REMOVED lines=27> */
[----:B----4-:R-:W-:Y:S05]  /*28d30*/  CALL.REL.NOINC `($__internal_11_$__cuda_sm3x_div_rn_ftz_f32_slowpath) ;  /* 0x00000004009c7944 */ /* 0x010fea0003c00000 */
.L_x_5040:
[----:B------:R-:W-:Y:S05]  /*28d40*/  BSYNC.RECONVERGENT B4 ;  /* 0x0000000000047941 */ /* 0x000fea0003800200 */
.L_x_5039:
        /* <DEDUP_REMOVED lines=22> */
.L_x_5035:
        /* <DEDUP_REMOVED lines=32> */
[----:B----4-:R-:W-:Y:S05]  /*290b0*/  CALL.REL.NOINC `($__internal_11_$__cuda_sm3x_div_rn_ftz_f32_slowpath) ;  /* 0x0000000000bc7944 */ /* 0x010fea0003c00000 */
.L_x_5042:
[----:B------:R-:W-:Y:S05]  /*290c0*/  BSYNC.RECONVERGENT B4 ;  /* 0x0000000000047941 */ /* 0x000fea0003800200 */
.L_x_5041:
        /* <DEDUP_REMOVED lines=21> */
.L_x_5030:
[----:B------:R-:W-:Y:S05]  /*29220*/  BSYNC.RECONVERGENT B3 ;  /* 0x0000000000037941 */ /* 0x000fea0003800200 */
.L_x_5024:
[----:B------:R-:W-:Y:S01]  /*29230*/  FADD.FTZ R27, R27, 0.69314718246459960938 ;  /* 0x3f3172181b1b7421 */ /* 0x000fe20000010000 */
[----:B------:R-:W-:-:S04]  /*29240*/  LOP3.LUT R26, R19, 0x80000000, R26, 0xb8, !PT ;  /* 0x80000000131a7812 */ /* 0x000fc800078eb81a */
[----:B------:R-:W-:-:S07]  /*29250*/  LOP3.LUT R24, R27, 0x80000000, R24, 0xb8, !PT ;  /* 0x800000001b187812 */ /* 0x000fce00078eb818 */
.L_x_4996:
[----:B------:R-:W-:Y:S05]  /*29260*/  BSYNC.RECONVERGENT B2 ;  /* 0x0000000000027941 */ /* 0x000fea0003800200 */
.L_x_4994:
[----:B------:R-:W-:Y:S05]  /*29270*/  WARPSYNC.ALL ;  /* 0x0000000000007948 */ /* 0x000fea0003800000 */
[----:B------:R-:W0:Y:S01]  /*29280*/  S2R R0, SR_CTAID.X ;  /* 0x0000000000007919 */ /* 0x000e220000002500 */
[----:B------:R-:W1:Y:S01]  /*29290*/  LDC.64 R6, c[0x0][0x388] ;  /* 0x0000e200ff067b82 */ /* 0x000e620000000a00 */
[----:B------:R-:W-:Y:S01]  /*292a0*/  F2FP.F16.F32.PACK_AB R10, R11, R10 ;  /* 0x0000000a0b0a723e */ /* 0x000fe200000000ff */
[----:B----4-:R-:W2:Y:S01]  /*292b0*/  S2R R15, SR_TID.X ;  /* 0x00000000000f7919 */ /* 0x010ea20000002100 */
[----:B------:R-:W-:Y:S02]  /*292c0*/  F2FP.F16.F32.PACK_AB R4, R3, R4 ;  /* 0x000000040304723e */ /* 0x000fe400000000ff */
[----:B------:R-:W-:-:S02]  /*292d0*/  F2FP.F16.F32.PACK_AB R11, R12, R13 ;  /* 0x0000000d0c0b723e */ /* 0x000fc400000000ff */
[----:B------:R-:W-:Y:S02]  /*292e0*/  F2FP.F16.F32.PACK_AB R20, R20, R17 ;  /* 0x000000111414723e */ /* 0x000fe400000000ff */
[----:B------:R-:W-:Y:S02]  /*292f0*/  F2FP.F16.F32.PACK_AB R21, R21, R22 ;  /* 0x000000161515723e */ /* 0x000fe400000000ff */
[----:B------:R-:W-:Y:S02]  /*29300*/  F2FP.F16.F32.PACK_AB R18, R25, R18 ;  /* 0x000000121912723e */ /* 0x000fe400000000ff */
[----:B------:R-:W-:Y:S02]  /*29310*/  F2FP.F16.F32.PACK_AB R19, R26, R24 ;  /* 0x000000181a13723e */ /* 0x000fe400000000ff */
[----:B0-----:R-:W-:-:S05]  /*29320*/  SHF.L.U32 R5, R0, 0xa, RZ ;  /* 0x0000000a00057819 */ /* 0x001fca00000006ff */
[----:B-1----:R-:W-:Y:S01]  /*29330*/  IMAD.WIDE.U32 R6, R5, 0x4, R6 ;  /* 0x0000000405067825 */ /* 0x002fe200078e0006 */
[----:B------:R-:W-:-:S03]  /*29340*/  F2FP.F16.F32.PACK_AB R5, R9, R8 ;  /* 0x000000080905723e */ /* 0x000fc600000000ff */
[----:B--2---:R-:W-:-:S05]  /*29350*/  IMAD.WIDE.U32 R6, R15, 0x8, R6 ;  /* 0x000000080f067825 */ /* 0x004fca00078e0006 */
[----:B------:R-:W-:Y:S04]  /*29360*/  STG.E.64 desc[UR6][R6.64], R4 ;  /* 0x0000000406007986 */ /* 0x000fe8000c101b06 */
[----:B------:R-:W-:Y:S04]  /*29370*/  STG.E.64 desc[UR6][R6.64+0x400], R10 ;  /* 0x0004000a06007986 */ /* 0x000fe8000c101b06 */
[----:B------:R-:W-:Y:S04]  /*29380*/  STG.E.64 desc[UR6][R6.64+0x800], R20 ;  /* 0x0008001406007986 */ /* 0x000fe8000c101b06 */
[----:B------:R-:W-:Y:S01]  /*29390*/  STG.E.64 desc[UR6][R6.64+0xc00], R18 ;  /* 0x000c001206007986 */ /* 0x000fe2000c101b06 */
[----:B------:R-:W-:Y:S05]  /*293a0*/  EXIT ;  /* 0x000000000000794d */ /* 0x000fea0003800000 */
        .weak           $__internal_11_$__cuda_sm3x_div_rn_ftz_f32_slowpath
        .type           $__internal_11_$__cuda_sm3x_div_rn_ftz_f32_slowpath,@function
        .size           $__internal_11_$__cuda_sm3x_div_rn_ftz_f32_slowpath,(.L_x_18519 - $__internal_11_$__cuda_sm3x_div_rn_ftz_f32_slowpath)
$__internal_11_$__cuda_sm3x_div_rn_ftz_f32_slowpath:
[----:B------:R-:W-:Y:S01]  /*293b0*/  SHF.R.U32.HI R5, RZ, 0x17, R30 ;  /* 0x00000017ff057819 */ /* 0x000fe2000001161e */
[----:B------:R-:W-:Y:S01]  /*293c0*/  BSSY.RECONVERGENT B0, `(.L_x_5043) ;  /* 0x0000046000007945 */ /* 0x000fe20003800200 */
[----:B------:R-:W-:-:S03]  /*293d0*/  SHF.R.U32.HI R6, RZ, 0x17, R23 ;  /* 0x00000017ff067819 */ /* 0x000fc60000011617 */
[----:B------:R-:W-:Y:S01]  /*293e0*/  BSSY.RELIABLE B1, `(.L_x_5044) ;  /* 0x000001d000017945 */ /* 0x000fe20003800100 */
[----:B------:R-:W-:Y:S02]  /*293f0*/  LOP3.LUT R5, R5, 0xff, RZ, 0xc0, !PT ;  /* 0x000000ff05057812 */ /* 0x000fe400078ec0ff */
[----:B------:R-:W-:Y:S02]  /*29400*/  LOP3.LUT R6, R6, 0xff, RZ, 0xc0, !PT ;  /* 0x000000ff06067812 */ /* 0x000fe400078ec0ff */
[----:B------:R-:W-:-:S04]  /*29410*/  IADD3 R0, PT, PT, R5, -0x1, RZ ;  /* 0xffffffff05007810 */ /* 0x000fc80007ffe0ff */
[----:B------:R-:W-:Y:S02]  /*29420*/  ISETP.GT.U32.AND P0, PT, R0, 0xfd, PT ;  /* 0x000000fd0000780c */ /* 0x000fe40003f04070 */
[----:B------:R-:W-:-:S04]  /*29430*/  IADD3 R0, PT, PT, R6, -0x1, RZ ;  /* 0xffffffff06007810 */ /* 0x000fc80007ffe0ff */
        /* <DEDUP_REMOVED lines=23> */
.L_x_5045:
[----:B------:R-:W-:Y:S05]  /*295b0*/  BSYNC.RELIABLE B1 ;  /* 0x0000000000017941 */ /* 0x000fea0003800100 */
.L_x_5044:
[----:B------:R-:W-:Y:S01]  /*295c0*/  IADD3 R5, PT, PT, R5, -0x7f, RZ ;  /* 0xffffff8105057810 */ /* 0x000fe20007ffe0ff */
[----:B------:R-:W-:Y:S01]  /*295d0*/  BSSY.RECONVERGENT B1, `(.L_x_5050) ;  /* 0x000001b000017945 */ /* 0x000fe20003800200 */
[----:B------:R-:W-:-:S03]  /*295e0*/  IADD3 R6, PT, PT, R6, -0x7f, RZ ;  /* 0xffffff8106067810 */ /* 0x000fc60007ffe0ff */
[----:B------:R-:W-:Y:S01]  /*295f0*/  IMAD R29, R5, -0x800000, R30 ;  /* 0xff800000051d7824 */ /* 0x000fe200078e021e */
[----:B------:R-:W-:-:S03]  /*29600*/  IADD3 R5, PT, PT, R6, -R5, RZ ;  /* 0x8000000506057210 */ /* 0x000fc60007ffe0ff */
[----:B------:R-:W0:Y:S01]  /*29610*/  MUFU.RCP R0, R29 ;  /* 0x0000001d00007308 */ /* 0x000e220000001000 */
[----:B------:R-:W-:-:S04]  /*29620*/  FADD.FTZ R7, -R29, -RZ ;  /* 0x800000ff1d077221 */ /* 0x000fc80000010100 */
[----:B0-----:R-:W-:-:S04]  /*29630*/  FFMA R15, R0, R7, 1 ;  /* 0x3f800000000f7423 */ /* 0x001fc80000000007 */
[----:B------:R-:W-:Y:S01]  /*29640*/  FFMA R15, R0, R15, R0 ;  /* 0x0000000f000f7223 */ /* 0x000fe20000000000 */
[----:B------:R-:W-:-:S04]  /*29650*/  IMAD R0, R6, -0x800000, R23 ;  /* 0xff80000006007824 */ /* 0x000fc800078e0217 */
        /* <DEDUP_REMOVED lines=17> */
.L_x_5051:
[----:B------:R-:W-:-:S07]  /*29770*/  LEA R0, R5, R0, 0x17 ;  /* 0x0000000005007211 */ /* 0x000fce00078eb8ff */
.L_x_5052:
[----:B------:R-:W-:Y:S05]  /*29780*/  BSYNC.RECONVERGENT B1 ;  /* 0x0000000000017941 */ /* 0x000fea0003800200 */
.L_x_5050:
[----:B------:R-:W-:Y:S05]  /*29790*/  BRA `(.L_x_5053) ;  /* 0x0000000000207947 */ /* 0x000fea0003800000 */
.L_x_5049:
[----:B------:R-:W-:-:S04]  /*297a0*/  LOP3.LUT R0, R30, 0x80000000, R23, 0x48, !PT ;  /* 0x800000001e007812 */ /* 0x000fc800078e4817 */
[----:B------:R-:W-:Y:S01]  /*297b0*/  LOP3.LUT R0, R0, 0x7f800000, RZ, 0xfc, !PT ;  /* 0x7f80000000007812 */ /* 0x000fe200078efcff */
[----:B------:R-:W-:Y:S06]  /*297c0*/  BRA `(.L_x_5053) ;  /* 0x0000000000147947 */ /* 0x000fec0003800000 */
.L_x_5048:
[----:B------:R-:W-:Y:S01]  /*297d0*/  LOP3.LUT R0, R30, 0x80000000, R23, 0x48, !PT ;  /* 0x800000001e007812 */ /* 0x000fe200078e4817 */
[----:B------:R-:W-:Y:S06]  /*297e0*/  BRA `(.L_x_5053) ;  /* 0x00000000000c7947 */ /* 0x000fec0003800000 */
.L_x_5047:
[----:B------:R-:W0:Y:S01]  /*297f0*/  MUFU.RSQ R0, -QNAN ;  /* 0xffc0000000007908 */ /* 0x000e220000001400 */
[----:B------:R-:W-:Y:S05]  /*29800*/  BRA `(.L_x_5053) ;  /* 0x0000000000047947 */ /* 0x000fea0003800000 */
.L_x_5046:
[----:B------:R-:W-:-:S07]  /*29810*/  FADD.FTZ R0, R23, R30 ;  /* 0x0000001e17007221 */ /* 0x000fce0000010000 */
.L_x_5053:
[----:B------:R-:W-:Y:S05]  /*29820*/  BSYNC.RECONVERGENT B0 ;  /* 0x0000000000007941 */ /* 0x000fea0003800200 */
.L_x_5043:
[----:B------:R-:W-:Y:S01]  /*29830*/  HFMA2 R7, -RZ, RZ, 0, 0 ;  /* 0x00000000ff077431 */ /* 0x000fe200000001ff */
[----:B------:R-:W-:-:S04]  /*29840*/  MOV R6, R2 ;  /* 0x0000000200067202 */ /* 0x000fc80000000f00 */
[----:B0-----:R-:W-:Y:S05]  /*29850*/  RET.REL.NODEC R6 `(_ZN2at6native29vectorized_elementwise_kernelILi2EZZZNS0_17asinh_kernel_cudaERNS_18TensorIteratorBaseEENKUlvE_clEvENKUlvE1_clEvEUlN3c107complexINS6_4HalfEEEE_St5arrayIPcLm2EEEEviT0_T1_) ;  /* 0xfffffd6406e87950 */ /* 0x001fea0003c3ffff */
.L_x_5054:
        /* <DEDUP_REMOVED lines=10> */
.L_x_18519:


//--------------------- .text._ZN2at6native29vectorized_elementwise_kernelILi4EZZZNS0_17asinh_kernel_cudaERNS_18TensorIteratorBaseEENKUlvE_clEvENKUlvE1_clEvEUlN3c107complexINS6_4HalfEEEE_St5arrayIPcLm2EEEEviT0_T1_ --------------------------
	.section	.text._ZN2at6native29vectorized_elementwise_kernelILi4EZZZNS0_17asinh_kernel_cudaERNS_18TensorIteratorBaseEENKUlvE_clEvENKUlvE1_clEvEUlN3c107complexINS6_4HalfEEEE_St5arrayIPcLm2EEEEviT0_T1_,"ax",@progbits
	.align	128
        .global         _ZN2at6native29vectorized_elementwise_kernelILi4EZZZNS0_17asinh_kernel_cudaERNS_18TensorIteratorBaseEENKUlvE_clEvENKUlvE1_clEvEUlN3c107complexINS6_4HalfEEEE_St5arrayIPcLm2EEEEviT0_T1_
        .type           _ZN2at6native29vectorized_elementwise_kernelILi4EZZZNS0_17asinh_kernel_cudaERNS_18TensorIteratorBaseEENKUlvE_clEvENKUlvE1_clEvEUlN3c107complexINS6_4HalfEEEE_St5arrayIPcLm2EEEEviT0_T1_,@function
        .size           _ZN2at6native29vectorized_elementwise_kernelILi4EZZZNS0_17asinh_kernel_cudaERNS_18TensorIteratorBaseEENKUlvE_clEvENKUlvE1_clEvEUlN3c107complexINS6_4HalfEEEE_St5arrayIPcLm2EEEEviT0_T1_,(.L_x_18520 - _ZN2at6native29vectorized_elementwise_kernelILi4EZZZNS0_17asinh_kernel_cudaERNS_18TensorIteratorBaseEENKUlvE_clEvENKUlvE1_clEvEUlN3c107complexINS6_4HalfEEEE_St5arrayIPcLm2EEEEviT0_T1_)
        .other          _ZN2at6native29vectorized_elementwise_kernelILi4EZZZNS0_17asinh_kernel_cudaERNS_18TensorIteratorBaseEENKUlvE_clEvENKUlvE1_clEvEUlN3c107complexINS6_4HalfEEEE_St5arrayIPcLm2EEEEviT0_T1_,@"STO_CUDA_ENTRY STV_DEFAULT"
_ZN2at6native29vectorized_elementwise_kernelILi4EZZZNS0_17asinh_kernel_cudaERNS_18TensorIteratorBaseEENKUlvE_clEvENKUlvE1_clEvEUlN3c107complexINS6_4HalfEEEE_St5arrayIPcLm2EEEEviT0_T1_:
.text._ZN2at6native29vectorized_elementwise_kernelILi4EZZZNS0_17asinh_kernel_cudaERNS_18TensorIteratorBaseEENKUlvE_clEvENKUlvE1_clEvEUlN3c107complexINS6_4HalfEEEE_St5arrayIPcLm2EEEEviT0_T1_:
        /* <DEDUP_REMOVED lines=18> */
[----:B------:R-:W-:Y:S02]  /*0120*/  PRMT R19, R19, 0x5410, RZ ;  /* 0x0000541013137816 */ /* 0x000fe400000000ff */
        /* <DEDUP_REMOVED lines=9> */
[C---:B------:R-:W-:Y:S01]  /*01c0*/  ISETP.GE.U32.AND P3, PT, R10.reuse, R9, PT ;  /* 0x000000090a00720c */ /* 0x040fe20003f66070 */
[----:B0-----:R-:W-:Y:S02]  /*01d0*/  @!P5 IMAD.WIDE.U32 R20, R21, 0x4, R6 ;  /* 0x000000041514d825 */ /* 0x001fe400078e0006 */
[----:B------:R-:W0:Y:S03]  /*01e0*/  @!P0 LDC.64 R6, c[0x0][0x390] ;  /* 0x0000e400ff068b82 */ /* 0x000e260000000a00 */
[----:B------:R-:W3:Y:S07]  /*01f0*/  @!P5 LDG.E R0, desc[UR6][R20.64] ;  /* 0x000000061400d981 */ /* 0x000eee000c1e1900 */
[----:B------:R-:W-:Y:S01]  /*0200*/  @!P3 IADD3 R27, PT, PT, R11, R10, RZ ;  /* 0x0000000a0b1bb210 */ /* 0x000fe20007ffe0ff */
[----:B------:R-:W4:Y:S01]  /*0210*/  @!P3 LDC.64 R14, c[0x0][0x390] ;  /* 0x0000e400ff0ebb82 */ /* 0x000f220000000a00 */
[----:B------:R-:W-:-:S04]  /*0220*/  @!P3 IADD3 R10, PT, PT, R10, 0x80, RZ ;  /* 0x000000800a0ab810 */ /* 0x000fc80007ffe0ff */
[----:B------:R-:W-:-:S13]  /*0230*/  ISETP.GE.U32.AND P2, PT, R10, R9, PT ;  /* 0x000000090a00720c */ /* 0x000fda0003f46070 */
[----:B------:R-:W-:Y:S01]  /*0240*/  @!P2 IADD3 R29, PT, PT, R11, R10, RZ ;  /* 0x0000000a0b1da210 */ /* 0x000fe20007ffe0ff */
[----:B------:R-:W5:Y:S01]  /*0250*/  @!P2 LDC.64 R12, c[0x0][0x390] ;  /* 0x0000e400ff0cab82 */ /* 0x000f620000000a00 */
[----:B------:R-:W-:-:S04]  /*0260*/  @!P2 IADD3 R10, PT, PT, R10, 0x80, RZ ;  /* 0x000000800a0aa810 */ /* 0x000fc80007ffe0ff */
[----:B------:R-:W-:-:S13]  /*0270*/  ISETP.GE.U32.AND P1, PT, R10, R9, PT ;  /* 0x000000090a00720c */ /* 0x000fda0003f26070 */
[----:B------:R-:W-:Y:S02]  /*0280*/  @!P1 IADD3 R3, PT, PT, R11, R10, RZ ;  /* 0x0000000a0b039210 */ /* 0x000fe40007ffe0ff */
[----:B------:R-:W-:Y:S01]  /*0290*/  @!P1 IADD3 R10, PT, PT, R10, 0x80, RZ ;  /* 0x000000800a0a9810 */ /* 0x000fe20007ffe0ff */
[----:B-1----:R-:W-:-:S04]  /*02a0*/  @!P4 IMAD.WIDE.U32 R16, R23, 0x4, R16 ;  /* 0x000000041710c825 */ /* 0x002fc800078e0010 */
[----:B----4-:R-:W-:Y:S02]  /*02b0*/  @!P3 IMAD.WIDE.U32 R14, R27, 0x4, R14 ;  /* 0x000000041b0eb825 */ /* 0x010fe400078e000e */
[----:B------:R-:W4:Y:S02]  /*02c0*/  @!P4 LDG.E R16, desc[UR6][R16.64] ;  /* 0x000000061010c981 */ /* 0x000f24000c1e1900 */
[----:B-----5:R-:W-:-:S05]  /*02d0*/  @!P2 IMAD.WIDE.U32 R12, R29, 0x4, R12 ;  /* 0x000000041d0ca825 */ /* 0x020fca00078e000c */
[----:B------:R-:W5:Y:S01]  /*02e0*/  @!P2 LDG.E R22, desc[UR6][R12.64] ;  /* 0x000000060c16a981 */ /* 0x000f62000c1e1900 */
[----:B--2---:R-:W-:Y:S02]  /*02f0*/  @!P6 PRMT R19, R19, 0x5410, R4 ;  /* 0x000054101313e816 */ /* 0x004fe40000000004 */
[----:B------:R-:W-:Y:S02]  /*0300*/  @!P6 PRMT R25, R4, 0x7632, R25 ;  /* 0x000076320419e816 */ /* 0x000fe40000000019 */
[----:B------:R-:W-:Y:S01]  /*0310*/  ISETP.GE.U32.AND P6, PT, R10, R9, PT ;  /* 0x000000090a00720c */ /* 0x000fe20003fc6070 */
[----:B------:R-:W1:-:S12]  /*0320*/  @!P1 LDC.64 R4, c[0x0][0x390] ;  /* 0x0000e400ff049b82 */ /* 0x000e580000000a00 */
[----:B------:R-:W2:Y:S01]  /*0330*/  @!P6 LDC.64 R8, c[0x0][0x390] ;  /* 0x0000e400ff08eb82 */ /* 0x000ea20000000a00 */
[----:B------:R-:W-:Y:S02]  /*0340*/  @!P6 IADD3 R23, PT, PT, R11, R10, RZ ;  /* 0x0000000a0b17e210 */ /* 0x000fe40007ffe0ff */
[----:B------:R0:W5:Y:S01]  /*0350*/  @!P3 LDG.E R10, desc[UR6][R14.64] ;  /* 0x000000060e0ab981 */ /* 0x000162000c1e1900 */
[----:B-1----:R-:W-:-:S06]  /*0360*/  @!P1 IMAD.WIDE.U32 R4, R3, 0x4, R4 ;  /* 0x0000000403049825 */ /* 0x002fcc00078e0004 */
[----:B------:R-:W5:Y:S01]  /*0370*/  @!P1 LDG.E R4, desc[UR6][R4.64] ;  /* 0x0000000604049981 */ /* 0x000f62000c1e1900 */
[----:B--2---:R-:W-:Y:S01]  /*0380*/  @!P6 IMAD.WIDE.U32 R8, R23, 0x4, R8 ;  /* 0x000000041708e825 */ /* 0x004fe200078e0008 */
[----:B------:R-:W-:-:S05]  /*0390*/  @!P0 IADD3 R23, PT, PT, R11, R2, RZ ;  /* 0x000000020b178210 */ /* 0x000fca0007ffe0ff */
[----:B0-----:R-:W-:Y:S01]  /*03a0*/  @!P0 IMAD.WIDE.U32 R6, R23, 0x4, R6 ;  /* 0x0000000417068825 */ /* 0x001fe200078e0006 */
[----:B------:R-:W2:Y:S05]  /*03b0*/  @!P6 LDG.E R8, desc[UR6][R8.64] ;  /* 0x000000060808e981 */ /* 0x000eaa000c1e1900 */
[----:B------:R-:W2:Y:S01]  /*03c0*/  @!P0 LDG.E R6, desc[UR6][R6.64] ;  /* 0x0000000606068981 */ /* 0x000ea2000c1e1900 */
[----:B------:R-:W-:Y:S02]  /*03d0*/  PRMT R14, R14, 0x5410, RZ ;  /* 0x000054100e0e7816 */ /* 0x000fe400000000ff */
[----:B------:R-:W-:Y:S02]  /*03e0*/  PRMT R18, RZ, 0x5410, RZ ;  /* 0x00005410ff127816 */ /* 0x000fe400000000ff */
[----:B------:R-:W-:-:S02]  /*03f0*/  PRMT R15, RZ, 0x5410, RZ ;  /* 0x00005410ff0f7816 */ /* 0x000fc400000000ff */
[----:B------:R-:W-:Y:S02]  /*0400*/  PRMT R13, RZ, 0x5410, RZ ;  /* 0x00005410ff0d7816 */ /* 0x000fe400000000ff */
[----:B------:R-:W-:Y:S01]  /*0410*/  PRMT R12, RZ, 0x5410, RZ ;  /* 0x00005410ff0c7816 */ /* 0x000fe200000000ff */
[----:B------:R-:W-:Y:S01]  /*0420*/  BSSY.RECONVERGENT B2, `(.L_x_5056) ;  /* 0x0000292000027945 */ /* 0x000fe20003800200 */
[----:B---3--:R-:W-:Y:S02]  /*0430*/  @!P5 PRMT R18, R18, 0x5410, R0 ;  /* 0x000054101212d816 */ /* 0x008fe40000000000 */
[----:B------:R-:W-:Y:S02]  /*0440*/  PRMT R19, RZ, 0x7610, R19 ;  /* 0x00007610ff137816 */ /* 0x000fe40000000013 */
[----:B------:R-:W-:Y:S02]  /*0450*/  PRMT R29, RZ, 0x7610, R29 ;  /* 0x00007610ff1d7816 */ /* 0x000fe4000000001d */
[----:B------:R-:W-:-:S02]  /*0460*/  PRMT R21, RZ, 0x7610, R21 ;  /* 0x00007610ff157816 */ /* 0x000fc40000000015 */
[----:B------:R-:W-:Y:S02]  /*0470*/  PRMT R27, RZ, 0x7610, R27 ;  /* 0x00007610ff1b7816 */ /* 0x000fe4000000001b */
[----:B------:R-:W-:Y:S02]  /*0480*/  @!P5 PRMT R18, R0, 0x7632, R18 ;  /* 0x000076320012d816 */ /* 0x000fe40000000012 */
[----:B----4-:R-:W-:Y:S02]  /*0490*/  @!P4 PRMT R15, R15, 0x5410, R16 ;  /* 0x000054100f0fc816 */ /* 0x010fe40000000010 */
[----:B------:R-:W-:Y:S02]  /*04a0*/  @!P4 PRMT R19, R16, 0x7632, R19 ;  /* 0x000076321013c816 */ /* 0x000fe40000000013 */
[----:B-----5:R-:W-:-:S04]  /*04b0*/  @!P2 PRMT R13, R13, 0x5410, R22 ;  /* 0x000054100d0da816 */ /* 0x020fc80000000016 */
[----:B------:R-:W-:Y:S02]  /*04c0*/  @!P2 PRMT R13, R22, 0x7632, R13 ;  /* 0x00007632160da816 */ /* 0x000fe4000000000d */
[----:B------:R-:W-:-:S04]  /*04d0*/  @!P3 PRMT R14, R14, 0x5410, R10 ;  /* 0x000054100e0eb816 */ /* 0x000fc8000000000a */
[----:B------:R-:W-:Y:S02]  /*04e0*/  PRMT R14, RZ, 0x7610, R14 ;  /* 0x00007610ff0e7816 */ /* 0x000fe4000000000e */
[----:B------:R-:W-:Y:S02]  /*04f0*/  @!P3 PRMT R15, R10, 0x7632, R15 ;  /* 0x000076320a0fb816 */ /* 0x000fe4000000000f */
[C---:B------:R-:W-:Y:S02]  /*0500*/  @!P1 PRMT R29, R4.reuse, 0x7610, R29 ;  /* 0x00007610041d9816 */ /* 0x040fe4000000001d */
[----:B------:R-:W-:Y:S02]  /*0510*/  @!P1 PRMT R14, R4, 0x7632, R14 ;  /* 0x00007632040e9816 */ /* 0x000fe4000000000e */
[----:B--2---:R-:W-:-:S04]  /*0520*/  @!P6 PRMT R12, R12, 0x5410, R8 ;  /* 0x000054100c0ce816 */ /* 0x004fc80000000008 */
        /* <DEDUP_REMOVED lines=27> */
.L_x_5058:
        /* <DEDUP_REMOVED lines=42> */
[----:B------:R-:W-:Y:S05]  /*0980*/  CALL.REL.NOINC `($__internal_12_$__cuda_sm3x_div_rn_ftz_f32_slowpath) ;  /* 0x0000028800787944 */ /* 0x000fea0003c00000 */
.L_x_5064:
[----:B------:R-:W-:Y:S05]  /*0990*/  BSYNC.RECONVERGENT B4 ;  /* 0x0000000000047941 */ /* 0x000fea0003800200 */
.L_x_5063:
        /* <DEDUP_REMOVED lines=22> */
.L_x_5062:
[----:B------:R-:W-:Y:S02]  /*0b00*/  FSETP.GEU.FTZ.AND P0, PT, R23, 1.084202172485504434e-19, PT ;  /* 0x200000001700780b */ /* 0x000fe40003f1e000 */
[----:B------:R-:W-:-:S13]  /*0b10*/  FSETP.GT.FTZ.AND P1, PT, R30, 2.30584300921369395200e+18, PT ;  /* 0x5e0000001e00780b */ /* 0x000fda0003f34000 */
[----:B------:R-:W-:Y:S05]  /*0b20*/  @P0 BRA !P1, `(.L_x_5066) ;  /* 0x0000000000cc0947 */ /* 0x000fea0004800000 */
[CC--:B------:R-:W-:Y:S01]  /*0b30*/  VIMNMX R3, PT, PT, R5.reuse, R10.reuse, !PT ;  /* 0x0000000a05037248 */ /* 0x0c0fe20007fe0100 */
[----:B------:R-:W-:Y:S01]  /*0b40*/  MUFU.RCP R9, R30 ;  /* 0x0000001e00097308 */ /* 0x000fe20000001000 */
[----:B------:R-:W-:Y:S01]  /*0b50*/  VIMNMX R0, PT, PT, R5, R10, PT ;  /* 0x0000000a05007248 */ /* 0x000fe20003fe0100 */
[----:B------:R-:W-:Y:S01]  /*0b60*/  BSSY.RECONVERGENT B4, `(.L_x_5067) ;  /* 0x0000019000047945 */ /* 0x000fe20003800200 */
        /* <DEDUP_REMOVED lines=23> */
[----:B------:R-:W-:Y:S05]  /*0ce0*/  CALL.REL.NOINC `($__internal_12_$__cuda_sm3x_div_rn_ftz_f32_slowpath) ;  /* 0x0000028400a07944 */ /* 0x000fea0003c00000 */
.L_x_5068:
[----:B------:R-:W-:Y:S05]  /*0cf0*/  BSYNC.RECONVERGENT B4 ;  /* 0x0000000000047941 */ /* 0x000fea0003800200 */
.L_x_5067:
        /* <DEDUP_REMOVED lines=22> */
.L_x_5066:
        /* <DEDUP_REMOVED lines=15> */
[----:B------:R-:W-:Y:S05]  /*0f50*/  CALL.REL.NOINC `($__internal_12_$__cuda_sm3x_div_rn_ftz_f32_slowpath) ;  /* 0x0000028400047944 */ /* 0x000fea0003c00000 */
.L_x_5070:
[----:B------:R-:W-:Y:S05]  /*0f60*/  BSYNC.RECONVERGENT B4 ;  /* 0x0000000000047941 */ /* 0x000fea0003800200 */
.L_x_5069:
        /* <DEDUP_REMOVED lines=22> */
.L_x_5061:
        /* <DEDUP_REMOVED lines=41> */
.L_x_5073:
[----:B------:R-:W-:Y:S05]  /*1360*/  BSYNC.RECONVERGENT B4 ;  /* 0x0000000000047941 */ /* 0x000fea0003800200 */
.L_x_5072:
        /* <DEDUP_REMOVED lines=22> */
.L_x_5071:
        /* <DEDUP_REMOVED lines=31> */
.L_x_5076:
[----:B------:R-:W-:Y:S05]  /*16c0*/  BSYNC.RECONVERGENT B4 ;  /* 0x0000000000047941 */ /* 0x000fea0003800200 */
.L_x_5075:
        /* <DEDUP_REMOVED lines=22> */
.L_x_5074:
        /* <DEDUP_REMOVED lines=16> */
.L_x_5078:
[----:B------:R-:W-:Y:S05]  /*1930*/  BSYNC.RECONVERGENT B4 ;  /* 0x0000000000047941 */ /* 0x000fea0003800200 */
.L_x_5077:
        /* <DEDUP_REMOVED lines=21> */
.L_x_5065:
[----:B------:R-:W-:Y:S05]  /*1a90*/  BSYNC.RECONVERGENT B3 ;  /* 0x0000000000037941 */ /* 0x000fea0003800200 */
.L_x_5060:
[----:B------:R-:W-:Y:S01]  /*1aa0*/  FADD.FTZ R3, R3, 0.69314718246459960938 ;  /* 0x3f31721803037421 */ /* 0x000fe20000010000 */
[----:B------:R-:W-:-:S04]  /*1ab0*/  LOP3.LUT R27, R10, 0x80000000, R27, 0xb8, !PT ;  /* 0x800000000a1b7812 */ /* 0x000fc800078eb81b */
[----:B------:R-:W-:Y:S01]  /*1ac0*/  LOP3.LUT R32, R3, 0x80000000, R32, 0xb8, !PT ;  /* 0x8000000003207812 */ /* 0x000fe200078eb820 */
[----:B------:R-:W-:Y:S06]  /*1ad0*/  BRA `(.L_x_5057) ;  /* 0x0000001000987947 */ /* 0x000fec0003800000 */
.L_x_5059:
        /* <DEDUP_REMOVED lines=65> */
[----:B-1----:R-:W-:Y:S01]  /*1ef0*/  @P0 FADD.FTZ R9, R7, R4 ;  /* 0x0000000407090221 */ /* 0x002fe20000010000 */
[C---:B------:R-:W-:Y:S01]  /*1f00*/  @P0 FMUL.FTZ R8, R21.reuse, R21 ;  /* 0x0000001515080220 */ /* 0x040fe20000410000 */
[----:B------:R-:W-:-:S04]  /*1f10*/  @!P0 FMUL.FTZ R6, |R21|, 0.5 ;  /* 0x3f00000015068820 */ /* 0x000fc80000410200 */
[----:B------:R-:W1:Y:S02]  /*1f20*/  @P0 MUFU.RCP R9, R9 ;  /* 0x0000000900090308 */ /* 0x000e640000001000 */
[----:B-1----:R-:W-:-:S07]  /*1f30*/  @P0 FMUL.FTZ.D2 R6, R8, R9 ;  /* 0x0000000908060220 */ /* 0x002fce0000310000 */
.L_x_5084:
[----:B------:R-:W-:Y:S05]  /*1f40*/  BSYNC.RECONVERGENT B1 ;  /* 0x0000000000017941 */ /* 0x000fea0003800200 */
.L_x_5083:
        /* <DEDUP_REMOVED lines=8> */
.L_x_5086:
[----:B------:R-:W-:Y:S05]  /*1fd0*/  BSYNC.RECONVERGENT B1 ;  /* 0x0000000000017941 */ /* 0x000fea0003800200 */
.L_x_5085:
[----:B------:R-:W-:Y:S01]  /*1fe0*/  FADD.FTZ R6, R31, R6 ;  /* 0x000000061f067221 */ /* 0x000fe20000010000 */
[----:B------:R-:W-:Y:S01]  /*1ff0*/  HFMA2 R31, -RZ, RZ, 1.875, 0 ;  /* 0x3f800000ff1f7431 */ /* 0x000fe200000001ff */
[----:B------:R-:W-:Y:S02]  /*2000*/  MOV R33, 0x3d39bf78 ;  /* 0x3d39bf7800217802 */ /* 0x000fe40000000f00 */
[----:B-1----:R-:W-:-:S04]  /*2010*/  FMUL.FTZ R9, R6, R3 ;  /* 0x0000000306097220 */ /* 0x002fc80000410000 */
        /* <DEDUP_REMOVED lines=30> */
.L_x_5082:
        /* <DEDUP_REMOVED lines=40> */
.L_x_5080:
[----:B------:R-:W-:-:S04]  /*2480*/  FFMA.FTZ R3, R23, R23, -1 ;  /* 0xbf80000017037423 */ /* 0x000fc80000010017 */
[----:B------:R-:W0:Y:S02]  /*2490*/  MUFU.SQRT R6, R3 ;  /* 0x0000000300067308 */ /* 0x000e240000002000 */
[----:B0-----:R-:W-:-:S06]  /*24a0*/  FADD.FTZ R6, R23, R6 ;  /* 0x0000000617067221 */ /* 0x001fcc0000010000 */
[----:B------:R-:W0:Y:S02]  /*24b0*/  MUFU.LG2 R6, R6 ;  /* 0x0000000600067308 */ /* 0x000e240000000c00 */
[----:B0-----:R-:W-:-:S07]  /*24c0*/  FMUL.FTZ R9, R6, 0.69314718246459960938 ;  /* 0x3f31721806097820 */ /* 0x001fce0000410000 */
.L_x_5081:
[----:B------:R-:W-:Y:S05]  /*24d0*/  BSYNC.RECONVERGENT B0 ;  /* 0x0000000000007941 */ /* 0x000fea0003800200 */
.L_x_5079:
        /* <DEDUP_REMOVED lines=30> */
[----:B0-----:R-:W-:Y:S01]  /*26c0*/  @P1 FMUL.FTZ R5, R21, R21 ;  /* 0x0000001515051220 */ /* 0x001fe20000410000 */
[----:B------:R-:W-:Y:S01]  /*26d0*/  @!P0 FADD.FTZ R4, R17, -R0 ;  /* 0x8000000011048221 */ /* 0x000fe20000010000 */
[----:B------:R-:W-:Y:S01]  /*26e0*/  @!P1 FMUL.FTZ R3, |R21|, 0.5 ;  /* 0x3f00000015039820 */ /* 0x000fe20000410200 */
[----:B------:R-:W0:Y:S02]  /*26f0*/  @P1 MUFU.RCP R8, R7 ;  /* 0x0000000700081308 */ /* 0x000e240000001000 */
        /* <DEDUP_REMOVED lines=9> */
.L_x_5094:
[----:B------:R-:W-:Y:S05]  /*2790*/  BSYNC.RECONVERGENT B4 ;  /* 0x0000000000047941 */ /* 0x000fea0003800200 */
.L_x_5093:
[----:B------:R-:W-:-:S04]  /*27a0*/  FADD.FTZ R3, R4, R3 ;  /* 0x0000000304037221 */ /* 0x000fc80000010000 */
[----:B------:R-:W-:-:S06]  /*27b0*/  FMUL.FTZ R3, R3, R6 ;  /* 0x0000000603037220 */ /* 0x000fcc0000410000 */
[----:B------:R-:W2:Y:S01]  /*27c0*/  MUFU.SQRT R3, R3 ;  /* 0x0000000300037308 */ /* 0x000ea20000002000 */
[----:B------:R-:W-:Y:S05]  /*27d0*/  BRA `(.L_x_5091) ;  /* 0x00000000002c7947 */ /* 0x000fea0003800000 */
.L_x_5092:
[----:B------:R-:W-:-:S13]  /*27e0*/  FSETP.GT.FTZ.AND P0, PT, R10, 1, PT ;  /* 0x3f8000000a00780b */ /* 0x000fda0003f14000 */
[----:B------:R-:W-:Y:S01]  /*27f0*/  @P0 FMUL.FTZ R4, R7, R0 ;  /* 0x0000000007040220 */ /* 0x000fe20000410000 */
[----:B------:R-:W-:-:S03]  /*2800*/  @P0 FMUL.FTZ R3, |R21|, 2.81474976710656000000e+14 ;  /* 0x5780000015030820 */ /* 0x000fc60000410200 */
[----:B------:R-:W2:Y:S01]  /*2810*/  @P0 MUFU.SQRT R0, R4 ;  /* 0x0000000400000308 */ /* 0x000ea20000002000 */
[C---:B------:R-:W-:Y:S01]  /*2820*/  @P0 FMUL.FTZ R3, R10.reuse, R3 ;  /* 0x000000030a030220 */ /* 0x040fe20000410000 */
[----:B------:R-:W-:-:S04]  /*2830*/  @P0 FMUL.FTZ R10, R10, 2.81474976710656000000e+14 ;  /* 0x578000000a0a0820 */ /* 0x000fc80000410000 */
[----:B------:R-:W-:-:S04]  /*2840*/  @!P0 FADD.FTZ R6, -R10, 1 ;  /* 0x3f8000000a068421 */ /* 0x000fc80000010100 */
[----:B------:R-:W-:Y:S01]  /*2850*/  @!P0 FMUL.FTZ R6, R7, R6 ;  /* 0x0000000607068220 */ /* 0x000fe20000410000 */
[----:B--2---:R-:W2:Y:S02]  /*2860*/  @P0 MUFU.RCP R0, R0 ;  /* 0x0000000000000308 */ /* 0x004ea40000001000 */
[----:B--2---:R-:W-:-:S06]  /*2870*/  @P0 FMUL.FTZ R3, R3, R0 ;  /* 0x0000000003030220 */ /* 0x004fcc0000410000 */
[----:B------:R3:W4:Y:S02]  /*2880*/  @!P0 MUFU.SQRT R3, R6 ;  /* 0x0000000600038308 */ /* 0x0007240000002000 */
.L_x_5091:
[----:B------:R-:W-:Y:S05]  /*2890*/  BSYNC.RECONVERGENT B1 ;  /* 0x0000000000017941 */ /* 0x000fea0003800200 */
.L_x_5089:
[----:B------:R-:W-:Y:S05]  /*28a0*/  BSYNC.RELIABLE B0 ;  /* 0x0000000000007941 */ /* 0x000fea0003800100 */
.L_x_5088:
[----:B--2-4-:R-:W-:Y:S01]  /*28b0*/  FADD.FTZ R23, |R3|, -RZ ;  /* 0x800000ff03177221 */ /* 0x014fe20000010200 */
        /* <DEDUP_REMOVED lines=14> */
[----:B-1-3--:R-:W-:Y:S05]  /*29a0*/  CALL.REL.NOINC `($__internal_12_$__cuda_sm3x_div_rn_ftz_f32_slowpath) ;  /* 0x0000026800707944 */ /* 0x00afea0003c00000 */
.L_x_5096:
[----:B------:R-:W-:Y:S05]  /*29b0*/  BSYNC.RECONVERGENT B4 ;  /* 0x0000000000047941 */ /* 0x000fea0003800200 */
.L_x_5095:
        /* <DEDUP_REMOVED lines=25> */
[----:B---3--:R-:W-:-:S04]  /*2b50*/  LOP3.LUT R6, R5, 0x80000000, R10, 0xb8, !PT ;  /* 0x8000000005067812 */ /* 0x008fc800078eb80a */
[----:B------:R-:W-:Y:S01]  /*2b60*/  FSEL R6, R3, R6, P0 ;  /* 0x0000000603067208 */ /* 0x000fe20000000000 */
[----:B------:R-:W-:Y:S06]  /*2b70*/  BRA `(.L_x_5097) ;  /* 0x0000000000647947 */ /* 0x000fec0003800000 */
.L_x_5090:
[----:B------:R-:W-:Y:S01]  /*2b80*/  MOV R0, 0x3f000000 ;  /* 0x3f00000000007802 */ /* 0x000fe20000000f00 */
[C---:B------:R-:W-:Y:S01]  /*2b90*/  FADD.FTZ R6, |R3|.reuse, -RZ ;  /* 0x800000ff03067221 */ /* 0x040fe20000010200 */
[C---:B------:R-:W-:Y:S02]  /*2ba0*/  FSETP.GT.FTZ.AND P0, PT, |R3|.reuse, 0.56000000238418579102, PT ;  /* 0x3f0f5c290300780b */ /* 0x040fe40003f14200 */
[C---:B------:R-:W-:Y:S01]  /*2bb0*/  FSETP.NEU.FTZ.AND P1, PT, |R3|.reuse, 1, PT ;  /* 0x3f8000000300780b */ /* 0x040fe20003f3d200 */
[----:B------:R-:W-:-:S04]  /*2bc0*/  FFMA.FTZ R0, |R3|, -R0, 0.5 ;  /* 0x3f00000003007423 */ /* 0x000fc80000010a00 */
[----:B0-----:R-:W0:Y:S02]  /*2bd0*/  MUFU.RSQ R5, R0 ;  /* 0x0000000000057308 */ /* 0x001e240000001400 */
        /* <DEDUP_REMOVED lines=12> */
[----:B------:R-:W-:Y:S01]  /*2ca0*/  FFMA.FTZ R6, R6, R5, R6 ;  /* 0x0000000506067223 */ /* 0x000fe20000010006 */
[----:B------:R-:W-:-:S03]  /*2cb0*/  MOV R5, 0x3f6ee581 ;  /* 0x3f6ee58100057802 */ /* 0x000fc60000000f00 */
[----:B------:R-:W-:-:S04]  /*2cc0*/  FMUL.FTZ R0, R6, -2 ;  /* 0xc000000006007820 */ /* 0x000fc80000410000 */
[----:B------:R-:W-:-:S05]  /*2cd0*/  @P0 FFMA.FTZ R6, R5, 1.6832555532455444336, R0 ;  /* 0x3fd774eb05060823 */ /* 0x000fca0000010000 */
[C---:B------:R-:W-:Y:S02]  /*2ce0*/  FSETP.NAN.FTZ.AND P0, PT, R6.reuse, R6, PT ;  /* 0x000000060600720b */ /* 0x040fe40003f18000 */
[----:B------:R-:W-:-:S04]  /*2cf0*/  LOP3.LUT R3, R6, 0x80000000, R3, 0xb8, !PT ;  /* 0x8000000006037812 */ /* 0x000fc800078eb803 */
[----:B------:R-:W-:-:S07]  /*2d00*/  FSEL R6, R3, R6, !P0 ;  /* 0x0000000603067208 */ /* 0x000fce0004000000 */
.L_x_5097:
[----:B------:R-:W-:Y:S05]  /*2d10*/  BSYNC.RECONVERGENT B3 ;  /* 0x0000000000037941 */ /* 0x000fea0003800200 */
.L_x_5087:
[----:B-1----:R-:W-:Y:S02]  /*2d20*/  LOP3.LUT R32, R9, 0x80000000, R32, 0xb8, !PT ;  /* 0x8000000009207812 */ /* 0x002fe400078eb820 */
[----:B------:R-:W-:-:S07]  /*2d30*/  LOP3.LUT R27, R6, 0x80000000, R27, 0xb8, !PT ;  /* 0x80000000061b7812 */ /* 0x000fce00078eb81b */
.L_x_5057:
[----:B------:R-:W-:Y:S05]  /*2d40*/  BSYNC.RECONVERGENT B2 ;  /* 0x0000000000027941 */ /* 0x000fea0003800200 */
.L_x_5056:
[----:B------:R-:W-:Y:S05]  /*2d50*/  WARPSYNC.ALL ;  /* 0x0000000000007948 */ /* 0x000fea0003800000 */
[----:B------:R-:W0:Y:S01]  /*2d60*/  LDCU UR4, c[0x0][0x380] ;  /* 0x00007000ff0477ac */ /* 0x000e220008000800 */
[----:B------:R-:W-:Y:S01]  /*2d70*/  IADD3 R0, PT, PT, R2, 0x80, RZ ;  /* 0x0000008002007810 */ /* 0x000fe20007ffe0ff */
[----:B------:R-:W-:Y:S01]  /*2d80*/  BSSY.RECONVERGENT B2, `(.L_x_5098) ;  /* 0x0000288000027945 */ /* 0x000fe20003800200 */
[----:B0-----:R-:W-:-:S04]  /*2d90*/  IADD3 R11, PT, PT, -R11, UR4, RZ ;  /* 0x000000040b0b7c10 */ /* 0x001fc8000fffe1ff */
[----:B------:R-:W-:-:S13]  /*2da0*/  ISETP.GE.U32.AND P0, PT, R0, R11, PT ;  /* 0x0000000b0000720c */ /* 0x000fda0003f06070 */
        /* <DEDUP_REMOVED lines=24> */
.L_x_5100:
        /* <DEDUP_REMOVED lines=70> */
.L_x_5107:
[----:B------:R-:W-:-:S04]  /*3390*/  FADD.FTZ R6, -R0, R7 ;  /* 0x0000000700067221 */ /* 0x000fc80000010100 */
[----:B------:R-:W-:-:S07]  /*33a0*/  FMUL.FTZ R6, R6, 0.5 ;  /* 0x3f00000006067820 */ /* 0x000fce0000410000 */
.L_x_5108:
[----:B------:R-:W-:Y:S05]  /*33b0*/  BSYNC.RECONVERGENT B1 ;  /* 0x0000000000017941 */ /* 0x000fea0003800200 */
.L_x_5106:
        /* <DEDUP_REMOVED lines=11> */
.L_x_5110:
[----:B------:R-:W-:-:S04]  /*3470*/  FADD.FTZ R9, R4, -R9 ;  /* 0x8000000904097221 */ /* 0x000fc80000010000 */
[----:B------:R-:W-:-:S07]  /*3480*/  FMUL.FTZ R21, R9, 0.5 ;  /* 0x3f00000009157820 */ /* 0x000fce0000410000 */
.L_x_5111:
[----:B------:R-:W-:Y:S05]  /*3490*/  BSYNC.RECONVERGENT B1 ;  /* 0x0000000000017941 */ /* 0x000fea0003800200 */
.L_x_5109:
        /* <DEDUP_REMOVED lines=35> */
.L_x_5105:
        /* <DEDUP_REMOVED lines=35> */
.L_x_5112:
[----:B------:R-:W-:-:S04]  /*3900*/  FADD.FTZ R9, -R10, 1 ;  /* 0x3f8000000a097421 */ /* 0x000fc80000010100 */
[----:B------:R-:W-:-:S06]  /*3910*/  FMUL.FTZ R6, R0, R9 ;  /* 0x0000000900067220 */ /* 0x000fcc0000410000 */
[----:B------:R-:W0:Y:S08]  /*3920*/  MUFU.SQRT R6, R6 ;  /* 0x0000000600067308 */ /* 0x000e300000002000 */
[----:B0-----:R-:W0:Y:S02]  /*3930*/  MUFU.RCP R8, R6 ;  /* 0x0000000600087308 */ /* 0x001e240000001000 */
[----:B0-----:R-:W-:Y:S01]  /*3940*/  FMUL.FTZ R9, |R11|, R8 ;  /* 0x000000080b097220 */ /* 0x001fe20000410200 */
[----:B------:R-:W-:Y:S06]  /*3950*/  BRA `(.L_x_5103) ;  /* 0x0000000000047947 */ /* 0x000fec0003800000 */
.L_x_5104:
[----:B------:R0:W1:Y:S02]  /*3960*/  MUFU.SQRT R9, R5 ;  /* 0x0000000500097308 */ /* 0x0000640000002000 */
.L_x_5103:
[----:B------:R-:W-:Y:S05]  /*3970*/  BSYNC.RECONVERGENT B0 ;  /* 0x0000000000007941 */ /* 0x000fea0003800200 */
.L_x_5102:
        /* <DEDUP_REMOVED lines=11> */
[C---:B0-----:R-:W-:Y:S01]  /*3a30*/  FADD.FTZ R5, |R6|.reuse, -RZ ;  /* 0x800000ff06057221 */ /* 0x041fe20000010200 */
        /* <DEDUP_REMOVED lines=23> */
.L_x_5116:
        /* <DEDUP_REMOVED lines=23> */
.L_x_5122:
[----:B------:R-:W-:-:S04]  /*3d20*/  FADD.FTZ R3, R4, -R3 ;  /* 0x8000000304037221 */ /* 0x000fc80000010000 */
[----:B0-----:R-:W-:-:S07]  /*3d30*/  FMUL.FTZ R5, R3, 0.5 ;  /* 0x3f00000003057820 */ /* 0x001fce0000410000 */
.L_x_5123:
[----:B------:R-:W-:Y:S05]  /*3d40*/  BSYNC.RECONVERGENT B4 ;  /* 0x0000000000047941 */ /* 0x000fea0003800200 */
.L_x_5121:
[----:B------:R-:W-:Y:S01]  /*3d50*/  FADD.FTZ R0, R5, R0 ;  /* 0x0000000005007221 */ /* 0x000fe20000010000 */
[----:B------:R-:W-:-:S04]  /*3d60*/  FADD.FTZ R17, R10, R17 ;  /* 0x000000110a117221 */ /* 0x000fc80000010000 */
[----:B------:R-:W-:-:S04]  /*3d70*/  FMUL.FTZ R0, R0, R17 ;  /* 0x0000001100007220 */ /* 0x000fc80000410000 */
[----:B------:R2:W3:Y:S01]  /*3d80*/  MUFU.SQRT R3, R0 ;  /* 0x0000000000037308 */ /* 0x0004e20000002000 */
[----:B------:R-:W-:Y:S05]  /*3d90*/  BRA `(.L_x_5124) ;  /* 0x0000000000487947 */ /* 0x000fea0003800000 */
.L_x_5120:
        /* <DEDUP_REMOVED lines=12> */
.L_x_5119:
[----:B------:R-:W-:Y:S01]  /*3e60*/  FADD.FTZ R0, R17, 1 ;  /* 0x3f80000011007421 */ /* 0x000fe20000010000 */
[----:B------:R-:W-:Y:S01]  /*3e70*/  MUFU.SQRT R3, R5 ;  /* 0x0000000500037308 */ /* 0x000fe20000002000 */
[----:B------:R-:W-:Y:S02]  /*3e80*/  MOV R10, 0x3f800000 ;  /* 0x3f800000000a7802 */ /* 0x000fe40000000f00 */
[----:B------:R-:W-:-:S06]  /*3e90*/  FMUL.FTZ R0, R0, 0.5 ;  /* 0x3f00000000007820 */ /* 0x000fcc0000410000 */
[----:B------:R-:W2:Y:S02]  /*3ea0*/  MUFU.SQRT R0, R0 ;  /* 0x0000000000007308 */ /* 0x000ea40000002000 */
[----:B--2---:R-:W-:-:S07]  /*3eb0*/  FMUL.FTZ R3, R3, R0 ;  /* 0x0000000003037220 */ /* 0x004fce0000410000 */
.L_x_5124:
[----:B------:R-:W-:Y:S05]  /*3ec0*/  BSYNC.RECONVERGENT B1 ;  /* 0x0000000000017941 */ /* 0x000fea0003800200 */
.L_x_5118:
[----:B------:R-:W-:Y:S05]  /*3ed0*/  BRA `(.L_x_5125) ;  /* 0x0000000000087947 */ /* 0x000fea0003800000 */
.L_x_5115:
[----:B------:R-:W-:Y:S01]  /*3ee0*/  FMUL.FTZ R3, R17, 16777216 ;  /* 0x4b80000011037820 */ /* 0x000fe20000410000 */
[----:B------:R-:W-:-:S07]  /*3ef0*/  FMUL.FTZ R10, R10, 16777216 ;  /* 0x4b8000000a0a7820 */ /* 0x000fce0000410000 */
.L_x_5125:
[----:B------:R-:W-:Y:S05]  /*3f00*/  BSYNC.RELIABLE B0 ;  /* 0x0000000000007941 */ /* 0x000fea0003800100 */
.L_x_5114:
[----:B---3--:R-:W-:Y:S01]  /*3f10*/  FADD.FTZ R23, |R3|, -RZ ;  /* 0x800000ff03177221 */ /* 0x008fe20000010200 */
[C---:B--2---:R-:W-:Y:S01]  /*3f20*/  FADD.FTZ R0, |R10|.reuse, -RZ ;  /* 0x800000ff0a007221 */ /* 0x044fe20000010200 */
        /* <DEDUP_REMOVED lines=13> */
[----:B-1----:R-:W-:Y:S05]  /*4000*/  CALL.REL.NOINC `($__internal_12_$__cuda_sm3x_div_rn_ftz_f32_slowpath) ;  /* 0x0000025000d87944 */ /* 0x002fea0003c00000 */
.L_x_5127:
[----:B------:R-:W-:Y:S05]  /*4010*/  BSYNC.RECONVERGENT B4 ;  /* 0x0000000000047941 */ /* 0x000fea0003800200 */
.L_x_5126:
        /* <DEDUP_REMOVED lines=28> */
.L_x_5117:
[----:B------:R-:W-:Y:S05]  /*41e0*/  BSYNC.RECONVERGENT B3 ;  /* 0x0000000000037941 */ /* 0x000fea0003800200 */
.L_x_5113:
[----:B-1----:R-:W-:Y:S02]  /*41f0*/  LOP3.LUT R26, R9, 0x80000000, R26, 0xb8, !PT ;  /* 0x80000000091a7812 */ /* 0x002fe400078eb81a */
[----:B------:R-:W-:Y:S01]  /*4200*/  LOP3.LUT R25, R6, 0x80000000, R25, 0xb8, !PT ;  /* 0x8000000006197812 */ /* 0x000fe200078eb819 */
[----:B------:R-:W-:Y:S06]  /*4210*/  BRA `(.L_x_5099) ;  /* 0x0000001000f87947 */ /* 0x000fec0003800000 */
.L_x_5101:
        /* <DEDUP_REMOVED lines=32> */
.L_x_5133:
[----:B------:R-:W-:Y:S05]  /*4420*/  BSYNC.RECONVERGENT B4 ;  /* 0x0000000000047941 */ /* 0x000fea0003800200 */
.L_x_5132:
        /* <DEDUP_REMOVED lines=22> */
.L_x_5131:
        /* <DEDUP_REMOVED lines=28> */
.L_x_5136:
[----:B------:R-:W-:Y:S05]  /*4750*/  BSYNC.RECONVERGENT B4 ;  /* 0x0000000000047941 */ /* 0x000fea0003800200 */
.L_x_5135:
        /* <DEDUP_REMOVED lines=22> */
.L_x_5130:
        /* <DEDUP_REMOVED lines=19> */
[----:B------:R-:W-:Y:S01]  /*49f0*/  FFMA R0, -R30, R3, 1 ;  /* 0x3f8000001e007423 */ /* 0x000fe20000000103 */
[----:B------:R-:W-:-:S02]  /*4a00*/  HFMA2 R5, -RZ, RZ, 1.875, 0 ;  /* 0x3f800000ff057431 */ /* 0x000fc400000001ff */
        /* <DEDUP_REMOVED lines=11> */
.L_x_5138:
[----:B------:R-:W-:Y:S05]  /*4ac0*/  BSYNC.RECONVERGENT B4 ;  /* 0x0000000000047941 */ /* 0x000fea0003800200 */
.L_x_5137:
        /* <DEDUP_REMOVED lines=22> */
.L_x_5129:
        /* <DEDUP_REMOVED lines=25> */
.L_x_5142:
[----:B------:R-:W-:Y:S05]  /*4dc0*/  BSYNC.RECONVERGENT B4 ;  /* 0x0000000000047941 */ /* 0x000fea0003800200 */
.L_x_5141:
        /* <DEDUP_REMOVED lines=22> */
.L_x_5140:
        /* <DEDUP_REMOVED lines=28> */
.L_x_5144:
[----:B------:R-:W-:Y:S05]  /*50f0*/  BSYNC.RECONVERGENT B4 ;  /* 0x0000000000047941 */ /* 0x000fea0003800200 */
.L_x_5143:
        /* <DEDUP_REMOVED lines=22> */
.L_x_5139:
        /* <DEDUP_REMOVED lines=20> */
[----:B------:R-:W-:-:S02]  /*53a0*/  MOV R5, 0x3f800000 ;  /* 0x3f80000000057802 */ /* 0x000fc40000000f00 */
        /* <DEDUP_REMOVED lines=11> */
.L_x_5146:
[----:B------:R-:W-:Y:S05]  /*5460*/  BSYNC.RECONVERGENT B4 ;  /* 0x0000000000047941 */ /* 0x000fea0003800200 */
.L_x_5145:
        /* <DEDUP_REMOVED lines=21> */
.L_x_5134:
[----:B------:R-:W-:Y:S05]  /*55c0*/  BSYNC.RECONVERGENT B3 ;  /* 0x0000000000037941 */ /* 0x000fea0003800200 */
.L_x_5128:
[----:B------:R-:W-:Y:S01]  /*55d0*/  FADD.FTZ R3, R3, 0.69314718246459960938 ;  /* 0x3f31721803037421 */ /* 0x000fe20000010000 */
[----:B------:R-:W-:-:S04]  /*55e0*/  LOP3.LUT R25, R10, 0x80000000, R25, 0xb8, !PT ;  /* 0x800000000a197812 */ /* 0x000fc800078eb819 */
[----:B------:R-:W-:-:S07]  /*55f0*/  LOP3.LUT R26, R3, 0x80000000, R26, 0xb8, !PT ;  /* 0x80000000031a7812 */ /* 0x000fce00078eb81a */
.L_x_5099:
[----:B------:R-:W-:Y:S05]  /*5600*/  BSYNC.RECONVERGENT B2 ;  /* 0x0000000000027941 */ /* 0x000fea0003800200 */
.L_x_5098:
        /* <DEDUP_REMOVED lines=31> */
.L_x_5149:
        /* <DEDUP_REMOVED lines=70> */
.L_x_5156:
[----:B------:R-:W-:-:S04]  /*5c60*/  FADD.FTZ R6, -R0, R7 ;  /* 0x0000000700067221 */ /* 0x000fc80000010100 */
[----:B------:R-:W-:-:S07]  /*5c70*/  FMUL.FTZ R6, R6, 0.5 ;  /* 0x3f00000006067820 */ /* 0x000fce0000410000 */
.L_x_5157:
[----:B------:R-:W-:Y:S05]  /*5c80*/  BSYNC.RECONVERGENT B1 ;  /* 0x0000000000017941 */ /* 0x000fea0003800200 */
.L_x_5155:
        /* <DEDUP_REMOVED lines=11> */
.L_x_5159:
[----:B------:R-:W-:-:S04]  /*5d40*/  FADD.FTZ R9, R4, -R9 ;  /* 0x8000000904097221 */ /* 0x000fc80000010000 */
[----:B------:R-:W-:-:S07]  /*5d50*/  FMUL.FTZ R23, R9, 0.5 ;  /* 0x3f00000009177820 */ /* 0x000fce0000410000 */
.L_x_5160:
[----:B------:R-:W-:Y:S05]  /*5d60*/  BSYNC.RECONVERGENT B1 ;  /* 0x0000000000017941 */ /* 0x000fea0003800200 */
.L_x_5158:
        /* <DEDUP_REMOVED lines=35> */
.L_x_5154:
        /* <DEDUP_REMOVED lines=35> */
.L_x_5161:
[----:B------:R-:W-:-:S04]  /*61d0*/  FADD.FTZ R9, -R10, 1 ;  /* 0x3f8000000a097421 */ /* 0x000fc80000010100 */
[----:B------:R-:W-:-:S06]  /*61e0*/  FMUL.FTZ R6, R0, R9 ;  /* 0x0000000900067220 */ /* 0x000fcc0000410000 */
[----:B------:R-:W0:Y:S08]  /*61f0*/  MUFU.SQRT R6, R6 ;  /* 0x0000000600067308 */ /* 0x000e300000002000 */
[----:B0-----:R-:W0:Y:S02]  /*6200*/  MUFU.RCP R8, R6 ;  /* 0x0000000600087308 */ /* 0x001e240000001000 */
[----:B0-----:R-:W-:Y:S01]  /*6210*/  FMUL.FTZ R9, |R11|, R8 ;  /* 0x000000080b097220 */ /* 0x001fe20000410200 */
[----:B------:R-:W-:Y:S06]  /*6220*/  BRA `(.L_x_5152) ;  /* 0x0000000000047947 */ /* 0x000fec0003800000 */
.L_x_5153:
[----:B------:R0:W1:Y:S02]  /*6230*/  MUFU.SQRT R9, R5 ;  /* 0x0000000500097308 */ /* 0x0000640000002000 */
.L_x_5152:
[----:B------:R-:W-:Y:S05]  /*6240*/  BSYNC.RECONVERGENT B0 ;  /* 0x0000000000007941 */ /* 0x000fea0003800200 */
.L_x_5151:
        /* <DEDUP_REMOVED lines=35> */
.L_x_5165:
        /* <DEDUP_REMOVED lines=23> */
.L_x_5171:
[----:B------:R-:W-:-:S04]  /*65f0*/  FADD.FTZ R0, R4, -R3 ;  /* 0x8000000304007221 */ /* 0x000fc80000010000 */
[----:B------:R-:W-:-:S07]  /*6600*/  FMUL.FTZ R0, R0, 0.5 ;  /* 0x3f00000000007820 */ /* 0x000fce0000410000 */
.L_x_5172:
[----:B------:R-:W-:Y:S05]  /*6610*/  BSYNC.RECONVERGENT B4 ;  /* 0x0000000000047941 */ /* 0x000fea0003800200 */
.L_x_5170:
[----:B------:R-:W-:Y:S01]  /*6620*/  FADD.FTZ R0, R0, R5 ;  /* 0x0000000500007221 */ /* 0x000fe20000010000 */
[----:B------:R-:W-:-:S04]  /*6630*/  FADD.FTZ R17, R10, R17 ;  /* 0x000000110a117221 */ /* 0x000fc80000010000 */
[----:B------:R-:W-:-:S04]  /*6640*/  FMUL.FTZ R0, R0, R17 ;  /* 0x0000001100007220 */ /* 0x000fc80000410000 */
[----:B------:R0:W2:Y:S01]  /*6650*/  MUFU.SQRT R3, R0 ;  /* 0x0000000000037308 */ /* 0x0000a20000002000 */
[----:B------:R-:W-:Y:S05]  /*6660*/  BRA `(.L_x_5173) ;  /* 0x0000000000487947 */ /* 0x000fea0003800000 */
.L_x_5169:
        /* <DEDUP_REMOVED lines=12> */
.L_x_5168:
[----:B------:R-:W-:Y:S01]  /*6730*/  FADD.FTZ R0, R17, 1 ;  /* 0x3f80000011007421 */ /* 0x000fe20000010000 */
[----:B------:R-:W-:Y:S01]  /*6740*/  MUFU.SQRT R3, R5 ;  /* 0x0000000500037308 */ /* 0x000fe20000002000 */
[----:B------:R-:W-:Y:S02]  /*6750*/  MOV R10, 0x3f800000 ;  /* 0x3f800000000a7802 */ /* 0x000fe40000000f00 */
[----:B------:R-:W-:-:S06]  /*6760*/  FMUL.FTZ R0, R0, 0.5 ;  /* 0x3f00000000007820 */ /* 0x000fcc0000410000 */
[----:B------:R-:W2:Y:S02]  /*6770*/  MUFU.SQRT R0, R0 ;  /* 0x0000000000007308 */ /* 0x000ea40000002000 */
[----:B--2---:R-:W-:-:S07]  /*6780*/  FMUL.FTZ R3, R3, R0 ;  /* 0x0000000003037220 */ /* 0x004fce0000410000 */
.L_x_5173:
[----:B------:R-:W-:Y:S05]  /*6790*/  BSYNC.RECONVERGENT B1 ;  /* 0x0000000000017941 */ /* 0x000fea0003800200 */
.L_x_5167:
[----:B------:R-:W-:Y:S05]  /*67a0*/  BRA `(.L_x_5174) ;  /* 0x0000000000087947 */ /* 0x000fea0003800000 */
.L_x_5164:
[----:B------:R-:W-:Y:S01]  /*67b0*/  FMUL.FTZ R3, R17, 16777216 ;  /* 0x4b80000011037820 */ /* 0x000fe20000410000 */
[----:B------:R-:W-:-:S07]  /*67c0*/  FMUL.FTZ R10, R10, 16777216 ;  /* 0x4b8000000a0a7820 */ /* 0x000fce0000410000 */
.L_x_5174:
[----:B------:R-:W-:Y:S05]  /*67d0*/  BSYNC.RELIABLE B0 ;  /* 0x0000000000007941 */ /* 0x000fea0003800100 */
.L_x_5163:
        /* <DEDUP_REMOVED lines=16> */
.L_x_5176:
[----:B------:R-:W-:Y:S05]  /*68e0*/  BSYNC.RECONVERGENT B4 ;  /* 0x0000000000047941 */ /* 0x000fea0003800200 */
.L_x_5175:
        /* <DEDUP_REMOVED lines=28> */
.L_x_5166:
[----:B------:R-:W-:Y:S05]  /*6ab0*/  BSYNC.RECONVERGENT B3 ;  /* 0x0000000000037941 */ /* 0x000fea0003800200 */
.L_x_5162:
[----:B-1----:R-:W-:Y:S02]  /*6ac0*/  LOP3.LUT R24, R9, 0x80000000, R24, 0xb8, !PT ;  /* 0x8000000009187812 */ /* 0x002fe400078eb818 */
[----:B------:R-:W-:Y:S01]  /*6ad0*/  LOP3.LUT R21, R6, 0x80000000, R21, 0xb8, !PT ;  /* 0x8000000006157812 */ /* 0x000fe200078eb815 */
[----:B------:R-:W-:Y:S06]  /*6ae0*/  BRA `(.L_x_5148) ;  /* 0x0000001000f87947 */ /* 0x000fec0003800000 */
.L_x_5150:
        /* <DEDUP_REMOVED lines=32> */
.L_x_5182:
[----:B------:R-:W-:Y:S05]  /*6cf0*/  BSYNC.RECONVERGENT B4 ;  /* 0x0000000000047941 */ /* 0x000fea0003800200 */
.L_x_5181:
        /* <DEDUP_REMOVED lines=22> */
.L_x_5180:
        /* <DEDUP_REMOVED lines=28> */
.L_x_5185:
[----:B------:R-:W-:Y:S05]  /*7020*/  BSYNC.RECONVERGENT B4 ;  /* 0x0000000000047941 */ /* 0x000fea0003800200 */
.L_x_5184:
        /* <DEDUP_REMOVED lines=22> */
.L_x_5179:
        /* <DEDUP_REMOVED lines=32> */
.L_x_5187:
[----:B------:R-:W-:Y:S05]  /*7390*/  BSYNC.RECONVERGENT B4 ;  /* 0x0000000000047941 */ /* 0x000fea0003800200 */
.L_x_5186:
        /* <DEDUP_REMOVED lines=22> */
.L_x_5178:
        /* <DEDUP_REMOVED lines=25> */
.L_x_5191:
[----:B------:R-:W-:Y:S05]  /*7690*/  BSYNC.RECONVERGENT B4 ;  /* 0x0000000000047941 */ /* 0x000fea0003800200 */
.L_x_5190:
        /* <DEDUP_REMOVED lines=22> */
.L_x_5189:
        /* <DEDUP_REMOVED lines=28> */
.L_x_5193:
[----:B------:R-:W-:Y:S05]  /*79c0*/  BSYNC.RECONVERGENT B4 ;  /* 0x0000000000047941 */ /* 0x000fea0003800200 */
.L_x_5192:
        /* <DEDUP_REMOVED lines=22> */
.L_x_5188:
        /* <DEDUP_REMOVED lines=32> */
.L_x_5195:
[----:B------:R-:W-:Y:S05]  /*7d30*/  BSYNC.RECONVERGENT B4 ;  /* 0x0000000000047941 */ /* 0x000fea0003800200 */
.L_x_5194:
        /* <DEDUP_REMOVED lines=21> */
.L_x_5183:
[----:B------:R-:W-:Y:S05]  /*7e90*/  BSYNC.RECONVERGENT B3 ;  /* 0x0000000000037941 */ /* 0x000fea0003800200 */
.L_x_5177:
[----:B------:R-:W-:Y:S01]  /*7ea0*/  FADD.FTZ R3, R3, 0.69314718246459960938 ;  /* 0x3f31721803037421 */ /* 0x000fe20000010000 */
[----:B------:R-:W-:-:S04]  /*7eb0*/  LOP3.LUT R21, R10, 0x80000000, R21, 0xb8, !PT ;  /* 0x800000000a157812 */ /* 0x000fc800078eb815 */
[----:B------:R-:W-:-:S07]  /*7ec0*/  LOP3.LUT R24, R3, 0x80000000, R24, 0xb8, !PT ;  /* 0x8000000003187812 */ /* 0x000fce00078eb818 */
.L_x_5148:
[----:B------:R-:W-:Y:S05]  /*7ed0*/  BSYNC.RECONVERGENT B2 ;  /* 0x0000000000027941 */ /* 0x000fea0003800200 */
.L_x_5147:
[----:B------:R-:W-:Y:S05]  /*7ee0*/  WARPSYNC.ALL ;  /* 0x0000000000007948 */ /* 0x000fea0003800000 */
        /* <DEDUP_REMOVED lines=29> */
.L_x_5198:
        /* <DEDUP_REMOVED lines=70> */
.L_x_5205:
[----:B------:R-:W-:-:S04]  /*8520*/  FADD.FTZ R6, -R0, R7 ;  /* 0x0000000700067221 */ /* 0x000fc80000010100 */
[----:B------:R-:W-:-:S07]  /*8530*/  FMUL.FTZ R6, R6, 0.5 ;  /* 0x3f00000006067820 */ /* 0x000fce0000410000 */
.L_x_5206:
[----:B------:R-:W-:Y:S05]  /*8540*/  BSYNC.RECONVERGENT B1 ;  /* 0x0000000000017941 */ /* 0x000fea0003800200 */
.L_x_5204:
        /* <DEDUP_REMOVED lines=11> */
.L_x_5208:
[----:B------:R-:W-:-:S04]  /*8600*/  FADD.FTZ R9, R4, -R9 ;  /* 0x8000000904097221 */ /* 0x000fc80000010000 */
[----:B------:R-:W-:-:S07]  /*8610*/  FMUL.FTZ R23, R9, 0.5 ;  /* 0x3f00000009177820 */ /* 0x000fce0000410000 */
.L_x_5209:
[----:B------:R-:W-:Y:S05]  /*8620*/  BSYNC.RECONVERGENT B1 ;  /* 0x0000000000017941 */ /* 0x000fea0003800200 */
.L_x_5207:
        /* <DEDUP_REMOVED lines=35> */
.L_x_5203:
        /* <DEDUP_REMOVED lines=35> */
.L_x_5210:
[----:B------:R-:W-:-:S04]  /*8a90*/  FADD.FTZ R9, -R10, 1 ;  /* 0x3f8000000a097421 */ /* 0x000fc80000010100 */
[----:B------:R-:W-:-:S06]  /*8aa0*/  FMUL.FTZ R6, R0, R9 ;  /* 0x0000000900067220 */ /* 0x000fcc0000410000 */
[----:B------:R-:W0:Y:S08]  /*8ab0*/  MUFU.SQRT R6, R6 ;  /* 0x0000000600067308 */ /* 0x000e300000002000 */
[----:B0-----:R-:W0:Y:S02]  /*8ac0*/  MUFU.RCP R8, R6 ;  /* 0x0000000600087308 */ /* 0x001e240000001000 */
[----:B0-----:R-:W-:Y:S01]  /*8ad0*/  FMUL.FTZ R9, |R11|, R8 ;  /* 0x000000080b097220 */ /* 0x001fe20000410200 */
[----:B------:R-:W-:Y:S06]  /*8ae0*/  BRA `(.L_x_5201) ;  /* 0x0000000000047947 */ /* 0x000fec0003800000 */
.L_x_5202:
[----:B------:R0:W1:Y:S02]  /*8af0*/  MUFU.SQRT R9, R5 ;  /* 0x0000000500097308 */ /* 0x0000640000002000 */
.L_x_5201:
[----:B------:R-:W-:Y:S05]  /*8b00*/  BSYNC.RECONVERGENT B0 ;  /* 0x0000000000007941 */ /* 0x000fea0003800200 */
.L_x_5200:
        /* <DEDUP_REMOVED lines=35> */
.L_x_5214:
        /* <DEDUP_REMOVED lines=23> */
.L_x_5220:
[----:B------:R-:W-:-:S04]  /*8eb0*/  FADD.FTZ R3, R4, -R3 ;  /* 0x8000000304037221 */ /* 0x000fc80000010000 */
[----:B0-----:R-:W-:-:S07]  /*8ec0*/  FMUL.FTZ R5, R3, 0.5 ;  /* 0x3f00000003057820 */ /* 0x001fce0000410000 */
.L_x_5221:
[----:B------:R-:W-:Y:S05]  /*8ed0*/  BSYNC.RECONVERGENT B4 ;  /* 0x0000000000047941 */ /* 0x000fea0003800200 */
.L_x_5219:
[----:B------:R-:W-:Y:S01]  /*8ee0*/  FADD.FTZ R0, R5, R0 ;  /* 0x0000000005007221 */ /* 0x000fe20000010000 */
[----:B------:R-:W-:-:S04]  /*8ef0*/  FADD.FTZ R17, R10, R17 ;  /* 0x000000110a117221 */ /* 0x000fc80000010000 */
[----:B------:R-:W-:-:S04]  /*8f00*/  FMUL.FTZ R0, R0, R17 ;  /* 0x0000001100007220 */ /* 0x000fc80000410000 */
[----:B------:R2:W3:Y:S01]  /*8f10*/  MUFU.SQRT R3, R0 ;  /* 0x0000000000037308 */ /* 0x0004e20000002000 */
[----:B------:R-:W-:Y:S05]  /*8f20*/  BRA `(.L_x_5222) ;  /* 0x0000000000487947 */ /* 0x000fea0003800000 */
.L_x_5218:
        /* <DEDUP_REMOVED lines=12> */
.L_x_5217:
[----:B------:R-:W-:Y:S01]  /*8ff0*/  FADD.FTZ R0, R17, 1 ;  /* 0x3f80000011007421 */ /* 0x000fe20000010000 */
[----:B------:R-:W-:Y:S01]  /*9000*/  MUFU.SQRT R3, R5 ;  /* 0x0000000500037308 */ /* 0x000fe20000002000 */
[----:B------:R-:W-:Y:S02]  /*9010*/  MOV R10, 0x3f800000 ;  /* 0x3f800000000a7802 */ /* 0x000fe40000000f00 */
[----:B------:R-:W-:-:S06]  /*9020*/  FMUL.FTZ R0, R0, 0.5 ;  /* 0x3f00000000007820 */ /* 0x000fcc0000410000 */
[----:B------:R-:W2:Y:S02]  /*9030*/  MUFU.SQRT R0, R0 ;  /* 0x0000000000007308 */ /* 0x000ea40000002000 */
[----:B--2---:R-:W-:-:S07]  /*9040*/  FMUL.FTZ R3, R3, R0 ;  /* 0x0000000003037220 */ /* 0x004fce0000410000 */
.L_x_5222:
[----:B------:R-:W-:Y:S05]  /*9050*/  BSYNC.RECONVERGENT B1 ;  /* 0x0000000000017941 */ /* 0x000fea0003800200 */
.L_x_5216:
[----:B------:R-:W-:Y:S05]  /*9060*/  BRA `(.L_x_5223) ;  /* 0x0000000000087947 */ /* 0x000fea0003800000 */
.L_x_5213:
[----:B------:R-:W-:Y:S01]  /*9070*/  FMUL.FTZ R3, R17, 16777216 ;  /* 0x4b80000011037820 */ /* 0x000fe20000410000 */
[----:B------:R-:W-:-:S07]  /*9080*/  FMUL.FTZ R10, R10, 16777216 ;  /* 0x4b8000000a0a7820 */ /* 0x000fce0000410000 */
.L_x_5223:
[----:B------:R-:W-:Y:S05]  /*9090*/  BSYNC.RELIABLE B0 ;  /* 0x0000000000007941 */ /* 0x000fea0003800100 */
.L_x_5212:
        /* <DEDUP_REMOVED lines=16> */
.L_x_5225:
[----:B------:R-:W-:Y:S05]  /*91a0*/  BSYNC.RECONVERGENT B4 ;  /* 0x0000000000047941 */ /* 0x000fea0003800200 */
.L_x_5224:
        /* <DEDUP_REMOVED lines=28> */
.L_x_5215:
[----:B------:R-:W-:Y:S05]  /*9370*/  BSYNC.RECONVERGENT B3 ;  /* 0x0000000000037941 */ /* 0x000fea0003800200 */
.L_x_5211:
[----:B-1----:R-:W-:Y:S02]  /*9380*/  LOP3.LUT R22, R9, 0x80000000, R22, 0xb8, !PT ;  /* 0x8000000009167812 */ /* 0x002fe400078eb816 */
[----:B------:R-:W-:Y:S01]  /*9390*/  LOP3.LUT R19, R6, 0x80000000, R19, 0xb8, !PT ;  /* 0x8000000006137812 */ /* 0x000fe200078eb813 */
[----:B------:R-:W-:Y:S06]  /*93a0*/  BRA `(.L_x_5197) ;  /* 0x0000001000f87947 */ /* 0x000fec0003800000 */
.L_x_5199:
        /* <DEDUP_REMOVED lines=32> */
.L_x_5231:
[----:B------:R-:W-:Y:S05]  /*95b0*/  BSYNC.RECONVERGENT B4 ;  /* 0x0000000000047941 */ /* 0x000fea0003800200 */
.L_x_5230:
        /* <DEDUP_REMOVED lines=22> */
.L_x_5229:
        /* <DEDUP_REMOVED lines=28> */
.L_x_5234:
[----:B------:R-:W-:Y:S05]  /*98e0*/  BSYNC.RECONVERGENT B4 ;  /* 0x0000000000047941 */ /* 0x000fea0003800200 */
.L_x_5233:
        /* <DEDUP_REMOVED lines=22> */
.L_x_5228:
        /* <DEDUP_REMOVED lines=32> */
.L_x_5236:
[----:B------:R-:W-:Y:S05]  /*9c50*/  BSYNC.RECONVERGENT B4 ;  /* 0x0000000000047941 */ /* 0x000fea0003800200 */
.L_x_5235:
        /* <DEDUP_REMOVED lines=22> */
.L_x_5227:
        /* <DEDUP_REMOVED lines=25> */
.L_x_5240:
[----:B------:R-:W-:Y:S05]  /*9f50*/  BSYNC.RECONVERGENT B4 ;  /* 0x0000000000047941 */ /* 0x000fea0003800200 */
.L_x_5239:
        /* <DEDUP_REMOVED lines=22> */
.L_x_5238:
        /* <DEDUP_REMOVED lines=28> */
.L_x_5242:
[----:B------:R-:W-:Y:S05]  /*a280*/  BSYNC.RECONVERGENT B4 ;  /* 0x0000000000047941 */ /* 0x000fea0003800200 */
.L_x_5241:
        /* <DEDUP_REMOVED lines=22> */
.L_x_5237:
        /* <DEDUP_REMOVED lines=32> */
.L_x_5244:
[----:B------:R-:W-:Y:S05]  /*a5f0*/  BSYNC.RECONVERGENT B4 ;  /* 0x0000000000047941 */ /* 0x000fea0003800200 */
.L_x_5243:
        /* <DEDUP_REMOVED lines=21> */
.L_x_5232:
[----:B------:R-:W-:Y:S05]  /*a750*/  BSYNC.RECONVERGENT B3 ;  /* 0x0000000000037941 */ /* 0x000fea0003800200 */
.L_x_5226:
[----:B------:R-:W-:Y:S01]  /*a760*/  FADD.FTZ R3, R3, 0.69314718246459960938 ;  /* 0x3f31721803037421 */ /* 0x000fe20000010000 */
[----:B------:R-:W-:-:S04]  /*a770*/  LOP3.LUT R19, R10, 0x80000000, R19, 0xb8, !PT ;  /* 0x800000000a137812 */ /* 0x000fc800078eb813 */
[----:B------:R-:W-:-:S07]  /*a780*/  LOP3.LUT R22, R3, 0x80000000, R22, 0xb8, !PT ;  /* 0x8000000003167812 */ /* 0x000fce00078eb816 */
.L_x_5197:
[----:B------:R-:W-:Y:S05]  /*a790*/  BSYNC.RECONVERGENT B2 ;  /* 0x0000000000027941 */ /* 0x000fea0003800200 */
.L_x_5196:
        /* <DEDUP_REMOVED lines=31> */
.L_x_5247:
        /* <DEDUP_REMOVED lines=70> */
.L_x_5254:
[----:B------:R-:W-:-:S04]  /*adf0*/  FADD.FTZ R6, -R0, R7 ;  /* 0x0000000700067221 */ /* 0x000fc80000010100 */
[----:B------:R-:W-:-:S07]  /*ae00*/  FMUL.FTZ R6, R6, 0.5 ;  /* 0x3f00000006067820 */ /* 0x000fce0000410000 */
.L_x_5255:
[----:B------:R-:W-:Y:S05]  /*ae10*/  BSYNC.RECONVERGENT B1 ;  /* 0x0000000000017941 */ /* 0x000fea0003800200 */
.L_x_5253:
        /* <DEDUP_REMOVED lines=11> */
.L_x_5257:
[----:B------:R-:W-:-:S04]  /*aed0*/  FADD.FTZ R9, R4, -R9 ;  /* 0x8000000904097221 */ /* 0x000fc80000010000 */
[----:B------:R-:W-:-:S07]  /*aee0*/  FMUL.FTZ R23, R9, 0.5 ;  /* 0x3f00000009177820 */ /* 0x000fce0000410000 */
.L_x_5258:
[----:B------:R-:W-:Y:S05]  /*aef0*/  BSYNC.RECONVERGENT B1 ;  /* 0x0000000000017941 */ /* 0x000fea0003800200 */
.L_x_5256:
        /* <DEDUP_REMOVED lines=35> */
.L_x_5252:
        /* <DEDUP_REMOVED lines=35> */
.L_x_5259:
[----:B------:R-:W-:-:S04]  /*b360*/  FADD.FTZ R9, -R10, 1 ;  /* 0x3f8000000a097421 */ /* 0x000fc80000010100 */
[----:B------:R-:W-:-:S06]  /*b370*/  FMUL.FTZ R6, R0, R9 ;  /* 0x0000000900067220 */ /* 0x000fcc0000410000 */
[----:B------:R-:W0:Y:S08]  /*b380*/  MUFU.SQRT R6, R6 ;  /* 0x0000000600067308 */ /* 0x000e300000002000 */
[----:B0-----:R-:W0:Y:S02]  /*b390*/  MUFU.RCP R8, R6 ;  /* 0x0000000600087308 */ /* 0x001e240000001000 */
[----:B0-----:R-:W-:Y:S01]  /*b3a0*/  FMUL.FTZ R9, |R11|, R8 ;  /* 0x000000080b097220 */ /* 0x001fe20000410200 */
[----:B------:R-:W-:Y:S06]  /*b3b0*/  BRA `(.L_x_5250) ;  /* 0x0000000000047947 */ /* 0x000fec0003800000 */
.L_x_5251:
[----:B------:R0:W1:Y:S02]  /*b3c0*/  MUFU.SQRT R9, R5 ;  /* 0x0000000500097308 */ /* 0x0000640000002000 */
.L_x_5250:
[----:B------:R-:W-:Y:S05]  /*b3d0*/  BSYNC.RECONVERGENT B0 ;  /* 0x0000000000007941 */ /* 0x000fea0003800200 */
.L_x_5249:
        /* <DEDUP_REMOVED lines=35> */
.L_x_5263:
        /* <DEDUP_REMOVED lines=23> */
.L_x_5269:
[----:B------:R-:W-:-:S04]  /*b780*/  FADD.FTZ R0, R4, -R3 ;  /* 0x8000000304007221 */ /* 0x000fc80000010000 */
[----:B------:R-:W-:-:S07]  /*b790*/  FMUL.FTZ R0, R0, 0.5 ;  /* 0x3f00000000007820 */ /* 0x000fce0000410000 */
.L_x_5270:
[----:B------:R-:W-:Y:S05]  /*b7a0*/  BSYNC.RECONVERGENT B4 ;  /* 0x0000000000047941 */ /* 0x000fea0003800200 */
.L_x_5268:
[----:B------:R-:W-:Y:S01]  /*b7b0*/  FADD.FTZ R0, R0, R5 ;  /* 0x0000000500007221 */ /* 0x000fe20000010000 */
[----:B------:R-:W-:-:S04]  /*b7c0*/  FADD.FTZ R17, R10, R17 ;  /* 0x000000110a117221 */ /* 0x000fc80000010000 */
[----:B------:R-:W-:-:S04]  /*b7d0*/  FMUL.FTZ R0, R0, R17 ;  /* 0x0000001100007220 */ /* 0x000fc80000410000 */
[----:B------:R0:W2:Y:S01]  /*b7e0*/  MUFU.SQRT R3, R0 ;  /* 0x0000000000037308 */ /* 0x0000a20000002000 */
[----:B------:R-:W-:Y:S05]  /*b7f0*/  BRA `(.L_x_5271) ;  /* 0x0000000000487947 */ /* 0x000fea0003800000 */
.L_x_5267:
        /* <DEDUP_REMOVED lines=12> */
.L_x_5266:
[----:B------:R-:W-:Y:S01]  /*b8c0*/  FADD.FTZ R0, R17, 1 ;  /* 0x3f80000011007421 */ /* 0x000fe20000010000 */
[----:B------:R-:W-:Y:S01]  /*b8d0*/  MUFU.SQRT R3, R5 ;  /* 0x0000000500037308 */ /* 0x000fe20000002000 */
[----:B------:R-:W-:Y:S02]  /*b8e0*/  MOV R10, 0x3f800000 ;  /* 0x3f800000000a7802 */ /* 0x000fe40000000f00 */
[----:B------:R-:W-:-:S06]  /*b8f0*/  FMUL.FTZ R0, R0, 0.5 ;  /* 0x3f00000000007820 */ /* 0x000fcc0000410000 */
[----:B------:R-:W2:Y:S02]  /*b900*/  MUFU.SQRT R0, R0 ;  /* 0x0000000000007308 */ /* 0x000ea40000002000 */
[----:B--2---:R-:W-:-:S07]  /*b910*/  FMUL.FTZ R3, R3, R0 ;  /* 0x0000000003037220 */ /* 0x004fce0000410000 */
.L_x_5271:
[----:B------:R-:W-:Y:S05]  /*b920*/  BSYNC.RECONVERGENT B1 ;  /* 0x0000000000017941 */ /* 0x000fea0003800200 */
.L_x_5265:
[----:B------:R-:W-:Y:S05]  /*b930*/  BRA `(.L_x_5272) ;  /* 0x0000000000087947 */ /* 0x000fea0003800000 */
.L_x_5262:
[----:B------:R-:W-:Y:S01]  /*b940*/  FMUL.FTZ R3, R17, 16777216 ;  /* 0x4b80000011037820 */ /* 0x000fe20000410000 */
[----:B------:R-:W-:-:S07]  /*b950*/  FMUL.FTZ R10, R10, 16777216 ;  /* 0x4b8000000a0a7820 */ /* 0x000fce0000410000 */
.L_x_5272:
[----:B------:R-:W-:Y:S05]  /*b960*/  BSYNC.RELIABLE B0 ;  /* 0x0000000000007941 */ /* 0x000fea0003800100 */
.L_x_5261:
        /* <DEDUP_REMOVED lines=16> */
.L_x_5274:
[----:B------:R-:W-:Y:S05]  /*ba70*/  BSYNC.RECONVERGENT B4 ;  /* 0x0000000000047941 */ /* 0x000fea0003800200 */
.L_x_5273:
        /* <DEDUP_REMOVED lines=28> */
.L_x_5264:
[----:B------:R-:W-:Y:S05]  /*bc40*/  BSYNC.RECONVERGENT B3 ;  /* 0x0000000000037941 */ /* 0x000fea0003800200 */
.L_x_5260:
[----:B-1----:R-:W-:Y:S02]  /*bc50*/  LOP3.LUT R20, R9, 0x80000000, R20, 0xb8, !PT ;  /* 0x8000000009147812 */ /* 0x002fe400078eb814 */
[----:B------:R-:W-:Y:S01]  /*bc60*/  LOP3.LUT R15, R6, 0x80000000, R15, 0xb8, !PT ;  /* 0x80000000060f7812 */ /* 0x000fe200078eb80f */
[----:B------:R-:W-:Y:S06]  /*bc70*/  BRA `(.L_x_5246) ;  /* 0x0000001000f87947 */ /* 0x000fec0003800000 */
.L_x_5248:
        /* <DEDUP_REMOVED lines=32> */
.L_x_5280:
[----:B------:R-:W-:Y:S05]  /*be80*/  BSYNC.RECONVERGENT B4 ;  /* 0x0000000000047941 */ /* 0x000fea0003800200 */
.L_x_5279:
        /* <DEDUP_REMOVED lines=22> */
.L_x_5278:
        /* <DEDUP_REMOVED lines=28> */
.L_x_5283:
[----:B------:R-:W-:Y:S05]  /*c1b0*/  BSYNC.RECONVERGENT B4 ;  /* 0x0000000000047941 */ /* 0x000fea0003800200 */
.L_x_5282:
        /* <DEDUP_REMOVED lines=22> */
.L_x_5277:
        /* <DEDUP_REMOVED lines=32> */
.L_x_5285:
[----:B------:R-:W-:Y:S05]  /*c520*/  BSYNC.RECONVERGENT B4 ;  /* 0x0000000000047941 */ /* 0x000fea0003800200 */
.L_x_5284:
        /* <DEDUP_REMOVED lines=22> */
.L_x_5276:
        /* <DEDUP_REMOVED lines=25> */
.L_x_5289:
[----:B------:R-:W-:Y:S05]  /*c820*/  BSYNC.RECONVERGENT B4 ;  /* 0x0000000000047941 */ /* 0x000fea0003800200 */
.L_x_5288:
        /* <DEDUP_REMOVED lines=22> */
.L_x_5287:
        /* <DEDUP_REMOVED lines=28> */
.L_x_5291:
[----:B------:R-:W-:Y:S05]  /*cb50*/  BSYNC.RECONVERGENT B4 ;  /* 0x0000000000047941 */ /* 0x000fea0003800200 */
.L_x_5290:
        /* <DEDUP_REMOVED lines=22> */
.L_x_5286:
        /* <DEDUP_REMOVED lines=32> */
.L_x_5293:
[----:B------:R-:W-:Y:S05]  /*cec0*/  BSYNC.RECONVERGENT B4 ;  /* 0x0000000000047941 */ /* 0x000fea0003800200 */
.L_x_5292:
        /* <DEDUP_REMOVED lines=21> */
.L_x_5281:
[----:B------:R-:W-:Y:S05]  /*d020*/  BSYNC.RECONVERGENT B3 ;  /* 0x0000000000037941 */ /* 0x000fea0003800200 */
.L_x_5275:
[----:B------:R-:W-:Y:S01]  /*d030*/  FADD.FTZ R3, R3, 0.69314718246459960938 ;  /* 0x3f31721803037421 */ /* 0x000fe20000010000 */
[----:B------:R-:W-:-:S04]  /*d040*/  LOP3.LUT R15, R10, 0x80000000, R15, 0xb8, !PT ;  /* 0x800000000a0f7812 */ /* 0x000fc800078eb80f */
[----:B------:R-:W-:-:S07]  /*d050*/  LOP3.LUT R20, R3, 0x80000000, R20, 0xb8, !PT ;  /* 0x8000000003147812 */ /* 0x000fce00078eb814 */
.L_x_5246:
[----:B------:R-:W-:Y:S05]  /*d060*/  BSYNC.RECONVERGENT B2 ;  /* 0x0000000000027941 */ /* 0x000fea0003800200 */
.L_x_5245:
        /* <DEDUP_REMOVED lines=30> */
.L_x_5296:
        /* <DEDUP_REMOVED lines=70> */
.L_x_5303:
[----:B------:R-:W-:-:S04]  /*d6b0*/  FADD.FTZ R6, -R0, R7 ;  /* 0x0000000700067221 */ /* 0x000fc80000010100 */
[----:B------:R-:W-:-:S07]  /*d6c0*/  FMUL.FTZ R6, R6, 0.5 ;  /* 0x3f00000006067820 */ /* 0x000fce0000410000 */
.L_x_5304:
[----:B------:R-:W-:Y:S05]  /*d6d0*/  BSYNC.RECONVERGENT B1 ;  /* 0x0000000000017941 */ /* 0x000fea0003800200 */
.L_x_5302:
        /* <DEDUP_REMOVED lines=11> */
.L_x_5306:
[----:B------:R-:W-:-:S04]  /*d790*/  FADD.FTZ R9, R4, -R9 ;  /* 0x8000000904097221 */ /* 0x000fc80000010000 */
[----:B------:R-:W-:-:S07]  /*d7a0*/  FMUL.FTZ R23, R9, 0.5 ;  /* 0x3f00000009177820 */ /* 0x000fce0000410000 */
.L_x_5307:
[----:B------:R-:W-:Y:S05]  /*d7b0*/  BSYNC.RECONVERGENT B1 ;  /* 0x0000000000017941 */ /* 0x000fea0003800200 */
.L_x_5305:
        /* <DEDUP_REMOVED lines=35> */
.L_x_5301:
        /* <DEDUP_REMOVED lines=35> */
.L_x_5308:
[----:B------:R-:W-:-:S04]  /*dc20*/  FADD.FTZ R9, -R10, 1 ;  /* 0x3f8000000a097421 */ /* 0x000fc80000010100 */
[----:B------:R-:W-:-:S06]  /*dc30*/  FMUL.FTZ R6, R0, R9 ;  /* 0x0000000900067220 */ /* 0x000fcc0000410000 */
[----:B------:R-:W0:Y:S08]  /*dc40*/  MUFU.SQRT R6, R6 ;  /* 0x0000000600067308 */ /* 0x000e300000002000 */
[----:B0-----:R-:W0:Y:S02]  /*dc50*/  MUFU.RCP R8, R6 ;  /* 0x0000000600087308 */ /* 0x001e240000001000 */
[----:B0-----:R-:W-:Y:S01]  /*dc60*/  FMUL.FTZ R9, |R11|, R8 ;  /* 0x000000080b097220 */ /* 0x001fe20000410200 */
[----:B------:R-:W-:Y:S06]  /*dc70*/  BRA `(.L_x_5299) ;  /* 0x0000000000047947 */ /* 0x000fec0003800000 */
.L_x_5300:
[----:B------:R0:W1:Y:S02]  /*dc80*/  MUFU.SQRT R9, R5 ;  /* 0x0000000500097308 */ /* 0x0000640000002000 */
.L_x_5299:
[----:B------:R-:W-:Y:S05]  /*dc90*/  BSYNC.RECONVERGENT B0 ;  /* 0x0000000000007941 */ /* 0x000fea0003800200 */
.L_x_5298:
        /* <DEDUP_REMOVED lines=35> */
.L_x_5312:
        /* <DEDUP_REMOVED lines=23> */
.L_x_5318:
[----:B------:R-:W-:-:S04]  /*e040*/  FADD.FTZ R3, R4, -R3 ;  /* 0x8000000304037221 */ /* 0x000fc80000010000 */
[----:B0-----:R-:W-:-:S07]  /*e050*/  FMUL.FTZ R5, R3, 0.5 ;  /* 0x3f00000003057820 */ /* 0x001fce0000410000 */
.L_x_5319:
[----:B------:R-:W-:Y:S05]  /*e060*/  BSYNC.RECONVERGENT B4 ;  /* 0x0000000000047941 */ /* 0x000fea0003800200 */
.L_x_5317:
[----:B------:R-:W-:Y:S01]  /*e070*/  FADD.FTZ R0, R5, R0 ;  /* 0x0000000005007221 */ /* 0x000fe20000010000 */
[----:B------:R-:W-:-:S04]  /*e080*/  FADD.FTZ R17, R10, R17 ;  /* 0x000000110a117221 */ /* 0x000fc80000010000 */
[----:B------:R-:W-:-:S04]  /*e090*/  FMUL.FTZ R0, R0, R17 ;  /* 0x0000001100007220 */ /* 0x000fc80000410000 */
[----:B------:R2:W3:Y:S01]  /*e0a0*/  MUFU.SQRT R3, R0 ;  /* 0x0000000000037308 */ /* 0x0004e20000002000 */
[----:B------:R-:W-:Y:S05]  /*e0b0*/  BRA `(.L_x_5320) ;  /* 0x0000000000487947 */ /* 0x000fea0003800000 */
.L_x_5316:
        /* <DEDUP_REMOVED lines=12> */
.L_x_5315:
[----:B------:R-:W-:Y:S01]  /*e180*/  FADD.FTZ R0, R17, 1 ;  /* 0x3f80000011007421 */ /* 0x000fe20000010000 */
[----:B------:R-:W-:Y:S01]  /*e190*/  MUFU.SQRT R3, R5 ;  /* 0x0000000500037308 */ /* 0x000fe20000002000 */
[----:B------:R-:W-:Y:S02]  /*e1a0*/  MOV R10, 0x3f800000 ;  /* 0x3f800000000a7802 */ /* 0x000fe40000000f00 */
[----:B------:R-:W-:-:S06]  /*e1b0*/  FMUL.FTZ R0, R0, 0.5 ;  /* 0x3f00000000007820 */ /* 0x000fcc0000410000 */
[----:B------:R-:W2:Y:S02]  /*e1c0*/  MUFU.SQRT R0, R0 ;  /* 0x0000000000007308 */ /* 0x000ea40000002000 */
[----:B--2---:R-:W-:-:S07]  /*e1d0*/  FMUL.FTZ R3, R3, R0 ;  /* 0x0000000003037220 */ /* 0x004fce0000410000 */
.L_x_5320:
[----:B------:R-:W-:Y:S05]  /*e1e0*/  BSYNC.RECONVERGENT B1 ;  /* 0x0000000000017941 */ /* 0x000fea0003800200 */
.L_x_5314:
[----:B------:R-:W-:Y:S05]  /*e1f0*/  BRA `(.L_x_5321) ;  /* 0x0000000000087947 */ /* 0x000fea0003800000 */
.L_x_5311:
[----:B------:R-:W-:Y:S01]  /*e200*/  FMUL.FTZ R3, R17, 16777216 ;  /* 0x4b80000011037820 */ /* 0x000fe20000410000 */
[----:B------:R-:W-:-:S07]  /*e210*/  FMUL.FTZ R10, R10, 16777216 ;  /* 0x4b8000000a0a7820 */ /* 0x000fce0000410000 */
.L_x_5321:
[----:B------:R-:W-:Y:S05]  /*e220*/  BSYNC.RELIABLE B0 ;  /* 0x0000000000007941 */ /* 0x000fea0003800100 */
.L_x_5310:
        /* <DEDUP_REMOVED lines=16> */
.L_x_5323:
[----:B------:R-:W-:Y:S05]  /*e330*/  BSYNC.RECONVERGENT B4 ;  /* 0x0000000000047941 */ /* 0x000fea0003800200 */
.L_x_5322:
        /* <DEDUP_REMOVED lines=28> */
.L_x_5313:
[----:B------:R-:W-:Y:S05]  /*e500*/  BSYNC.RECONVERGENT B3 ;  /* 0x0000000000037941 */ /* 0x000fea0003800200 */
.L_x_5309:
[----:B-1----:R-:W-:Y:S02]  /*e510*/  LOP3.LUT R18, R9, 0x80000000, R18, 0xb8, !PT ;  /* 0x8000000009127812 */ /* 0x002fe400078eb812 */
[----:B------:R-:W-:Y:S01]  /*e520*/  LOP3.LUT R13, R6, 0x80000000, R13, 0xb8, !PT ;  /* 0x80000000060d7812 */ /* 0x000fe200078eb80d */
[----:B------:R-:W-:Y:S06]  /*e530*/  BRA `(.L_x_5295) ;  /* 0x0000001000f87947 */ /* 0x000fec0003800000 */
.L_x_5297:
        /* <DEDUP_REMOVED lines=32> */
.L_x_5329:
[----:B------:R-:W-:Y:S05]  /*e740*/  BSYNC.RECONVERGENT B4 ;  /* 0x0000000000047941 */ /* 0x000fea0003800200 */
.L_x_5328:
        /* <DEDUP_REMOVED lines=22> */
.L_x_5327:
        /* <DEDUP_REMOVED lines=28> */
.L_x_5332:
[----:B------:R-:W-:Y:S05]  /*ea70*/  BSYNC.RECONVERGENT B4 ;  /* 0x0000000000047941 */ /* 0x000fea0003800200 */
.L_x_5331:
        /* <DEDUP_REMOVED lines=22> */
.L_x_5326:
        /* <DEDUP_REMOVED lines=32> */
.L_x_5334:
[----:B------:R-:W-:Y:S05]  /*ede0*/  BSYNC.RECONVERGENT B4 ;  /* 0x0000000000047941 */ /* 0x000fea0003800200 */
.L_x_5333:
        /* <DEDUP_REMOVED lines=22> */
.L_x_5325:
        /* <DEDUP_REMOVED lines=25> */
.L_x_5338:
[----:B------:R-:W-:Y:S05]  /*f0e0*/  BSYNC.RECONVERGENT B4 ;  /* 0x0000000000047941 */ /* 0x000fea0003800200 */
.L_x_5337:
        /* <DEDUP_REMOVED lines=22> */
.L_x_5336:
        /* <DEDUP_REMOVED lines=28> */
.L_x_5340:
[----:B------:R-:W-:Y:S05]  /*f410*/  BSYNC.RECONVERGENT B4 ;  /* 0x0000000000047941 */ /* 0x000fea0003800200 */
.L_x_5339:
        /* <DEDUP_REMOVED lines=22> */
.L_x_5335:
        /* <DEDUP_REMOVED lines=32> */
.L_x_5342:
[----:B------:R-:W-:Y:S05]  /*f780*/  BSYNC.RECONVERGENT B4 ;  /* 0x0000000000047941 */ /* 0x000fea0003800200 */
.L_x_5341:
        /* <DEDUP_REMOVED lines=21> */
.L_x_5330:
[----:B------:R-:W-:Y:S05]  /*f8e0*/  BSYNC.RECONVERGENT B3 ;  /* 0x0000000000037941 */ /* 0x000fea0003800200 */
.L_x_5324:
[----:B------:R-:W-:Y:S01]  /*f8f0*/  FADD.FTZ R3, R3, 0.69314718246459960938 ;  /* 0x3f31721803037421 */ /* 0x000fe20000010000 */
[----:B------:R-:W-:-:S04]  /*f900*/  LOP3.LUT R13, R10, 0x80000000, R13, 0xb8, !PT ;  /* 0x800000000a0d7812 */ /* 0x000fc800078eb80d */
[----:B------:R-:W-:-:S07]  /*f910*/  LOP3.LUT R18, R3, 0x80000000, R18, 0xb8, !PT ;  /* 0x8000000003127812 */ /* 0x000fce00078eb812 */
.L_x_5295:
[----:B------:R-:W-:Y:S05]  /*f920*/  BSYNC.RECONVERGENT B2 ;  /* 0x0000000000027941 */ /* 0x000fea0003800200 */
.L_x_5294:
        /* <DEDUP_REMOVED lines=31> */
.L_x_5345:
        /* <DEDUP_REMOVED lines=70> */
.L_x_5352:
[----:B------:R-:W-:-:S04]  /*ff80*/  FADD.FTZ R6, -R0, R7 ;  /* 0x0000000700067221 */ /* 0x000fc80000010100 */
[----:B------:R-:W-:-:S07]  /*ff90*/  FMUL.FTZ R6, R6, 0.5 ;  /* 0x3f00000006067820 */ /* 0x000fce0000410000 */
.L_x_5353:
[----:B------:R-:W-:Y:S05]  /*ffa0*/  BSYNC.RECONVERGENT B1 ;  /* 0x0000000000017941 */ /* 0x000fea0003800200 */
.L_x_5351:
        /* <DEDUP_REMOVED lines=11> */
.L_x_5355:
[----:B------:R-:W-:-:S04]  /*10060*/  FADD.FTZ R9, R4, -R9 ;  /* 0x8000000904097221 */ /* 0x000fc80000010000 */
[----:B------:R-:W-:-:S07]  /*10070*/  FMUL.FTZ R23, R9, 0.5 ;  /* 0x3f00000009177820 */ /* 0x000fce0000410000 */
.L_x_5356:
[----:B------:R-:W-:Y:S05]  /*10080*/  BSYNC.RECONVERGENT B1 ;  /* 0x0000000000017941 */ /* 0x000fea0003800200 */
.L_x_5354:
        /* <DEDUP_REMOVED lines=35> */
.L_x_5350:
        /* <DEDUP_REMOVED lines=35> */
.L_x_5357:
[----:B------:R-:W-:-:S04]  /*104f0*/  FADD.FTZ R9, -R10, 1 ;  /* 0x3f8000000a097421 */ /* 0x000fc80000010100 */
[----:B------:R-:W-:-:S06]  /*10500*/  FMUL.FTZ R6, R0, R9 ;  /* 0x0000000900067220 */ /* 0x000fcc0000410000 */
[----:B------:R-:W0:Y:S08]  /*10510*/  MUFU.SQRT R6, R6 ;  /* 0x0000000600067308 */ /* 0x000e300000002000 */
[----:B0-----:R-:W0:Y:S02]  /*10520*/  MUFU.RCP R8, R6 ;  /* 0x0000000600087308 */ /* 0x001e240000001000 */
[----:B0-----:R-:W-:Y:S01]  /*10530*/  FMUL.FTZ R9, |R29|, R8 ;  /* 0x000000081d097220 */ /* 0x001fe20000410200 */
[----:B------:R-:W-:Y:S06]  /*10540*/  BRA `(.L_x_5348) ;  /* 0x0000000000047947 */ /* 0x000fec0003800000 */
.L_x_5349:
[----:B------:R0:W1:Y:S02]  /*10550*/  MUFU.SQRT R9, R5 ;  /* 0x0000000500097308 */ /* 0x0000640000002000 */
.L_x_5348:
[----:B------:R-:W-:Y:S05]  /*10560*/  BSYNC.RECONVERGENT B0 ;  /* 0x0000000000007941 */ /* 0x000fea0003800200 */
.L_x_5347:
        /* <DEDUP_REMOVED lines=35> */
.L_x_5361:
        /* <DEDUP_REMOVED lines=23> */
.L_x_5367:
[----:B------:R-:W-:-:S04]  /*10910*/  FADD.FTZ R0, R4, -R3 ;  /* 0x8000000304007221 */ /* 0x000fc80000010000 */
[----:B------:R-:W-:-:S07]  /*10920*/  FMUL.FTZ R0, R0, 0.5 ;  /* 0x3f00000000007820 */ /* 0x000fce0000410000 */
.L_x_5368:
[----:B------:R-:W-:Y:S05]  /*10930*/  BSYNC.RECONVERGENT B4 ;  /* 0x0000000000047941 */ /* 0x000fea0003800200 */
.L_x_5366:
[----:B------:R-:W-:Y:S01]  /*10940*/  FADD.FTZ R0, R0, R5 ;  /* 0x0000000500007221 */ /* 0x000fe20000010000 */
[----:B------:R-:W-:-:S04]  /*10950*/  FADD.FTZ R17, R10, R17 ;  /* 0x000000110a117221 */ /* 0x000fc80000010000 */
[----:B------:R-:W-:-:S04]  /*10960*/  FMUL.FTZ R0, R0, R17 ;  /* 0x0000001100007220 */ /* 0x000fc80000410000 */
[----:B------:R0:W2:Y:S01]  /*10970*/  MUFU.SQRT R3, R0 ;  /* 0x0000000000037308 */ /* 0x0000a20000002000 */
[----:B------:R-:W-:Y:S05]  /*10980*/  BRA `(.L_x_5369) ;  /* 0x0000000000487947 */ /* 0x000fea0003800000 */
.L_x_5365:
        /* <DEDUP_REMOVED lines=12> */
.L_x_5364:
[----:B------:R-:W-:Y:S01]  /*10a50*/  FADD.FTZ R0, R17, 1 ;  /* 0x3f80000011007421 */ /* 0x000fe20000010000 */
[----:B------:R-:W-:Y:S01]  /*10a60*/  MUFU.SQRT R3, R5 ;  /* 0x0000000500037308 */ /* 0x000fe20000002000 */
[----:B------:R-:W-:Y:S02]  /*10a70*/  MOV R10, 0x3f800000 ;  /* 0x3f800000000a7802 */ /* 0x000fe40000000f00 */
[----:B------:R-:W-:-:S06]  /*10a80*/  FMUL.FTZ R0, R0, 0.5 ;  /* 0x3f00000000007820 */ /* 0x000fcc0000410000 */
[----:B------:R-:W2:Y:S02]  /*10a90*/  MUFU.SQRT R0, R0 ;  /* 0x0000000000007308 */ /* 0x000ea40000002000 */
[----:B--2---:R-:W-:-:S07]  /*10aa0*/  FMUL.FTZ R3, R3, R0 ;  /* 0x0000000003037220 */ /* 0x004fce0000410000 */
.L_x_5369:
[----:B------:R-:W-:Y:S05]  /*10ab0*/  BSYNC.RECONVERGENT B1 ;  /* 0x0000000000017941 */ /* 0x000fea0003800200 */
.L_x_5363:
[----:B------:R-:W-:Y:S05]  /*10ac0*/  BRA `(.L_x_5370) ;  /* 0x0000000000087947 */ /* 0x000fea0003800000 */
.L_x_5360:
[----:B------:R-:W-:Y:S01]  /*10ad0*/  FMUL.FTZ R3, R17, 16777216 ;  /* 0x4b80000011037820 */ /* 0x000fe20000410000 */
[----:B------:R-:W-:-:S07]  /*10ae0*/  FMUL.FTZ R10, R10, 16777216 ;  /* 0x4b8000000a0a7820 */ /* 0x000fce0000410000 */
.L_x_5370:
[----:B------:R-:W-:Y:S05]  /*10af0*/  BSYNC.RELIABLE B0 ;  /* 0x0000000000007941 */ /* 0x000fea0003800100 */
.L_x_5359:
        /* <DEDUP_REMOVED lines=16> */
.L_x_5372:
[----:B------:R-:W-:Y:S05]  /*10c00*/  BSYNC.RECONVERGENT B4 ;  /* 0x0000000000047941 */ /* 0x000fea0003800200 */
.L_x_5371:
        /* <DEDUP_REMOVED lines=28> */
.L_x_5362:
[----:B------:R-:W-:Y:S05]  /*10dd0*/  BSYNC.RECONVERGENT B3 ;  /* 0x0000000000037941 */ /* 0x000fea0003800200 */
.L_x_5358:
[----:B-1----:R-:W-:Y:S02]  /*10de0*/  LOP3.LUT R14, R9, 0x80000000, R14, 0xb8, !PT ;  /* 0x80000000090e7812 */ /* 0x002fe400078eb80e */
[----:B------:R-:W-:Y:S01]  /*10df0*/  LOP3.LUT R11, R6, 0x80000000, R11, 0xb8, !PT ;  /* 0x80000000060b7812 */ /* 0x000fe200078eb80b */
[----:B------:R-:W-:Y:S06]  /*10e00*/  BRA `(.L_x_5344) ;  /* 0x0000001000f87947 */ /* 0x000fec0003800000 */
.L_x_5346:
        /* <DEDUP_REMOVED lines=32> */
.L_x_5378:
[----:B------:R-:W-:Y:S05]  /*11010*/  BSYNC.RECONVERGENT B4 ;  /* 0x0000000000047941 */ /* 0x000fea0003800200 */
.L_x_5377:
        /* <DEDUP_REMOVED lines=22> */
.L_x_5376:
        /* <DEDUP_REMOVED lines=28> */
.L_x_5381:
[----:B------:R-:W-:Y:S05]  /*11340*/  BSYNC.RECONVERGENT B4 ;  /* 0x0000000000047941 */ /* 0x000fea0003800200 */
.L_x_5380:
        /* <DEDUP_REMOVED lines=22> */
.L_x_5375:
        /* <DEDUP_REMOVED lines=32> */
.L_x_5383:
[----:B------:R-:W-:Y:S05]  /*116b0*/  BSYNC.RECONVERGENT B4 ;  /* 0x0000000000047941 */ /* 0x000fea0003800200 */
.L_x_5382:
        /* <DEDUP_REMOVED lines=22> */
.L_x_5374:
        /* <DEDUP_REMOVED lines=25> */
.L_x_5387:
[----:B------:R-:W-:Y:S05]  /*119b0*/  BSYNC.RECONVERGENT B4 ;  /* 0x0000000000047941 */ /* 0x000fea0003800200 */
.L_x_5386:
        /* <DEDUP_REMOVED lines=22> */
.L_x_5385:
        /* <DEDUP_REMOVED lines=28> */
.L_x_5389:
[----:B------:R-:W-:Y:S05]  /*11ce0*/  BSYNC.RECONVERGENT B4 ;  /* 0x0000000000047941 */ /* 0x000fea0003800200 */
.L_x_5388:
        /* <DEDUP_REMOVED lines=22> */
.L_x_5384:
        /* <DEDUP_REMOVED lines=32> */
.L_x_5391:
[----:B------:R-:W-:Y:S05]  /*12050*/  BSYNC.RECONVERGENT B4 ;  /* 0x0000000000047941 */ /* 0x000fea0003800200 */
.L_x_5390:
        /* <DEDUP_REMOVED lines=21> */
.L_x_5379:
[----:B------:R-:W-:Y:S05]  /*121b0*/  BSYNC.RECONVERGENT B3 ;  /* 0x0000000000037941 */ /* 0x000fea0003800200 */
.L_x_5373:
[----:B------:R-:W-:Y:S01]  /*121c0*/  FADD.FTZ R3, R3, 0.69314718246459960938 ;  /* 0x3f31721803037421 */ /* 0x000fe20000010000 */
[----:B------:R-:W-:-:S04]  /*121d0*/  LOP3.LUT R11, R10, 0x80000000, R11, 0xb8, !PT ;  /* 0x800000000a0b7812 */ /* 0x000fc800078eb80b */
[----:B------:R-:W-:-:S07]  /*121e0*/  LOP3.LUT R14, R3, 0x80000000, R14, 0xb8, !PT ;  /* 0x80000000030e7812 */ /* 0x000fce00078eb80e */
.L_x_5344:
[----:B------:R-:W-:Y:S05]  /*121f0*/  BSYNC.RECONVERGENT B2 ;  /* 0x0000000000027941 */ /* 0x000fea0003800200 */
.L_x_5343:
        /* <DEDUP_REMOVED lines=29> */
.L_x_5394:
        /* <DEDUP_REMOVED lines=70> */
.L_x_5401:
[----:B------:R-:W-:-:S04]  /*12830*/  FADD.FTZ R6, -R5, R8 ;  /* 0x0000000805067221 */ /* 0x000fc80000010100 */
[----:B------:R-:W-:-:S07]  /*12840*/  FMUL.FTZ R6, R6, 0.5 ;  /* 0x3f00000006067820 */ /* 0x000fce0000410000 */
.L_x_5402:
[----:B------:R-:W-:Y:S05]  /*12850*/  BSYNC.RECONVERGENT B1 ;  /* 0x0000000000017941 */ /* 0x000fea0003800200 */
.L_x_5400:
        /* <DEDUP_REMOVED lines=11> */
.L_x_5404:
[----:B------:R-:W-:-:S04]  /*12910*/  FADD.FTZ R17, R7, -R10 ;  /* 0x8000000a07117221 */ /* 0x000fc80000010000 */
[----:B------:R-:W-:-:S07]  /*12920*/  FMUL.FTZ R17, R17, 0.5 ;  /* 0x3f00000011117820 */ /* 0x000fce0000410000 */
.L_x_5405:
[----:B------:R-:W-:Y:S05]  /*12930*/  BSYNC.RECONVERGENT B1 ;  /* 0x0000000000017941 */ /* 0x000fea0003800200 */
.L_x_5403:
        /* <DEDUP_REMOVED lines=35> */
.L_x_5399:
        /* <DEDUP_REMOVED lines=35> */
.L_x_5406:
[----:B------:R-:W-:-:S04]  /*12da0*/  FADD.FTZ R6, -R9, 1 ;  /* 0x3f80000009067421 */ /* 0x000fc80000010100 */
[----:B------:R-:W-:-:S06]  /*12db0*/  FMUL.FTZ R6, R5, R6 ;  /* 0x0000000605067220 */ /* 0x000fcc0000410000 */
[----:B------:R-:W0:Y:S08]  /*12dc0*/  MUFU.SQRT R6, R6 ;  /* 0x0000000600067308 */ /* 0x000e300000002000 */
[----:B0-----:R-:W0:Y:S02]  /*12dd0*/  MUFU.RCP R17, R6 ;  /* 0x0000000600117308 */ /* 0x001e240000001000 */
[----:B0-----:R-:W-:Y:S01]  /*12de0*/  FMUL.FTZ R10, |R2|, R17 ;  /* 0x00000011020a7220 */ /* 0x001fe20000410200 */
[----:B------:R-:W-:Y:S06]  /*12df0*/  BRA `(.L_x_5397) ;  /* 0x0000000000047947 */ /* 0x000fec0003800000 */
.L_x_5398:
[----:B------:R0:W1:Y:S02]  /*12e00*/  MUFU.SQRT R10, R0 ;  /* 0x00000000000a7308 */ /* 0x0000640000002000 */
.L_x_5397:
[----:B------:R-:W-:Y:S05]  /*12e10*/  BSYNC.RECONVERGENT B0 ;  /* 0x0000000000007941 */ /* 0x000fea0003800200 */
.L_x_5396:
        /* <DEDUP_REMOVED lines=35> */
.L_x_5410:
        /* <DEDUP_REMOVED lines=23> */
.L_x_5416:
[----:B------:R-:W-:-:S04]  /*131c0*/  FADD.FTZ R4, -R4, R7 ;  /* 0x0000000704047221 */ /* 0x000fc80000010100 */
[----:B------:R-:W-:-:S07]  /*131d0*/  FMUL.FTZ R5, R4, 0.5 ;  /* 0x3f00000004057820 */ /* 0x000fce0000410000 */
.L_x_5417:
[----:B------:R-:W-:Y:S05]  /*131e0*/  BSYNC.RECONVERGENT B4 ;  /* 0x0000000000047941 */ /* 0x000fea0003800200 */
.L_x_5415:
[----:B------:R-:W-:Y:S01]  /*131f0*/  FADD.FTZ R0, R5, R0 ;  /* 0x0000000005007221 */ /* 0x000fe20000010000 */
[----:B------:R-:W-:-:S04]  /*13200*/  FADD.FTZ R5, R9, R12 ;  /* 0x0000000c09057221 */ /* 0x000fc80000010000 */
[----:B------:R-:W-:-:S04]  /*13210*/  FMUL.FTZ R0, R0, R5 ;  /* 0x0000000500007220 */ /* 0x000fc80000410000 */
[----:B------:R2:W3:Y:S01]  /*13220*/  MUFU.SQRT R12, R0 ;  /* 0x00000000000c7308 */ /* 0x0004e20000002000 */
[----:B------:R-:W-:Y:S05]  /*13230*/  BRA `(.L_x_5418) ;  /* 0x0000000000487947 */ /* 0x000fea0003800000 */
.L_x_5414:
        /* <DEDUP_REMOVED lines=12> */
.L_x_5413:
[----:B------:R-:W-:Y:S01]  /*13300*/  FADD.FTZ R4, R12, 1 ;  /* 0x3f8000000c047421 */ /* 0x000fe20000010000 */
[----:B------:R-:W-:Y:S01]  /*13310*/  MUFU.SQRT R5, R0 ;  /* 0x0000000000057308 */ /* 0x000fe20000002000 */
[----:B------:R-:W-:Y:S02]  /*13320*/  MOV R9, 0x3f800000 ;  /* 0x3f80000000097802 */ /* 0x000fe40000000f00 */
[----:B------:R-:W-:-:S06]  /*13330*/  FMUL.FTZ R4, R4, 0.5 ;  /* 0x3f00000004047820 */ /* 0x000fcc0000410000 */
[----:B------:R-:W2:Y:S02]  /*13340*/  MUFU.SQRT R4, R4 ;  /* 0x0000000400047308 */ /* 0x000ea40000002000 */
[----:B--2---:R-:W-:-:S07]  /*13350*/  FMUL.FTZ R12, R5, R4 ;  /* 0x00000004050c7220 */ /* 0x004fce0000410000 */
.L_x_5418:
[----:B------:R-:W-:Y:S05]  /*13360*/  BSYNC.RECONVERGENT B1 ;  /* 0x0000000000017941 */ /* 0x000fea0003800200 */
.L_x_5412:
[----:B------:R-:W-:Y:S05]  /*13370*/  BRA `(.L_x_5419) ;  /* 0x0000000000087947 */ /* 0x000fea0003800000 */
.L_x_5409:
[----:B------:R-:W-:Y:S01]  /*13380*/  FMUL.FTZ R12, R12, 16777216 ;  /* 0x4b8000000c0c7820 */ /* 0x000fe20000410000 */
[----:B------:R-:W-:-:S07]  /*13390*/  FMUL.FTZ R9, R9, 16777216 ;  /* 0x4b80000009097820 */ /* 0x000fce0000410000 */
.L_x_5419:
[----:B------:R-:W-:Y:S05]  /*133a0*/  BSYNC.RELIABLE B0 ;  /* 0x0000000000007941 */ /* 0x000fea0003800100 */
.L_x_5408:
        /* <DEDUP_REMOVED lines=16> */
.L_x_5421:
[----:B------:R-:W-:Y:S05]  /*134b0*/  BSYNC.RECONVERGENT B4 ;  /* 0x0000000000047941 */ /* 0x000fea0003800200 */
.L_x_5420:
        /* <DEDUP_REMOVED lines=28> */
.L_x_5411:
[----:B------:R-:W-:Y:S05]  /*13680*/  BSYNC.RECONVERGENT B3 ;  /* 0x0000000000037941 */ /* 0x000fea0003800200 */
.L_x_5407:
[----:B-1----:R-:W-:Y:S02]  /*13690*/  LOP3.LUT R2, R10, 0x80000000, R2, 0xb8, !PT ;  /* 0x800000000a027812 */ /* 0x002fe400078eb802 */
[----:B------:R-:W-:Y:S01]  /*136a0*/  LOP3.LUT R3, R6, 0x80000000, R3, 0xb8, !PT ;  /* 0x8000000006037812 */ /* 0x000fe200078eb803 */
[----:B------:R-:W-:Y:S06]  /*136b0*/  BRA `(.L_x_5393) ;  /* 0x0000001000ec7947 */ /* 0x000fec0003800000 */
.L_x_5395:
        /* <DEDUP_REMOVED lines=31> */
.L_x_5427:
[----:B------:R-:W-:Y:S05]  /*138b0*/  BSYNC.RECONVERGENT B4 ;  /* 0x0000000000047941 */ /* 0x000fea0003800200 */
.L_x_5426:
        /* <DEDUP_REMOVED lines=22> */
.L_x_5425:
        /* <DEDUP_REMOVED lines=28> */
.L_x_5430:
[----:B------:R-:W-:Y:S05]  /*13be0*/  BSYNC.RECONVERGENT B4 ;  /* 0x0000000000047941 */ /* 0x000fea0003800200 */
.L_x_5429:
        /* <DEDUP_REMOVED lines=22> */
.L_x_5424:
        /* <DEDUP_REMOVED lines=32> */
.L_x_5432:
[----:B------:R-:W-:Y:S05]  /*13f50*/  BSYNC.RECONVERGENT B4 ;  /* 0x0000000000047941 */ /* 0x000fea0003800200 */
.L_x_5431:
        /* <DEDUP_REMOVED lines=22> */
.L_x_5423:
        /* <DEDUP_REMOVED lines=24> */
.L_x_5436:
[----:B------:R-:W-:Y:S05]  /*14240*/  BSYNC.RECONVERGENT B4 ;  /* 0x0000000000047941 */ /* 0x000fea0003800200 */
.L_x_5435:
        /* <DEDUP_REMOVED lines=22> */
.L_x_5434:
        /* <DEDUP_REMOVED lines=27> */
.L_x_5438:
[----:B------:R-:W-:Y:S05]  /*14560*/  BSYNC.RECONVERGENT B4 ;  /* 0x0000000000047941 */ /* 0x000fea0003800200 */
.L_x_5437:
        /* <DEDUP_REMOVED lines=22> */
.L_x_5433:
        /* <DEDUP_REMOVED lines=20> */
[----:B------:R-:W-:Y:S02]  /*14810*/  MOV R5, 0x3f800000 ;  /* 0x3f80000000057802 */ /* 0x000fe40000000f00 */
        /* <DEDUP_REMOVED lines=11> */
.L_x_5440:
[----:B------:R-:W-:Y:S05]  /*148d0*/  BSYNC.RECONVERGENT B4 ;  /* 0x0000000000047941 */ /* 0x000fea0003800200 */
.L_x_5439:
        /* <DEDUP_REMOVED lines=21> */
.L_x_5428:
[----:B------:R-:W-:Y:S05]  /*14a30*/  BSYNC.RECONVERGENT B3 ;  /* 0x0000000000037941 */ /* 0x000fea0003800200 */
.L_x_5422:
[----:B------:R-:W-:Y:S01]  /*14a40*/  FADD.FTZ R5, R10, 0.69314718246459960938 ;  /* 0x3f3172180a057421 */ /* 0x000fe20000010000 */
[----:B------:R-:W-:-:S04]  /*14a50*/  LOP3.LUT R3, R12, 0x80000000, R3, 0xb8, !PT ;  /* 0x800000000c037812 */ /* 0x000fc800078eb803 */
[----:B------:R-:W-:-:S07]  /*14a60*/  LOP3.LUT R2, R5, 0x80000000, R2, 0xb8, !PT ;  /* 0x8000000005027812 */ /* 0x000fce00078eb802 */
.L_x_5393:
[----:B------:R-:W-:Y:S05]  /*14a70*/  BSYNC.RECONVERGENT B2 ;  /* 0x0000000000027941 */ /* 0x000fea0003800200 */
.L_x_5392:
        /* <DEDUP_REMOVED lines=8> */
[----:B------:R-:W0:Y:S01]  /*14b00*/  @!P0 LDC.64 R4, c[0x0][0x388] ;  /* 0x0000e200ff048b82 */ /* 0x000e220000000a00 */
        /* <DEDUP_REMOVED lines=22> */
.L_x_5443:
        /* <DEDUP_REMOVED lines=8> */
.L_x_5444:
        /* <DEDUP_REMOVED lines=8> */
.L_x_5445:
        /* <DEDUP_REMOVED lines=9> */
.L_x_5446:
[----:B------:R-:W-:Y:S05]  /*14e00*/  BSYNC.RELIABLE B1 ;  /* 0x0000000000017941 */ /* 0x000fea0003800100 */
.L_x_5442:
[----:B------:R-:W-:-:S13]  /*14e10*/  ISETP.GE.AND P0, PT, R7, R6, PT ;  /* 0x000000060700720c */ /* 0x000fda0003f06270 */
[----:B012---:R-:W0:Y:S01]  /*14e20*/  @!P0 LDC.64 R4, c[0x0][0x388] ;  /* 0x0000e200ff048b82 */ /* 0x007e220000000a00 */
[----:B------:R-:W-:Y:S02]  /*14e30*/  @!P0 LEA R9, R0, R7, 0xa ;  /* 0x0000000700098211 */ /* 0x000fe400078e50ff */
[----:B------:R-:W-:Y:S02]  /*14e40*/  @!P0 F2FP.F16.F32.PACK_AB R11, R11, R14 ;  /* 0x0000000e0b0b823e */ /* 0x000fe400000000ff */
[----:B------:R-:W-:Y:S01]  /*14e50*/  @!P0 IADD3 R7, PT, PT, R7, 0x80, RZ ;  /* 0x0000008007078810 */ /* 0x000fe20007ffe0ff */
[----:B0-----:R-:W-:-:S05]  /*14e60*/  @!P0 IMAD.WIDE.U32 R4, R9, 0x4, R4 ;  /* 0x0000000409048825 */ /* 0x001fca00078e0004 */
[----:B------:R2:W-:Y:S02]  /*14e70*/  @!P0 STG.E desc[UR6][R4.64], R11 ;  /* 0x0000000b04008986 */ /* 0x0005e4000c101906 */
.L_x_5447:
[----:B------:R-:W-:Y:S05]  /*14e80*/  BSYNC.RECONVERGENT B0 ;  /* 0x0000000000007941 */ /* 0x000fea0003800200 */
.L_x_5441:
        /* <DEDUP_REMOVED lines=9> */
.L_x_5055:
[----:B------:R-:W0:Y:S01]  /*14f20*/  S2R R5, SR_TID.X ;  /* 0x0000000000057919 */ /* 0x000e220000002100 */
[----:B------:R-:W1:Y:S02]  /*14f30*/  LDC.64 R2, c[0x0][0x390] ;  /* 0x0000e400ff027b82 */ /* 0x000e640000000a00 */
[----:B-1----:R-:W-:-:S04]  /*14f40*/  IMAD.WIDE.U32 R2, R11, 0x4, R2 ;  /* 0x000000040b027825 */ /* 0x002fc800078e0002 */
[----:B0-----:R-:W-:-:S05]  /*14f50*/  IMAD.WIDE.U32 R4, R5, 0x10, R2 ;  /* 0x0000001005047825 */ /* 0x001fca00078e0002 */
[----:B------:R-:W2:Y:S04]  /*14f60*/  LDG.E.128 R8, desc[UR6][R4.64] ;  /* 0x0000000604087981 */ /* 0x000ea8000c1e1d00 */
[----:B------:R0:W5:Y:S01]  /*14f70*/  LDG.E.128 R12, desc[UR6][R4.64+0x800] ;  /* 0x00080006040c7981 */ /* 0x000162000c1e1d00 */
[----:B------:R-:W-:Y:S01]  /*14f80*/  BSSY.RECONVERGENT B2, `(.L_x_5448) ;  /* 0x000027e000027945 */ /* 0x000fe20003800200 */
[--C-:B--2---:R-:W-:Y:S02]  /*14f90*/  HADD2.F32 R22, -RZ, R8.reuse.H0_H0 ;  /* 0x20000008ff167230 */ /* 0x104fe40000004100 */
[----:B------:R-:W-:-:S03]  /*14fa0*/  HADD2.F32 R2, -RZ, R8.H1_H1 ;  /* 0x30000008ff027230 */ /* 0x000fc60000004100 */
[C---:B------:R-:W-:Y:S01]  /*14fb0*/  FSETP.NAN.FTZ.AND P1, PT, |R22|.reuse, |R22|, PT ;  /* 0x400000161600720b */ /* 0x040fe20003f38200 */
[----:B------:R-:W-:Y:S01]  /*14fc0*/  FADD.FTZ R0, |R22|, -RZ ;  /* 0x800000ff16007221 */ /* 0x000fe20000010200 */
[C---:B------:R-:W-:Y:S01]  /*14fd0*/  FSETP.NAN.FTZ.AND P0, PT, |R2|.reuse, |R2|, PT ;  /* 0x400000020200720b */ /* 0x040fe20003f18200 */
[----:B------:R-:W-:Y:S01]  /*14fe0*/  FADD.FTZ R19, |R2|, -RZ ;  /* 0x800000ff02137221 */ /* 0x000fe20000010200 */
[----:B------:R-:W-:-:S11]  /*14ff0*/  MOV R3, R22 ;  /* 0x0000001600037202 */ /* 0x000fd60000000f00 */
        /* <DEDUP_REMOVED lines=16> */
.L_x_5449:
        /* <DEDUP_REMOVED lines=42> */
[----:B-----5:R-:W-:Y:S05]  /*153a0*/  CALL.REL.NOINC `($__internal_12_$__cuda_sm3x_div_rn_ftz_f32_slowpath) ;  /* 0x0000013c00f07944 */ /* 0x020fea0003c00000 */
.L_x_5456:
[----:B------:R-:W-:Y:S05]  /*153b0*/  BSYNC.RECONVERGENT B4 ;  /* 0x0000000000047941 */ /* 0x000fea0003800200 */
.L_x_5455:
        /* <DEDUP_REMOVED lines=22> */
.L_x_5454:
        /* <DEDUP_REMOVED lines=30> */
[----:B-----5:R-:W-:Y:S05]  /*15700*/  CALL.REL.NOINC `($__internal_12_$__cuda_sm3x_div_rn_ftz_f32_slowpath) ;  /* 0x0000013c00187944 */ /* 0x020fea0003c00000 */
.L_x_5460:
[----:B------:R-:W-:Y:S05]  /*15710*/  BSYNC.RECONVERGENT B4 ;  /* 0x0000000000047941 */ /* 0x000fea0003800200 */
.L_x_5459:
        /* <DEDUP_REMOVED lines=22> */
.L_x_5458:
        /* <DEDUP_REMOVED lines=15> */
[----:B-----5:R-:W-:Y:S05]  /*15970*/  CALL.REL.NOINC `($__internal_12_$__cuda_sm3x_div_rn_ftz_f32_slowpath) ;  /* 0x00000138007c7944 */ /* 0x020fea0003c00000 */
.L_x_5462:
[----:B------:R-:W-:Y:S05]  /*15980*/  BSYNC.RECONVERGENT B4 ;  /* 0x0000000000047941 */ /* 0x000fea0003800200 */
.L_x_5461:
        /* <DEDUP_REMOVED lines=22> */
.L_x_5453:
        /* <DEDUP_REMOVED lines=41> */
.L_x_5465:
[----:B------:R-:W-:Y:S05]  /*15d80*/  BSYNC.RECONVERGENT B4 ;  /* 0x0000000000047941 */ /* 0x000fea0003800200 */
.L_x_5464:
        /* <DEDUP_REMOVED lines=22> */
.L_x_5463:
        /* <DEDUP_REMOVED lines=31> */
.L_x_5468:
[----:B------:R-:W-:Y:S05]  /*160e0*/  BSYNC.RECONVERGENT B4 ;  /* 0x0000000000047941 */ /* 0x000fea0003800200 */
.L_x_5467:
        /* <DEDUP_REMOVED lines=22> */
.L_x_5466:
        /* <DEDUP_REMOVED lines=16> */
.L_x_5470:
[----:B------:R-:W-:Y:S05]  /*16350*/  BSYNC.RECONVERGENT B4 ;  /* 0x0000000000047941 */ /* 0x000fea0003800200 */
.L_x_5469:
        /* <DEDUP_REMOVED lines=21> */
.L_x_5457:
[----:B------:R-:W-:Y:S05]  /*164b0*/  BSYNC.RECONVERGENT B3 ;  /* 0x0000000000037941 */ /* 0x000fea0003800200 */
.L_x_5452:
[----:B------:R-:W-:Y:S01]  /*164c0*/  FADD.FTZ R18, R18, 0.69314718246459960938 ;  /* 0x3f31721812127421 */ /* 0x000fe20000010000 */
[----:B------:R-:W-:-:S04]  /*164d0*/  LOP3.LUT R2, R19, 0x80000000, R2, 0xb8, !PT ;  /* 0x8000000013027812 */ /* 0x000fc800078eb802 */
[----:B------:R-:W-:Y:S01]  /*164e0*/  LOP3.LUT R3, R18, 0x80000000, R3, 0xb8, !PT ;  /* 0x8000000012037812 */ /* 0x000fe200078eb803 */
[----:B------:R-:W-:Y:S06]  /*164f0*/  BRA `(.L_x_5450) ;  /* 0x0000001000987947 */ /* 0x000fec0003800000 */
.L_x_5451:
        /* <DEDUP_REMOVED lines=68> */
[----:B------:R-:W2:Y:S02]  /*16940*/  @P0 MUFU.RCP R18, R18 ;  /* 0x0000001200120308 */ /* 0x000ea40000001000 */
[----:B--2---:R-:W-:-:S07]  /*16950*/  @P0 FMUL.FTZ.D2 R16, R17, R18 ;  /* 0x0000001211100220 */ /* 0x004fce0000310000 */
.L_x_5476:
[----:B------:R-:W-:Y:S05]  /*16960*/  BSYNC.RECONVERGENT B1 ;  /* 0x0000000000017941 */ /* 0x000fea0003800200 */
.L_x_5475:
[----:B------:R-:W-:Y:S04]  /*16970*/  BSSY.RECONVERGENT B1, `(.L_x_5477) ;  /* 0x0000008000017945 */ /* 0x000fe80003800200 */
[----:B------:R-:W-:Y:S05]  /*16980*/  @!P1 BRA `(.L_x_5478) ;  /* 0x0000000000189947 */ /* 0x000fea0003800000 */
[----:B------:R-:W-:-:S13]  /*16990*/  FSETP.NEU.FTZ.AND P0, PT, R21, RZ, PT ;  /* 0x000000ff1500720b */ /* 0x000fda0003f1d000 */
[----:B------:R-:W-:Y:S01]  /*169a0*/  @P0 FADD.FTZ R21, R6, R21 ;  /* 0x0000001506150221 */ /* 0x000fe20000010000 */
[C---:B------:R-:W-:Y:S01]  /*169b0*/  @P0 FMUL.FTZ R18, R22.reuse, R22 ;  /* 0x0000001616120220 */ /* 0x040fe20000410000 */
[----:B------:R-:W-:-:S04]  /*169c0*/  @!P0 FMUL.FTZ R23, |R22|, 0.5 ;  /* 0x3f00000016178820 */ /* 0x000fc80000410200 */
[----:B------:R-:W2:Y:S02]  /*169d0*/  @P0 MUFU.RCP R21, R21 ;  /* 0x0000001500150308 */ /* 0x000ea40000001000 */
[----:B--2---:R-:W-:-:S07]  /*169e0*/  @P0 FMUL.FTZ.D2 R23, R18, R21 ;  /* 0x0000001512170220 */ /* 0x004fce0000310000 */
.L_x_5478:
[----:B------:R-:W-:Y:S05]  /*169f0*/  BSYNC.RECONVERGENT B1 ;  /* 0x0000000000017941 */ /* 0x000fea0003800200 */
.L_x_5477:
[----:B------:R-:W-:Y:S01]  /*16a00*/  FADD.FTZ R16, R23, R16 ;  /* 0x0000001017107221 */ /* 0x000fe20000010000 */
[----:B------:R-:W-:Y:S01]  /*16a10*/  HFMA2 R21, -RZ, RZ, 1.875, 0 ;  /* 0x3f800000ff157431 */ /* 0x000fe200000001ff */
[----:B------:R-:W-:Y:S02]  /*16a20*/  MOV R23, 0x3d39bf78 ;  /* 0x3d39bf7800177802 */ /* 0x000fe40000000f00 */
[----:B------:R-:W-:-:S06]  /*16a30*/  FMUL.FTZ R25, R16, R25 ;  /* 0x0000001910197220 */ /* 0x000fcc0000410000 */
[----:B------:R-:W2:Y:S02]  /*16a40*/  MUFU.SQRT R25, R25 ;  /* 0x0000001900197308 */ /* 0x000ea40000002000 */
[----:B--2---:R-:W-:-:S04]  /*16a50*/  FADD.FTZ R16, R16, R25 ;  /* 0x0000001910107221 */ /* 0x004fc80000010000 */
[C---:B------:R-:W-:Y:S01]  /*16a60*/  FADD.FTZ.RZ R17, R16.reuse, 1 ;  /* 0x3f80000010117421 */ /* 0x040fe2000001c000 */
[----:B------:R-:W-:-:S04]  /*16a70*/  ISETP.GE.U32.AND P0, PT, R16, 0x7f800000, PT ;  /* 0x7f8000001000780c */ /* 0x000fc80003f06070 */
[----:B------:R-:W-:-:S04]  /*16a80*/  IADD3 R17, PT, PT, R17, -0x3f400000, RZ ;  /* 0xc0c0000011117810 */ /* 0x000fc80007ffe0ff */
[----:B------:R-:W-:-:S04]  /*16a90*/  LOP3.LUT R17, R17, 0xff800000, RZ, 0xc0, !PT ;  /* 0xff80000011117812 */ /* 0x000fc800078ec0ff */
[----:B-1----:R-:W-:Y:S02]  /*16aa0*/  IADD3 R20, PT, PT, -R17, 0x40800000, RZ ;  /* 0x4080000011147810 */ /* 0x002fe40007ffe1ff */
        /* <DEDUP_REMOVED lines=23> */
.L_x_5474:
[----:B------:R-:W-:-:S13]  /*16c20*/  FSETP.GEU.FTZ.AND P0, PT, R19, 1, PT ;  /* 0x3f8000001300780b */ /* 0x000fda0003f1e000 */
[----:B------:R-:W-:-:S04]  /*16c30*/  @!P0 FADD.FTZ R17, -R19, 1 ;  /* 0x3f80000013118421 */ /* 0x000fc80000010100 */
[----:B------:R-:W-:-:S06]  /*16c40*/  @!P0 FMUL.FTZ R16, R4, R17 ;  /* 0x0000001104108220 */ /* 0x000fcc0000410000 */
[----:B------:R-:W2:Y:S08]  /*16c50*/  @!P0 MUFU.SQRT R16, R16 ;  /* 0x0000001000108308 */ /* 0x000eb00000002000 */
[----:B--2---:R-:W1:Y:S02]  /*16c60*/  @!P0 MUFU.RCP R17, R16 ;  /* 0x0000001000118308 */ /* 0x004e640000001000 */
        /* <DEDUP_REMOVED lines=35> */
.L_x_5472:
[----:B------:R-:W-:-:S04]  /*16ea0*/  FFMA.FTZ R16, R8, R8, -1 ;  /* 0xbf80000008107423 */ /* 0x000fc80000010008 */
[----:B------:R-:W0:Y:S02]  /*16eb0*/  MUFU.SQRT R17, R16 ;  /* 0x0000001000117308 */ /* 0x000e240000002000 */
[----:B0-----:R-:W-:-:S06]  /*16ec0*/  FADD.FTZ R17, R8, R17 ;  /* 0x0000001108117221 */ /* 0x001fcc0000010000 */
[----:B------:R-:W0:Y:S02]  /*16ed0*/  MUFU.LG2 R17, R17 ;  /* 0x0000001100117308 */ /* 0x000e240000000c00 */
[----:B0-----:R-:W-:-:S07]  /*16ee0*/  FMUL.FTZ R20, R17, 0.69314718246459960938 ;  /* 0x3f31721811147820 */ /* 0x001fce0000410000 */
.L_x_5473:
[----:B------:R-:W-:Y:S05]  /*16ef0*/  BSYNC.RECONVERGENT B0 ;  /* 0x0000000000007941 */ /* 0x000fea0003800200 */
.L_x_5471:
        /* <DEDUP_REMOVED lines=43> */
.L_x_5486:
[----:B------:R-:W-:Y:S05]  /*171b0*/  BSYNC.RECONVERGENT B4 ;  /* 0x0000000000047941 */ /* 0x000fea0003800200 */
.L_x_5485:
[----:B------:R-:W-:-:S04]  /*171c0*/  FADD.FTZ R0, R7, R0 ;  /* 0x0000000007007221 */ /* 0x000fc80000010000 */
[----:B------:R-:W-:-:S04]  /*171d0*/  FMUL.FTZ R0, R0, R17 ;  /* 0x0000001100007220 */ /* 0x000fc80000410000 */
[----:B------:R2:W3:Y:S01]  /*171e0*/  MUFU.SQRT R18, R0 ;  /* 0x0000000000127308 */ /* 0x0004e20000002000 */
[----:B------:R-:W-:Y:S05]  /*171f0*/  BRA `(.L_x_5483) ;  /* 0x00000000002c7947 */ /* 0x000fea0003800000 */
.L_x_5484:
        /* <DEDUP_REMOVED lines=11> */
.L_x_5483:
[----:B------:R-:W-:Y:S05]  /*172b0*/  BSYNC.RECONVERGENT B1 ;  /* 0x0000000000017941 */ /* 0x000fea0003800200 */
.L_x_5481:
[----:B------:R-:W-:Y:S05]  /*172c0*/  BSYNC.RELIABLE B0 ;  /* 0x0000000000007941 */ /* 0x000fea0003800100 */
.L_x_5480:
        /* <DEDUP_REMOVED lines=15> */
[----:B-1--45:R-:W-:Y:S05]  /*173c0*/  CALL.REL.NOINC `($__internal_12_$__cuda_sm3x_div_rn_ftz_f32_slowpath) ;  /* 0x0000011c00e87944 */ /* 0x032fea0003c00000 */
.L_x_5488:
[----:B------:R-:W-:Y:S05]  /*173d0*/  BSYNC.RECONVERGENT B4 ;  /* 0x0000000000047941 */ /* 0x000fea0003800200 */
.L_x_5487:
        /* <DEDUP_REMOVED lines=18> */
[----:B------:R-:W-:Y:S01]  /*17500*/  @!P2 FADD.FTZ R0, -R0, -RZ ;  /* 0x800000ff0000a221 */ /* 0x000fe20000010100 */
[----:B------:R-:W-:-:S03]  /*17510*/  FADD.FTZ R5, |R18|, |R19| ;  /* 0x4000001312057221 */ /* 0x000fc60000010200 */
        /* <DEDUP_REMOVED lines=8> */
.L_x_5482:
        /* <DEDUP_REMOVED lines=25> */
.L_x_5489:
[----:B------:R-:W-:Y:S05]  /*17730*/  BSYNC.RECONVERGENT B3 ;  /* 0x0000000000037941 */ /* 0x000fea0003800200 */
.L_x_5479:
[----:B-1----:R-:W-:Y:S02]  /*17740*/  LOP3.LUT R3, R20, 0x80000000, R3, 0xb8, !PT ;  /* 0x8000000014037812 */ /* 0x002fe400078eb803 */
[----:B------:R-:W-:-:S07]  /*17750*/  LOP3.LUT R2, R5, 0x80000000, R2, 0xb8, !PT ;  /* 0x8000000005027812 */ /* 0x000fce00078eb802 */
.L_x_5450:
[----:B------:R-:W-:Y:S05]  /*17760*/  BSYNC.RECONVERGENT B2 ;  /* 0x0000000000027941 */ /* 0x000fea0003800200 */
.L_x_5448:
        /* <DEDUP_REMOVED lines=25> */
.L_x_5491:
        /* <DEDUP_REMOVED lines=27> */
[C---:B------:R-:W-:Y:S01]  /*17ab0*/  FMUL.FTZ R25, R23.reuse, R24 ;  /* 0x0000001817197220 */ /* 0x040fe20000410000 */
        /* <DEDUP_REMOVED lines=42> */
.L_x_5499:
[----:B------:R-:W-:-:S04]  /*17d60*/  FADD.FTZ R6, -R0, R17 ;  /* 0x0000001100067221 */ /* 0x000fc80000010100 */
[----:B------:R-:W-:-:S07]  /*17d70*/  FMUL.FTZ R6, R6, 0.5 ;  /* 0x3f00000006067820 */ /* 0x000fce0000410000 */
.L_x_5500:
[----:B------:R-:W-:Y:S05]  /*17d80*/  BSYNC.RECONVERGENT B1 ;  /* 0x0000000000017941 */ /* 0x000fea0003800200 */
.L_x_5498:
        /* <DEDUP_REMOVED lines=11> */
.L_x_5502:
[----:B------:R-:W-:-:S04]  /*17e40*/  FADD.FTZ R23, R4, -R23 ;  /* 0x8000001704177221 */ /* 0x000fc80000010000 */
[----:B------:R-:W-:-:S07]  /*17e50*/  FMUL.FTZ R25, R23, 0.5 ;  /* 0x3f00000017197820 */ /* 0x000fce0000410000 */
.L_x_5503:
[----:B------:R-:W-:Y:S05]  /*17e60*/  BSYNC.RECONVERGENT B1 ;  /* 0x0000000000017941 */ /* 0x000fea0003800200 */
.L_x_5501:
        /* <DEDUP_REMOVED lines=35> */
.L_x_5497:
        /* <DEDUP_REMOVED lines=35> */
.L_x_5504:
[----:B------:R-:W-:-:S04]  /*182d0*/  FADD.FTZ R23, -R22, 1 ;  /* 0x3f80000016177421 */ /* 0x000fc80000010100 */
[----:B------:R-:W-:-:S06]  /*182e0*/  FMUL.FTZ R6, R0, R23 ;  /* 0x0000001700067220 */ /* 0x000fcc0000410000 */
[----:B------:R-:W0:Y:S08]  /*182f0*/  MUFU.SQRT R6, R6 ;  /* 0x0000000600067308 */ /* 0x000e300000002000 */
[----:B0-----:R-:W0:Y:S02]  /*18300*/  MUFU.RCP R20, R6 ;  /* 0x0000000600147308 */ /* 0x001e240000001000 */
[----:B0-----:R-:W-:Y:S01]  /*18310*/  FMUL.FTZ R20, |R21|, R20 ;  /* 0x0000001415147220 */ /* 0x001fe20000410200 */
[----:B------:R-:W-:Y:S06]  /*18320*/  BRA `(.L_x_5495) ;  /* 0x0000000000047947 */ /* 0x000fec0003800000 */
.L_x_5496:
[----:B------:R0:W1:Y:S02]  /*18330*/  MUFU.SQRT R20, R5 ;  /* 0x0000000500147308 */ /* 0x0000640000002000 */
.L_x_5495:
[----:B------:R-:W-:Y:S05]  /*18340*/  BSYNC.RECONVERGENT B0 ;  /* 0x0000000000007941 */ /* 0x000fea0003800200 */
.L_x_5494:
        /* <DEDUP_REMOVED lines=35> */
.L_x_5508:
        /* <DEDUP_REMOVED lines=23> */
.L_x_5514:
[----:B------:R-:W-:-:S04]  /*186f0*/  FADD.FTZ R4, -R7, R4 ;  /* 0x0000000407047221 */ /* 0x000fc80000010100 */
[----:B0-----:R-:W-:-:S07]  /*18700*/  FMUL.FTZ R5, R4, 0.5 ;  /* 0x3f00000004057820 */ /* 0x001fce0000410000 */
.L_x_5515:
[----:B------:R-:W-:Y:S05]  /*18710*/  BSYNC.RECONVERGENT B4 ;  /* 0x0000000000047941 */ /* 0x000fea0003800200 */
.L_x_5513:
[----:B------:R-:W-:Y:S01]  /*18720*/  FADD.FTZ R0, R5, R0 ;  /* 0x0000000005007221 */ /* 0x000fe20000010000 */
[----:B------:R-:W-:-:S04]  /*18730*/  FADD.FTZ R19, R22, R19 ;  /* 0x0000001316137221 */ /* 0x000fc80000010000 */
[----:B------:R-:W-:-:S06]  /*18740*/  FMUL.FTZ R19, R0, R19 ;  /* 0x0000001300137220 */ /* 0x000fcc0000410000 */
[----:B------:R-:W0:Y:S01]  /*18750*/  MUFU.SQRT R19, R19 ;  /* 0x0000001300137308 */ /* 0x000e220000002000 */
[----:B------:R-:W-:Y:S05]  /*18760*/  BRA `(.L_x_5516) ;  /* 0x0000000000487947 */ /* 0x000fea0003800000 */
.L_x_5512:
        /* <DEDUP_REMOVED lines=12> */
.L_x_5511:
[----:B------:R-:W-:Y:S01]  /*18830*/  FADD.FTZ R0, R19, 1 ;  /* 0x3f80000013007421 */ /* 0x000fe20000010000 */
[----:B0-----:R-:W-:Y:S01]  /*18840*/  MUFU.SQRT R5, R5 ;  /* 0x0000000500057308 */ /* 0x001fe20000002000 */
[----:B------:R-:W-:Y:S02]  /*18850*/  MOV R22, 0x3f800000 ;  /* 0x3f80000000167802 */ /* 0x000fe40000000f00 */
[----:B------:R-:W-:-:S06]  /*18860*/  FMUL.FTZ R0, R0, 0.5 ;  /* 0x3f00000000007820 */ /* 0x000fcc0000410000 */
[----:B------:R-:W0:Y:S02]  /*18870*/  MUFU.SQRT R0, R0 ;  /* 0x0000000000007308 */ /* 0x000e240000002000 */
[----:B0-----:R-:W-:-:S07]  /*18880*/  FMUL.FTZ R19, R5, R0 ;  /* 0x0000000005137220 */ /* 0x001fce0000410000 */
.L_x_5516:
[----:B------:R-:W-:Y:S05]  /*18890*/  BSYNC.RECONVERGENT B1 ;  /* 0x0000000000017941 */ /* 0x000fea0003800200 */
.L_x_5510:
[----:B------:R-:W-:Y:S05]  /*188a0*/  BRA `(.L_x_5517) ;  /* 0x0000000000087947 */ /* 0x000fea0003800000 */
.L_x_5507:
[----:B------:R-:W-:Y:S01]  /*188b0*/  FMUL.FTZ R19, R19, 16777216 ;  /* 0x4b80000013137820 */ /* 0x000fe20000410000 */
[----:B------:R-:W-:-:S07]  /*188c0*/  FMUL.FTZ R22, R22, 16777216 ;  /* 0x4b80000016167820 */ /* 0x000fce0000410000 */
.L_x_5517:
[----:B------:R-:W-:Y:S05]  /*188d0*/  BSYNC.RELIABLE B0 ;  /* 0x0000000000007941 */ /* 0x000fea0003800100 */
.L_x_5506:
        /* <DEDUP_REMOVED lines=15> */
[----:B-1---5:R-:W-:Y:S05]  /*189d0*/  CALL.REL.NOINC `($__internal_12_$__cuda_sm3x_div_rn_ftz_f32_slowpath) ;  /* 0x0000010800647944 */ /* 0x022fea0003c00000 */
.L_x_5519:
[----:B------:R-:W-:Y:S05]  /*189e0*/  BSYNC.RECONVERGENT B4 ;  /* 0x0000000000047941 */ /* 0x000fea0003800200 */
.L_x_5518:
        /* <DEDUP_REMOVED lines=28> */
.L_x_5509:
[----:B------:R-:W-:Y:S05]  /*18bb0*/  BSYNC.RECONVERGENT B3 ;  /* 0x0000000000037941 */ /* 0x000fea0003800200 */
.L_x_5505:
[----:B-1----:R-:W-:Y:S02]  /*18bc0*/  LOP3.LUT R9, R20, 0x80000000, R9, 0xb8, !PT ;  /* 0x8000000014097812 */ /* 0x002fe400078eb809 */
[----:B------:R-:W-:Y:S01]  /*18bd0*/  LOP3.LUT R18, R7, 0x80000000, R18, 0xb8, !PT ;  /* 0x8000000007127812 */ /* 0x000fe200078eb812 */
[----:B------:R-:W-:Y:S06]  /*18be0*/  BRA `(.L_x_5492) ;  /* 0x0000001000f87947 */ /* 0x000fec0003800000 */
.L_x_5493:
        /* <DEDUP_REMOVED lines=32> */
.L_x_5525:
[----:B------:R-:W-:Y:S05]  /*18df0*/  BSYNC.RECONVERGENT B4 ;  /* 0x0000000000047941 */ /* 0x000fea0003800200 */
.L_x_5524:
        /* <DEDUP_REMOVED lines=22> */
.L_x_5523:
        /* <DEDUP_REMOVED lines=28> */
.L_x_5528:
[----:B------:R-:W-:Y:S05]  /*19120*/  BSYNC.RECONVERGENT B4 ;  /* 0x0000000000047941 */ /* 0x000fea0003800200 */
.L_x_5527:
        /* <DEDUP_REMOVED lines=22> */
.L_x_5522:
        /* <DEDUP_REMOVED lines=32> */
.L_x_5530:
[----:B------:R-:W-:Y:S05]  /*19490*/  BSYNC.RECONVERGENT B4 ;  /* 0x0000000000047941 */ /* 0x000fea0003800200 */
.L_x_5529:
        /* <DEDUP_REMOVED lines=22> */
.L_x_5521:
        /* <DEDUP_REMOVED lines=24> */
[----:B----45:R-:W-:Y:S05]  /*19780*/  CALL.REL.NOINC `($__internal_12_$__cuda_sm3x_div_rn_ftz_f32_slowpath) ;  /* 0x000000f800f87944 */ /* 0x030fea0003c00000 */
.L_x_5534:
[----:B------:R-:W-:Y:S05]  /*19790*/  BSYNC.RECONVERGENT B4 ;  /* 0x0000000000047941 */ /* 0x000fea0003800200 */
.L_x_5533:
        /* <DEDUP_REMOVED lines=22> */
.L_x_5532:
        /* <DEDUP_REMOVED lines=28> */
.L_x_5536:
[----:B------:R-:W-:Y:S05]  /*19ac0*/  BSYNC.RECONVERGENT B4 ;  /* 0x0000000000047941 */ /* 0x000fea0003800200 */
.L_x_5535:
        /* <DEDUP_REMOVED lines=22> */
.L_x_5531:
        /* <DEDUP_REMOVED lines=31> */
[----:B----45:R-:W-:Y:S05]  /*19e20*/  CALL.REL.NOINC `($__internal_12_$__cuda_sm3x_div_rn_ftz_f32_slowpath) ;  /* 0x000000f400507944 */ /* 0x030fea0003c00000 */
.L_x_5538:
[----:B------:R-:W-:Y:S05]  /*19e30*/  BSYNC.RECONVERGENT B4 ;  /* 0x0000000000047941 */ /* 0x000fea0003800200 */
.L_x_5537:
        /* <DEDUP_REMOVED lines=21> */
.L_x_5526:
[----:B------:R-:W-:Y:S05]  /*19f90*/  BSYNC.RECONVERGENT B3 ;  /* 0x0000000000037941 */ /* 0x000fea0003800200 */
.L_x_5520:
[----:B------:R-:W-:Y:S01]  /*19fa0*/  FADD.FTZ R0, R19, 0.69314718246459960938 ;  /* 0x3f31721813007421 */ /* 0x000fe20000010000 */
[----:B------:R-:W-:-:S04]  /*19fb0*/  LOP3.LUT R18, R21, 0x80000000, R18, 0xb8, !PT ;  /* 0x8000000015127812 */ /* 0x000fc800078eb812 */
[----:B------:R-:W-:-:S07]  /*19fc0*/  LOP3.LUT R9, R0, 0x80000000, R9, 0xb8, !PT ;  /* 0x8000000000097812 */ /* 0x000fce00078eb809 */
.L_x_5492:
[----:B------:R-:W-:Y:S05]  /*19fd0*/  BSYNC.RECONVERGENT B2 ;  /* 0x0000000000027941 */ /* 0x000fea0003800200 */
.L_x_5490:
        /* <DEDUP_REMOVED lines=25> */
.L_x_5540:
        /* <DEDUP_REMOVED lines=70> */
.L_x_5548:
[----:B------:R-:W-:-:S04]  /*1a5d0*/  FADD.FTZ R8, -R4, R7 ;  /* 0x0000000704087221 */ /* 0x000fc80000010100 */
[----:B------:R-:W-:-:S07]  /*1a5e0*/  FMUL.FTZ R8, R8, 0.5 ;  /* 0x3f00000008087820 */ /* 0x000fce0000410000 */
.L_x_5549:
[----:B------:R-:W-:Y:S05]  /*1a5f0*/  BSYNC.RECONVERGENT B1 ;  /* 0x0000000000017941 */ /* 0x000fea0003800200 */
.L_x_5547:
        /* <DEDUP_REMOVED lines=11> */
.L_x_5551:
[----:B------:R-:W-:-:S04]  /*1a6b0*/  FADD.FTZ R17, R6, -R17 ;  /* 0x8000001106117221 */ /* 0x000fc80000010000 */
[----:B------:R-:W-:-:S07]  /*1a6c0*/  FMUL.FTZ R23, R17, 0.5 ;  /* 0x3f00000011177820 */ /* 0x000fce0000410000 */
.L_x_5552:
[----:B------:R-:W-:Y:S05]  /*1a6d0*/  BSYNC.RECONVERGENT B1 ;  /* 0x0000000000017941 */ /* 0x000fea0003800200 */
.L_x_5550:
        /* <DEDUP_REMOVED lines=35> */
.L_x_5546:
        /* <DEDUP_REMOVED lines=35> */
.L_x_5553:
[----:B------:R-:W-:-:S04]  /*1ab40*/  FADD.FTZ R17, -R21, 1 ;  /* 0x3f80000015117421 */ /* 0x000fc80000010100 */
[----:B------:R-:W-:-:S06]  /*1ab50*/  FMUL.FTZ R8, R4, R17 ;  /* 0x0000001104087220 */ /* 0x000fcc0000410000 */
[----:B------:R-:W0:Y:S08]  /*1ab60*/  MUFU.SQRT R8, R8 ;  /* 0x0000000800087308 */ /* 0x000e300000002000 */
[----:B0-----:R-:W0:Y:S02]  /*1ab70*/  MUFU.RCP R17, R8 ;  /* 0x0000000800117308 */ /* 0x001e240000001000 */
[----:B0-----:R-:W-:Y:S01]  /*1ab80*/  FMUL.FTZ R22, |R24|, R17 ;  /* 0x0000001118167220 */ /* 0x001fe20000410200 */
[----:B------:R-:W-:Y:S06]  /*1ab90*/  BRA `(.L_x_5544) ;  /* 0x0000000000047947 */ /* 0x000fec0003800000 */
.L_x_5545:
[----:B------:R0:W1:Y:S02]  /*1aba0*/  MUFU.SQRT R22, R0 ;  /* 0x0000000000167308 */ /* 0x0000640000002000 */
.L_x_5544:
[----:B------:R-:W-:Y:S05]  /*1abb0*/  BSYNC.RECONVERGENT B0 ;  /* 0x0000000000007941 */ /* 0x000fea0003800200 */
.L_x_5543:
        /* <DEDUP_REMOVED lines=35> */
.L_x_5557:
        /* <DEDUP_REMOVED lines=23> */
.L_x_5563:
[----:B------:R-:W-:-:S04]  /*1af60*/  FADD.FTZ R5, -R5, R6 ;  /* 0x0000000605057221 */ /* 0x000fc80000010100 */
[----:B------:R-:W-:-:S07]  /*1af70*/  FMUL.FTZ R7, R5, 0.5 ;  /* 0x3f00000005077820 */ /* 0x000fce0000410000 */
.L_x_5564:
[----:B------:R-:W-:Y:S05]  /*1af80*/  BSYNC.RECONVERGENT B4 ;  /* 0x0000000000047941 */ /* 0x000fea0003800200 */
.L_x_5562:
[----:B------:R-:W-:Y:S01]  /*1af90*/  FADD.FTZ R0, R7, R0 ;  /* 0x0000000007007221 */ /* 0x000fe20000010000 */
[----:B------:R-:W-:-:S04]  /*1afa0*/  FADD.FTZ R5, R21, R10 ;  /* 0x0000000a15057221 */ /* 0x000fc80000010000 */
[----:B------:R-:W-:-:S04]  /*1afb0*/  FMUL.FTZ R0, R0, R5 ;  /* 0x0000000500007220 */ /* 0x000fc80000410000 */
[----:B------:R2:W3:Y:S01]  /*1afc0*/  MUFU.SQRT R10, R0 ;  /* 0x00000000000a7308 */ /* 0x0004e20000002000 */
[----:B------:R-:W-:Y:S05]  /*1afd0*/  BRA `(.L_x_5565) ;  /* 0x0000000000487947 */ /* 0x000fea0003800000 */
.L_x_5561:
        /* <DEDUP_REMOVED lines=12> */
.L_x_5560:
[----:B------:R-:W-:Y:S01]  /*1b0a0*/  FADD.FTZ R4, R10, 1 ;  /* 0x3f8000000a047421 */ /* 0x000fe20000010000 */
[----:B------:R-:W-:Y:S01]  /*1b0b0*/  MUFU.SQRT R5, R0 ;  /* 0x0000000000057308 */ /* 0x000fe20000002000 */
[----:B------:R-:W-:Y:S02]  /*1b0c0*/  MOV R21, 0x3f800000 ;  /* 0x3f80000000157802 */ /* 0x000fe40000000f00 */
[----:B------:R-:W-:-:S06]  /*1b0d0*/  FMUL.FTZ R4, R4, 0.5 ;  /* 0x3f00000004047820 */ /* 0x000fcc0000410000 */
[----:B------:R-:W2:Y:S02]  /*1b0e0*/  MUFU.SQRT R4, R4 ;  /* 0x0000000400047308 */ /* 0x000ea40000002000 */
[----:B--2---:R-:W-:-:S07]  /*1b0f0*/  FMUL.FTZ R10, R5, R4 ;  /* 0x00000004050a7220 */ /* 0x004fce0000410000 */
.L_x_5565:
[----:B------:R-:W-:Y:S05]  /*1b100*/  BSYNC.RECONVERGENT B1 ;  /* 0x0000000000017941 */ /* 0x000fea0003800200 */
.L_x_5559:
[----:B------:R-:W-:Y:S05]  /*1b110*/  BRA `(.L_x_5566) ;  /* 0x0000000000087947 */ /* 0x000fea0003800000 */
.L_x_5556:
[----:B------:R-:W-:Y:S01]  /*1b120*/  FMUL.FTZ R10, R10, 16777216 ;  /* 0x4b8000000a0a7820 */ /* 0x000fe20000410000 */
[----:B------:R-:W-:-:S07]  /*1b130*/  FMUL.FTZ R21, R21, 16777216 ;  /* 0x4b80000015157820 */ /* 0x000fce0000410000 */
.L_x_5566:
[----:B------:R-:W-:Y:S05]  /*1b140*/  BSYNC.RELIABLE B0 ;  /* 0x0000000000007941 */ /* 0x000fea0003800100 */
.L_x_5555:
        /* <DEDUP_REMOVED lines=16> */
.L_x_5568:
[----:B------:R-:W-:Y:S05]  /*1b250*/  BSYNC.RECONVERGENT B4 ;  /* 0x0000000000047941 */ /* 0x000fea0003800200 */
.L_x_5567:
        /* <DEDUP_REMOVED lines=28> */
.L_x_5558:
[----:B------:R-:W-:Y:S05]  /*1b420*/  BSYNC.RECONVERGENT B3 ;  /* 0x0000000000037941 */ /* 0x000fea0003800200 */
.L_x_5554:
[----:B-1----:R-:W-:Y:S02]  /*1b430*/  LOP3.LUT R19, R22, 0x80000000, R19, 0xb8, !PT ;  /* 0x8000000016137812 */ /* 0x002fe400078eb813 */
[----:B------:R-:W-:Y:S01]  /*1b440*/  LOP3.LUT R20, R5, 0x80000000, R20, 0xb8, !PT ;  /* 0x8000000005147812 */ /* 0x000fe200078eb814 */
[----:B------:R-:W-:Y:S06]  /*1b450*/  BRA `(.L_x_5541) ;  /* 0x0000001000f87947 */ /* 0x000fec0003800000 */
.L_x_5542:
        /* <DEDUP_REMOVED lines=32> */
.L_x_5574:
[----:B------:R-:W-:Y:S05]  /*1b660*/  BSYNC.RECONVERGENT B4 ;  /* 0x0000000000047941 */ /* 0x000fea0003800200 */
.L_x_5573:
        /* <DEDUP_REMOVED lines=22> */
.L_x_5572:
        /* <DEDUP_REMOVED lines=28> */
.L_x_5577:
[----:B------:R-:W-:Y:S05]  /*1b990*/  BSYNC.RECONVERGENT B4 ;  /* 0x0000000000047941 */ /* 0x000fea0003800200 */
.L_x_5576:
        /* <DEDUP_REMOVED lines=22> */
.L_x_5571:
        /* <DEDUP_REMOVED lines=32> */
.L_x_5579:
[----:B------:R-:W-:Y:S05]  /*1bd00*/  BSYNC.RECONVERGENT B4 ;  /* 0x0000000000047941 */ /* 0x000fea0003800200 */
.L_x_5578:
        /* <DEDUP_REMOVED lines=22> */
.L_x_5570:
        /* <DEDUP_REMOVED lines=25> */
.L_x_5583:
[----:B------:R-:W-:Y:S05]  /*1c000*/  BSYNC.RECONVERGENT B4 ;  /* 0x0000000000047941 */ /* 0x000fea0003800200 */
.L_x_5582:
        /* <DEDUP_REMOVED lines=22> */
.L_x_5581:
        /* <DEDUP_REMOVED lines=28> */
.L_x_5585:
[----:B------:R-:W-:Y:S05]  /*1c330*/  BSYNC.RECONVERGENT B4 ;  /* 0x0000000000047941 */ /* 0x000fea0003800200 */
.L_x_5584:
        /* <DEDUP_REMOVED lines=22> */
.L_x_5580:
        /* <DEDUP_REMOVED lines=32> */
.L_x_5587:
[----:B------:R-:W-:Y:S05]  /*1c6a0*/  BSYNC.RECONVERGENT B4 ;  /* 0x0000000000047941 */ /* 0x000fea0003800200 */
.L_x_5586:
        /* <DEDUP_REMOVED lines=21> */
.L_x_5575:
[----:B------:R-:W-:Y:S05]  /*1c800*/  BSYNC.RECONVERGENT B3 ;  /* 0x0000000000037941 */ /* 0x000fea0003800200 */
.L_x_5569:
[----:B------:R-:W-:Y:S01]  /*1c810*/  FADD.FTZ R10, R10, 0.69314718246459960938 ;  /* 0x3f3172180a0a7421 */ /* 0x000fe20000010000 */
[----:B------:R-:W-:-:S04]  /*1c820*/  LOP3.LUT R20, R21, 0x80000000, R20, 0xb8, !PT ;  /* 0x8000000015147812 */ /* 0x000fc800078eb814 */
[----:B------:R-:W-:-:S07]  /*1c830*/  LOP3.LUT R19, R10, 0x80000000, R19, 0xb8, !PT ;  /* 0x800000000a137812 */ /* 0x000fce00078eb813 */
.L_x_5541:
[----:B------:R-:W-:Y:S05]  /*1c840*/  BSYNC.RECONVERGENT B2 ;  /* 0x0000000000027941 */ /* 0x000fea0003800200 */
.L_x_5539:
        /* <DEDUP_REMOVED lines=25> */
.L_x_5589:
        /* <DEDUP_REMOVED lines=11> */
[----:B----4-:R-:W-:Y:S01]  /*1ca90*/  FADD.FTZ R17, |R0|, -RZ ;  /* 0x800000ff00117221 */ /* 0x010fe20000010200 */
        /* <DEDUP_REMOVED lines=58> */
.L_x_5597:
[----:B------:R-:W-:-:S04]  /*1ce40*/  FADD.FTZ R8, -R4, R7 ;  /* 0x0000000704087221 */ /* 0x000fc80000010100 */
[----:B------:R-:W-:-:S07]  /*1ce50*/  FMUL.FTZ R8, R8, 0.5 ;  /* 0x3f00000008087820 */ /* 0x000fce0000410000 */
.L_x_5598:
[----:B------:R-:W-:Y:S05]  /*1ce60*/  BSYNC.RECONVERGENT B1 ;  /* 0x0000000000017941 */ /* 0x000fea0003800200 */
.L_x_5596:
        /* <DEDUP_REMOVED lines=11> */
.L_x_5600:
[----:B------:R-:W-:-:S04]  /*1cf20*/  FADD.FTZ R17, R6, -R17 ;  /* 0x8000001106117221 */ /* 0x000fc80000010000 */
[----:B------:R-:W-:-:S07]  /*1cf30*/  FMUL.FTZ R21, R17, 0.5 ;  /* 0x3f00000011157820 */ /* 0x000fce0000410000 */
.L_x_5601:
[----:B------:R-:W-:Y:S05]  /*1cf40*/  BSYNC.RECONVERGENT B1 ;  /* 0x0000000000017941 */ /* 0x000fea0003800200 */
.L_x_5599:
        /* <DEDUP_REMOVED lines=35> */
.L_x_5595:
        /* <DEDUP_REMOVED lines=35> */
.L_x_5602:
[----:B------:R-:W-:-:S04]  /*1d3b0*/  FADD.FTZ R17, -R11, 1 ;  /* 0x3f8000000b117421 */ /* 0x000fc80000010100 */
[----:B------:R-:W-:-:S06]  /*1d3c0*/  FMUL.FTZ R8, R4, R17 ;  /* 0x0000001104087220 */ /* 0x000fcc0000410000 */
[----:B------:R-:W0:Y:S08]  /*1d3d0*/  MUFU.SQRT R8, R8 ;  /* 0x0000000800087308 */ /* 0x000e300000002000 */
[----:B0-----:R-:W0:Y:S02]  /*1d3e0*/  MUFU.RCP R17, R8 ;  /* 0x0000000800117308 */ /* 0x001e240000001000 */
[----:B0-----:R-:W-:Y:S01]  /*1d3f0*/  FMUL.FTZ R24, |R26|, R17 ;  /* 0x000000111a187220 */ /* 0x001fe20000410200 */
[----:B------:R-:W-:Y:S06]  /*1d400*/  BRA `(.L_x_5593) ;  /* 0x0000000000047947 */ /* 0x000fec0003800000 */
.L_x_5594:
[----:B------:R0:W1:Y:S02]  /*1d410*/  MUFU.SQRT R24, R0 ;  /* 0x0000000000187308 */ /* 0x0000640000002000 */
.L_x_5593:
[----:B------:R-:W-:Y:S05]  /*1d420*/  BSYNC.RECONVERGENT B0 ;  /* 0x0000000000007941 */ /* 0x000fea0003800200 */
.L_x_5592:
        /* <DEDUP_REMOVED lines=35> */
.L_x_5606:
        /* <DEDUP_REMOVED lines=23> */
.L_x_5612:
[----:B------:R-:W-:-:S04]  /*1d7d0*/  FADD.FTZ R5, -R5, R6 ;  /* 0x0000000605057221 */ /* 0x000fc80000010100 */
[----:B------:R-:W-:-:S07]  /*1d7e0*/  FMUL.FTZ R7, R5, 0.5 ;  /* 0x3f00000005077820 */ /* 0x000fce0000410000 */
.L_x_5613:
[----:B------:R-:W-:Y:S05]  /*1d7f0*/  BSYNC.RECONVERGENT B4 ;  /* 0x0000000000047941 */ /* 0x000fea0003800200 */
.L_x_5611:
[----:B------:R-:W-:Y:S01]  /*1d800*/  FADD.FTZ R0, R7, R0 ;  /* 0x0000000007007221 */ /* 0x000fe20000010000 */
[----:B------:R-:W-:-:S04]  /*1d810*/  FADD.FTZ R5, R11, R10 ;  /* 0x0000000a0b057221 */ /* 0x000fc80000010000 */
[----:B------:R-:W-:-:S04]  /*1d820*/  FMUL.FTZ R0, R0, R5 ;  /* 0x0000000500007220 */ /* 0x000fc80000410000 */
[----:B------:R2:W3:Y:S01]  /*1d830*/  MUFU.SQRT R10, R0 ;  /* 0x00000000000a7308 */ /* 0x0004e20000002000 */
[----:B------:R-:W-:Y:S05]  /*1d840*/  BRA `(.L_x_5614) ;  /* 0x0000000000487947 */ /* 0x000fea0003800000 */
.L_x_5610:
        /* <DEDUP_REMOVED lines=12> */
.L_x_5609:
[----:B------:R-:W-:Y:S01]  /*1d910*/  FADD.FTZ R4, R10, 1 ;  /* 0x3f8000000a047421 */ /* 0x000fe20000010000 */
[----:B------:R-:W-:Y:S01]  /*1d920*/  MUFU.SQRT R5, R0 ;  /* 0x0000000000057308 */ /* 0x000fe20000002000 */
[----:B------:R-:W-:Y:S02]  /*1d930*/  MOV R11, 0x3f800000 ;  /* 0x3f800000000b7802 */ /* 0x000fe40000000f00 */
[----:B------:R-:W-:-:S06]  /*1d940*/  FMUL.FTZ R4, R4, 0.5 ;  /* 0x3f00000004047820 */ /* 0x000fcc0000410000 */
[----:B------:R-:W2:Y:S02]  /*1d950*/  MUFU.SQRT R4, R4 ;  /* 0x0000000400047308 */ /* 0x000ea40000002000 */
[----:B--2---:R-:W-:-:S07]  /*1d960*/  FMUL.FTZ R10, R5, R4 ;  /* 0x00000004050a7220 */ /* 0x004fce0000410000 */
.L_x_5614:
[----:B------:R-:W-:Y:S05]  /*1d970*/  BSYNC.RECONVERGENT B1 ;  /* 0x0000000000017941 */ /* 0x000fea0003800200 */
.L_x_5608:
[----:B------:R-:W-:Y:S05]  /*1d980*/  BRA `(.L_x_5615) ;  /* 0x0000000000087947 */ /* 0x000fea0003800000 */
.L_x_5605:
[----:B------:R-:W-:Y:S01]  /*1d990*/  FMUL.FTZ R10, R10, 16777216 ;  /* 0x4b8000000a0a7820 */ /* 0x000fe20000410000 */
[----:B------:R-:W-:-:S07]  /*1d9a0*/  FMUL.FTZ R11, R11, 16777216 ;  /* 0x4b8000000b0b7820 */ /* 0x000fce0000410000 */
.L_x_5615:
[----:B------:R-:W-:Y:S05]  /*1d9b0*/  BSYNC.RELIABLE B0 ;  /* 0x0000000000007941 */ /* 0x000fea0003800100 */
.L_x_5604:
        /* <DEDUP_REMOVED lines=16> */
.L_x_5617:
[----:B------:R-:W-:Y:S05]  /*1dac0*/  BSYNC.RECONVERGENT B4 ;  /* 0x0000000000047941 */ /* 0x000fea0003800200 */
.L_x_5616:
        /* <DEDUP_REMOVED lines=28> */
.L_x_5607:
[----:B------:R-:W-:Y:S05]  /*1dc90*/  BSYNC.RECONVERGENT B3 ;  /* 0x0000000000037941 */ /* 0x000fea0003800200 */
.L_x_5603:
[----:B-1----:R-:W-:Y:S02]  /*1dca0*/  LOP3.LUT R25, R24, 0x80000000, R25, 0xb8, !PT ;  /* 0x8000000018197812 */ /* 0x002fe400078eb819 */
[----:B------:R-:W-:Y:S01]  /*1dcb0*/  LOP3.LUT R22, R5, 0x80000000, R22, 0xb8, !PT ;  /* 0x8000000005167812 */ /* 0x000fe200078eb816 */
[----:B------:R-:W-:Y:S06]  /*1dcc0*/  BRA `(.L_x_5590) ;  /* 0x0000001000f87947 */ /* 0x000fec0003800000 */
.L_x_5591:
        /* <DEDUP_REMOVED lines=32> */
.L_x_5623:
[----:B------:R-:W-:Y:S05]  /*1ded0*/  BSYNC.RECONVERGENT B4 ;  /* 0x0000000000047941 */ /* 0x000fea0003800200 */
.L_x_5622:
        /* <DEDUP_REMOVED lines=22> */
.L_x_5621:
        /* <DEDUP_REMOVED lines=28> */
.L_x_5626:
[----:B------:R-:W-:Y:S05]  /*1e200*/  BSYNC.RECONVERGENT B4 ;  /* 0x0000000000047941 */ /* 0x000fea0003800200 */
.L_x_5625:
        /* <DEDUP_REMOVED lines=22> */
.L_x_5620:
        /* <DEDUP_REMOVED lines=32> */
.L_x_5628:
[----:B------:R-:W-:Y:S05]  /*1e570*/  BSYNC.RECONVERGENT B4 ;  /* 0x0000000000047941 */ /* 0x000fea0003800200 */
.L_x_5627:
        /* <DEDUP_REMOVED lines=22> */
.L_x_5619:
        /* <DEDUP_REMOVED lines=25> */
.L_x_5632:
[----:B------:R-:W-:Y:S05]  /*1e870*/  BSYNC.RECONVERGENT B4 ;  /* 0x0000000000047941 */ /* 0x000fea0003800200 */
.L_x_5631:
        /* <DEDUP_REMOVED lines=22> */
.L_x_5630:
        /* <DEDUP_REMOVED lines=28> */
.L_x_5634:
[----:B------:R-:W-:Y:S05]  /*1eba0*/  BSYNC.RECONVERGENT B4 ;  /* 0x0000000000047941 */ /* 0x000fea0003800200 */
.L_x_5633:
        /* <DEDUP_REMOVED lines=22> */
.L_x_5629:
        /* <DEDUP_REMOVED lines=32> */
.L_x_5636:
[----:B------:R-:W-:Y:S05]  /*1ef10*/  BSYNC.RECONVERGENT B4 ;  /* 0x0000000000047941 */ /* 0x000fea0003800200 */
.L_x_5635:
        /* <DEDUP_REMOVED lines=21> */
.L_x_5624:
[----:B------:R-:W-:Y:S05]  /*1f070*/  BSYNC.RECONVERGENT B3 ;  /* 0x0000000000037941 */ /* 0x000fea0003800200 */
.L_x_5618:
[----:B------:R-:W-:Y:S01]  /*1f080*/  FADD.FTZ R10, R10, 0.69314718246459960938 ;  /* 0x3f3172180a0a7421 */ /* 0x000fe20000010000 */
[----:B------:R-:W-:-:S04]  /*1f090*/  LOP3.LUT R22, R11, 0x80000000, R22, 0xb8, !PT ;  /* 0x800000000b167812 */ /* 0x000fc800078eb816 */
[----:B------:R-:W-:-:S07]  /*1f0a0*/  LOP3.LUT R25, R10, 0x80000000, R25, 0xb8, !PT ;  /* 0x800000000a197812 */ /* 0x000fce00078eb819 */
.L_x_5590:
[----:B------:R-:W-:Y:S05]  /*1f0b0*/  BSYNC.RECONVERGENT B2 ;  /* 0x0000000000027941 */ /* 0x000fea0003800200 */
.L_x_5588:
        /* <DEDUP_REMOVED lines=24> */
.L_x_5638:
        /* <DEDUP_REMOVED lines=70> */
.L_x_5646:
[----:B------:R-:W-:-:S04]  /*1f6a0*/  FADD.FTZ R8, -R4, R7 ;  /* 0x0000000704087221 */ /* 0x000fc80000010100 */
[----:B------:R-:W-:-:S07]  /*1f6b0*/  FMUL.FTZ R8, R8, 0.5 ;  /* 0x3f00000008087820 */ /* 0x000fce0000410000 */
.L_x_5647:
[----:B------:R-:W-:Y:S05]  /*1f6c0*/  BSYNC.RECONVERGENT B1 ;  /* 0x0000000000017941 */ /* 0x000fea0003800200 */
.L_x_5645:
        /* <DEDUP_REMOVED lines=11> */
.L_x_5649:
[----:B------:R-:W-:-:S04]  /*1f780*/  FADD.FTZ R17, R6, -R17 ;  /* 0x8000001106117221 */ /* 0x000fc80000010000 */
[----:B------:R-:W-:-:S07]  /*1f790*/  FMUL.FTZ R21, R17, 0.5 ;  /* 0x3f00000011157820 */ /* 0x000fce0000410000 */
.L_x_5650:
[----:B------:R-:W-:Y:S05]  /*1f7a0*/  BSYNC.RECONVERGENT B1 ;  /* 0x0000000000017941 */ /* 0x000fea0003800200 */
.L_x_5648:
        /* <DEDUP_REMOVED lines=35> */
.L_x_5644:
        /* <DEDUP_REMOVED lines=35> */
.L_x_5651:
[----:B------:R-:W-:-:S04]  /*1fc10*/  FADD.FTZ R17, -R27, 1 ;  /* 0x3f8000001b117421 */ /* 0x000fc80000010100 */
[----:B------:R-:W-:-:S06]  /*1fc20*/  FMUL.FTZ R8, R4, R17 ;  /* 0x0000001104087220 */ /* 0x000fcc0000410000 */
[----:B------:R-:W0:Y:S08]  /*1fc30*/  MUFU.SQRT R8, R8 ;  /* 0x0000000800087308 */ /* 0x000e300000002000 */
[----:B0-----:R-:W0:Y:S02]  /*1fc40*/  MUFU.RCP R21, R8 ;  /* 0x0000000800157308 */ /* 0x001e240000001000 */
[----:B0-----:R-:W-:Y:S01]  /*1fc50*/  FMUL.FTZ R21, |R10|, R21 ;  /* 0x000000150a157220 */ /* 0x001fe20000410200 */
[----:B------:R-:W-:Y:S06]  /*1fc60*/  BRA `(.L_x_5642) ;  /* 0x0000000000047947 */ /* 0x000fec0003800000 */
.L_x_5643:
[----:B------:R0:W1:Y:S02]  /*1fc70*/  MUFU.SQRT R21, R0 ;  /* 0x0000000000157308 */ /* 0x0000640000002000 */
.L_x_5642:
[----:B------:R-:W-:Y:S05]  /*1fc80*/  BSYNC.RECONVERGENT B0 ;  /* 0x0000000000007941 */ /* 0x000fea0003800200 */
.L_x_5641:
        /* <DEDUP_REMOVED lines=35> */
.L_x_5655:
        /* <DEDUP_REMOVED lines=23> */
.L_x_5661:
[----:B------:R-:W-:-:S04]  /*20030*/  FADD.FTZ R5, -R5, R6 ;  /* 0x0000000605057221 */ /* 0x000fc80000010100 */
[----:B------:R-:W-:-:S07]  /*20040*/  FMUL.FTZ R7, R5, 0.5 ;  /* 0x3f00000005077820 */ /* 0x000fce0000410000 */
.L_x_5662:
[----:B------:R-:W-:Y:S05]  /*20050*/  BSYNC.RECONVERGENT B4 ;  /* 0x0000000000047941 */ /* 0x000fea0003800200 */
.L_x_5660:
[----:B------:R-:W-:Y:S01]  /*20060*/  FADD.FTZ R0, R7, R0 ;  /* 0x0000000007007221 */ /* 0x000fe20000010000 */
[----:B------:R-:W-:-:S04]  /*20070*/  FADD.FTZ R5, R27, R12 ;  /* 0x0000000c1b057221 */ /* 0x000fc80000010000 */
[----:B------:R-:W-:-:S04]  /*20080*/  FMUL.FTZ R0, R0, R5 ;  /* 0x0000000500007220 */ /* 0x000fc80000410000 */
[----:B------:R0:W2:Y:S01]  /*20090*/  MUFU.SQRT R12, R0 ;  /* 0x00000000000c7308 */ /* 0x0000a20000002000 */
[----:B------:R-:W-:Y:S05]  /*200a0*/  BRA `(.L_x_5663) ;  /* 0x0000000000487947 */ /* 0x000fea0003800000 */
.L_x_5659:
        /* <DEDUP_REMOVED lines=12> */
.L_x_5658:
[----:B------:R-:W-:Y:S01]  /*20170*/  FADD.FTZ R4, R12, 1 ;  /* 0x3f8000000c047421 */ /* 0x000fe20000010000 */
[----:B------:R-:W-:Y:S01]  /*20180*/  MUFU.SQRT R5, R0 ;  /* 0x0000000000057308 */ /* 0x000fe20000002000 */
[----:B------:R-:W-:Y:S02]  /*20190*/  MOV R27, 0x3f800000 ;  /* 0x3f800000001b7802 */ /* 0x000fe40000000f00 */
[----:B------:R-:W-:-:S06]  /*201a0*/  FMUL.FTZ R4, R4, 0.5 ;  /* 0x3f00000004047820 */ /* 0x000fcc0000410000 */
[----:B------:R-:W2:Y:S02]  /*201b0*/  MUFU.SQRT R4, R4 ;  /* 0x0000000400047308 */ /* 0x000ea40000002000 */
[----:B--2---:R-:W-:-:S07]  /*201c0*/  FMUL.FTZ R12, R5, R4 ;  /* 0x00000004050c7220 */ /* 0x004fce0000410000 */
.L_x_5663:
[----:B------:R-:W-:Y:S05]  /*201d0*/  BSYNC.RECONVERGENT B1 ;  /* 0x0000000000017941 */ /* 0x000fea0003800200 */
.L_x_5657:
[----:B------:R-:W-:Y:S05]  /*201e0*/  BRA `(.L_x_5664) ;  /* 0x0000000000087947 */ /* 0x000fea0003800000 */
.L_x_5654:
[----:B------:R-:W-:Y:S01]  /*201f0*/  FMUL.FTZ R12, R12, 16777216 ;  /* 0x4b8000000c0c7820 */ /* 0x000fe20000410000 */
[----:B------:R-:W-:-:S07]  /*20200*/  FMUL.FTZ R27, R27, 16777216 ;  /* 0x4b8000001b1b7820 */ /* 0x000fce0000410000 */
.L_x_5664:
[----:B------:R-:W-:Y:S05]  /*20210*/  BSYNC.RELIABLE B0 ;  /* 0x0000000000007941 */ /* 0x000fea0003800100 */
.L_x_5653:
        /* <DEDUP_REMOVED lines=16> */
.L_x_5666:
[----:B------:R-:W-:Y:S05]  /*20320*/  BSYNC.RECONVERGENT B4 ;  /* 0x0000000000047941 */ /* 0x000fea0003800200 */
.L_x_5665:
        /* <DEDUP_REMOVED lines=28> */
.L_x_5656:
[----:B------:R-:W-:Y:S05]  /*204f0*/  BSYNC.RECONVERGENT B3 ;  /* 0x0000000000037941 */ /* 0x000fea0003800200 */
.L_x_5652:
[----:B-1----:R-:W-:Y:S02]  /*20500*/  LOP3.LUT R10, R21, 0x80000000, R10, 0xb8, !PT ;  /* 0x80000000150a7812 */ /* 0x002fe400078eb80a */
[----:B------:R-:W-:Y:S01]  /*20510*/  LOP3.LUT R11, R8, 0x80000000, R11, 0xb8, !PT ;  /* 0x80000000080b7812 */ /* 0x000fe200078eb80b */
[----:B------:R-:W-:Y:S06]  /*20520*/  BRA `(.L_x_5639) ;  /* 0x0000001000f87947 */ /* 0x000fec0003800000 */
.L_x_5640:
        /* <DEDUP_REMOVED lines=32> */
.L_x_5672:
[----:B------:R-:W-:Y:S05]  /*20730*/  BSYNC.RECONVERGENT B4 ;  /* 0x0000000000047941 */ /* 0x000fea0003800200 */
.L_x_5671:
        /* <DEDUP_REMOVED lines=22> */
.L_x_5670:
        /* <DEDUP_REMOVED lines=28> */
.L_x_5675:
[----:B------:R-:W-:Y:S05]  /*20a60*/  BSYNC.RECONVERGENT B4 ;  /* 0x0000000000047941 */ /* 0x000fea0003800200 */
.L_x_5674:
        /* <DEDUP_REMOVED lines=22> */
.L_x_5669:
        /* <DEDUP_REMOVED lines=32> */
.L_x_5677:
[----:B------:R-:W-:Y:S05]  /*20dd0*/  BSYNC.RECONVERGENT B4 ;  /* 0x0000000000047941 */ /* 0x000fea0003800200 */
.L_x_5676:
        /* <DEDUP_REMOVED lines=22> */
.L_x_5668:
        /* <DEDUP_REMOVED lines=24> */
[----:B----4-:R-:W-:Y:S05]  /*210c0*/  CALL.REL.NOINC `($__internal_12_$__cuda_sm3x_div_rn_ftz_f32_slowpath) ;  /* 0x0000008000a87944 */ /* 0x010fea0003c00000 */
.L_x_5681:
[----:B------:R-:W-:Y:S05]  /*210d0*/  BSYNC.RECONVERGENT B4 ;  /* 0x0000000000047941 */ /* 0x000fea0003800200 */
.L_x_5680:
        /* <DEDUP_REMOVED lines=22> */
.L_x_5679:
        /* <DEDUP_REMOVED lines=28> */
.L_x_5683:
[----:B------:R-:W-:Y:S05]  /*21400*/  BSYNC.RECONVERGENT B4 ;  /* 0x0000000000047941 */ /* 0x000fea0003800200 */
.L_x_5682:
        /* <DEDUP_REMOVED lines=22> */
.L_x_5678:
        /* <DEDUP_REMOVED lines=32> */
.L_x_5685:
[----:B------:R-:W-:Y:S05]  /*21770*/  BSYNC.RECONVERGENT B4 ;  /* 0x0000000000047941 */ /* 0x000fea0003800200 */
.L_x_5684:
        /* <DEDUP_REMOVED lines=21> */
.L_x_5673:
[----:B------:R-:W-:Y:S05]  /*218d0*/  BSYNC.RECONVERGENT B3 ;  /* 0x0000000000037941 */ /* 0x000fea0003800200 */
.L_x_5667:
[----:B------:R-:W-:Y:S01]  /*218e0*/  FADD.FTZ R5, R12, 0.69314718246459960938 ;  /* 0x3f3172180c057421 */ /* 0x000fe20000010000 */
[----:B------:R-:W-:-:S04]  /*218f0*/  LOP3.LUT R11, R24, 0x80000000, R11, 0xb8, !PT ;  /* 0x80000000180b7812 */ /* 0x000fc800078eb80b */
[----:B------:R-:W-:-:S07]  /*21900*/  LOP3.LUT R10, R5, 0x80000000, R10, 0xb8, !PT ;  /* 0x80000000050a7812 */ /* 0x000fce00078eb80a */
.L_x_5639:
[----:B------:R-:W-:Y:S05]  /*21910*/  BSYNC.RECONVERGENT B2 ;  /* 0x0000000000027941 */ /* 0x000fea0003800200 */
.L_x_5637:
        /* <DEDUP_REMOVED lines=25> */
.L_x_5687:
        /* <DEDUP_REMOVED lines=19> */
[----:B----4-:R-:W-:Y:S02]  /*21be0*/  LOP3.LUT R17, R4, 0xfe000000, RZ, 0xc0, !PT ;  /* 0xfe00000004117812 */ /* 0x010fe400078ec0ff */
        /* <DEDUP_REMOVED lines=50> */
.L_x_5695:
[----:B------:R-:W-:-:S04]  /*21f10*/  FADD.FTZ R6, -R0, R17 ;  /* 0x0000001100067221 */ /* 0x000fc80000010100 */
[----:B------:R-:W-:-:S07]  /*21f20*/  FMUL.FTZ R6, R6, 0.5 ;  /* 0x3f00000006067820 */ /* 0x000fce0000410000 */
.L_x_5696:
[----:B------:R-:W-:Y:S05]  /*21f30*/  BSYNC.RECONVERGENT B1 ;  /* 0x0000000000017941 */ /* 0x000fea0003800200 */
.L_x_5694:
        /* <DEDUP_REMOVED lines=11> */
.L_x_5698:
[----:B------:R-:W-:-:S04]  /*21ff0*/  FADD.FTZ R23, R4, -R23 ;  /* 0x8000001704177221 */ /* 0x000fc80000010000 */
[----:B------:R-:W-:-:S07]  /*22000*/  FMUL.FTZ R27, R23, 0.5 ;  /* 0x3f000000171b7820 */ /* 0x000fce0000410000 */
.L_x_5699:
[----:B------:R-:W-:Y:S05]  /*22010*/  BSYNC.RECONVERGENT B1 ;  /* 0x0000000000017941 */ /* 0x000fea0003800200 */
.L_x_5697:
        /* <DEDUP_REMOVED lines=35> */
.L_x_5693:
        /* <DEDUP_REMOVED lines=35> */
.L_x_5700:
[----:B------:R-:W-:-:S04]  /*22480*/  FADD.FTZ R23, -R24, 1 ;  /* 0x3f80000018177421 */ /* 0x000fc80000010100 */
[----:B------:R-:W-:-:S06]  /*22490*/  FMUL.FTZ R6, R0, R23 ;  /* 0x0000001700067220 */ /* 0x000fcc0000410000 */
[----:B------:R-:W0:Y:S08]  /*224a0*/  MUFU.SQRT R6, R6 ;  /* 0x0000000600067308 */ /* 0x000e300000002000 */
[----:B0-----:R-:W0:Y:S02]  /*224b0*/  MUFU.RCP R8, R6 ;  /* 0x0000000600087308 */ /* 0x001e240000001000 */
[----:B0-----:R-:W-:Y:S01]  /*224c0*/  FMUL.FTZ R27, |R29|, R8 ;  /* 0x000000081d1b7220 */ /* 0x001fe20000410200 */
[----:B------:R-:W-:Y:S06]  /*224d0*/  BRA `(.L_x_5691) ;  /* 0x0000000000047947 */ /* 0x000fec0003800000 */
.L_x_5692:
[----:B------:R0:W1:Y:S02]  /*224e0*/  MUFU.SQRT R27, R5 ;  /* 0x00000005001b7308 */ /* 0x0000640000002000 */
.L_x_5691:
[----:B------:R-:W-:Y:S05]  /*224f0*/  BSYNC.RECONVERGENT B0 ;  /* 0x0000000000007941 */ /* 0x000fea0003800200 */
.L_x_5690:
        /* <DEDUP_REMOVED lines=35> */
.L_x_5704:
        /* <DEDUP_REMOVED lines=23> */
.L_x_5710:
[----:B------:R-:W-:-:S04]  /*228a0*/  FADD.FTZ R4, -R7, R4 ;  /* 0x0000000407047221 */ /* 0x000fc80000010100 */
[----:B0-----:R-:W-:-:S07]  /*228b0*/  FMUL.FTZ R5, R4, 0.5 ;  /* 0x3f00000004057820 */ /* 0x001fce0000410000 */
.L_x_5711:
[----:B------:R-:W-:Y:S05]  /*228c0*/  BSYNC.RECONVERGENT B4 ;  /* 0x0000000000047941 */ /* 0x000fea0003800200 */
.L_x_5709:
[----:B------:R-:W-:Y:S01]  /*228d0*/  FADD.FTZ R0, R5, R0 ;  /* 0x0000000005007221 */ /* 0x000fe20000010000 */
[----:B------:R-:W-:-:S04]  /*228e0*/  FADD.FTZ R21, R24, R21 ;  /* 0x0000001518157221 */ /* 0x000fc80000010000 */
[----:B------:R-:W-:-:S06]  /*228f0*/  FMUL.FTZ R21, R0, R21 ;  /* 0x0000001500157220 */ /* 0x000fcc0000410000 */
[----:B------:R-:W0:Y:S01]  /*22900*/  MUFU.SQRT R21, R21 ;  /* 0x0000001500157308 */ /* 0x000e220000002000 */
[----:B------:R-:W-:Y:S05]  /*22910*/  BRA `(.L_x_5712) ;  /* 0x0000000000487947 */ /* 0x000fea0003800000 */
.L_x_5708:
        /* <DEDUP_REMOVED lines=12> */
.L_x_5707:
[----:B------:R-:W-:Y:S01]  /*229e0*/  FADD.FTZ R0, R21, 1 ;  /* 0x3f80000015007421 */ /* 0x000fe20000010000 */
[----:B0-----:R-:W-:Y:S01]  /*229f0*/  MUFU.SQRT R5, R5 ;  /* 0x0000000500057308 */ /* 0x001fe20000002000 */
[----:B------:R-:W-:Y:S02]  /*22a00*/  MOV R24, 0x3f800000 ;  /* 0x3f80000000187802 */ /* 0x000fe40000000f00 */
[----:B------:R-:W-:-:S06]  /*22a10*/  FMUL.FTZ R0, R0, 0.5 ;  /* 0x3f00000000007820 */ /* 0x000fcc0000410000 */
[----:B------:R-:W0:Y:S02]  /*22a20*/  MUFU.SQRT R0, R0 ;  /* 0x0000000000007308 */ /* 0x000e240000002000 */
[----:B0-----:R-:W-:-:S07]  /*22a30*/  FMUL.FTZ R21, R5, R0 ;  /* 0x0000000005157220 */ /* 0x001fce0000410000 */
.L_x_5712:
[----:B------:R-:W-:Y:S05]  /*22a40*/  BSYNC.RECONVERGENT B1 ;  /* 0x0000000000017941 */ /* 0x000fea0003800200 */
.L_x_5706:
[----:B------:R-:W-:Y:S05]  /*22a50*/  BRA `(.L_x_5713) ;  /* 0x0000000000087947 */ /* 0x000fea0003800000 */
.L_x_5703:
[----:B------:R-:W-:Y:S01]  /*22a60*/  FMUL.FTZ R21, R21, 16777216 ;  /* 0x4b80000015157820 */ /* 0x000fe20000410000 */
[----:B------:R-:W-:-:S07]  /*22a70*/  FMUL.FTZ R24, R24, 16777216 ;  /* 0x4b80000018187820 */ /* 0x000fce0000410000 */
.L_x_5713:
[----:B------:R-:W-:Y:S05]  /*22a80*/  BSYNC.RELIABLE B0 ;  /* 0x0000000000007941 */ /* 0x000fea0003800100 */
.L_x_5702:
        /* <DEDUP_REMOVED lines=16> */
.L_x_5715:
[----:B------:R-:W-:Y:S05]  /*22b90*/  BSYNC.RECONVERGENT B4 ;  /* 0x0000000000047941 */ /* 0x000fea0003800200 */
.L_x_5714:
        /* <DEDUP_REMOVED lines=28> */
.L_x_5705:
[----:B------:R-:W-:Y:S05]  /*22d60*/  BSYNC.RECONVERGENT B3 ;  /* 0x0000000000037941 */ /* 0x000fea0003800200 */
.L_x_5701:
[----:B-1----:R-:W-:Y:S02]  /*22d70*/  LOP3.LUT R12, R27, 0x80000000, R12, 0xb8, !PT ;  /* 0x800000001b0c7812 */ /* 0x002fe400078eb80c */
[----:B------:R-:W-:Y:S01]  /*22d80*/  LOP3.LUT R13, R6, 0x80000000, R13, 0xb8, !PT ;  /* 0x80000000060d7812 */ /* 0x000fe200078eb80d */
[----:B------:R-:W-:Y:S06]  /*22d90*/  BRA `(.L_x_5688) ;  /* 0x0000001000f87947 */ /* 0x000fec0003800000 */
.L_x_5689:
        /* <DEDUP_REMOVED lines=32> */
.L_x_5721:
[----:B------:R-:W-:Y:S05]  /*22fa0*/  BSYNC.RECONVERGENT B4 ;  /* 0x0000000000047941 */ /* 0x000fea0003800200 */
.L_x_5720:
        /* <DEDUP_REMOVED lines=22> */
.L_x_5719:
        /* <DEDUP_REMOVED lines=28> */
.L_x_5724:
[----:B------:R-:W-:Y:S05]  /*232d0*/  BSYNC.RECONVERGENT B4 ;  /* 0x0000000000047941 */ /* 0x000fea0003800200 */
.L_x_5723:
        /* <DEDUP_REMOVED lines=22> */
.L_x_5718:
        /* <DEDUP_REMOVED lines=32> */
.L_x_5726:
[----:B------:R-:W-:Y:S05]  /*23640*/  BSYNC.RECONVERGENT B4 ;  /* 0x0000000000047941 */ /* 0x000fea0003800200 */
.L_x_5725:
        /* <DEDUP_REMOVED lines=22> */
.L_x_5717:
        /* <DEDUP_REMOVED lines=25> */
.L_x_5730:
[----:B------:R-:W-:Y:S05]  /*23940*/  BSYNC.RECONVERGENT B4 ;  /* 0x0000000000047941 */ /* 0x000fea0003800200 */
.L_x_5729:
        /* <DEDUP_REMOVED lines=22> */
.L_x_5728:
        /* <DEDUP_REMOVED lines=28> */
.L_x_5732:
[----:B------:R-:W-:Y:S05]  /*23c70*/  BSYNC.RECONVERGENT B4 ;  /* 0x0000000000047941 */ /* 0x000fea0003800200 */
.L_x_5731:
        /* <DEDUP_REMOVED lines=22> */
.L_x_5727:
        /* <DEDUP_REMOVED lines=31> */
[----:B----4-:R-:W-:Y:S05]  /*23fd0*/  CALL.REL.NOINC `($__internal_12_$__cuda_sm3x_div_rn_ftz_f32_slowpath) ;  /* 0x0000005000e47944 */ /* 0x010fea0003c00000 */
.L_x_5734:
[----:B------:R-:W-:Y:S05]  /*23fe0*/  BSYNC.RECONVERGENT B4 ;  /* 0x0000000000047941 */ /* 0x000fea0003800200 */
.L_x_5733:
        /* <DEDUP_REMOVED lines=21> */
.L_x_5722:
[----:B------:R-:W-:Y:S05]  /*24140*/  BSYNC.RECONVERGENT B3 ;  /* 0x0000000000037941 */ /* 0x000fea0003800200 */
.L_x_5716:
[----:B------:R-:W-:Y:S01]  /*24150*/  FADD.FTZ R21, R21, 0.69314718246459960938 ;  /* 0x3f31721815157421 */ /* 0x000fe20000010000 */
[----:B------:R-:W-:-:S04]  /*24160*/  LOP3.LUT R13, R24, 0x80000000, R13, 0xb8, !PT ;  /* 0x80000000180d7812 */ /* 0x000fc800078eb80d */
[----:B------:R-:W-:-:S07]  /*24170*/  LOP3.LUT R12, R21, 0x80000000, R12, 0xb8, !PT ;  /* 0x80000000150c7812 */ /* 0x000fce00078eb80c */
.L_x_5688:
[----:B------:R-:W-:Y:S05]  /*24180*/  BSYNC.RECONVERGENT B2 ;  /* 0x0000000000027941 */ /* 0x000fea0003800200 */
.L_x_5686:
        /* <DEDUP_REMOVED lines=25> */
.L_x_5736:
        /* <DEDUP_REMOVED lines=19> */
[----:B----4-:R-:W-:Y:S02]  /*24450*/  LOP3.LUT R17, R6, 0xfe000000, RZ, 0xc0, !PT ;  /* 0xfe00000006117812 */ /* 0x010fe400078ec0ff */
[----:B------:R-:W-:Y:S02]  /*24460*/  VIMNMX R16, PT, PT, R23, R16, PT ;  /* 0x0000001017107248 */ /* 0x000fe40003fe0100 */
[----:B------:R-:W-:-:S02]  /*24470*/  LOP3.LUT R24, R8, 0x7e800000, RZ, 0x3c, !PT ;  /* 0x7e80000008187812 */ /* 0x000fc400078e3cff */
[----:B------:R-:W-:Y:S02]  /*24480*/  VIMNMX R23, PT, PT, R23, R28, PT ;  /* 0x0000001c17177248 */ /* 0x000fe40003fe0100 */
[----:B------:R-:W-:Y:S01]  /*24490*/  LOP3.LUT R28, R17, 0x7e800000, RZ, 0x3c, !PT ;  /* 0x7e800000111c7812 */ /* 0x000fe200078e3cff */
[CC--:B------:R-:W-:Y:S01]  /*244a0*/  FMUL.FTZ R27, R16.reuse, R24.reuse ;  /* 0x00000018101b7220 */ /* 0x0c0fe20000410000 */
        /* <DEDUP_REMOVED lines=45> */
.L_x_5744:
[----:B------:R-:W-:-:S04]  /*24780*/  FADD.FTZ R6, -R5, R8 ;  /* 0x0000000805067221 */ /* 0x000fc80000010100 */
[----:B------:R-:W-:-:S07]  /*24790*/  FMUL.FTZ R6, R6, 0.5 ;  /* 0x3f00000006067820 */ /* 0x000fce0000410000 */
.L_x_5745:
[----:B------:R-:W-:Y:S05]  /*247a0*/  BSYNC.RECONVERGENT B1 ;  /* 0x0000000000017941 */ /* 0x000fea0003800200 */
.L_x_5743:
        /* <DEDUP_REMOVED lines=11> */
.L_x_5747:
[----:B------:R-:W-:-:S04]  /*24860*/  FADD.FTZ R16, R7, -R16 ;  /* 0x8000001007107221 */ /* 0x000fc80000010000 */
[----:B------:R-:W-:-:S07]  /*24870*/  FMUL.FTZ R17, R16, 0.5 ;  /* 0x3f00000010117820 */ /* 0x000fce0000410000 */
.L_x_5748:
[----:B------:R-:W-:Y:S05]  /*24880*/  BSYNC.RECONVERGENT B1 ;  /* 0x0000000000017941 */ /* 0x000fea0003800200 */
.L_x_5746:
        /* <DEDUP_REMOVED lines=35> */
.L_x_5742:
        /* <DEDUP_REMOVED lines=35> */
.L_x_5749:
[----:B------:R-:W-:-:S04]  /*24cf0*/  FADD.FTZ R6, -R29, 1 ;  /* 0x3f8000001d067421 */ /* 0x000fc80000010100 */
[----:B------:R-:W-:-:S06]  /*24d00*/  FMUL.FTZ R6, R5, R6 ;  /* 0x0000000605067220 */ /* 0x000fcc0000410000 */
[----:B------:R-:W0:Y:S08]  /*24d10*/  MUFU.SQRT R6, R6 ;  /* 0x0000000600067308 */ /* 0x000e300000002000 */
[----:B0-----:R-:W0:Y:S02]  /*24d20*/  MUFU.RCP R27, R6 ;  /* 0x00000006001b7308 */ /* 0x001e240000001000 */
[----:B0-----:R-:W-:Y:S01]  /*24d30*/  FMUL.FTZ R27, |R26|, R27 ;  /* 0x0000001b1a1b7220 */ /* 0x001fe20000410200 */
[----:B------:R-:W-:Y:S06]  /*24d40*/  BRA `(.L_x_5740) ;  /* 0x0000000000047947 */ /* 0x000fec0003800000 */
.L_x_5741:
[----:B------:R0:W1:Y:S02]  /*24d50*/  MUFU.SQRT R27, R0 ;  /* 0x00000000001b7308 */ /* 0x0000640000002000 */
.L_x_5740:
[----:B------:R-:W-:Y:S05]  /*24d60*/  BSYNC.RECONVERGENT B0 ;  /* 0x0000000000007941 */ /* 0x000fea0003800200 */
.L_x_5739:
        /* <DEDUP_REMOVED lines=35> */
.L_x_5753:
        /* <DEDUP_REMOVED lines=23> */
.L_x_5759:
[----:B------:R-:W-:-:S04]  /*25110*/  FADD.FTZ R4, -R4, R7 ;  /* 0x0000000704047221 */ /* 0x000fc80000010100 */
[----:B------:R-:W-:-:S07]  /*25120*/  FMUL.FTZ R5, R4, 0.5 ;  /* 0x3f00000004057820 */ /* 0x000fce0000410000 */
.L_x_5760:
[----:B------:R-:W-:Y:S05]  /*25130*/  BSYNC.RECONVERGENT B4 ;  /* 0x0000000000047941 */ /* 0x000fea0003800200 */
.L_x_5758:
[----:B------:R-:W-:Y:S01]  /*25140*/  FADD.FTZ R0, R5, R0 ;  /* 0x0000000005007221 */ /* 0x000fe20000010000 */
[----:B------:R-:W-:-:S04]  /*25150*/  FADD.FTZ R5, R29, R24 ;  /* 0x000000181d057221 */ /* 0x000fc80000010000 */
[----:B------:R-:W-:-:S04]  /*25160*/  FMUL.FTZ R0, R0, R5 ;  /* 0x0000000500007220 */ /* 0x000fc80000410000 */
[----:B------:R0:W2:Y:S01]  /*25170*/  MUFU.SQRT R24, R0 ;  /* 0x0000000000187308 */ /* 0x0000a20000002000 */
[----:B------:R-:W-:Y:S05]  /*25180*/  BRA `(.L_x_5761) ;  /* 0x0000000000487947 */ /* 0x000fea0003800000 */
.L_x_5757:
        /* <DEDUP_REMOVED lines=12> */
.L_x_5756:
[----:B------:R-:W-:Y:S01]  /*25250*/  FADD.FTZ R4, R24, 1 ;  /* 0x3f80000018047421 */ /* 0x000fe20000010000 */
[----:B------:R-:W-:Y:S01]  /*25260*/  MUFU.SQRT R5, R0 ;  /* 0x0000000000057308 */ /* 0x000fe20000002000 */
[----:B------:R-:W-:Y:S02]  /*25270*/  MOV R29, 0x3f800000 ;  /* 0x3f800000001d7802 */ /* 0x000fe40000000f00 */
[----:B------:R-:W-:-:S06]  /*25280*/  FMUL.FTZ R4, R4, 0.5 ;  /* 0x3f00000004047820 */ /* 0x000fcc0000410000 */
[----:B------:R-:W2:Y:S02]  /*25290*/  MUFU.SQRT R4, R4 ;  /* 0x0000000400047308 */ /* 0x000ea40000002000 */
[----:B--2---:R-:W-:-:S07]  /*252a0*/  FMUL.FTZ R24, R5, R4 ;  /* 0x0000000405187220 */ /* 0x004fce0000410000 */
.L_x_5761:
[----:B------:R-:W-:Y:S05]  /*252b0*/  BSYNC.RECONVERGENT B1 ;  /* 0x0000000000017941 */ /* 0x000fea0003800200 */
.L_x_5755:
[----:B------:R-:W-:Y:S05]  /*252c0*/  BRA `(.L_x_5762) ;  /* 0x0000000000087947 */ /* 0x000fea0003800000 */
.L_x_5752:
[----:B------:R-:W-:Y:S01]  /*252d0*/  FMUL.FTZ R24, R24, 16777216 ;  /* 0x4b80000018187820 */ /* 0x000fe20000410000 */
[----:B------:R-:W-:-:S07]  /*252e0*/  FMUL.FTZ R29, R29, 16777216 ;  /* 0x4b8000001d1d7820 */ /* 0x000fce0000410000 */
.L_x_5762:
[----:B------:R-:W-:Y:S05]  /*252f0*/  BSYNC.RELIABLE B0 ;  /* 0x0000000000007941 */ /* 0x000fea0003800100 */
.L_x_5751:
        /* <DEDUP_REMOVED lines=16> */
.L_x_5764:
[----:B------:R-:W-:Y:S05]  /*25400*/  BSYNC.RECONVERGENT B4 ;  /* 0x0000000000047941 */ /* 0x000fea0003800200 */
.L_x_5763:
        /* <DEDUP_REMOVED lines=28> */
.L_x_5754:
[----:B------:R-:W-:Y:S05]  /*255d0*/  BSYNC.RECONVERGENT B3 ;  /* 0x0000000000037941 */ /* 0x000fea0003800200 */
.L_x_5750:
[----:B-1----:R-:W-:Y:S02]  /*255e0*/  LOP3.LUT R14, R27, 0x80000000, R14, 0xb8, !PT ;  /* 0x800000001b0e7812 */ /* 0x002fe400078eb80e */
[----:B------:R-:W-:Y:S01]  /*255f0*/  LOP3.LUT R21, R6, 0x80000000, R21, 0xb8, !PT ;  /* 0x8000000006157812 */ /* 0x000fe200078eb815 */
[----:B------:R-:W-:Y:S06]  /*25600*/  BRA `(.L_x_5737) ;  /* 0x0000001000f87947 */ /* 0x000fec0003800000 */
.L_x_5738:
        /* <DEDUP_REMOVED lines=32> */
.L_x_5770:
[----:B------:R-:W-:Y:S05]  /*25810*/  BSYNC.RECONVERGENT B4 ;  /* 0x0000000000047941 */ /* 0x000fea0003800200 */
.L_x_5769:
        /* <DEDUP_REMOVED lines=22> */
.L_x_5768:
        /* <DEDUP_REMOVED lines=28> */
.L_x_5773:
[----:B------:R-:W-:Y:S05]  /*25b40*/  BSYNC.RECONVERGENT B4 ;  /* 0x0000000000047941 */ /* 0x000fea0003800200 */
.L_x_5772:
        /* <DEDUP_REMOVED lines=22> */
.L_x_5767:
        /* <DEDUP_REMOVED lines=32> */
.L_x_5775:
[----:B------:R-:W-:Y:S05]  /*25eb0*/  BSYNC.RECONVERGENT B4 ;  /* 0x0000000000047941 */ /* 0x000fea0003800200 */
.L_x_5774:
        /* <DEDUP_REMOVED lines=22> */
.L_x_5766:
        /* <DEDUP_REMOVED lines=25> */
.L_x_5779:
[----:B------:R-:W-:Y:S05]  /*261b0*/  BSYNC.RECONVERGENT B4 ;  /* 0x0000000000047941 */ /* 0x000fea0003800200 */
.L_x_5778:
        /* <DEDUP_REMOVED lines=22> */
.L_x_5777:
        /* <DEDUP_REMOVED lines=28> */
.L_x_5781:
[----:B------:R-:W-:Y:S05]  /*264e0*/  BSYNC.RECONVERGENT B4 ;  /* 0x0000000000047941 */ /* 0x000fea0003800200 */
.L_x_5780:
        /* <DEDUP_REMOVED lines=22> */
.L_x_5776:
        /* <DEDUP_REMOVED lines=32> */
.L_x_5783:
[----:B------:R-:W-:Y:S05]  /*26850*/  BSYNC.RECONVERGENT B4 ;  /* 0x0000000000047941 */ /* 0x000fea0003800200 */
.L_x_5782:
        /* <DEDUP_REMOVED lines=21> */
.L_x_5771:
[----:B------:R-:W-:Y:S05]  /*269b0*/  BSYNC.RECONVERGENT B3 ;  /* 0x0000000000037941 */ /* 0x000fea0003800200 */
.L_x_5765:
[----:B------:R-:W-:Y:S01]  /*269c0*/  FADD.FTZ R5, R24, 0.69314718246459960938 ;  /* 0x3f31721818057421 */ /* 0x000fe20000010000 */
[----:B------:R-:W-:-:S04]  /*269d0*/  LOP3.LUT R21, R26, 0x80000000, R21, 0xb8, !PT ;  /* 0x800000001a157812 */ /* 0x000fc800078eb815 */
[----:B------:R-:W-:-:S07]  /*269e0*/  LOP3.LUT R14, R5, 0x80000000, R14, 0xb8, !PT ;  /* 0x80000000050e7812 */ /* 0x000fce00078eb80e */
.L_x_5737:
[----:B------:R-:W-:Y:S05]  /*269f0*/  BSYNC.RECONVERGENT B2 ;  /* 0x0000000000027941 */ /* 0x000fea0003800200 */
.L_x_5735:
        /* <DEDUP_REMOVED lines=25> */
.L_x_5785:
        /* <DEDUP_REMOVED lines=70> */
.L_x_5793:
[----:B------:R-:W-:-:S04]  /*26ff0*/  FADD.FTZ R4, -R7, R6 ;  /* 0x0000000607047221 */ /* 0x000fc80000010100 */
[----:B------:R-:W-:-:S07]  /*27000*/  FMUL.FTZ R4, R4, 0.5 ;  /* 0x3f00000004047820 */ /* 0x000fce0000410000 */
.L_x_5794:
[----:B------:R-:W-:Y:S05]  /*27010*/  BSYNC.RECONVERGENT B1 ;  /* 0x0000000000017941 */ /* 0x000fea0003800200 */
.L_x_5792:
        /* <DEDUP_REMOVED lines=11> */
.L_x_5796:
[----:B------:R-:W-:-:S04]  /*270d0*/  FADD.FTZ R23, R17, -R8 ;  /* 0x8000000811177221 */ /* 0x000fc80000010000 */
[----:B------:R-:W-:-:S07]  /*270e0*/  FMUL.FTZ R23, R23, 0.5 ;  /* 0x3f00000017177820 */ /* 0x000fce0000410000 */
.L_x_5797:
[----:B------:R-:W-:Y:S05]  /*270f0*/  BSYNC.RECONVERGENT B1 ;  /* 0x0000000000017941 */ /* 0x000fea0003800200 */
.L_x_5795:
        /* <DEDUP_REMOVED lines=35> */
.L_x_5791:
        /* <DEDUP_REMOVED lines=35> */
.L_x_5798:
[----:B------:R-:W-:-:S04]  /*27560*/  FADD.FTZ R4, -R26, 1 ;  /* 0x3f8000001a047421 */ /* 0x000fc80000010100 */
[----:B------:R-:W-:-:S06]  /*27570*/  FMUL.FTZ R4, R7, R4 ;  /* 0x0000000407047220 */ /* 0x000fcc0000410000 */
[----:B------:R-:W0:Y:S08]  /*27580*/  MUFU.SQRT R4, R4 ;  /* 0x0000000400047308 */ /* 0x000e300000002000 */
[----:B0-----:R-:W0:Y:S02]  /*27590*/  MUFU.RCP R8, R4 ;  /* 0x0000000400087308 */ /* 0x001e240000001000 */
[----:B0-----:R-:W-:Y:S01]  /*275a0*/  FMUL.FTZ R29, |R27|, R8 ;  /* 0x000000081b1d7220 */ /* 0x001fe20000410200 */
[----:B------:R-:W-:Y:S06]  /*275b0*/  BRA `(.L_x_5789) ;  /* 0x0000000000047947 */ /* 0x000fec0003800000 */
.L_x_5790:
[----:B------:R0:W1:Y:S02]  /*275c0*/  MUFU.SQRT R29, R5 ;  /* 0x00000005001d7308 */ /* 0x0000640000002000 */
.L_x_5789:
[----:B------:R-:W-:Y:S05]  /*275d0*/  BSYNC.RECONVERGENT B0 ;  /* 0x0000000000007941 */ /* 0x000fea0003800200 */
.L_x_5788:
        /* <DEDUP_REMOVED lines=35> */
.L_x_5802:
        /* <DEDUP_REMOVED lines=23> */
.L_x_5808:
[----:B------:R-:W-:-:S04]  /*27980*/  FADD.FTZ R0, -R0, R17 ;  /* 0x0000001100007221 */ /* 0x000fc80000010100 */
[----:B------:R-:W-:-:S07]  /*27990*/  FMUL.FTZ R5, R0, 0.5 ;  /* 0x3f00000000057820 */ /* 0x000fce0000410000 */
.L_x_5809:
[----:B------:R-:W-:Y:S05]  /*279a0*/  BSYNC.RECONVERGENT B4 ;  /* 0x0000000000047941 */ /* 0x000fea0003800200 */
.L_x_5807:
[----:B------:R-:W-:Y:S01]  /*279b0*/  FADD.FTZ R4, R5, R4 ;  /* 0x0000000405047221 */ /* 0x000fe20000010000 */
[----:B------:R-:W-:-:S04]  /*279c0*/  FADD.FTZ R31, R26, R31 ;  /* 0x0000001f1a1f7221 */ /* 0x000fc80000010000 */
[----:B------:R-:W-:-:S06]  /*279d0*/  FMUL.FTZ R31, R4, R31 ;  /* 0x0000001f041f7220 */ /* 0x000fcc0000410000 */
[----:B------:R-:W0:Y:S01]  /*279e0*/  MUFU.SQRT R31, R31 ;  /* 0x0000001f001f7308 */ /* 0x000e220000002000 */
[----:B------:R-:W-:Y:S05]  /*279f0*/  BRA `(.L_x_5810) ;  /* 0x0000000000487947 */ /* 0x000fea0003800000 */
.L_x_5806:
        /* <DEDUP_REMOVED lines=12> */
.L_x_5805:
[----:B------:R-:W-:Y:S01]  /*27ac0*/  FADD.FTZ R0, R31, 1 ;  /* 0x3f8000001f007421 */ /* 0x000fe20000010000 */
[----:B0-----:R-:W-:Y:S01]  /*27ad0*/  MUFU.SQRT R5, R5 ;  /* 0x0000000500057308 */ /* 0x001fe20000002000 */
[----:B------:R-:W-:Y:S02]  /*27ae0*/  MOV R26, 0x3f800000 ;  /* 0x3f800000001a7802 */ /* 0x000fe40000000f00 */
[----:B------:R-:W-:-:S06]  /*27af0*/  FMUL.FTZ R0, R0, 0.5 ;  /* 0x3f00000000007820 */ /* 0x000fcc0000410000 */
[----:B------:R-:W0:Y:S02]  /*27b00*/  MUFU.SQRT R0, R0 ;  /* 0x0000000000007308 */ /* 0x000e240000002000 */
[----:B0-----:R-:W-:-:S07]  /*27b10*/  FMUL.FTZ R31, R5, R0 ;  /* 0x00000000051f7220 */ /* 0x001fce0000410000 */
.L_x_5810:
[----:B------:R-:W-:Y:S05]  /*27b20*/  BSYNC.RECONVERGENT B1 ;  /* 0x0000000000017941 */ /* 0x000fea0003800200 */
.L_x_5804:
[----:B------:R-:W-:Y:S05]  /*27b30*/  BRA `(.L_x_5811) ;  /* 0x0000000000087947 */ /* 0x000fea0003800000 */
.L_x_5801:
[----:B------:R-:W-:Y:S01]  /*27b40*/  FMUL.FTZ R31, R31, 16777216 ;  /* 0x4b8000001f1f7820 */ /* 0x000fe20000410000 */
[----:B------:R-:W-:-:S07]  /*27b50*/  FMUL.FTZ R26, R26, 16777216 ;  /* 0x4b8000001a1a7820 */ /* 0x000fce0000410000 */
.L_x_5811:
[----:B------:R-:W-:Y:S05]  /*27b60*/  BSYNC.RELIABLE B0 ;  /* 0x0000000000007941 */ /* 0x000fea0003800100 */
.L_x_5800:
        /* <DEDUP_REMOVED lines=16> */
[----:B-1----:R-:W-:Y:S05]  /*27c70*/  CALL.REL.NOINC `($__internal_12_$__cuda_sm3x_div_rn_ftz_f32_slowpath) ;  /* 0x0000001400bc7944 */ /* 0x002fea0003c00000 */
.L_x_5813:
[----:B------:R-:W-:Y:S05]  /*27c80*/  BSYNC.RECONVERGENT B4 ;  /* 0x0000000000047941 */ /* 0x000fea0003800200 */
.L_x_5812:
        /* <DEDUP_REMOVED lines=18> */
[----:B------:R-:W-:-:S03]  /*27db0*/  FADD.FTZ R4, |R31|, |R26| ;  /* 0x4000001a1f047221 */ /* 0x000fc60000010200 */
        /* <DEDUP_REMOVED lines=9> */
.L_x_5803:
[----:B------:R-:W-:Y:S05]  /*27e50*/  BSYNC.RECONVERGENT B3 ;  /* 0x0000000000037941 */ /* 0x000fea0003800200 */
.L_x_5799:
[----:B-1----:R-:W-:Y:S02]  /*27e60*/  LOP3.LUT R24, R29, 0x80000000, R24, 0xb8, !PT ;  /* 0x800000001d187812 */ /* 0x002fe400078eb818 */
[----:B------:R-:W-:Y:S01]  /*27e70*/  LOP3.LUT R15, R4, 0x80000000, R15, 0xb8, !PT ;  /* 0x80000000040f7812 */ /* 0x000fe200078eb80f */
[----:B------:R-:W-:Y:S06]  /*27e80*/  BRA `(.L_x_5786) ;  /* 0x0000001000ec7947 */ /* 0x000fec0003800000 */
.L_x_5787:
        /* <DEDUP_REMOVED lines=31> */
.L_x_5819:
[----:B------:R-:W-:Y:S05]  /*28080*/  BSYNC.RECONVERGENT B4 ;  /* 0x0000000000047941 */ /* 0x000fea0003800200 */
.L_x_5818:
        /* <DEDUP_REMOVED lines=22> */
.L_x_5817:
        /* <DEDUP_REMOVED lines=26> */
[----:B----4-:R-:W-:Y:S05]  /*28390*/  CALL.REL.NOINC `($__internal_12_$__cuda_sm3x_div_rn_ftz_f32_slowpath) ;  /* 0x0000000c00f47944 */ /* 0x010fea0003c00000 */
.L_x_5822:
[----:B------:R-:W-:Y:S05]  /*283a0*/  BSYNC.RECONVERGENT B4 ;  /* 0x0000000000047941 */ /* 0x000fea0003800200 */
.L_x_5821:
        /* <DEDUP_REMOVED lines=22> */
.L_x_5816:
        /* <DEDUP_REMOVED lines=32> */
.L_x_5824:
[----:B------:R-:W-:Y:S05]  /*28710*/  BSYNC.RECONVERGENT B4 ;  /* 0x0000000000047941 */ /* 0x000fea0003800200 */
.L_x_5823:
        /* <DEDUP_REMOVED lines=22> */
.L_x_5815:
        /* <DEDUP_REMOVED lines=24> */
.L_x_5828:
[----:B------:R-:W-:Y:S05]  /*28a00*/  BSYNC.RECONVERGENT B4 ;  /* 0x0000000000047941 */ /* 0x000fea0003800200 */
.L_x_5827:
        /* <DEDUP_REMOVED lines=22> */
.L_x_5826:
[CC--:B------:R-:W-:Y:S01]  /*28b70*/  VIMNMX R0, PT, PT, R5.reuse, R26.reuse, !PT ;  /* 0x0000001a05007248 */ /* 0x0c0fe20007fe0100 */
[----:B----4-:R-:W-:Y:S01]  /*28b80*/  MUFU.RCP R17, R30 ;  /* 0x0000001e00117308 */ /* 0x010fe20000001000 */
        /* <DEDUP_REMOVED lines=25> */
[----:B------:R-:W-:-:S07]  /*28d20*/  MOV R4, R0 ;  /* 0x0000000000047202 */ /* 0x000fce0000000f00 */
.L_x_5830:
[----:B------:R-:W-:Y:S05]  /*28d30*/  BSYNC.RECONVERGENT B4 ;  /* 0x0000000000047941 */ /* 0x000fea0003800200 */
.L_x_5829:
        /* <DEDUP_REMOVED lines=22> */
.L_x_5825:
        /* <DEDUP_REMOVED lines=32> */
.L_x_5832:
[----:B------:R-:W-:Y:S05]  /*290a0*/  BSYNC.RECONVERGENT B4 ;  /* 0x0000000000047941 */ /* 0x000fea0003800200 */
.L_x_5831:
        /* <DEDUP_REMOVED lines=21> */
.L_x_5820:
[----:B------:R-:W-:Y:S05]  /*29200*/  BSYNC.RECONVERGENT B3 ;  /* 0x0000000000037941 */ /* 0x000fea0003800200 */
.L_x_5814:
[----:B------:R-:W-:Y:S01]  /*29210*/  FADD.FTZ R29, R29, 0.69314718246459960938 ;  /* 0x3f3172181d1d7421 */ /* 0x000fe20000010000 */
[----:B------:R-:W-:-:S04]  /*29220*/  LOP3.LUT R15, R26, 0x80000000, R15, 0xb8, !PT ;  /* 0x800000001a0f7812 */ /* 0x000fc800078eb80f */
[----:B------:R-:W-:-:S07]  /*29230*/  LOP3.LUT R24, R29, 0x80000000, R24, 0xb8, !PT ;  /* 0x800000001d187812 */ /* 0x000fce00078eb818 */
.L_x_5786:
[----:B------:R-:W-:Y:S05]  /*29240*/  BSYNC.RECONVERGENT B2 ;  /* 0x0000000000027941 */ /* 0x000fea0003800200 */
.L_x_5784:
        /* <DEDUP_REMOVED lines=9> */
[----:B0-----:R-:W-:-:S05]  /*292e0*/  SHF.L.U32 R7, R0, 0xa, RZ ;  /* 0x0000000a00077819 */ /* 0x001fca00000006ff */
[----:B-1----:R-:W-:Y:S01]  /*292f0*/  IMAD.WIDE.U32 R4, R7, 0x4, R4 ;  /* 0x0000000407047825 */ /* 0x002fe200078e0004 */
[----:B------:R-:W-:-:S03]  /*29300*/  F2FP.F16.F32.PACK_AB R7, R22, R25 ;  /* 0x000000191607723e */ /* 0x000fc600000000ff */
[----:B--2---:R-:W-:Y:S01]  /*29310*/  IMAD.WIDE.U32 R16, R17, 0x10, R4 ;  /* 0x0000001011107825 */ /* 0x004fe200078e0004 */
[----:B------:R-:W-:Y:S02]  /*29320*/  F2FP.F16.F32.PACK_AB R5, R18, R9 ;  /* 0x000000091205723e */ /* 0x000fe400000000ff */
[----:B------:R-:W-:Y:S02]  /*29330*/  F2FP.F16.F32.PACK_AB R4, R2, R3 ;  /* 0x000000030204723e */ /* 0x000fe400000000ff */
[----:B------:R-:W-:Y:S04]  /*29340*/  STG.E.128 desc[UR6][R16.64+0x800], R12 ;  /* 0x0008000c10007986 */ /* 0x000fe8000c101d06 */
[----:B------:R-:W-:Y:S01]  /*29350*/  STG.E.128 desc[UR6][R16.64], R4 ;  /* 0x0000000410007986 */ /* 0x000fe2000c101d06 */
[----:B------:R-:W-:Y:S05]  /*29360*/  EXIT ;  /* 0x000000000000794d */ /* 0x000fea0003800000 */
        .weak           $__internal_12_$__cuda_sm3x_div_rn_ftz_f32_slowpath
        .type           $__internal_12_$__cuda_sm3x_div_rn_ftz_f32_slowpath,@function
        .size           $__internal_12_$__cuda_sm3x_div_rn_ftz_f32_slowpath,(.L_x_18520 - $__internal_12_$__cuda_sm3x_div_rn_ftz_f32_slowpath)
$__internal_12_$__cuda_sm3x_div_rn_ftz_f32_slowpath:
        /* <DEDUP_REMOVED lines=32> */
.L_x_5835:
[----:B------:R-:W-:Y:S05]  /*29570*/  BSYNC.RELIABLE B1 ;  /* 0x0000000000017941 */ /* 0x000fea0003800100 */
.L_x_5834:
        /* <DEDUP_REMOVED lines=27> */
.L_x_5841:
[----:B------:R-:W-:-:S07]  /*29730*/  LEA R0, R5, R0, 0x17 ;  /* 0x0000000005007211 */ /* 0x000fce00078eb8ff */
.L_x_5842:
[----:B------:R-:W-:Y:S05]  /*29740*/  BSYNC.RECONVERGENT B1 ;  /* 0x0000000000017941 */ /* 0x000fea0003800200 */
.L_x_5840:
[----:B------:R-:W-:Y:S05]  /*29750*/  BRA `(.L_x_5843) ;  /* 0x0000000000207947 */ /* 0x000fea0003800000 */
.L_x_5839:
[----:B------:R-:W-:-:S04]  /*29760*/  LOP3.LUT R0, R30, 0x80000000, R23, 0x48, !PT ;  /* 0x800000001e007812 */ /* 0x000fc800078e4817 */
[----:B------:R-:W-:Y:S01]  /*29770*/  LOP3.LUT R0, R0, 0x7f800000, RZ, 0xfc, !PT ;  /* 0x7f80000000007812 */ /* 0x000fe200078efcff */
[----:B------:R-:W-:Y:S06]  /*29780*/  BRA `(.L_x_5843) ;  /* 0x0000000000147947 */ /* 0x000fec0003800000 */
.L_x_5838:
[----:B------:R-:W-:Y:S01]  /*29790*/  LOP3.LUT R0, R30, 0x80000000, R23, 0x48, !PT ;  /* 0x800000001e007812 */ /* 0x000fe200078e4817 */
[----:B------:R-:W-:Y:S06]  /*297a0*/  BRA `(.L_x_5843) ;  /* 0x00000000000c7947 */ /* 0x000fec0003800000 */
.L_x_5837:
[----:B------:R-:W0:Y:S01]  /*297b0*/  MUFU.RSQ R0, -QNAN ;  /* 0xffc0000000007908 */ /* 0x000e220000001400 */
[----:B------:R-:W-:Y:S05]  /*297c0*/  BRA `(.L_x_5843) ;  /* 0x0000000000047947 */ /* 0x000fea0003800000 */
.L_x_5836:
[----:B------:R-:W-:-:S07]  /*297d0*/  FADD.FTZ R0, R23, R30 ;  /* 0x0000001e17007221 */ /* 0x000fce0000010000 */
.L_x_5843:
[----:B------:R-:W-:Y:S05]  /*297e0*/  BSYNC.RECONVERGENT B0 ;  /* 0x0000000000007941 */ /* 0x000fea0003800200 */
.L_x_5833:
[----:B------:R-:W-:-:S04]  /*297f0*/  MOV R5, 0x0 ;  /* 0x0000000000057802 */ /* 0x000fc80000000f00 */
[----:B0-----:R-:W-:Y:S05]  /*29800*/  RET.REL.NODEC R4 `(_ZN2at6native29vectorized_elementwise_kernelILi4EZZZNS0_17asinh_kernel_cudaERNS_18TensorIteratorBaseEENKUlvE_clEvENKUlvE1_clEvEUlN3c107complexINS6_4HalfEEEE_St5arrayIPcLm2EEEEviT0_T1_) ;  /* 0xfffffd6404fc7950 */ /* 0x001fea0003c3ffff */
.L_x_5844:
        /* <DEDUP_REMOVED lines=15> */
.L_x_18520:


//--------------------- .text._ZN2at6native29vectorized_elementwise_kernelILi8EZZZNS0_17asinh_kernel_cudaERNS_18TensorIteratorBaseEENKUlvE_clEvENKUlvE1_clEvEUlN3c107complexINS6_4HalfEEEE_St5arrayIPcLm2EEEEviT0_T1_ --------------------------
	.section	.text._ZN2at6native29vectorized_elementwise_kernelILi8EZZZNS0_17asinh_kernel_cudaERNS_18TensorIteratorBaseEENKUlvE_clEvENKUlvE1_clEvEUlN3c107complexINS6_4HalfEEEE_St5arrayIPcLm2EEEEviT0_T1_,"ax",@progbits
	.align	128
        .global         _ZN2at6native29vectorized_elementwise_kernelILi8EZZZNS0_17asinh_kernel_cudaERNS_18TensorIteratorBaseEENKUlvE_clEvENKUlvE1_clEvEUlN3c107complexINS6_4HalfEEEE_St5arrayIPcLm2EEEEviT0_T1_
        .type           _ZN2at6native29vectorized_elementwise_kernelILi8EZZZNS0_17asinh_kernel_cudaERNS_18TensorIteratorBaseEENKUlvE_clEvENKUlvE1_clEvEUlN3c107complexINS6_4HalfEEEE_St5arrayIPcLm2EEEEviT0_T1_,@function
        .size           _ZN2at6native29vectorized_elementwise_kernelILi8EZZZNS0_17asinh_kernel_cudaERNS_18TensorIteratorBaseEENKUlvE_clEvENKUlvE1_clEvEUlN3c107complexINS6_4HalfEEEE_St5arrayIPcLm2EEEEviT0_T1_,(.L_x_18521 - _ZN2at6native29vectorized_elementwise_kernelILi8EZZZNS0_17asinh_kernel_cudaERNS_18TensorIteratorBaseEENKUlvE_clEvENKUlvE1_clEvEUlN3c107complexINS6_4HalfEEEE_St5arrayIPcLm2EEEEviT0_T1_)
        .other          _ZN2at6native29vectorized_elementwise_kernelILi8EZZZNS0_17asinh_kernel_cudaERNS_18TensorIteratorBaseEENKUlvE_clEvENKUlvE1_clEvEUlN3c107complexINS6_4HalfEEEE_St5arrayIPcLm2EEEEviT0_T1_,@"STO_CUDA_ENTRY STV_DEFAULT"
_ZN2at6native29vectorized_elementwise_kernelILi8EZZZNS0_17asinh_kernel_cudaERNS_18TensorIteratorBaseEENKUlvE_clEvENKUlvE1_clEvEUlN3c107complexINS6_4HalfEEEE_St5arrayIPcLm2EEEEviT0_T1_:
.text._ZN2at6native29vectorized_elementwise_kernelILi8EZZZNS0_17asinh_kernel_cudaERNS_18TensorIteratorBaseEENKUlvE_clEvENKUlvE1_clEvEUlN3c107complexINS6_4HalfEEEE_St5arrayIPcLm2EEEEviT0_T1_:
        /* <DEDUP_REMOVED lines=31> */
[----:B------:R3:W4:Y:S07]  /*01f0*/  @!P5 LDG.E R0, desc[UR6][R20.64] ;  /* 0x000000061400d981 */ /* 0x00072e000c1e1900 */
[----:B------:R-:W-:Y:S01]  /*0200*/  @!P3 IADD3 R15, PT, PT, R23, R14, RZ ;  /* 0x0000000e170fb210 */ /* 0x000fe20007ffe0ff */
[----:B------:R-:W5:Y:S01]  /*0210*/  @!P3 LDC.64 R16, c[0x0][0x390] ;  /* 0x0000e400ff10bb82 */ /* 0x000f620000000a00 */
[----:B------:R-:W-:-:S04]  /*0220*/  @!P3 IADD3 R14, PT, PT, R14, 0x80, RZ ;  /* 0x000000800e0eb810 */ /* 0x000fc80007ffe0ff */
[----:B------:R-:W-:-:S13]  /*0230*/  ISETP.GE.U32.AND P2, PT, R14, R9, PT ;  /* 0x000000090e00720c */ /* 0x000fda0003f46070 */
[----:B------:R-:W-:Y:S01]  /*0240*/  @!P2 IADD3 R25, PT, PT, R23, R14, RZ ;  /* 0x0000000e1719a210 */ /* 0x000fe20007ffe0ff */
[----:B------:R-:W3:Y:S01]  /*0250*/  @!P2 LDC.64 R12, c[0x0][0x390] ;  /* 0x0000e400ff0cab82 */ /* 0x000ee20000000a00 */
[----:B------:R-:W-:-:S04]  /*0260*/  @!P2 IADD3 R14, PT, PT, R14, 0x80, RZ ;  /* 0x000000800e0ea810 */ /* 0x000fc80007ffe0ff */
[----:B------:R-:W-:-:S13]  /*0270*/  ISETP.GE.U32.AND P1, PT, R14, R9, PT ;  /* 0x000000090e00720c */ /* 0x000fda0003f26070 */
[----:B------:R-:W-:Y:S02]  /*0280*/  @!P1 IADD3 R3, PT, PT, R23, R14, RZ ;  /* 0x0000000e17039210 */ /* 0x000fe40007ffe0ff */
[----:B------:R-:W-:Y:S01]  /*0290*/  @!P1 IADD3 R14, PT, PT, R14, 0x80, RZ ;  /* 0x000000800e0e9810 */ /* 0x000fe20007ffe0ff */
[----:B-1----:R-:W-:-:S04]  /*02a0*/  @!P4 IMAD.WIDE.U32 R18, R11, 0x4, R18 ;  /* 0x000000040b12c825 */ /* 0x002fc800078e0012 */
[----:B-----5:R-:W-:Y:S02]  /*02b0*/  @!P3 IMAD.WIDE.U32 R16, R15, 0x4, R16 ;  /* 0x000000040f10b825 */ /* 0x020fe400078e0010 */
[----:B------:R-:W5:Y:S02]  /*02c0*/  @!P4 LDG.E R15, desc[UR6][R18.64] ;  /* 0x00000006120fc981 */ /* 0x000f64000c1e1900 */
[----:B---3--:R-:W-:Y:S02]  /*02d0*/  @!P2 IMAD.WIDE.U32 R12, R25, 0x4, R12 ;  /* 0x00000004190ca825 */ /* 0x008fe400078e000c */
[----:B------:R-:W3:Y:S04]  /*02e0*/  @!P3 LDG.E R16, desc[UR6][R16.64] ;  /* 0x000000061010b981 */ /* 0x000ee8000c1e1900 */
[----:B------:R-:W5:Y:S01]  /*02f0*/  @!P2 LDG.E R12, desc[UR6][R12.64] ;  /* 0x000000060c0ca981 */ /* 0x000f62000c1e1900 */
[----:B--2---:R-:W-:-:S02]  /*0300*/  @!P6 PRMT R10, R4, 0x7610, R10 ;  /* 0x00007610040ae816 */ /* 0x004fc4000000000a */
[----:B------:R-:W-:Y:S02]  /*0310*/  @!P6 PRMT R24, R4, 0x7632, R24 ;  /* 0x000076320418e816 */ /* 0x000fe40000000018 */
[----:B------:R-:W-:Y:S01]  /*0320*/  ISETP.GE.U32.AND P6, PT, R14, R9, PT ;  /* 0x000000090e00720c */ /* 0x000fe20003fc6070 */
[----:B------:R-:W1:-:S12]  /*0330*/  @!P1 LDC.64 R4, c[0x0][0x390] ;  /* 0x0000e400ff049b82 */ /* 0x000e580000000a00 */
[----:B------:R-:W2:Y:S01]  /*0340*/  @!P6 LDC.64 R8, c[0x0][0x390] ;  /* 0x0000e400ff08eb82 */ /* 0x000ea20000000a00 */
[----:B------:R-:W-:Y:S01]  /*0350*/  @!P6 IADD3 R11, PT, PT, R23, R14, RZ ;  /* 0x0000000e170be210 */ /* 0x000fe20007ffe0ff */
[----:B-1----:R-:W-:-:S06]  /*0360*/  @!P1 IMAD.WIDE.U32 R20, R3, 0x4, R4 ;  /* 0x0000000403149825 */ /* 0x002fcc00078e0004 */
[----:B------:R-:W5:Y:S01]  /*0370*/  @!P1 LDG.E R20, desc[UR6][R20.64] ;  /* 0x0000000614149981 */ /* 0x000f62000c1e1900 */
[----:B--2---:R-:W-:Y:S01]  /*0380*/  @!P6 IMAD.WIDE.U32 R8, R11, 0x4, R8 ;  /* 0x000000040b08e825 */ /* 0x004fe200078e0008 */
[----:B------:R-:W-:-:S04]  /*0390*/  @!P0 IADD3 R11, PT, PT, R23, R2, RZ ;  /* 0x00000002170b8210 */ /* 0x000fc80007ffe0ff */
[----:B------:R1:W2:Y:S01]  /*03a0*/  @!P6 LDG.E R14, desc[UR6][R8.64] ;  /* 0x00000006080ee981 */ /* 0x0002a2000c1e1900 */
[----:B0-----:R-:W-:-:S06]  /*03b0*/  @!P0 IMAD.WIDE.U32 R4, R11, 0x4, R6 ;  /* 0x000000040b048825 */ /* 0x001fcc00078e0006 */
[----:B------:R-:W2:Y:S01]  /*03c0*/  @!P0 LDG.E R4, desc[UR6][R4.64] ;  /* 0x0000000604048981 */ /* 0x000ea2000c1e1900 */
[----:B------:R-:W-:Y:S02]  /*03d0*/  PRMT R7, R7, 0x5410, RZ ;  /* 0x0000541007077816 */ /* 0x000fe400000000ff */
[----:B-1----:R-:W-:Y:S02]  /*03e0*/  PRMT R9, R9, 0x5410, RZ ;  /* 0x0000541009097816 */ /* 0x002fe400000000ff */
[----:B------:R-:W-:Y:S02]  /*03f0*/  PRMT R8, R8, 0x5410, RZ ;  /* 0x0000541008087816 */ /* 0x000fe400000000ff */
[----:B----4-:R-:W-:Y:S02]  /*0400*/  @!P5 PRMT R7, R7, 0x5410, R0 ;  /* 0x000054100707d816 */ /* 0x010fe40000000000 */
[----:B------:R-:W-:Y:S01]  /*0410*/  PRMT R30, RZ, 0x5410, RZ ;  /* 0x00005410ff1e7816 */ /* 0x000fe200000000ff */
[----:B------:R-:W-:Y:S01]  /*0420*/  BSSY.RECONVERGENT B2, `(.L_x_5846) ;  /* 0x000029c000027945 */ /* 0x000fe20003800200 */
[----:B------:R-:W-:-:S02]  /*0430*/  PRMT R22, RZ, 0x7610, R22 ;  /* 0x00007610ff167816 */ /* 0x000fc40000000016 */
[----:B------:R-:W-:Y:S02]  /*0440*/  PRMT R7, RZ, 0x7610, R7 ;  /* 0x00007610ff077816 */ /* 0x000fe40000000007 */
[----:B------:R-:W-:Y:S02]  /*0450*/  PRMT R13, RZ, 0x7610, R13 ;  /* 0x00007610ff0d7816 */ /* 0x000fe4000000000d */
[----:B------:R-:W-:Y:S02]  /*0460*/  PRMT R11, RZ, 0x7610, R11 ;  /* 0x00007610ff0b7816 */ /* 0x000fe4000000000b */
[----:B------:R-:W-:Y:S02]  /*0470*/  PRMT R29, RZ, 0x7610, R29 ;  /* 0x00007610ff1d7816 */ /* 0x000fe4000000001d */
[----:B------:R-:W-:Y:S02]  /*0480*/  PRMT R25, RZ, 0x7610, R25 ;  /* 0x00007610ff197816 */ /* 0x000fe40000000019 */
[----:B------:R-:W-:-:S02]  /*0490*/  PRMT R27, RZ, 0x7610, R27 ;  /* 0x00007610ff1b7816 */ /* 0x000fc4000000001b */
[----:B------:R-:W-:Y:S02]  /*04a0*/  @!P5 PRMT R22, R0, 0x7632, R22 ;  /* 0x000076320016d816 */ /* 0x000fe40000000016 */
[----:B---3--:R-:W-:Y:S02]  /*04b0*/  @!P3 PRMT R9, R9, 0x5410, R16 ;  /* 0x000054100909b816 */ /* 0x008fe40000000010 */
[----:B-----5:R-:W-:Y:S02]  /*04c0*/  @!P2 PRMT R8, R8, 0x5410, R12 ;  /* 0x000054100808a816 */ /* 0x020fe4000000000c */
[----:B------:R-:W-:Y:S02]  /*04d0*/  PRMT R9, RZ, 0x7610, R9 ;  /* 0x00007610ff097816 */ /* 0x000fe40000000009 */
[----:B------:R-:W-:Y:S02]  /*04e0*/  PRMT R8, RZ, 0x7610, R8 ;  /* 0x00007610ff087816 */ /* 0x000fe40000000008 */
[----:B------:R-:W-:-:S02]  /*04f0*/  @!P4 PRMT R7, R15, 0x7610, R7 ;  /* 0x000076100f07c816 */ /* 0x000fc40000000007 */
[----:B------:R-:W-:Y:S02]  /*0500*/  @!P4 PRMT R13, R15, 0x7632, R13 ;  /* 0x000076320f0dc816 */ /* 0x000fe4000000000d */
[----:B------:R-:W-:Y:S02]  /*0510*/  @!P3 PRMT R11, R16, 0x7632, R11 ;  /* 0x00007632100bb816 */ /* 0x000fe4000000000b */
        /* <DEDUP_REMOVED lines=31> */
.L_x_5848:
        /* <DEDUP_REMOVED lines=43> */
[----:B------:R-:W-:Y:S05]  /*09c0*/  CALL.REL.NOINC `($__internal_13_$__cuda_sm3x_div_rn_ftz_f32_slowpath) ;  /* 0x0000029000447944 */ /* 0x000fea0003c00000 */
.L_x_5854:
[----:B------:R-:W-:Y:S05]  /*09d0*/  BSYNC.RECONVERGENT B4 ;  /* 0x0000000000047941 */ /* 0x000fea0003800200 */
.L_x_5853:
        /* <DEDUP_REMOVED lines=22> */
.L_x_5852:
        /* <DEDUP_REMOVED lines=31> */
[----:B------:R-:W-:Y:S05]  /*0d30*/  CALL.REL.NOINC `($__internal_13_$__cuda_sm3x_div_rn_ftz_f32_slowpath) ;  /* 0x0000028c00687944 */ /* 0x000fea0003c00000 */
.L_x_5858:
[----:B------:R-:W-:Y:S05]  /*0d40*/  BSYNC.RECONVERGENT B4 ;  /* 0x0000000000047941 */ /* 0x000fea0003800200 */
.L_x_5857:
[----:B------:R-:W-:Y:S02]  /*0d50*/  HFMA2 R15, -RZ, RZ, 0.89990234375, 10328 ;  /* 0x3b33710bff0f7431 */ /* 0x000fe400000001ff */
[----:B------:R-:W-:Y:S01]  /*0d60*/  FMUL.FTZ R6, R0, R0 ;  /* 0x0000000000067220 */ /* 0x000fe20000410000 */
[----:B------:R-:W-:Y:S02]  /*0d70*/  MOV R17, 0x3fd774eb ;  /* 0x3fd774eb00117802 */ /* 0x000fe40000000f00 */
[----:B------:R-:W-:Y:S02]  /*0d80*/  FSETP.NEU.FTZ.AND P1, PT, |R25|, R4, PT ;  /* 0x000000041900720b */ /* 0x000fe40003f3d200 */
[----:B------:R-:W-:Y:S01]  /*0d90*/  FSETP.NEU.FTZ.AND P0, PT, R5, RZ, PT ;  /* 0x000000ff0500720b */ /* 0x000fe20003f1d000 */
[----:B------:R-:W-:Y:S01]  /*0da0*/  FADD.FTZ R5, |R25|, R4 ;  /* 0x0000000419057221 */ /* 0x000fe20000010200 */
        /* <DEDUP_REMOVED lines=16> */
.L_x_5856:
        /* <DEDUP_REMOVED lines=16> */
[----:B------:R-:W-:Y:S05]  /*0fb0*/  CALL.REL.NOINC `($__internal_13_$__cuda_sm3x_div_rn_ftz_f32_slowpath) ;  /* 0x0000028800c87944 */ /* 0x000fea0003c00000 */
.L_x_5860:
[----:B------:R-:W-:Y:S05]  /*0fc0*/  BSYNC.RECONVERGENT B4 ;  /* 0x0000000000047941 */ /* 0x000fea0003800200 */
.L_x_5859:
        /* <DEDUP_REMOVED lines=22> */
.L_x_5851:
        /* <DEDUP_REMOVED lines=42> */
.L_x_5863:
[----:B------:R-:W-:Y:S05]  /*13d0*/  BSYNC.RECONVERGENT B4 ;  /* 0x0000000000047941 */ /* 0x000fea0003800200 */
.L_x_5862:
[----:B------:R-:W-:Y:S01]  /*13e0*/  MOV R15, 0x3b33710b ;  /* 0x3b33710b000f7802 */ /* 0x000fe20000000f00 */
        /* <DEDUP_REMOVED lines=21> */
.L_x_5861:
        /* <DEDUP_REMOVED lines=31> */
[----:B------:R-:W-:Y:S05]  /*1730*/  CALL.REL.NOINC `($__internal_13_$__cuda_sm3x_div_rn_ftz_f32_slowpath) ;  /* 0x0000028000e87944 */ /* 0x000fea0003c00000 */
.L_x_5866:
[----:B------:R-:W-:Y:S05]  /*1740*/  BSYNC.RECONVERGENT B4 ;  /* 0x0000000000047941 */ /* 0x000fea0003800200 */
.L_x_5865:
        /* <DEDUP_REMOVED lines=22> */
.L_x_5864:
        /* <DEDUP_REMOVED lines=17> */
.L_x_5868:
[----:B------:R-:W-:Y:S05]  /*19c0*/  BSYNC.RECONVERGENT B4 ;  /* 0x0000000000047941 */ /* 0x000fea0003800200 */
.L_x_5867:
        /* <DEDUP_REMOVED lines=21> */
.L_x_5855:
[----:B------:R-:W-:Y:S05]  /*1b20*/  BSYNC.RECONVERGENT B3 ;  /* 0x0000000000037941 */ /* 0x000fea0003800200 */
.L_x_5850:
[----:B------:R-:W-:Y:S01]  /*1b30*/  FADD.FTZ R3, R3, 0.69314718246459960938 ;  /* 0x3f31721803037421 */ /* 0x000fe20000010000 */
[----:B------:R-:W-:-:S04]  /*1b40*/  LOP3.LUT R27, R4, 0x80000000, R27, 0xb8, !PT ;  /* 0x80000000041b7812 */ /* 0x000fc800078eb81b */
[----:B------:R-:W-:Y:S01]  /*1b50*/  LOP3.LUT R28, R3, 0x80000000, R28, 0xb8, !PT ;  /* 0x80000000031c7812 */ /* 0x000fe200078eb81c */
[----:B------:R-:W-:Y:S06]  /*1b60*/  BRA `(.L_x_5847) ;  /* 0x00000010009c7947 */ /* 0x000fec0003800000 */
.L_x_5849:
        /* <DEDUP_REMOVED lines=70> */
.L_x_5874:
[----:B------:R-:W-:Y:S05]  /*1fd0*/  BSYNC.RECONVERGENT B1 ;  /* 0x0000000000017941 */ /* 0x000fea0003800200 */
.L_x_5873:
        /* <DEDUP_REMOVED lines=8> */
.L_x_5876:
[----:B------:R-:W-:Y:S05]  /*2060*/  BSYNC.RECONVERGENT B1 ;  /* 0x0000000000017941 */ /* 0x000fea0003800200 */
.L_x_5875:
[----:B------:R-:W-:Y:S01]  /*2070*/  FADD.FTZ R18, R18, R5 ;  /* 0x0000000512127221 */ /* 0x000fe20000010000 */
[----:B------:R-:W-:-:S03]  /*2080*/  HFMA2 R31, -RZ, RZ, 1.875, 0 ;  /* 0x3f800000ff1f7431 */ /* 0x000fc600000001ff */
[----:B------:R-:W-:-:S04]  /*2090*/  FMUL.FTZ R14, R18, R3 ;  /* 0x00000003120e7220 */ /* 0x000fc80000410000 */
[----:B------:R-:W1:Y:S02]  /*20a0*/  MUFU.SQRT R3, R14 ;  /* 0x0000000e00037308 */ /* 0x000e640000002000 */
[----:B-1----:R-:W-:Y:S01]  /*20b0*/  FADD.FTZ R3, R18, R3 ;  /* 0x0000000312037221 */ /* 0x002fe20000010000 */
[----:B------:R-:W-:-:S03]  /*20c0*/  MOV R18, 0x3d39bf78 ;  /* 0x3d39bf7800127802 */ /* 0x000fc60000000f00 */
        /* <DEDUP_REMOVED lines=28> */
.L_x_5872:
        /* <DEDUP_REMOVED lines=40> */
.L_x_5870:
[----:B------:R-:W-:-:S04]  /*2510*/  FFMA.FTZ R3, R21, R21, -1 ;  /* 0xbf80000015037423 */ /* 0x000fc80000010015 */
[----:B------:R-:W0:Y:S02]  /*2520*/  MUFU.SQRT R12, R3 ;  /* 0x00000003000c7308 */ /* 0x000e240000002000 */
[----:B0-----:R-:W-:-:S06]  /*2530*/  FADD.FTZ R12, R21, R12 ;  /* 0x0000000c150c7221 */ /* 0x001fcc0000010000 */
[----:B------:R-:W0:Y:S02]  /*2540*/  MUFU.LG2 R12, R12 ;  /* 0x0000000c000c7308 */ /* 0x000e240000000c00 */
[----:B0-----:R-:W-:-:S07]  /*2550*/  FMUL.FTZ R5, R12, 0.69314718246459960938 ;  /* 0x3f3172180c057820 */ /* 0x001fce0000410000 */
.L_x_5871:
[----:B------:R-:W-:Y:S05]  /*2560*/  BSYNC.RECONVERGENT B0 ;  /* 0x0000000000007941 */ /* 0x000fea0003800200 */
.L_x_5869:
        /* <DEDUP_REMOVED lines=31> */
[----:B------:R-:W-:Y:S01]  /*2760*/  @!P0 FADD.FTZ R6, R19, -R0 ;  /* 0x8000000013068221 */ /* 0x000fe20000010000 */
[----:B------:R-:W-:-:S03]  /*2770*/  @!P1 FMUL.FTZ R3, |R25|, 0.5 ;  /* 0x3f00000019039820 */ /* 0x000fc60000410200 */
[----:B------:R-:W2:Y:S01]  /*2780*/  @P1 MUFU.RCP R17, R17 ;  /* 0x0000001100111308 */ /* 0x000ea20000001000 */
[----:B------:R-:W-:Y:S01]  /*2790*/  @!P0 FMUL.FTZ R6, R6, 0.5 ;  /* 0x3f00000006068820 */ /* 0x000fe20000410000 */
[----:B--2---:R-:W-:Y:S01]  /*27a0*/  @P1 FMUL.FTZ.D2 R3, R14, R17 ;  /* 0x000000110e031220 */ /* 0x004fe20000310000 */
[----:B------:R-:W-:Y:S06]  /*27b0*/  @!P0 BRA `(.L_x_5884) ;  /* 0x0000000000188947 */ /* 0x000fec0003800000 */
[----:B------:R-:W-:-:S13]  /*27c0*/  FSETP.NEU.FTZ.AND P0, PT, R0, RZ, PT ;  /* 0x000000ff0000720b */ /* 0x000fda0003f1d000 */
[----:B------:R-:W-:Y:S01]  /*27d0*/  @P0 FADD.FTZ R0, R19, R0 ;  /* 0x0000000013000221 */ /* 0x000fe20000010000 */
[C---:B0-----:R-:W-:Y:S01]  /*27e0*/  @P0 FMUL.FTZ R15, R25.reuse, R25 ;  /* 0x00000019190f0220 */ /* 0x041fe20000410000 */
[----:B------:R-:W-:-:S04]  /*27f0*/  @!P0 FMUL.FTZ R6, |R25|, 0.5 ;  /* 0x3f00000019068820 */ /* 0x000fc80000410200 */
[----:B------:R-:W0:Y:S02]  /*2800*/  @P0 MUFU.RCP R0, R0 ;  /* 0x0000000000000308 */ /* 0x000e240000001000 */
[----:B0-----:R-:W-:-:S07]  /*2810*/  @P0 FMUL.FTZ.D2 R6, R15, R0 ;  /* 0x000000000f060220 */ /* 0x001fce0000310000 */
.L_x_5884:
[----:B------:R-:W-:Y:S05]  /*2820*/  BSYNC.RECONVERGENT B4 ;  /* 0x0000000000047941 */ /* 0x000fea0003800200 */
.L_x_5883:
[----:B------:R-:W-:-:S04]  /*2830*/  FADD.FTZ R3, R6, R3 ;  /* 0x0000000306037221 */ /* 0x000fc80000010000 */
[----:B------:R-:W-:-:S06]  /*2840*/  FMUL.FTZ R3, R3, R12 ;  /* 0x0000000c03037220 */ /* 0x000fcc0000410000 */
[----:B------:R-:W2:Y:S01]  /*2850*/  MUFU.SQRT R3, R3 ;  /* 0x0000000300037308 */ /* 0x000ea20000002000 */
[----:B------:R-:W-:Y:S05]  /*2860*/  BRA `(.L_x_5881) ;  /* 0x00000000002c7947 */ /* 0x000fea0003800000 */
.L_x_5882:
        /* <DEDUP_REMOVED lines=11> */
.L_x_5881:
[----:B------:R-:W-:Y:S05]  /*2920*/  BSYNC.RECONVERGENT B1 ;  /* 0x0000000000017941 */ /* 0x000fea0003800200 */
.L_x_5879:
[----:B------:R-:W-:Y:S05]  /*2930*/  BSYNC.RELIABLE B0 ;  /* 0x0000000000007941 */ /* 0x000fea0003800100 */
.L_x_5878:
[----:B--2-4-:R-:W-:Y:S01]  /*2940*/  FADD.FTZ R21, |R3|, -RZ ;  /* 0x800000ff03157221 */ /* 0x014fe20000010200 */
[C---:B------:R-:W-:Y:S01]  /*2950*/  FADD.FTZ R0, |R4|.reuse, -RZ ;  /* 0x800000ff04007221 */ /* 0x040fe20000010200 */
[----:B------:R-:W-:Y:S01]  /*2960*/  FSETP.GT.FTZ.AND P2, PT, |R4|, |R3|, PT ;  /* 0x400000030400720b */ /* 0x000fe20003f54200 */
[----:B------:R-:W-:Y:S03]  /*2970*/  BSSY.RECONVERGENT B4, `(.L_x_5885) ;  /* 0x000000e000047945 */ /* 0x000fe60003800200 */
[----:B------:R-:W-:Y:S02]  /*2980*/  FSEL R6, R0, R21, P2 ;  /* 0x0000001500067208 */ /* 0x000fe40001000000 */
[----:B------:R-:W-:Y:S02]  /*2990*/  FSEL R21, R21, R0, P2 ;  /* 0x0000000015157208 */ /* 0x000fe40001000000 */
[----:B0-----:R-:W3:Y:S08]  /*29a0*/  MUFU.RCP R15, R6 ;  /* 0x00000006000f7308 */ /* 0x001ef00000001000 */
[----:B------:R-:W0:Y:S01]  /*29b0*/  FCHK P0, R21, R6 ;  /* 0x0000000615007302 */ /* 0x000e220000000000 */
[----:B---3--:R-:W-:-:S04]  /*29c0*/  FFMA R12, -R6, R15, 1 ;  /* 0x3f800000060c7423 */ /* 0x008fc8000000010f */
[----:B------:R-:W-:-:S04]  /*29d0*/  FFMA R12, R15, R12, R15 ;  /* 0x0000000c0f0c7223 */ /* 0x000fc8000000000f */
[----:B------:R-:W-:-:S04]  /*29e0*/  FFMA R15, R21, R12, RZ ;  /* 0x0000000c150f7223 */ /* 0x000fc800000000ff */
[----:B------:R-:W-:-:S04]  /*29f0*/  FFMA R0, -R6, R15, R21 ;  /* 0x0000000f06007223 */ /* 0x000fc80000000115 */
[----:B------:R-:W-:Y:S01]  /*2a00*/  FFMA R0, R12, R0, R15 ;  /* 0x000000000c007223 */ /* 0x000fe2000000000f */
[----:B0-----:R-:W-:Y:S06]  /*2a10*/  @!P0 BRA `(.L_x_5886) ;  /* 0x00000000000c8947 */ /* 0x001fec0003800000 */
[----:B------:R-:W-:Y:S02]  /*2a20*/  MOV R20, R6 ;  /* 0x0000000600147202 */ /* 0x000fe40000000f00 */
[----:B------:R-:W-:-:S07]  /*2a30*/  MOV R14, 0x2a50 ;  /* 0x00002a50000e7802 */ /* 0x000fce0000000f00 */
[----:B-1----:R-:W-:Y:S05]  /*2a40*/  CALL.REL.NOINC `($__internal_13_$__cuda_sm3x_div_rn_ftz_f32_slowpath) ;  /* 0x0000027000247944 */ /* 0x002fea0003c00000 */
.L_x_5886:
[----:B------:R-:W-:Y:S05]  /*2a50*/  BSYNC.RECONVERGENT B4 ;  /* 0x0000000000047941 */ /* 0x000fea0003800200 */
.L_x_5885:
        /* <DEDUP_REMOVED lines=28> */
.L_x_5880:
        /* <DEDUP_REMOVED lines=25> */
.L_x_5887:
[----:B------:R-:W-:Y:S05]  /*2db0*/  BSYNC.RECONVERGENT B3 ;  /* 0x0000000000037941 */ /* 0x000fea0003800200 */
.L_x_5877:
[----:B-1----:R-:W-:Y:S02]  /*2dc0*/  LOP3.LUT R28, R5, 0x80000000, R28, 0xb8, !PT ;  /* 0x80000000051c7812 */ /* 0x002fe400078eb81c */
[----:B------:R-:W-:-:S07]  /*2dd0*/  LOP3.LUT R27, R6, 0x80000000, R27, 0xb8, !PT ;  /* 0x80000000061b7812 */ /* 0x000fce00078eb81b */
.L_x_5847:
[----:B------:R-:W-:Y:S05]  /*2de0*/  BSYNC.RECONVERGENT B2 ;  /* 0x0000000000027941 */ /* 0x000fea0003800200 */
.L_x_5846:
        /* <DEDUP_REMOVED lines=29> */
.L_x_5890:
        /* <DEDUP_REMOVED lines=19> */
[----:B------:R-:W-:Y:S02]  /*30f0*/  VIMNMX R14, PT, PT, R16, R15, PT ;  /* 0x0000000f100e7248 */ /* 0x000fe40003fe0100 */
        /* <DEDUP_REMOVED lines=50> */
.L_x_5897:
[----:B------:R-:W-:-:S04]  /*3420*/  FADD.FTZ R4, -R0, R15 ;  /* 0x0000000f00047221 */ /* 0x000fc80000010100 */
[----:B------:R-:W-:-:S07]  /*3430*/  FMUL.FTZ R4, R4, 0.5 ;  /* 0x3f00000004047820 */ /* 0x000fce0000410000 */
.L_x_5898:
[----:B------:R-:W-:Y:S05]  /*3440*/  BSYNC.RECONVERGENT B1 ;  /* 0x0000000000017941 */ /* 0x000fea0003800200 */
.L_x_5896:
        /* <DEDUP_REMOVED lines=11> */
.L_x_5900:
[----:B------:R-:W-:-:S04]  /*3500*/  FADD.FTZ R19, R10, -R19 ;  /* 0x800000130a137221 */ /* 0x000fc80000010000 */
[----:B------:R-:W-:-:S07]  /*3510*/  FMUL.FTZ R21, R19, 0.5 ;  /* 0x3f00000013157820 */ /* 0x000fce0000410000 */
.L_x_5901:
[----:B------:R-:W-:Y:S05]  /*3520*/  BSYNC.RECONVERGENT B1 ;  /* 0x0000000000017941 */ /* 0x000fea0003800200 */
.L_x_5899:
        /* <DEDUP_REMOVED lines=35> */
.L_x_5895:
        /* <DEDUP_REMOVED lines=35> */
.L_x_5902:
[----:B------:R-:W-:-:S04]  /*3990*/  FADD.FTZ R19, -R6, 1 ;  /* 0x3f80000006137421 */ /* 0x000fc80000010100 */
[----:B------:R-:W-:-:S06]  /*39a0*/  FMUL.FTZ R12, R0, R19 ;  /* 0x00000013000c7220 */ /* 0x000fcc0000410000 */
[----:B------:R-:W0:Y:S08]  /*39b0*/  MUFU.SQRT R12, R12 ;  /* 0x0000000c000c7308 */ /* 0x000e300000002000 */
[----:B0-----:R-:W0:Y:S02]  /*39c0*/  MUFU.RCP R4, R12 ;  /* 0x0000000c00047308 */ /* 0x001e240000001000 */
[----:B0-----:R-:W-:Y:S01]  /*39d0*/  FMUL.FTZ R4, |R25|, R4 ;  /* 0x0000000419047220 */ /* 0x001fe20000410200 */
[----:B------:R-:W-:Y:S06]  /*39e0*/  BRA `(.L_x_5893) ;  /* 0x0000000000047947 */ /* 0x000fec0003800000 */
.L_x_5894:
[----:B------:R0:W1:Y:S02]  /*39f0*/  MUFU.SQRT R4, R5 ;  /* 0x0000000500047308 */ /* 0x0000640000002000 */
.L_x_5893:
[----:B------:R-:W-:Y:S05]  /*3a00*/  BSYNC.RECONVERGENT B0 ;  /* 0x0000000000007941 */ /* 0x000fea0003800200 */
.L_x_5892:
        /* <DEDUP_REMOVED lines=10> */
[C---:B------:R-:W-:Y:S02]  /*3ab0*/  FSETP.GT.FTZ.AND P0, PT, |R12|.reuse, 0.56000000238418579102, PT ;  /* 0x3f0f5c290c00780b */ /* 0x040fe40003f14200 */
[C---:B------:R-:W-:Y:S02]  /*3ac0*/  FSETP.NEU.FTZ.AND P1, PT, |R12|.reuse, 1, PT ;  /* 0x3f8000000c00780b */ /* 0x040fe40003f3d200 */
[----:B------:R-:W-:-:S04]  /*3ad0*/  FFMA.FTZ R0, |R12|, -R3, 0.5 ;  /* 0x3f0000000c007423 */ /* 0x000fc80000010a03 */
[----:B------:R-:W0:Y:S02]  /*3ae0*/  MUFU.RSQ R3, R0 ;  /* 0x0000000000037308 */ /* 0x000e240000001400 */
[----:B0-----:R-:W-:Y:S01]  /*3af0*/  FMUL.FTZ R5, R0, R3 ;  /* 0x0000000300057220 */ /* 0x001fe20000410000 */
[----:B------:R-:W-:Y:S01]  /*3b00*/  FMUL.FTZ R6, R3, -0.5 ;  /* 0xbf00000003067820 */ /* 0x000fe20000410000 */
[----:B------:R-:W-:-:S03]  /*3b10*/  FADD.FTZ R3, |R12|, -RZ ;  /* 0x800000ff0c037221 */ /* 0x000fc60000010200 */
        /* <DEDUP_REMOVED lines=18> */
.L_x_5906:
        /* <DEDUP_REMOVED lines=23> */
.L_x_5912:
[----:B------:R-:W-:-:S04]  /*3db0*/  FADD.FTZ R3, R10, -R3 ;  /* 0x800000030a037221 */ /* 0x000fc80000010000 */
[----:B0-----:R-:W-:-:S07]  /*3dc0*/  FMUL.FTZ R5, R3, 0.5 ;  /* 0x3f00000003057820 */ /* 0x001fce0000410000 */
.L_x_5913:
[----:B------:R-:W-:Y:S05]  /*3dd0*/  BSYNC.RECONVERGENT B4 ;  /* 0x0000000000047941 */ /* 0x000fea0003800200 */
.L_x_5911:
[----:B------:R-:W-:Y:S01]  /*3de0*/  FADD.FTZ R0, R5, R0 ;  /* 0x0000000005007221 */ /* 0x000fe20000010000 */
[----:B------:R-:W-:-:S04]  /*3df0*/  FADD.FTZ R17, R6, R17 ;  /* 0x0000001106117221 */ /* 0x000fc80000010000 */
[----:B------:R-:W-:-:S04]  /*3e00*/  FMUL.FTZ R0, R0, R17 ;  /* 0x0000001100007220 */ /* 0x000fc80000410000 */
[----:B------:R2:W3:Y:S01]  /*3e10*/  MUFU.SQRT R3, R0 ;  /* 0x0000000000037308 */ /* 0x0004e20000002000 */
[----:B------:R-:W-:Y:S05]  /*3e20*/  BRA `(.L_x_5914) ;  /* 0x0000000000487947 */ /* 0x000fea0003800000 */
.L_x_5910:
        /* <DEDUP_REMOVED lines=12> */
.L_x_5909:
[----:B------:R-:W-:Y:S01]  /*3ef0*/  FADD.FTZ R0, R17, 1 ;  /* 0x3f80000011007421 */ /* 0x000fe20000010000 */
[----:B------:R-:W-:Y:S01]  /*3f00*/  MUFU.SQRT R3, R5 ;  /* 0x0000000500037308 */ /* 0x000fe20000002000 */
[----:B------:R-:W-:Y:S02]  /*3f10*/  MOV R6, 0x3f800000 ;  /* 0x3f80000000067802 */ /* 0x000fe40000000f00 */
[----:B------:R-:W-:-:S06]  /*3f20*/  FMUL.FTZ R0, R0, 0.5 ;  /* 0x3f00000000007820 */ /* 0x000fcc0000410000 */
[----:B------:R-:W2:Y:S02]  /*3f30*/  MUFU.SQRT R0, R0 ;  /* 0x0000000000007308 */ /* 0x000ea40000002000 */
[----:B--2---:R-:W-:-:S07]  /*3f40*/  FMUL.FTZ R3, R3, R0 ;  /* 0x0000000003037220 */ /* 0x004fce0000410000 */
.L_x_5914:
[----:B------:R-:W-:Y:S05]  /*3f50*/  BSYNC.RECONVERGENT B1 ;  /* 0x0000000000017941 */ /* 0x000fea0003800200 */
.L_x_5908:
[----:B------:R-:W-:Y:S05]  /*3f60*/  BRA `(.L_x_5915) ;  /* 0x0000000000087947 */ /* 0x000fea0003800000 */
.L_x_5905:
[----:B------:R-:W-:Y:S01]  /*3f70*/  FMUL.FTZ R3, R17, 16777216 ;  /* 0x4b80000011037820 */ /* 0x000fe20000410000 */
[----:B------:R-:W-:-:S07]  /*3f80*/  FMUL.FTZ R6, R6, 16777216 ;  /* 0x4b80000006067820 */ /* 0x000fce0000410000 */
.L_x_5915:
[----:B------:R-:W-:Y:S05]  /*3f90*/  BSYNC.RELIABLE B0 ;  /* 0x0000000000007941 */ /* 0x000fea0003800100 */
.L_x_5904:
[----:B---3--:R-:W-:Y:S01]  /*3fa0*/  FADD.FTZ R21, |R3|, -RZ ;  /* 0x800000ff03157221 */ /* 0x008fe20000010200 */
[C---:B--2---:R-:W-:Y:S01]  /*3fb0*/  FADD.FTZ R0, |R6|.reuse, -RZ ;  /* 0x800000ff06007221 */ /* 0x044fe20000010200 */
[----:B------:R-:W-:Y:S01]  /*3fc0*/  FSETP.GT.FTZ.AND P2, PT, |R6|, |R3|, PT ;  /* 0x400000030600720b */ /* 0x000fe20003f54200 */
[----:B------:R-:W-:Y:S03]  /*3fd0*/  BSSY.RECONVERGENT B4, `(.L_x_5916) ;  /* 0x000000e000047945 */ /* 0x000fe60003800200 */
[----:B0-----:R-:W-:Y:S02]  /*3fe0*/  FSEL R5, R0, R21, P2 ;  /* 0x0000001500057208 */ /* 0x001fe40001000000 */
        /* <DEDUP_REMOVED lines=11> */
[----:B-1----:R-:W-:Y:S05]  /*40a0*/  CALL.REL.NOINC `($__internal_13_$__cuda_sm3x_div_rn_ftz_f32_slowpath) ;  /* 0x00000258008c7944 */ /* 0x002fea0003c00000 */
.L_x_5917:
[----:B------:R-:W-:Y:S05]  /*40b0*/  BSYNC.RECONVERGENT B4 ;  /* 0x0000000000047941 */ /* 0x000fea0003800200 */
.L_x_5916:
        /* <DEDUP_REMOVED lines=28> */
.L_x_5907:
[----:B------:R-:W-:Y:S05]  /*4280*/  BSYNC.RECONVERGENT B3 ;  /* 0x0000000000037941 */ /* 0x000fea0003800200 */
.L_x_5903:
[----:B-1----:R-:W-:Y:S02]  /*4290*/  LOP3.LUT R25, R4, 0x80000000, R25, 0xb8, !PT ;  /* 0x8000000004197812 */ /* 0x002fe400078eb819 */
[----:B------:R-:W-:Y:S01]  /*42a0*/  LOP3.LUT R24, R3, 0x80000000, R24, 0xb8, !PT ;  /* 0x8000000003187812 */ /* 0x000fe200078eb818 */
[----:B------:R-:W-:Y:S06]  /*42b0*/  BRA `(.L_x_5889) ;  /* 0x0000001400107947 */ /* 0x000fec0003800000 */
.L_x_5891:
        /* <DEDUP_REMOVED lines=33> */
.L_x_5923:
[----:B------:R-:W-:Y:S05]  /*44d0*/  BSYNC.RECONVERGENT B4 ;  /* 0x0000000000047941 */ /* 0x000fea0003800200 */
.L_x_5922:
        /* <DEDUP_REMOVED lines=22> */
.L_x_5921:
        /* <DEDUP_REMOVED lines=29> */
.L_x_5926:
[----:B------:R-:W-:Y:S05]  /*4810*/  BSYNC.RECONVERGENT B4 ;  /* 0x0000000000047941 */ /* 0x000fea0003800200 */
.L_x_5925:
[----:B------:R-:W-:Y:S02]  /*4820*/  HFMA2 R15, -RZ, RZ, 0.89990234375, 10328 ;  /* 0x3b33710bff0f7431 */ /* 0x000fe400000001ff */
[----:B------:R-:W-:Y:S01]  /*4830*/  FMUL.FTZ R10, R0, R0 ;  /* 0x00000000000a7220 */ /* 0x000fe20000410000 */
[----:B------:R-:W-:Y:S02]  /*4840*/  MOV R17, 0x3fd774eb ;  /* 0x3fd774eb00117802 */ /* 0x000fe40000000f00 */
[C---:B------:R-:W-:Y:S02]  /*4850*/  FSETP.NEU.FTZ.AND P1, PT, |R5|.reuse, |R4|, PT ;  /* 0x400000040500720b */ /* 0x040fe40003f3d200 */
[----:B------:R-:W-:Y:S01]  /*4860*/  FSETP.NEU.FTZ.AND P0, PT, R6, RZ, PT ;  /* 0x000000ff0600720b */ /* 0x000fe20003f1d000 */
[----:B------:R-:W-:Y:S01]  /*4870*/  FADD.FTZ R6, |R5|, |R4| ;  /* 0x4000000405067221 */ /* 0x000fe20000010200 */
        /* <DEDUP_REMOVED lines=16> */
.L_x_5920:
        /* <DEDUP_REMOVED lines=33> */
.L_x_5928:
[----:B------:R-:W-:Y:S05]  /*4b90*/  BSYNC.RECONVERGENT B4 ;  /* 0x0000000000047941 */ /* 0x000fea0003800200 */
.L_x_5927:
[----:B------:R-:W-:Y:S01]  /*4ba0*/  MOV R15, 0x3b33710b ;  /* 0x3b33710b000f7802 */ /* 0x000fe20000000f00 */
[----:B------:R-:W-:Y:S01]  /*4bb0*/  FMUL.FTZ R10, R0, R0 ;  /* 0x00000000000a7220 */ /* 0x000fe20000410000 */
[----:B------:R-:W-:Y:S01]  /*4bc0*/  HFMA2 R17, -RZ, RZ, 1.9599609375, 20144 ;  /* 0x3fd774ebff117431 */ /* 0x000fe200000001ff */
[C---:B------:R-:W-:Y:S02]  /*4bd0*/  FSETP.NEU.FTZ.AND P1, PT, |R5|.reuse, |R4|, PT ;  /* 0x400000040500720b */ /* 0x040fe40003f3d200 */
[----:B------:R-:W-:Y:S01]  /*4be0*/  FFMA.FTZ R15, R10, R15, -0.015681877732276916504 ;  /* 0xbc8077480a0f7423 */ /* 0x000fe2000001000f */
[----:B------:R-:W-:Y:S01]  /*4bf0*/  FSETP.NEU.FTZ.AND P0, PT, R6, RZ, PT ;  /* 0x000000ff0600720b */ /* 0x000fe20003f1d000 */
[----:B------:R-:W-:Y:S02]  /*4c00*/  FADD.FTZ R6, |R5|, |R4| ;  /* 0x4000000405067221 */ /* 0x000fe40000010200 */
        /* <DEDUP_REMOVED lines=15> */
.L_x_5919:
        /* <DEDUP_REMOVED lines=26> */
.L_x_5932:
[----:B------:R-:W-:Y:S05]  /*4ea0*/  BSYNC.RECONVERGENT B4 ;  /* 0x0000000000047941 */ /* 0x000fea0003800200 */
.L_x_5931:
        /* <DEDUP_REMOVED lines=22> */
.L_x_5930:
        /* <DEDUP_REMOVED lines=29> */
.L_x_5934:
[----:B------:R-:W-:Y:S05]  /*51e0*/  BSYNC.RECONVERGENT B4 ;  /* 0x0000000000047941 */ /* 0x000fea0003800200 */
.L_x_5933:
        /* <DEDUP_REMOVED lines=22> */
.L_x_5929:
        /* <DEDUP_REMOVED lines=15> */
[----:B------:R-:W-:Y:S01]  /*5440*/  LOP3.LUT R3, R10, 0x800000, RZ, 0xfc, !PT ;  /* 0x008000000a037812 */ /* 0x000fe200078efcff */
[----:B------:R-:W-:-:S04]  /*5450*/  HFMA2 R10, -RZ, RZ, 1.875, 0 ;  /* 0x3f800000ff0a7431 */ /* 0x000fc800000001ff */
        /* <DEDUP_REMOVED lines=16> */
.L_x_5936:
[----:B------:R-:W-:Y:S05]  /*5560*/  BSYNC.RECONVERGENT B4 ;  /* 0x0000000000047941 */ /* 0x000fea0003800200 */
.L_x_5935:
        /* <DEDUP_REMOVED lines=21> */
.L_x_5924:
[----:B------:R-:W-:Y:S05]  /*56c0*/  BSYNC.RECONVERGENT B3 ;  /* 0x0000000000037941 */ /* 0x000fea0003800200 */
.L_x_5918:
[----:B------:R-:W-:Y:S01]  /*56d0*/  FADD.FTZ R0, R3, 0.69314718246459960938 ;  /* 0x3f31721803007421 */ /* 0x000fe20000010000 */
[----:B------:R-:W-:-:S04]  /*56e0*/  LOP3.LUT R24, R5, 0x80000000, R24, 0xb8, !PT ;  /* 0x8000000005187812 */ /* 0x000fc800078eb818 */
[----:B------:R-:W-:-:S07]  /*56f0*/  LOP3.LUT R25, R0, 0x80000000, R25, 0xb8, !PT ;  /* 0x8000000000197812 */ /* 0x000fce00078eb819 */
.L_x_5889:
[----:B------:R-:W-:Y:S05]  /*5700*/  BSYNC.RECONVERGENT B2 ;  /* 0x0000000000027941 */ /* 0x000fea0003800200 */
.L_x_5888:
        /* <DEDUP_REMOVED lines=30> */
.L_x_5939:
        /* <DEDUP_REMOVED lines=70> */
.L_x_5946:
[----:B------:R-:W-:-:S04]  /*5d50*/  FADD.FTZ R4, -R0, R15 ;  /* 0x0000000f00047221 */ /* 0x000fc80000010100 */
[----:B------:R-:W-:-:S07]  /*5d60*/  FMUL.FTZ R4, R4, 0.5 ;  /* 0x3f00000004047820 */ /* 0x000fce0000410000 */
.L_x_5947:
[----:B------:R-:W-:Y:S05]  /*5d70*/  BSYNC.RECONVERGENT B1 ;  /* 0x0000000000017941 */ /* 0x000fea0003800200 */
.L_x_5945:
        /* <DEDUP_REMOVED lines=11> */
.L_x_5949:
[----:B------:R-:W-:-:S04]  /*5e30*/  FADD.FTZ R19, R10, -R19 ;  /* 0x800000130a137221 */ /* 0x000fc80000010000 */
[----:B------:R-:W-:-:S07]  /*5e40*/  FMUL.FTZ R21, R19, 0.5 ;  /* 0x3f00000013157820 */ /* 0x000fce0000410000 */
.L_x_5950:
[----:B------:R-:W-:Y:S05]  /*5e50*/  BSYNC.RECONVERGENT B1 ;  /* 0x0000000000017941 */ /* 0x000fea0003800200 */
.L_x_5948:
        /* <DEDUP_REMOVED lines=35> */
.L_x_5944:
        /* <DEDUP_REMOVED lines=35> */
.L_x_5951:
[----:B------:R-:W-:-:S04]  /*62c0*/  FADD.FTZ R19, -R6, 1 ;  /* 0x3f80000006137421 */ /* 0x000fc80000010100 */
[----:B------:R-:W-:-:S06]  /*62d0*/  FMUL.FTZ R12, R0, R19 ;  /* 0x00000013000c7220 */ /* 0x000fcc0000410000 */
[----:B------:R-:W0:Y:S08]  /*62e0*/  MUFU.SQRT R12, R12 ;  /* 0x0000000c000c7308 */ /* 0x000e300000002000 */
[----:B0-----:R-:W0:Y:S02]  /*62f0*/  MUFU.RCP R4, R12 ;  /* 0x0000000c00047308 */ /* 0x001e240000001000 */
[----:B0-----:R-:W-:Y:S01]  /*6300*/  FMUL.FTZ R4, |R23|, R4 ;  /* 0x0000000417047220 */ /* 0x001fe20000410200 */
[----:B------:R-:W-:Y:S06]  /*6310*/  BRA `(.L_x_5942) ;  /* 0x0000000000047947 */ /* 0x000fec0003800000 */
.L_x_5943:
[----:B------:R0:W1:Y:S02]  /*6320*/  MUFU.SQRT R4, R5 ;  /* 0x0000000500047308 */ /* 0x0000640000002000 */
.L_x_5942:
[----:B------:R-:W-:Y:S05]  /*6330*/  BSYNC.RECONVERGENT B0 ;  /* 0x0000000000007941 */ /* 0x000fea0003800200 */
.L_x_5941:
        /* <DEDUP_REMOVED lines=35> */
.L_x_5955:
        /* <DEDUP_REMOVED lines=23> */
.L_x_5961:
[----:B------:R-:W-:-:S04]  /*66e0*/  FADD.FTZ R0, R10, -R3 ;  /* 0x800000030a007221 */ /* 0x000fc80000010000 */
[----:B------:R-:W-:-:S07]  /*66f0*/  FMUL.FTZ R0, R0, 0.5 ;  /* 0x3f00000000007820 */ /* 0x000fce0000410000 */
.L_x_5962:
[----:B------:R-:W-:Y:S05]  /*6700*/  BSYNC.RECONVERGENT B4 ;  /* 0x0000000000047941 */ /* 0x000fea0003800200 */
.L_x_5960:
[----:B------:R-:W-:Y:S01]  /*6710*/  FADD.FTZ R0, R0, R5 ;  /* 0x0000000500007221 */ /* 0x000fe20000010000 */
[----:B------:R-:W-:-:S04]  /*6720*/  FADD.FTZ R17, R6, R17 ;  /* 0x0000001106117221 */ /* 0x000fc80000010000 */
[----:B------:R-:W-:-:S04]  /*6730*/  FMUL.FTZ R0, R0, R17 ;  /* 0x0000001100007220 */ /* 0x000fc80000410000 */
[----:B------:R0:W2:Y:S01]  /*6740*/  MUFU.SQRT R3, R0 ;  /* 0x0000000000037308 */ /* 0x0000a20000002000 */
[----:B------:R-:W-:Y:S05]  /*6750*/  BRA `(.L_x_5963) ;  /* 0x0000000000487947 */ /* 0x000fea0003800000 */
.L_x_5959:
        /* <DEDUP_REMOVED lines=12> */
.L_x_5958:
[----:B------:R-:W-:Y:S01]  /*6820*/  FADD.FTZ R0, R17, 1 ;  /* 0x3f80000011007421 */ /* 0x000fe20000010000 */
[----:B------:R-:W-:Y:S01]  /*6830*/  MUFU.SQRT R3, R5 ;  /* 0x0000000500037308 */ /* 0x000fe20000002000 */
[----:B------:R-:W-:Y:S02]  /*6840*/  MOV R6, 0x3f800000 ;  /* 0x3f80000000067802 */ /* 0x000fe40000000f00 */
[----:B------:R-:W-:-:S06]  /*6850*/  FMUL.FTZ R0, R0, 0.5 ;  /* 0x3f00000000007820 */ /* 0x000fcc0000410000 */
[----:B------:R-:W2:Y:S02]  /*6860*/  MUFU.SQRT R0, R0 ;  /* 0x0000000000007308 */ /* 0x000ea40000002000 */
[----:B--2---:R-:W-:-:S07]  /*6870*/  FMUL.FTZ R3, R3, R0 ;  /* 0x0000000003037220 */ /* 0x004fce0000410000 */
.L_x_5963:
[----:B------:R-:W-:Y:S05]  /*6880*/  BSYNC.RECONVERGENT B1 ;  /* 0x0000000000017941 */ /* 0x000fea0003800200 */
.L_x_5957:
[----:B------:R-:W-:Y:S05]  /*6890*/  BRA `(.L_x_5964) ;  /* 0x0000000000087947 */ /* 0x000fea0003800000 */
.L_x_5954:
[----:B------:R-:W-:Y:S01]  /*68a0*/  FMUL.FTZ R3, R17, 16777216 ;  /* 0x4b80000011037820 */ /* 0x000fe20000410000 */
[----:B------:R-:W-:-:S07]  /*68b0*/  FMUL.FTZ R6, R6, 16777216 ;  /* 0x4b80000006067820 */ /* 0x000fce0000410000 */
.L_x_5964:
[----:B------:R-:W-:Y:S05]  /*68c0*/  BSYNC.RELIABLE B0 ;  /* 0x0000000000007941 */ /* 0x000fea0003800100 */
.L_x_5953:
        /* <DEDUP_REMOVED lines=17> */
.L_x_5966:
[----:B------:R-:W-:Y:S05]  /*69e0*/  BSYNC.RECONVERGENT B4 ;  /* 0x0000000000047941 */ /* 0x000fea0003800200 */
.L_x_5965:
        /* <DEDUP_REMOVED lines=28> */
.L_x_5956:
[----:B------:R-:W-:Y:S05]  /*6bb0*/  BSYNC.RECONVERGENT B3 ;  /* 0x0000000000037941 */ /* 0x000fea0003800200 */
.L_x_5952:
[----:B-1----:R-:W-:Y:S02]  /*6bc0*/  LOP3.LUT R23, R4, 0x80000000, R23, 0xb8, !PT ;  /* 0x8000000004177812 */ /* 0x002fe400078eb817 */
[----:B------:R-:W-:Y:S01]  /*6bd0*/  LOP3.LUT R22, R3, 0x80000000, R22, 0xb8, !PT ;  /* 0x8000000003167812 */ /* 0x000fe200078eb816 */
[----:B------:R-:W-:Y:S06]  /*6be0*/  BRA `(.L_x_5938) ;  /* 0x0000001400107947 */ /* 0x000fec0003800000 */
.L_x_5940:
        /* <DEDUP_REMOVED lines=33> */
.L_x_5972:
[----:B------:R-:W-:Y:S05]  /*6e00*/  BSYNC.RECONVERGENT B4 ;  /* 0x0000000000047941 */ /* 0x000fea0003800200 */
.L_x_5971:
        /* <DEDUP_REMOVED lines=22> */
.L_x_5970:
        /* <DEDUP_REMOVED lines=29> */
.L_x_5975:
[----:B------:R-:W-:Y:S05]  /*7140*/  BSYNC.RECONVERGENT B4 ;  /* 0x0000000000047941 */ /* 0x000fea0003800200 */
.L_x_5974:
        /* <DEDUP_REMOVED lines=22> */
.L_x_5969:
        /* <DEDUP_REMOVED lines=33> */
.L_x_5977:
[----:B------:R-:W-:Y:S05]  /*74c0*/  BSYNC.RECONVERGENT B4 ;  /* 0x0000000000047941 */ /* 0x000fea0003800200 */
.L_x_5976:
        /* <DEDUP_REMOVED lines=22> */
.L_x_5968:
        /* <DEDUP_REMOVED lines=26> */
.L_x_5981:
[----:B------:R-:W-:Y:S05]  /*77d0*/  BSYNC.RECONVERGENT B4 ;  /* 0x0000000000047941 */ /* 0x000fea0003800200 */
.L_x_5980:
        /* <DEDUP_REMOVED lines=22> */
.L_x_5979:
        /* <DEDUP_REMOVED lines=29> */
.L_x_5983:
[----:B------:R-:W-:Y:S05]  /*7b10*/  BSYNC.RECONVERGENT B4 ;  /* 0x0000000000047941 */ /* 0x000fea0003800200 */
.L_x_5982:
        /* <DEDUP_REMOVED lines=22> */
.L_x_5978:
        /* <DEDUP_REMOVED lines=33> */
.L_x_5985:
[----:B------:R-:W-:Y:S05]  /*7e90*/  BSYNC.RECONVERGENT B4 ;  /* 0x0000000000047941 */ /* 0x000fea0003800200 */
.L_x_5984:
        /* <DEDUP_REMOVED lines=21> */
.L_x_5973:
[----:B------:R-:W-:Y:S05]  /*7ff0*/  BSYNC.RECONVERGENT B3 ;  /* 0x0000000000037941 */ /* 0x000fea0003800200 */
.L_x_5967:
[----:B------:R-:W-:Y:S01]  /*8000*/  FADD.FTZ R0, R3, 0.69314718246459960938 ;  /* 0x3f31721803007421 */ /* 0x000fe20000010000 */
[----:B------:R-:W-:-:S04]  /*8010*/  LOP3.LUT R22, R5, 0x80000000, R22, 0xb8, !PT ;  /* 0x8000000005167812 */ /* 0x000fc800078eb816 */
[----:B------:R-:W-:-:S07]  /*8020*/  LOP3.LUT R23, R0, 0x80000000, R23, 0xb8, !PT ;  /* 0x8000000000177812 */ /* 0x000fce00078eb817 */
.L_x_5938:
[----:B------:R-:W-:Y:S05]  /*8030*/  BSYNC.RECONVERGENT B2 ;  /* 0x0000000000027941 */ /* 0x000fea0003800200 */
.L_x_5937:
        /* <DEDUP_REMOVED lines=30> */
.L_x_5988:
        /* <DEDUP_REMOVED lines=70> */
.L_x_5995:
[----:B------:R-:W-:-:S04]  /*8680*/  FADD.FTZ R5, -R0, R17 ;  /* 0x0000001100057221 */ /* 0x000fc80000010100 */
[----:B------:R-:W-:-:S07]  /*8690*/  FMUL.FTZ R5, R5, 0.5 ;  /* 0x3f00000005057820 */ /* 0x000fce0000410000 */
.L_x_5996:
[----:B------:R-:W-:Y:S05]  /*86a0*/  BSYNC.RECONVERGENT B1 ;  /* 0x0000000000017941 */ /* 0x000fea0003800200 */
.L_x_5994:
        /* <DEDUP_REMOVED lines=11> */
.L_x_5998:
[----:B------:R-:W-:-:S04]  /*8760*/  FADD.FTZ R10, R6, -R21 ;  /* 0x80000015060a7221 */ /* 0x000fc80000010000 */
[----:B------:R-:W-:-:S07]  /*8770*/  FMUL.FTZ R10, R10, 0.5 ;  /* 0x3f0000000a0a7820 */ /* 0x000fce0000410000 */
.L_x_5999:
[----:B------:R-:W-:Y:S05]  /*8780*/  BSYNC.RECONVERGENT B1 ;  /* 0x0000000000017941 */ /* 0x000fea0003800200 */
.L_x_5997:
        /* <DEDUP_REMOVED lines=35> */
.L_x_5993:
        /* <DEDUP_REMOVED lines=35> */
.L_x_6000:
[----:B------:R-:W-:-:S04]  /*8bf0*/  FADD.FTZ R5, -R4, 1 ;  /* 0x3f80000004057421 */ /* 0x000fc80000010100 */
[----:B------:R-:W-:-:S06]  /*8c00*/  FMUL.FTZ R10, R0, R5 ;  /* 0x00000005000a7220 */ /* 0x000fcc0000410000 */
[----:B------:R-:W0:Y:S08]  /*8c10*/  MUFU.SQRT R10, R10 ;  /* 0x0000000a000a7308 */ /* 0x000e300000002000 */
[----:B0-----:R-:W0:Y:S02]  /*8c20*/  MUFU.RCP R12, R10 ;  /* 0x0000000a000c7308 */ /* 0x001e240000001000 */
[----:B0-----:R-:W-:Y:S01]  /*8c30*/  FMUL.FTZ R5, |R7|, R12 ;  /* 0x0000000c07057220 */ /* 0x001fe20000410200 */
[----:B------:R-:W-:Y:S06]  /*8c40*/  BRA `(.L_x_5991) ;  /* 0x0000000000047947 */ /* 0x000fec0003800000 */
.L_x_5992:
[----:B------:R0:W1:Y:S02]  /*8c50*/  MUFU.SQRT R5, R15 ;  /* 0x0000000f00057308 */ /* 0x0000640000002000 */
.L_x_5991:
[----:B------:R-:W-:Y:S05]  /*8c60*/  BSYNC.RECONVERGENT B0 ;  /* 0x0000000000007941 */ /* 0x000fea0003800200 */
.L_x_5990:
        /* <DEDUP_REMOVED lines=35> */
.L_x_6004:
        /* <DEDUP_REMOVED lines=23> */
.L_x_6010:
[----:B------:R-:W-:-:S04]  /*9010*/  FADD.FTZ R3, R6, -R3 ;  /* 0x8000000306037221 */ /* 0x000fc80000010000 */
[----:B0-----:R-:W-:-:S07]  /*9020*/  FMUL.FTZ R15, R3, 0.5 ;  /* 0x3f000000030f7820 */ /* 0x001fce0000410000 */
.L_x_6011:
[----:B------:R-:W-:Y:S05]  /*9030*/  BSYNC.RECONVERGENT B4 ;  /* 0x0000000000047941 */ /* 0x000fea0003800200 */
.L_x_6009:
[----:B------:R-:W-:Y:S01]  /*9040*/  FADD.FTZ R0, R15, R0 ;  /* 0x000000000f007221 */ /* 0x000fe20000010000 */
[----:B------:R-:W-:-:S04]  /*9050*/  FADD.FTZ R19, R4, R19 ;  /* 0x0000001304137221 */ /* 0x000fc80000010000 */
[----:B------:R-:W-:-:S04]  /*9060*/  FMUL.FTZ R0, R0, R19 ;  /* 0x0000001300007220 */ /* 0x000fc80000410000 */
[----:B------:R2:W3:Y:S01]  /*9070*/  MUFU.SQRT R3, R0 ;  /* 0x0000000000037308 */ /* 0x0004e20000002000 */
[----:B------:R-:W-:Y:S05]  /*9080*/  BRA `(.L_x_6012) ;  /* 0x0000000000487947 */ /* 0x000fea0003800000 */
.L_x_6008:
[----:B------:R-:W-:-:S13]  /*9090*/  FSETP.GT.FTZ.AND P0, PT, R4, 1, PT ;  /* 0x3f8000000400780b */ /* 0x000fda0003f14000 */
[----:B------:R-:W-:Y:S01]  /*90a0*/  @P0 FMUL.FTZ R10, R0, R3 ;  /* 0x00000003000a0220 */ /* 0x000fe20000410000 */
[----:B------:R-:W-:Y:S01]  /*90b0*/  @!P0 FADD.FTZ R3, -R4, 1 ;  /* 0x3f80000004038421 */ /* 0x000fe20000010100 */
[----:B------:R-:W-:-:S03]  /*90c0*/  @P0 FMUL.FTZ R7, |R7|, 2.81474976710656000000e+14 ;  /* 0x5780000007070820 */ /* 0x000fc60000410200 */
[----:B------:R-:W-:Y:S01]  /*90d0*/  @!P0 FMUL.FTZ R6, R0, R3 ;  /* 0x0000000300068220 */ /* 0x000fe20000410000 */
[----:B------:R-:W2:Y:S01]  /*90e0*/  @P0 MUFU.SQRT R10, R10 ;  /* 0x0000000a000a0308 */ /* 0x000ea20000002000 */
[C---:B------:R-:W-:Y:S01]  /*90f0*/  @P0 FMUL.FTZ R7, R4.reuse, R7 ;  /* 0x0000000704070220 */ /* 0x040fe20000410000 */
[----:B------:R-:W-:-:S06]  /*9100*/  @P0 FMUL.FTZ R4, R4, 2.81474976710656000000e+14 ;  /* 0x5780000004040820 */ /* 0x000fcc0000410000 */
[----:B------:R-:W-:Y:S08]  /*9110*/  @!P0 MUFU.SQRT R3, R6 ;  /* 0x0000000600038308 */ /* 0x000ff00000002000 */
[----:B--2---:R-:W2:Y:S02]  /*9120*/  @P0 MUFU.RCP R0, R10 ;  /* 0x0000000a00000308 */ /* 0x004ea40000001000 */
[----:B--2---:R-:W-:Y:S01]  /*9130*/  @P0 FMUL.FTZ R3, R7, R0 ;  /* 0x0000000007030220 */ /* 0x004fe20000410000 */
[----:B------:R-:W-:Y:S06]  /*9140*/  BRA `(.L_x_6012) ;  /* 0x0000000000187947 */ /* 0x000fec0003800000 */
.L_x_6007:
[----:B------:R-:W-:Y:S01]  /*9150*/  FADD.FTZ R0, R19, 1 ;  /* 0x3f80000013007421 */ /* 0x000fe20000010000 */
[----:B------:R-:W-:Y:S01]  /*9160*/  MUFU.SQRT R3, R15 ;  /* 0x0000000f00037308 */ /* 0x000fe20000002000 */
[----:B------:R-:W-:Y:S02]  /*9170*/  MOV R4, 0x3f800000 ;  /* 0x3f80000000047802 */ /* 0x000fe40000000f00 */
[----:B------:R-:W-:-:S06]  /*9180*/  FMUL.FTZ R0, R0, 0.5 ;  /* 0x3f00000000007820 */ /* 0x000fcc0000410000 */
[----:B------:R-:W2:Y:S02]  /*9190*/  MUFU.SQRT R0, R0 ;  /* 0x0000000000007308 */ /* 0x000ea40000002000 */
[----:B--2---:R-:W-:-:S07]  /*91a0*/  FMUL.FTZ R3, R3, R0 ;  /* 0x0000000003037220 */ /* 0x004fce0000410000 */
.L_x_6012:
[----:B------:R-:W-:Y:S05]  /*91b0*/  BSYNC.RECONVERGENT B1 ;  /* 0x0000000000017941 */ /* 0x000fea0003800200 */
.L_x_6006:
[----:B------:R-:W-:Y:S05]  /*91c0*/  BRA `(.L_x_6013) ;  /* 0x0000000000087947 */ /* 0x000fea0003800000 */
.L_x_6003:
[----:B------:R-:W-:Y:S01]  /*91d0*/  FMUL.FTZ R3, R19, 16777216 ;  /* 0x4b80000013037820 */ /* 0x000fe20000410000 */
[----:B------:R-:W-:-:S07]  /*91e0*/  FMUL.FTZ R4, R4, 16777216 ;  /* 0x4b80000004047820 */ /* 0x000fce0000410000 */
.L_x_6013:
[----:B------:R-:W-:Y:S05]  /*91f0*/  BSYNC.RELIABLE B0 ;  /* 0x0000000000007941 */ /* 0x000fea0003800100 */
.L_x_6002:
[----:B---3--:R-:W-:Y:S01]  /*9200*/  FADD.FTZ R21, |R3|, -RZ ;  /* 0x800000ff03157221 */ /* 0x008fe20000010200 */
[C---:B--2---:R-:W-:Y:S01]  /*9210*/  FADD.FTZ R0, |R4|.reuse, -RZ ;  /* 0x800000ff04007221 */ /* 0x044fe20000010200 */
[----:B------:R-:W-:Y:S01]  /*9220*/  FSETP.GT.FTZ.AND P2, PT, |R4|, |R3|, PT ;  /* 0x400000030400720b */ /* 0x000fe20003f54200 */
[----:B------:R-:W-:Y:S03]  /*9230*/  BSSY.RECONVERGENT B4, `(.L_x_6014) ;  /* 0x000000e000047945 */ /* 0x000fe60003800200 */
[----:B------:R-:W-:Y:S02]  /*9240*/  FSEL R6, R0, R21, P2 ;  /* 0x0000001500067208 */ /* 0x000fe40001000000 */
[----:B------:R-:W-:Y:S02]  /*9250*/  FSEL R21, R21, R0, P2 ;  /* 0x0000000015157208 */ /* 0x000fe40001000000 */
[----:B------:R-:W2:Y:S08]  /*9260*/  MUFU.RCP R7, R6 ;  /* 0x0000000600077308 */ /* 0x000eb00000001000 */
[----:B------:R-:W3:Y:S01]  /*9270*/  FCHK P0, R21, R6 ;  /* 0x0000000615007302 */ /* 0x000ee20000000000 */
[----:B--2---:R-:W-:-:S04]  /*9280*/  FFMA R10, -R6, R7, 1 ;  /* 0x3f800000060a7423 */ /* 0x004fc80000000107 */
[----:B------:R-:W-:-:S04]  /*9290*/  FFMA R10, R7, R10, R7 ;  /* 0x0000000a070a7223 */ /* 0x000fc80000000007 */
[----:B------:R-:W-:-:S04]  /*92a0*/  FFMA R7, R21, R10, RZ ;  /* 0x0000000a15077223 */ /* 0x000fc800000000ff */
[----:B------:R-:W-:-:S04]  /*92b0*/  FFMA R0, -R6, R7, R21 ;  /* 0x0000000706007223 */ /* 0x000fc80000000115 */
[----:B------:R-:W-:Y:S01]  /*92c0*/  FFMA R0, R10, R0, R7 ;  /* 0x000000000a007223 */ /* 0x000fe20000000007 */
[----:B---3--:R-:W-:Y:S06]  /*92d0*/  @!P0 BRA `(.L_x_6015) ;  /* 0x00000000000c8947 */ /* 0x008fec0003800000 */
[----:B------:R-:W-:Y:S02]  /*92e0*/  MOV R20, R6 ;  /* 0x0000000600147202 */ /* 0x000fe40000000f00 */
[----:B------:R-:W-:-:S07]  /*92f0*/  MOV R14, 0x9310 ;  /* 0x00009310000e7802 */ /* 0x000fce0000000f00 */
[----:B01----:R-:W-:Y:S05]  /*9300*/  CALL.REL.NOINC `($__internal_13_$__cuda_sm3x_div_rn_ftz_f32_slowpath) ;  /* 0x0000020400f47944 */ /* 0x003fea0003c00000 */
.L_x_6015:
[----:B------:R-:W-:Y:S05]  /*9310*/  BSYNC.RECONVERGENT B4 ;  /* 0x0000000000047941 */ /* 0x000fea0003800200 */
.L_x_6014:
[----:B------:R-:W-:Y:S02]  /*9320*/  HFMA2 R10, -RZ, RZ, 0.89990234375, 10328 ;  /* 0x3b33710bff0a7431 */ /* 0x000fe400000001ff */
[----:B------:R-:W-:Y:S01]  /*9330*/  FMUL.FTZ R7, R0, R0 ;  /* 0x0000000000077220 */ /* 0x000fe20000410000 */
[----:B0-----:R-:W-:Y:S02]  /*9340*/  MOV R15, 0x3fd774eb ;  /* 0x3fd774eb000f7802 */ /* 0x001fe40000000f00 */
        /* <DEDUP_REMOVED lines=25> */
.L_x_6005:
[----:B------:R-:W-:Y:S05]  /*94e0*/  BSYNC.RECONVERGENT B3 ;  /* 0x0000000000037941 */ /* 0x000fea0003800200 */
.L_x_6001:
[----:B-1----:R-:W-:Y:S02]  /*94f0*/  LOP3.LUT R18, R5, 0x80000000, R18, 0xb8, !PT ;  /* 0x8000000005127812 */ /* 0x002fe400078eb812 */
[----:B------:R-:W-:Y:S01]  /*9500*/  LOP3.LUT R13, R10, 0x80000000, R13, 0xb8, !PT ;  /* 0x800000000a0d7812 */ /* 0x000fe200078eb80d */
[----:B------:R-:W-:Y:S06]  /*9510*/  BRA `(.L_x_5987) ;  /* 0x0000001400107947 */ /* 0x000fec0003800000 */
.L_x_5989:
        /* <DEDUP_REMOVED lines=33> */
.L_x_6021:
[----:B------:R-:W-:Y:S05]  /*9730*/  BSYNC.RECONVERGENT B4 ;  /* 0x0000000000047941 */ /* 0x000fea0003800200 */
.L_x_6020:
        /* <DEDUP_REMOVED lines=22> */
.L_x_6019:
        /* <DEDUP_REMOVED lines=29> */
.L_x_6024:
[----:B------:R-:W-:Y:S05]  /*9a70*/  BSYNC.RECONVERGENT B4 ;  /* 0x0000000000047941 */ /* 0x000fea0003800200 */
.L_x_6023:
        /* <DEDUP_REMOVED lines=22> */
.L_x_6018:
        /* <DEDUP_REMOVED lines=33> */
.L_x_6026:
[----:B------:R-:W-:Y:S05]  /*9df0*/  BSYNC.RECONVERGENT B4 ;  /* 0x0000000000047941 */ /* 0x000fea0003800200 */
.L_x_6025:
        /* <DEDUP_REMOVED lines=22> */
.L_x_6017:
        /* <DEDUP_REMOVED lines=26> */
.L_x_6030:
[----:B------:R-:W-:Y:S05]  /*a100*/  BSYNC.RECONVERGENT B4 ;  /* 0x0000000000047941 */ /* 0x000fea0003800200 */
.L_x_6029:
        /* <DEDUP_REMOVED lines=22> */
.L_x_6028:
        /* <DEDUP_REMOVED lines=29> */
.L_x_6032:
[----:B------:R-:W-:Y:S05]  /*a440*/  BSYNC.RECONVERGENT B4 ;  /* 0x0000000000047941 */ /* 0x000fea0003800200 */
.L_x_6031:
        /* <DEDUP_REMOVED lines=22> */
.L_x_6027:
        /* <DEDUP_REMOVED lines=33> */
.L_x_6034:
[----:B------:R-:W-:Y:S05]  /*a7c0*/  BSYNC.RECONVERGENT B4 ;  /* 0x0000000000047941 */ /* 0x000fea0003800200 */
.L_x_6033:
[----:B------:R-:W-:Y:S01]  /*a7d0*/  MOV R15, 0x3b33710b ;  /* 0x3b33710b000f7802 */ /* 0x000fe20000000f00 */
[----:B------:R-:W-:Y:S01]  /*a7e0*/  FMUL.FTZ R6, R0, R0 ;  /* 0x0000000000067220 */ /* 0x000fe20000410000 */
[----:B------:R-:W-:Y:S01]  /*a7f0*/  HFMA2 R17, -RZ, RZ, 1.9599609375, 20144 ;  /* 0x3fd774ebff117431 */ /* 0x000fe200000001ff */
[----:B------:R-:W-:Y:S02]  /*a800*/  FSETP.NEU.FTZ.AND P1, PT, |R7|, R4, PT ;  /* 0x000000040700720b */ /* 0x000fe40003f3d200 */
[C---:B------:R-:W-:Y:S01]  /*a810*/  FFMA.FTZ R15, R6.reuse, R15, -0.015681877732276916504 ;  /* 0xbc807748060f7423 */ /* 0x040fe2000001000f */
[----:B------:R-:W-:Y:S01]  /*a820*/  FSETP.NEU.FTZ.AND P0, PT, R5, RZ, PT ;  /* 0x000000ff0500720b */ /* 0x000fe20003f1d000 */
[----:B------:R-:W-:Y:S02]  /*a830*/  FADD.FTZ R5, |R7|, R4 ;  /* 0x0000000407057221 */ /* 0x000fe40000010200 */
        /* <DEDUP_REMOVED lines=14> */
.L_x_6022:
[----:B------:R-:W-:Y:S05]  /*a920*/  BSYNC.RECONVERGENT B3 ;  /* 0x0000000000037941 */ /* 0x000fea0003800200 */
.L_x_6016:
[----:B------:R-:W-:Y:S01]  /*a930*/  FADD.FTZ R3, R3, 0.69314718246459960938 ;  /* 0x3f31721803037421 */ /* 0x000fe20000010000 */
[----:B------:R-:W-:-:S04]  /*a940*/  LOP3.LUT R13, R4, 0x80000000, R13, 0xb8, !PT ;  /* 0x80000000040d7812 */ /* 0x000fc800078eb80d */
[----:B------:R-:W-:-:S07]  /*a950*/  LOP3.LUT R18, R3, 0x80000000, R18, 0xb8, !PT ;  /* 0x8000000003127812 */ /* 0x000fce00078eb812 */
.L_x_5987:
[----:B------:R-:W-:Y:S05]  /*a960*/  BSYNC.RECONVERGENT B2 ;  /* 0x0000000000027941 */ /* 0x000fea0003800200 */
.L_x_5986:
[----:B------:R-:W-:Y:S05]  /*a970*/  WARPSYNC.ALL ;  /* 0x0000000000007948 */ /* 0x000fea0003800000 */
[----:B------:R-:W1:Y:S01]  /*a980*/  S2UR UR4, SR_CTAID.X ;  /* 0x00000000000479c3 */ /* 0x000e620000002500 */
[----:B------:R-:W1:Y:S01]  /*a990*/  LDCU UR5, c[0x0][0x380] ;  /* 0x00007000ff0577ac */ /* 0x000e620008000800 */
[----:B------:R-:W-:Y:S01]  /*a9a0*/  IADD3 R0, PT, PT, R2, 0x200, RZ ;  /* 0x0000020002007810 */ /* 0x000fe20007ffe0ff */
[----:B------:R-:W-:Y:S01]  /*a9b0*/  BSSY.RECONVERGENT B2, `(.L_x_6035) ;  /* 0x000028f000027945 */ /* 0x000fe20003800200 */
[----:B-1----:R-:W-:-:S06]  /*a9c0*/  UIMAD UR5, UR4, -0x400, UR5 ;  /* 0xfffffc00040578a4 */ /* 0x002fcc000f8e0205 */
[----:B------:R-:W-:-:S13]  /*a9d0*/  ISETP.GE.U32.AND P0, PT, R0, UR5, PT ;  /* 0x0000000500007c0c */ /* 0x000fda000bf06070 */
[----:B------:R-:W-:Y:S05]  /*a9e0*/  @P0 BRA `(.L_x_6036) ;  /* 0x00000028002c0947 */ /* 0x000fea0003800000 */
[----:B------:R-:W-:Y:S02]  /*a9f0*/  HADD2.F32 R7, -RZ, R9.H1_H1 ;  /* 0x30000009ff077230 */ /* 0x000fe40000004100 */
[----:B------:R-:W-:-:S03]  /*aa00*/  HADD2.F32 R11, -RZ, R11.H0_H0 ;  /* 0x2000000bff0b7230 */ /* 0x000fc60000004100 */
[C---:B------:R-:W-:Y:S01]  /*aa10*/  FSETP.NAN.FTZ.AND P1, PT, |R7|.reuse, |R7|, PT ;  /* 0x400000070700720b */ /* 0x040fe20003f38200 */
[----:B0-----:R-:W-:Y:S01]  /*aa20*/  FADD.FTZ R15, |R7|, -RZ ;  /* 0x800000ff070f7221 */ /* 0x001fe20000010200 */
        /* <DEDUP_REMOVED lines=19> */
.L_x_6037:
        /* <DEDUP_REMOVED lines=70> */
.L_x_6044:
[----:B------:R-:W-:-:S04]  /*afc0*/  FADD.FTZ R5, -R0, R17 ;  /* 0x0000001100057221 */ /* 0x000fc80000010100 */
[----:B------:R-:W-:-:S07]  /*afd0*/  FMUL.FTZ R5, R5, 0.5 ;  /* 0x3f00000005057820 */ /* 0x000fce0000410000 */
.L_x_6045:
[----:B------:R-:W-:Y:S05]  /*afe0*/  BSYNC.RECONVERGENT B1 ;  /* 0x0000000000017941 */ /* 0x000fea0003800200 */
.L_x_6043:
        /* <DEDUP_REMOVED lines=11> */
.L_x_6047:
[----:B------:R-:W-:-:S04]  /*b0a0*/  FADD.FTZ R10, R6, -R21 ;  /* 0x80000015060a7221 */ /* 0x000fc80000010000 */
[----:B------:R-:W-:-:S07]  /*b0b0*/  FMUL.FTZ R10, R10, 0.5 ;  /* 0x3f0000000a0a7820 */ /* 0x000fce0000410000 */
.L_x_6048:
[----:B------:R-:W-:Y:S05]  /*b0c0*/  BSYNC.RECONVERGENT B1 ;  /* 0x0000000000017941 */ /* 0x000fea0003800200 */
.L_x_6046:
        /* <DEDUP_REMOVED lines=35> */
.L_x_6042:
        /* <DEDUP_REMOVED lines=35> */
.L_x_6049:
[----:B------:R-:W-:-:S04]  /*b530*/  FADD.FTZ R5, -R4, 1 ;  /* 0x3f80000004057421 */ /* 0x000fc80000010100 */
[----:B------:R-:W-:-:S06]  /*b540*/  FMUL.FTZ R10, R0, R5 ;  /* 0x00000005000a7220 */ /* 0x000fcc0000410000 */
[----:B------:R-:W0:Y:S08]  /*b550*/  MUFU.SQRT R10, R10 ;  /* 0x0000000a000a7308 */ /* 0x000e300000002000 */
[----:B0-----:R-:W0:Y:S02]  /*b560*/  MUFU.RCP R14, R10 ;  /* 0x0000000a000e7308 */ /* 0x001e240000001000 */
[----:B0-----:R-:W-:Y:S01]  /*b570*/  FMUL.FTZ R5, |R7|, R14 ;  /* 0x0000000e07057220 */ /* 0x001fe20000410200 */
[----:B------:R-:W-:Y:S06]  /*b580*/  BRA `(.L_x_6040) ;  /* 0x0000000000047947 */ /* 0x000fec0003800000 */
.L_x_6041:
[----:B------:R0:W1:Y:S02]  /*b590*/  MUFU.SQRT R5, R15 ;  /* 0x0000000f00057308 */ /* 0x0000640000002000 */
.L_x_6040:
[----:B------:R-:W-:Y:S05]  /*b5a0*/  BSYNC.RECONVERGENT B0 ;  /* 0x0000000000007941 */ /* 0x000fea0003800200 */
.L_x_6039:
        /* <DEDUP_REMOVED lines=35> */
.L_x_6053:
        /* <DEDUP_REMOVED lines=23> */
.L_x_6059:
[----:B------:R-:W-:-:S04]  /*b950*/  FADD.FTZ R3, R6, -R3 ;  /* 0x8000000306037221 */ /* 0x000fc80000010000 */
[----:B------:R-:W-:-:S07]  /*b960*/  FMUL.FTZ R15, R3, 0.5 ;  /* 0x3f000000030f7820 */ /* 0x000fce0000410000 */
.L_x_6060:
[----:B------:R-:W-:Y:S05]  /*b970*/  BSYNC.RECONVERGENT B4 ;  /* 0x0000000000047941 */ /* 0x000fea0003800200 */
.L_x_6058:
[----:B------:R-:W-:Y:S01]  /*b980*/  FADD.FTZ R10, R15, R10 ;  /* 0x0000000a0f0a7221 */ /* 0x000fe20000010000 */
[----:B------:R-:W-:-:S04]  /*b990*/  FADD.FTZ R19, R4, R19 ;  /* 0x0000001304137221 */ /* 0x000fc80000010000 */
[----:B------:R-:W-:-:S04]  /*b9a0*/  FMUL.FTZ R10, R10, R19 ;  /* 0x000000130a0a7220 */ /* 0x000fc80000410000 */
[----:B------:R2:W3:Y:S01]  /*b9b0*/  MUFU.SQRT R3, R10 ;  /* 0x0000000a00037308 */ /* 0x0004e20000002000 */
[----:B------:R-:W-:Y:S05]  /*b9c0*/  BRA `(.L_x_6061) ;  /* 0x0000000000487947 */ /* 0x000fea0003800000 */
.L_x_6057:
        /* <DEDUP_REMOVED lines=12> */
.L_x_6056:
[----:B------:R-:W-:Y:S01]  /*ba90*/  FADD.FTZ R0, R19, 1 ;  /* 0x3f80000013007421 */ /* 0x000fe20000010000 */
[----:B------:R-:W-:Y:S01]  /*baa0*/  MUFU.SQRT R3, R15 ;  /* 0x0000000f00037308 */ /* 0x000fe20000002000 */
[----:B------:R-:W-:Y:S02]  /*bab0*/  MOV R4, 0x3f800000 ;  /* 0x3f80000000047802 */ /* 0x000fe40000000f00 */
[----:B------:R-:W-:-:S06]  /*bac0*/  FMUL.FTZ R0, R0, 0.5 ;  /* 0x3f00000000007820 */ /* 0x000fcc0000410000 */
[----:B------:R-:W2:Y:S02]  /*bad0*/  MUFU.SQRT R0, R0 ;  /* 0x0000000000007308 */ /* 0x000ea40000002000 */
[----:B--2---:R-:W-:-:S07]  /*bae0*/  FMUL.FTZ R3, R3, R0 ;  /* 0x0000000003037220 */ /* 0x004fce0000410000 */
.L_x_6061:
[----:B------:R-:W-:Y:S05]  /*baf0*/  BSYNC.RECONVERGENT B1 ;  /* 0x0000000000017941 */ /* 0x000fea0003800200 */
.L_x_6055:
[----:B------:R-:W-:Y:S05]  /*bb00*/  BRA `(.L_x_6062) ;  /* 0x0000000000087947 */ /* 0x000fea0003800000 */
.L_x_6052:
[----:B------:R-:W-:Y:S01]  /*bb10*/  FMUL.FTZ R3, R19, 16777216 ;  /* 0x4b80000013037820 */ /* 0x000fe20000410000 */
[----:B------:R-:W-:-:S07]  /*bb20*/  FMUL.FTZ R4, R4, 16777216 ;  /* 0x4b80000004047820 */ /* 0x000fce0000410000 */
.L_x_6062:
[----:B------:R-:W-:Y:S05]  /*bb30*/  BSYNC.RELIABLE B0 ;  /* 0x0000000000007941 */ /* 0x000fea0003800100 */
.L_x_6051:
[----:B---3--:R-:W-:Y:S01]  /*bb40*/  FADD.FTZ R21, |R3|, -RZ ;  /* 0x800000ff03157221 */ /* 0x008fe20000010200 */
[C---:B------:R-:W-:Y:S01]  /*bb50*/  FADD.FTZ R0, |R4|.reuse, -RZ ;  /* 0x800000ff04007221 */ /* 0x040fe20000010200 */
        /* <DEDUP_REMOVED lines=15> */
.L_x_6064:
[----:B------:R-:W-:Y:S05]  /*bc50*/  BSYNC.RECONVERGENT B4 ;  /* 0x0000000000047941 */ /* 0x000fea0003800200 */
.L_x_6063:
        /* <DEDUP_REMOVED lines=28> */
.L_x_6054:
[----:B------:R-:W-:Y:S05]  /*be20*/  BSYNC.RECONVERGENT B3 ;  /* 0x0000000000037941 */ /* 0x000fea0003800200 */
.L_x_6050:
[----:B-1----:R-:W-:Y:S02]  /*be30*/  LOP3.LUT R12, R5, 0x80000000, R12, 0xb8, !PT ;  /* 0x80000000050c7812 */ /* 0x002fe400078eb80c */
[----:B------:R-:W-:Y:S01]  /*be40*/  LOP3.LUT R11, R10, 0x80000000, R11, 0xb8, !PT ;  /* 0x800000000a0b7812 */ /* 0x000fe200078eb80b */
[----:B------:R-:W-:Y:S06]  /*be50*/  BRA `(.L_x_6036) ;  /* 0x0000001400107947 */ /* 0x000fec0003800000 */
.L_x_6038:
        /* <DEDUP_REMOVED lines=33> */
.L_x_6070:
[----:B------:R-:W-:Y:S05]  /*c070*/  BSYNC.RECONVERGENT B4 ;  /* 0x0000000000047941 */ /* 0x000fea0003800200 */
.L_x_6069:
        /* <DEDUP_REMOVED lines=22> */
.L_x_6068:
[CC--:B------:R-:W-:Y:S01]  /*c1e0*/  VIMNMX R10, PT, PT, R3.reuse, R0.reuse, !PT ;  /* 0x00000000030a7248 */ /* 0x0c0fe20007fe0100 */
[----:B------:R-:W0:Y:S01]  /*c1f0*/  MUFU.RCP R17, R6 ;  /* 0x0000000600117308 */ /* 0x000e220000001000 */
        /* <DEDUP_REMOVED lines=10> */
[----:B------:R-:W-:Y:S01]  /*c2a0*/  LOP3.LUT R15, R14, 0x800000, RZ, 0xfc, !PT ;  /* 0x008000000e0f7812 */ /* 0x000fe200078efcff */
[----:B0-----:R-:W-:-:S04]  /*c2b0*/  FFMA R14, -R6, R17, 1 ;  /* 0x3f800000060e7423 */ /* 0x001fc80000000111 */
[----:B------:R-:W0:Y:S01]  /*c2c0*/  MUFU.SQRT R16, R16 ;  /* 0x0000001000107308 */ /* 0x000e220000002000 */
[----:B------:R-:W-:-:S04]  /*c2d0*/  FFMA R0, R17, R14, R17 ;  /* 0x0000000e11007223 */ /* 0x000fc80000000011 */
[----:B------:R-:W-:-:S04]  /*c2e0*/  FFMA R3, R0, R21, RZ ;  /* 0x0000001500037223 */ /* 0x000fc800000000ff */
[----:B------:R-:W-:-:S04]  /*c2f0*/  FFMA R14, -R6, R3, R21 ;  /* 0x00000003060e7223 */ /* 0x000fc80000000115 */
[----:B------:R-:W-:Y:S01]  /*c300*/  FFMA R0, R0, R14, R3 ;  /* 0x0000000e00007223 */ /* 0x000fe20000000003 */
[----:B0-----:R-:W-:Y:S01]  /*c310*/  @P0 FMUL.FTZ R10, R16, R15 ;  /* 0x0000000f100a0220 */ /* 0x001fe20000410000 */
[----:B------:R-:W-:-:S04]  /*c320*/  FSETP.NEU.FTZ.AND P0, PT, R7, +INF , PT ;  /* 0x7f8000000700780b */ /* 0x000fc80003f1d000 */
[----:B------:R-:W-:-:S06]  /*c330*/  FSEL R10, R10, +INF , P0 ;  /* 0x7f8000000a0a7808 */ /* 0x000fcc0000000000 */
[----:B------:R-:W0:Y:S08]  /*c340*/  MUFU.LG2 R10, R10 ;  /* 0x0000000a000a7308 */ /* 0x000e300000000c00 */
[----:B------:R-:W1:Y:S01]  /*c350*/  FCHK P0, R21, R6 ;  /* 0x0000000615007302 */ /* 0x000e620000000000 */
[----:B0-----:R-:W-:Y:S01]  /*c360*/  FMUL.FTZ R3, R10, 0.69314718246459960938 ;  /* 0x3f3172180a037820 */ /* 0x001fe20000410000 */
[----:B-1----:R-:W-:Y:S06]  /*c370*/  @!P0 BRA `(.L_x_6073) ;  /* 0x00000000000c8947 */ /* 0x002fec0003800000 */
[----:B------:R-:W-:Y:S02]  /*c380*/  MOV R20, R6 ;  /* 0x0000000600147202 */ /* 0x000fe40000000f00 */
[----:B------:R-:W-:-:S07]  /*c390*/  MOV R14, 0xc3b0 ;  /* 0x0000c3b0000e7802 */ /* 0x000fce0000000f00 */
[----:B------:R-:W-:Y:S05]  /*c3a0*/  CALL.REL.NOINC `($__internal_13_$__cuda_sm3x_div_rn_ftz_f32_slowpath) ;  /* 0x000001d400cc7944 */ /* 0x000fea0003c00000 */
.L_x_6073:
[----:B------:R-:W-:Y:S05]  /*c3b0*/  BSYNC.RECONVERGENT B4 ;  /* 0x0000000000047941 */ /* 0x000fea0003800200 */
.L_x_6072:
        /* <DEDUP_REMOVED lines=22> */
.L_x_6067:
        /* <DEDUP_REMOVED lines=33> */
.L_x_6075:
[----:B------:R-:W-:Y:S05]  /*c730*/  BSYNC.RECONVERGENT B4 ;  /* 0x0000000000047941 */ /* 0x000fea0003800200 */
.L_x_6074:
        /* <DEDUP_REMOVED lines=22> */
.L_x_6066:
        /* <DEDUP_REMOVED lines=26> */
.L_x_6079:
[----:B------:R-:W-:Y:S05]  /*ca40*/  BSYNC.RECONVERGENT B4 ;  /* 0x0000000000047941 */ /* 0x000fea0003800200 */
.L_x_6078:
        /* <DEDUP_REMOVED lines=22> */
.L_x_6077:
        /* <DEDUP_REMOVED lines=29> */
.L_x_6081:
[----:B------:R-:W-:Y:S05]  /*cd80*/  BSYNC.RECONVERGENT B4 ;  /* 0x0000000000047941 */ /* 0x000fea0003800200 */
.L_x_6080:
        /* <DEDUP_REMOVED lines=22> */
.L_x_6076:
        /* <DEDUP_REMOVED lines=33> */
.L_x_6083:
[----:B------:R-:W-:Y:S05]  /*d100*/  BSYNC.RECONVERGENT B4 ;  /* 0x0000000000047941 */ /* 0x000fea0003800200 */
.L_x_6082:
        /* <DEDUP_REMOVED lines=21> */
.L_x_6071:
[----:B------:R-:W-:Y:S05]  /*d260*/  BSYNC.RECONVERGENT B3 ;  /* 0x0000000000037941 */ /* 0x000fea0003800200 */
.L_x_6065:
[----:B------:R-:W-:Y:S01]  /*d270*/  FADD.FTZ R3, R3, 0.69314718246459960938 ;  /* 0x3f31721803037421 */ /* 0x000fe20000010000 */
[----:B------:R-:W-:-:S04]  /*d280*/  LOP3.LUT R11, R4, 0x80000000, R11, 0xb8, !PT ;  /* 0x80000000040b7812 */ /* 0x000fc800078eb80b */
[----:B------:R-:W-:-:S07]  /*d290*/  LOP3.LUT R12, R3, 0x80000000, R12, 0xb8, !PT ;  /* 0x80000000030c7812 */ /* 0x000fce00078eb80c */
.L_x_6036:
[----:B------:R-:W-:Y:S05]  /*d2a0*/  BSYNC.RECONVERGENT B2 ;  /* 0x0000000000027941 */ /* 0x000fea0003800200 */
.L_x_6035:
[----:B------:R-:W-:Y:S05]  /*d2b0*/  WARPSYNC.ALL ;  /* 0x0000000000007948 */ /* 0x000fea0003800000 */
        /* <DEDUP_REMOVED lines=29> */
.L_x_6086:
        /* <DEDUP_REMOVED lines=70> */
.L_x_6093:
[----:B------:R-:W-:-:S04]  /*d8f0*/  FADD.FTZ R5, -R0, R17 ;  /* 0x0000001100057221 */ /* 0x000fc80000010100 */
[----:B------:R-:W-:-:S07]  /*d900*/  FMUL.FTZ R5, R5, 0.5 ;  /* 0x3f00000005057820 */ /* 0x000fce0000410000 */
.L_x_6094:
[----:B------:R-:W-:Y:S05]  /*d910*/  BSYNC.RECONVERGENT B1 ;  /* 0x0000000000017941 */ /* 0x000fea0003800200 */
.L_x_6092:
        /* <DEDUP_REMOVED lines=11> */
.L_x_6096:
[----:B------:R-:W-:-:S04]  /*d9d0*/  FADD.FTZ R14, R6, -R21 ;  /* 0x80000015060e7221 */ /* 0x000fc80000010000 */
[----:B------:R-:W-:-:S07]  /*d9e0*/  FMUL.FTZ R14, R14, 0.5 ;  /* 0x3f0000000e0e7820 */ /* 0x000fce0000410000 */
.L_x_6097:
[----:B------:R-:W-:Y:S05]  /*d9f0*/  BSYNC.RECONVERGENT B1 ;  /* 0x0000000000017941 */ /* 0x000fea0003800200 */
.L_x_6095:
        /* <DEDUP_REMOVED lines=35> */
.L_x_6091:
        /* <DEDUP_REMOVED lines=35> */
.L_x_6098:
[----:B------:R-:W-:-:S04]  /*de60*/  FADD.FTZ R5, -R4, 1 ;  /* 0x3f80000004057421 */ /* 0x000fc80000010100 */
[----:B------:R-:W-:-:S06]  /*de70*/  FMUL.FTZ R14, R0, R5 ;  /* 0x00000005000e7220 */ /* 0x000fcc0000410000 */
[----:B------:R-:W0:Y:S08]  /*de80*/  MUFU.SQRT R14, R14 ;  /* 0x0000000e000e7308 */ /* 0x000e300000002000 */
[----:B0-----:R-:W0:Y:S02]  /*de90*/  MUFU.RCP R16, R14 ;  /* 0x0000000e00107308 */ /* 0x001e240000001000 */
[----:B0-----:R-:W-:Y:S01]  /*dea0*/  FMUL.FTZ R5, |R7|, R16 ;  /* 0x0000001007057220 */ /* 0x001fe20000410200 */
[----:B------:R-:W-:Y:S06]  /*deb0*/  BRA `(.L_x_6089) ;  /* 0x0000000000047947 */ /* 0x000fec0003800000 */
.L_x_6090:
[----:B------:R0:W1:Y:S02]  /*dec0*/  MUFU.SQRT R5, R15 ;  /* 0x0000000f00057308 */ /* 0x0000640000002000 */
.L_x_6089:
[----:B------:R-:W-:Y:S05]  /*ded0*/  BSYNC.RECONVERGENT B0 ;  /* 0x0000000000007941 */ /* 0x000fea0003800200 */
.L_x_6088:
        /* <DEDUP_REMOVED lines=35> */
.L_x_6102:
        /* <DEDUP_REMOVED lines=23> */
.L_x_6108:
[----:B------:R-:W-:-:S04]  /*e280*/  FADD.FTZ R3, R6, -R3 ;  /* 0x8000000306037221 */ /* 0x000fc80000010000 */
[----:B0-----:R-:W-:-:S07]  /*e290*/  FMUL.FTZ R15, R3, 0.5 ;  /* 0x3f000000030f7820 */ /* 0x001fce0000410000 */
.L_x_6109:
[----:B------:R-:W-:Y:S05]  /*e2a0*/  BSYNC.RECONVERGENT B4 ;  /* 0x0000000000047941 */ /* 0x000fea0003800200 */
.L_x_6107:
[----:B------:R-:W-:Y:S01]  /*e2b0*/  FADD.FTZ R0, R15, R0 ;  /* 0x000000000f007221 */ /* 0x000fe20000010000 */
[----:B------:R-:W-:-:S04]  /*e2c0*/  FADD.FTZ R19, R4, R19 ;  /* 0x0000001304137221 */ /* 0x000fc80000010000 */
[----:B------:R-:W-:-:S04]  /*e2d0*/  FMUL.FTZ R0, R0, R19 ;  /* 0x0000001300007220 */ /* 0x000fc80000410000 */
[----:B------:R2:W3:Y:S01]  /*e2e0*/  MUFU.SQRT R3, R0 ;  /* 0x0000000000037308 */ /* 0x0004e20000002000 */
[----:B------:R-:W-:Y:S05]  /*e2f0*/  BRA `(.L_x_6110) ;  /* 0x0000000000487947 */ /* 0x000fea0003800000 */
.L_x_6106:
        /* <DEDUP_REMOVED lines=12> */
.L_x_6105:
[----:B------:R-:W-:Y:S01]  /*e3c0*/  FADD.FTZ R0, R19, 1 ;  /* 0x3f80000013007421 */ /* 0x000fe20000010000 */
[----:B------:R-:W-:Y:S01]  /*e3d0*/  MUFU.SQRT R3, R15 ;  /* 0x0000000f00037308 */ /* 0x000fe20000002000 */
[----:B------:R-:W-:Y:S02]  /*e3e0*/  MOV R4, 0x3f800000 ;  /* 0x3f80000000047802 */ /* 0x000fe40000000f00 */
[----:B------:R-:W-:-:S06]  /*e3f0*/  FMUL.FTZ R0, R0, 0.5 ;  /* 0x3f00000000007820 */ /* 0x000fcc0000410000 */
[----:B------:R-:W2:Y:S02]  /*e400*/  MUFU.SQRT R0, R0 ;  /* 0x0000000000007308 */ /* 0x000ea40000002000 */
[----:B--2---:R-:W-:-:S07]  /*e410*/  FMUL.FTZ R3, R3, R0 ;  /* 0x0000000003037220 */ /* 0x004fce0000410000 */
.L_x_6110:
[----:B------:R-:W-:Y:S05]  /*e420*/  BSYNC.RECONVERGENT B1 ;  /* 0x0000000000017941 */ /* 0x000fea0003800200 */
.L_x_6104:
[----:B------:R-:W-:Y:S05]  /*e430*/  BRA `(.L_x_6111) ;  /* 0x0000000000087947 */ /* 0x000fea0003800000 */
.L_x_6101:
[----:B------:R-:W-:Y:S01]  /*e440*/  FMUL.FTZ R3, R19, 16777216 ;  /* 0x4b80000013037820 */ /* 0x000fe20000410000 */
[----:B------:R-:W-:-:S07]  /*e450*/  FMUL.FTZ R4, R4, 16777216 ;  /* 0x4b80000004047820 */ /* 0x000fce0000410000 */
.L_x_6111:
[----:B------:R-:W-:Y:S05]  /*e460*/  BSYNC.RELIABLE B0 ;  /* 0x0000000000007941 */ /* 0x000fea0003800100 */
.L_x_6100:
        /* <DEDUP_REMOVED lines=17> */
.L_x_6113:
[----:B------:R-:W-:Y:S05]  /*e580*/  BSYNC.RECONVERGENT B4 ;  /* 0x0000000000047941 */ /* 0x000fea0003800200 */
.L_x_6112:
        /* <DEDUP_REMOVED lines=28> */
.L_x_6103:
[----:B------:R-:W-:Y:S05]  /*e750*/  BSYNC.RECONVERGENT B3 ;  /* 0x0000000000037941 */ /* 0x000fea0003800200 */
.L_x_6099:
[----:B-1----:R-:W-:Y:S02]  /*e760*/  LOP3.LUT R10, R5, 0x80000000, R10, 0xb8, !PT ;  /* 0x80000000050a7812 */ /* 0x002fe400078eb80a */
[----:B------:R-:W-:Y:S01]  /*e770*/  LOP3.LUT R9, R14, 0x80000000, R9, 0xb8, !PT ;  /* 0x800000000e097812 */ /* 0x000fe200078eb809 */
[----:B------:R-:W-:Y:S06]  /*e780*/  BRA `(.L_x_6085) ;  /* 0x0000001400107947 */ /* 0x000fec0003800000 */
.L_x_6087:
        /* <DEDUP_REMOVED lines=33> */
.L_x_6119:
[----:B------:R-:W-:Y:S05]  /*e9a0*/  BSYNC.RECONVERGENT B4 ;  /* 0x0000000000047941 */ /* 0x000fea0003800200 */
.L_x_6118:
        /* <DEDUP_REMOVED lines=22> */
.L_x_6117:
        /* <DEDUP_REMOVED lines=29> */
.L_x_6122:
[----:B------:R-:W-:Y:S05]  /*ece0*/  BSYNC.RECONVERGENT B4 ;  /* 0x0000000000047941 */ /* 0x000fea0003800200 */
.L_x_6121:
        /* <DEDUP_REMOVED lines=22> */
.L_x_6116:
        /* <DEDUP_REMOVED lines=33> */
.L_x_6124:
[----:B------:R-:W-:Y:S05]  /*f060*/  BSYNC.RECONVERGENT B4 ;  /* 0x0000000000047941 */ /* 0x000fea0003800200 */
.L_x_6123:
        /* <DEDUP_REMOVED lines=22> */
.L_x_6115:
        /* <DEDUP_REMOVED lines=26> */
.L_x_6128:
[----:B------:R-:W-:Y:S05]  /*f370*/  BSYNC.RECONVERGENT B4 ;  /* 0x0000000000047941 */ /* 0x000fea0003800200 */
.L_x_6127:
        /* <DEDUP_REMOVED lines=22> */
.L_x_6126:
        /* <DEDUP_REMOVED lines=29> */
.L_x_6130:
[----:B------:R-:W-:Y:S05]  /*f6b0*/  BSYNC.RECONVERGENT B4 ;  /* 0x0000000000047941 */ /* 0x000fea0003800200 */
.L_x_6129:
        /* <DEDUP_REMOVED lines=22> */
.L_x_6125:
        /* <DEDUP_REMOVED lines=33> */
.L_x_6132:
[----:B------:R-:W-:Y:S05]  /*fa30*/  BSYNC.RECONVERGENT B4 ;  /* 0x0000000000047941 */ /* 0x000fea0003800200 */
.L_x_6131:
        /* <DEDUP_REMOVED lines=21> */
.L_x_6120:
[----:B------:R-:W-:Y:S05]  /*fb90*/  BSYNC.RECONVERGENT B3 ;  /* 0x0000000000037941 */ /* 0x000fea0003800200 */
.L_x_6114:
[----:B------:R-:W-:Y:S01]  /*fba0*/  FADD.FTZ R3, R3, 0.69314718246459960938 ;  /* 0x3f31721803037421 */ /* 0x000fe20000010000 */
[----:B------:R-:W-:-:S04]  /*fbb0*/  LOP3.LUT R9, R4, 0x80000000, R9, 0xb8, !PT ;  /* 0x8000000004097812 */ /* 0x000fc800078eb809 */
[----:B------:R-:W-:-:S07]  /*fbc0*/  LOP3.LUT R10, R3, 0x80000000, R10, 0xb8, !PT ;  /* 0x80000000030a7812 */ /* 0x000fce00078eb80a */
.L_x_6085:
[----:B------:R-:W-:Y:S05]  /*fbd0*/  BSYNC.RECONVERGENT B2 ;  /* 0x0000000000027941 */ /* 0x000fea0003800200 */
.L_x_6084:
        /* <DEDUP_REMOVED lines=8> */
[----:B------:R-:W-:Y:S02]  /*fc60*/  HADD2.F32 R29, -RZ, R29.H0_H0 ;  /* 0x2000001dff1d7230 */ /* 0x000fe40000004100 */
        /* <DEDUP_REMOVED lines=22> */
.L_x_6135:
        /* <DEDUP_REMOVED lines=70> */
.L_x_6142:
[----:B------:R-:W-:-:S04]  /*10230*/  FADD.FTZ R5, -R0, R17 ;  /* 0x0000001100057221 */ /* 0x000fc80000010100 */
[----:B------:R-:W-:-:S07]  /*10240*/  FMUL.FTZ R5, R5, 0.5 ;  /* 0x3f00000005057820 */ /* 0x000fce0000410000 */
.L_x_6143:
[----:B------:R-:W-:Y:S05]  /*10250*/  BSYNC.RECONVERGENT B1 ;  /* 0x0000000000017941 */ /* 0x000fea0003800200 */
.L_x_6141:
        /* <DEDUP_REMOVED lines=11> */
.L_x_6145:
[----:B------:R-:W-:-:S04]  /*10310*/  FADD.FTZ R14, R6, -R21 ;  /* 0x80000015060e7221 */ /* 0x000fc80000010000 */
[----:B------:R-:W-:-:S07]  /*10320*/  FMUL.FTZ R14, R14, 0.5 ;  /* 0x3f0000000e0e7820 */ /* 0x000fce0000410000 */
.L_x_6146:
[----:B------:R-:W-:Y:S05]  /*10330*/  BSYNC.RECONVERGENT B1 ;  /* 0x0000000000017941 */ /* 0x000fea0003800200 */
.L_x_6144:
        /* <DEDUP_REMOVED lines=35> */
.L_x_6140:
        /* <DEDUP_REMOVED lines=35> */
.L_x_6147:
[----:B------:R-:W-:-:S04]  /*107a0*/  FADD.FTZ R5, -R4, 1 ;  /* 0x3f80000004057421 */ /* 0x000fc80000010100 */
[----:B------:R-:W-:-:S06]  /*107b0*/  FMUL.FTZ R14, R0, R5 ;  /* 0x00000005000e7220 */ /* 0x000fcc0000410000 */
[----:B------:R-:W0:Y:S08]  /*107c0*/  MUFU.SQRT R14, R14 ;  /* 0x0000000e000e7308 */ /* 0x000e300000002000 */
[----:B0-----:R-:W0:Y:S02]  /*107d0*/  MUFU.RCP R16, R14 ;  /* 0x0000000e00107308 */ /* 0x001e240000001000 */
[----:B0-----:R-:W-:Y:S01]  /*107e0*/  FMUL.FTZ R5, |R29|, R16 ;  /* 0x000000101d057220 */ /* 0x001fe20000410200 */
[----:B------:R-:W-:Y:S06]  /*107f0*/  BRA `(.L_x_6138) ;  /* 0x0000000000047947 */ /* 0x000fec0003800000 */
.L_x_6139:
[----:B------:R0:W1:Y:S02]  /*10800*/  MUFU.SQRT R5, R15 ;  /* 0x0000000f00057308 */ /* 0x0000640000002000 */
.L_x_6138:
[----:B------:R-:W-:Y:S05]  /*10810*/  BSYNC.RECONVERGENT B0 ;  /* 0x0000000000007941 */ /* 0x000fea0003800200 */
.L_x_6137:
        /* <DEDUP_REMOVED lines=13> */
[----:B0-----:R-:W-:Y:S02]  /*108f0*/  HFMA2 R15, -RZ, RZ, 1.9599609375, 20144 ;  /* 0x3fd774ebff0f7431 */ /* 0x001fe400000001ff */
        /* <DEDUP_REMOVED lines=21> */
.L_x_6151:
        /* <DEDUP_REMOVED lines=23> */
.L_x_6157:
[----:B------:R-:W-:-:S04]  /*10bc0*/  FADD.FTZ R3, R6, -R3 ;  /* 0x8000000306037221 */ /* 0x000fc80000010000 */
[----:B------:R-:W-:-:S07]  /*10bd0*/  FMUL.FTZ R15, R3, 0.5 ;  /* 0x3f000000030f7820 */ /* 0x000fce0000410000 */
.L_x_6158:
[----:B------:R-:W-:Y:S05]  /*10be0*/  BSYNC.RECONVERGENT B4 ;  /* 0x0000000000047941 */ /* 0x000fea0003800200 */
.L_x_6156:
[----:B------:R-:W-:Y:S01]  /*10bf0*/  FADD.FTZ R14, R15, R14 ;  /* 0x0000000e0f0e7221 */ /* 0x000fe20000010000 */
[----:B------:R-:W-:-:S04]  /*10c00*/  FADD.FTZ R19, R4, R19 ;  /* 0x0000001304137221 */ /* 0x000fc80000010000 */
[----:B------:R-:W-:-:S04]  /*10c10*/  FMUL.FTZ R14, R14, R19 ;  /* 0x000000130e0e7220 */ /* 0x000fc80000410000 */
[----:B------:R0:W2:Y:S01]  /*10c20*/  MUFU.SQRT R3, R14 ;  /* 0x0000000e00037308 */ /* 0x0000a20000002000 */
[----:B------:R-:W-:Y:S05]  /*10c30*/  BRA `(.L_x_6159) ;  /* 0x0000000000487947 */ /* 0x000fea0003800000 */
.L_x_6155:
        /* <DEDUP_REMOVED lines=12> */
.L_x_6154:
[----:B------:R-:W-:Y:S01]  /*10d00*/  FADD.FTZ R0, R19, 1 ;  /* 0x3f80000013007421 */ /* 0x000fe20000010000 */
[----:B------:R-:W-:Y:S01]  /*10d10*/  MUFU.SQRT R3, R15 ;  /* 0x0000000f00037308 */ /* 0x000fe20000002000 */
[----:B------:R-:W-:Y:S02]  /*10d20*/  MOV R4, 0x3f800000 ;  /* 0x3f80000000047802 */ /* 0x000fe40000000f00 */
[----:B------:R-:W-:-:S06]  /*10d30*/  FMUL.FTZ R0, R0, 0.5 ;  /* 0x3f00000000007820 */ /* 0x000fcc0000410000 */
[----:B------:R-:W2:Y:S02]  /*10d40*/  MUFU.SQRT R0, R0 ;  /* 0x0000000000007308 */ /* 0x000ea40000002000 */
[----:B--2---:R-:W-:-:S07]  /*10d50*/  FMUL.FTZ R3, R3, R0 ;  /* 0x0000000003037220 */ /* 0x004fce0000410000 */
.L_x_6159:
[----:B------:R-:W-:Y:S05]  /*10d60*/  BSYNC.RECONVERGENT B1 ;  /* 0x0000000000017941 */ /* 0x000fea0003800200 */
.L_x_6153:
[----:B------:R-:W-:Y:S05]  /*10d70*/  BRA `(.L_x_6160) ;  /* 0x0000000000087947 */ /* 0x000fea0003800000 */
.L_x_6150:
[----:B------:R-:W-:Y:S01]  /*10d80*/  FMUL.FTZ R3, R19, 16777216 ;  /* 0x4b80000013037820 */ /* 0x000fe20000410000 */
[----:B------:R-:W-:-:S07]  /*10d90*/  FMUL.FTZ R4, R4, 16777216 ;  /* 0x4b80000004047820 */ /* 0x000fce0000410000 */
.L_x_6160:
[----:B------:R-:W-:Y:S05]  /*10da0*/  BSYNC.RELIABLE B0 ;  /* 0x0000000000007941 */ /* 0x000fea0003800100 */
.L_x_6149:
        /* <DEDUP_REMOVED lines=17> */
.L_x_6162:
[----:B------:R-:W-:Y:S05]  /*10ec0*/  BSYNC.RECONVERGENT B4 ;  /* 0x0000000000047941 */ /* 0x000fea0003800200 */
.L_x_6161:
        /* <DEDUP_REMOVED lines=28> */
.L_x_6152:
[----:B------:R-:W-:Y:S05]  /*11090*/  BSYNC.RECONVERGENT B3 ;  /* 0x0000000000037941 */ /* 0x000fea0003800200 */
.L_x_6148:
[----:B-1----:R-:W-:Y:S02]  /*110a0*/  LOP3.LUT R8, R5, 0x80000000, R8, 0xb8, !PT ;  /* 0x8000000005087812 */ /* 0x002fe400078eb808 */
[----:B------:R-:W-:Y:S01]  /*110b0*/  LOP3.LUT R7, R14, 0x80000000, R7, 0xb8, !PT ;  /* 0x800000000e077812 */ /* 0x000fe200078eb807 */
[----:B------:R-:W-:Y:S06]  /*110c0*/  BRA `(.L_x_6134) ;  /* 0x0000001400107947 */ /* 0x000fec0003800000 */
.L_x_6136:
        /* <DEDUP_REMOVED lines=33> */
.L_x_6168:
[----:B------:R-:W-:Y:S05]  /*112e0*/  BSYNC.RECONVERGENT B4 ;  /* 0x0000000000047941 */ /* 0x000fea0003800200 */
.L_x_6167:
        /* <DEDUP_REMOVED lines=22> */
.L_x_6166:
[CC--:B------:R-:W-:Y:S01]  /*11450*/  VIMNMX R15, PT, PT, R3.reuse, R0.reuse, !PT ;  /* 0x00000000030f7248 */ /* 0x0c0fe20007fe0100 */
[----:B------:R-:W-:Y:S01]  /*11460*/  BSSY.RECONVERGENT B4, `(.L_x_6170) ;  /* 0x000001c000047945 */ /* 0x000fe20003800200 */
[-C--:B------:R-:W-:Y:S02]  /*11470*/  VIMNMX R14, PT, PT, R3, R0.reuse, PT ;  /* 0x00000000030e7248 */ /* 0x080fe40003fe0100 */
[----:B------:R-:W-:Y:S02]  /*11480*/  LOP3.LUT R16, R15, 0xfe000000, RZ, 0xc0, !PT ;  /* 0xfe0000000f107812 */ /* 0x000fe400078ec0ff */
[----:B------:R-:W-:Y:S02]  /*11490*/  FSETP.NEU.FTZ.AND P0, PT, R14, RZ, PT ;  /* 0x000000ff0e00720b */ /* 0x000fe40003f1d000 */
[----:B------:R-:W-:Y:S02]  /*114a0*/  LOP3.LUT R17, R16, 0x7e800000, RZ, 0x3c, !PT ;  /* 0x7e80000010117812 */ /* 0x000fe400078e3cff */
[----:B------:R-:W-:-:S03]  /*114b0*/  FSEL R21, R3, R0, !P2 ;  /* 0x0000000003157208 */ /* 0x000fc60005000000 */
        /* <DEDUP_REMOVED lines=22> */
.L_x_6171:
[----:B------:R-:W-:Y:S05]  /*11620*/  BSYNC.RECONVERGENT B4 ;  /* 0x0000000000047941 */ /* 0x000fea0003800200 */
.L_x_6170:
        /* <DEDUP_REMOVED lines=22> */
.L_x_6165:
        /* <DEDUP_REMOVED lines=33> */
.L_x_6173:
[----:B------:R-:W-:Y:S05]  /*119a0*/  BSYNC.RECONVERGENT B4 ;  /* 0x0000000000047941 */ /* 0x000fea0003800200 */
.L_x_6172:
        /* <DEDUP_REMOVED lines=22> */
.L_x_6164:
        /* <DEDUP_REMOVED lines=26> */
.L_x_6177:
[----:B------:R-:W-:Y:S05]  /*11cb0*/  BSYNC.RECONVERGENT B4 ;  /* 0x0000000000047941 */ /* 0x000fea0003800200 */
.L_x_6176:
        /* <DEDUP_REMOVED lines=22> */
.L_x_6175:
        /* <DEDUP_REMOVED lines=29> */
.L_x_6179:
[----:B------:R-:W-:Y:S05]  /*11ff0*/  BSYNC.RECONVERGENT B4 ;  /* 0x0000000000047941 */ /* 0x000fea0003800200 */
.L_x_6178:
        /* <DEDUP_REMOVED lines=22> */
.L_x_6174:
        /* <DEDUP_REMOVED lines=33> */
.L_x_6181:
[----:B------:R-:W-:Y:S05]  /*12370*/  BSYNC.RECONVERGENT B4 ;  /* 0x0000000000047941 */ /* 0x000fea0003800200 */
.L_x_6180:
        /* <DEDUP_REMOVED lines=21> */
.L_x_6169:
[----:B------:R-:W-:Y:S05]  /*124d0*/  BSYNC.RECONVERGENT B3 ;  /* 0x0000000000037941 */ /* 0x000fea0003800200 */
.L_x_6163:
[----:B------:R-:W-:Y:S01]  /*124e0*/  FADD.FTZ R3, R3, 0.69314718246459960938 ;  /* 0x3f31721803037421 */ /* 0x000fe20000010000 */
[----:B------:R-:W-:-:S04]  /*124f0*/  LOP3.LUT R7, R4, 0x80000000, R7, 0xb8, !PT ;  /* 0x8000000004077812 */ /* 0x000fc800078eb807 */
[----:B------:R-:W-:-:S07]  /*12500*/  LOP3.LUT R8, R3, 0x80000000, R8, 0xb8, !PT ;  /* 0x8000000003087812 */ /* 0x000fce00078eb808 */
.L_x_6134:
[----:B------:R-:W-:Y:S05]  /*12510*/  BSYNC.RECONVERGENT B2 ;  /* 0x0000000000027941 */ /* 0x000fea0003800200 */
.L_x_6133:
[----:B------:R-:W-:Y:S05]  /*12520*/  WARPSYNC.ALL ;  /* 0x0000000000007948 */ /* 0x000fea0003800000 */
[----:B------:R-:W1:Y:S01]  /*12530*/  LDCU UR5, c[0x0][0x380] ;  /* 0x00007000ff0577ac */ /* 0x000e620008000800 */
[----:B------:R-:W-:Y:S01]  /*12540*/  IADD3 R2, PT, PT, R2, 0x380, RZ ;  /* 0x0000038002027810 */ /* 0x000fe20007ffe0ff */
[----:B------:R-:W-:Y:S01]  /*12550*/  BSSY.RECONVERGENT B2, `(.L_x_6182) ;  /* 0x000028e000027945 */ /* 0x000fe20003800200 */
[----:B-1----:R-:W-:-:S06]  /*12560*/  UIMAD UR5, UR4, -0x400, UR5 ;  /* 0xfffffc00040578a4 */ /* 0x002fcc000f8e0205 */
        /* <DEDUP_REMOVED lines=24> */
.L_x_6184:
        /* <DEDUP_REMOVED lines=10> */
[C---:B0-----:R-:W-:Y:S01]  /*12790*/  FADD.FTZ R15, R5.reuse, 1 ;  /* 0x3f800000050f7421 */ /* 0x041fe20000010000 */
        /* <DEDUP_REMOVED lines=59> */
.L_x_6191:
[----:B------:R-:W-:-:S04]  /*12b50*/  FADD.FTZ R4, -R15, R14 ;  /* 0x0000000e0f047221 */ /* 0x000fc80000010100 */
[----:B------:R-:W-:-:S07]  /*12b60*/  FMUL.FTZ R4, R4, 0.5 ;  /* 0x3f00000004047820 */ /* 0x000fce0000410000 */
.L_x_6192:
[----:B------:R-:W-:Y:S05]  /*12b70*/  BSYNC.RECONVERGENT B1 ;  /* 0x0000000000017941 */ /* 0x000fea0003800200 */
.L_x_6190:
        /* <DEDUP_REMOVED lines=11> */
.L_x_6194:
[----:B------:R-:W-:-:S04]  /*12c30*/  FADD.FTZ R21, R17, -R20 ;  /* 0x8000001411157221 */ /* 0x000fc80000010000 */
[----:B------:R-:W-:-:S07]  /*12c40*/  FMUL.FTZ R21, R21, 0.5 ;  /* 0x3f00000015157820 */ /* 0x000fce0000410000 */
.L_x_6195:
[----:B------:R-:W-:Y:S05]  /*12c50*/  BSYNC.RECONVERGENT B1 ;  /* 0x0000000000017941 */ /* 0x000fea0003800200 */
.L_x_6193:
        /* <DEDUP_REMOVED lines=35> */
.L_x_6189:
        /* <DEDUP_REMOVED lines=35> */
.L_x_6196:
[----:B------:R-:W-:-:S04]  /*130c0*/  FADD.FTZ R4, -R5, 1 ;  /* 0x3f80000005047421 */ /* 0x000fc80000010100 */
[----:B------:R-:W-:-:S06]  /*130d0*/  FMUL.FTZ R19, R15, R4 ;  /* 0x000000040f137220 */ /* 0x000fcc0000410000 */
[----:B------:R-:W0:Y:S08]  /*130e0*/  MUFU.SQRT R19, R19 ;  /* 0x0000001300137308 */ /* 0x000e300000002000 */
[----:B0-----:R-:W0:Y:S02]  /*130f0*/  MUFU.RCP R21, R19 ;  /* 0x0000001300157308 */ /* 0x001e240000001000 */
[----:B0-----:R-:W-:Y:S01]  /*13100*/  FMUL.FTZ R4, |R2|, R21 ;  /* 0x0000001502047220 */ /* 0x001fe20000410200 */
[----:B------:R-:W-:Y:S06]  /*13110*/  BRA `(.L_x_6187) ;  /* 0x0000000000047947 */ /* 0x000fec0003800000 */
.L_x_6188:
[----:B------:R0:W1:Y:S02]  /*13120*/  MUFU.SQRT R4, R0 ;  /* 0x0000000000047308 */ /* 0x0000640000002000 */
.L_x_6187:
[----:B------:R-:W-:Y:S05]  /*13130*/  BSYNC.RECONVERGENT B0 ;  /* 0x0000000000007941 */ /* 0x000fea0003800200 */
.L_x_6186:
        /* <DEDUP_REMOVED lines=27> */
[----:B------:R-:W-:Y:S01]  /*132f0*/  FFMA.FTZ R14, R14, R5, R14 ;  /* 0x000000050e0e7223 */ /* 0x000fe2000001000e */
[----:B------:R-:W-:-:S03]  /*13300*/  HFMA2 R5, -RZ, RZ, 1.9599609375, 20144 ;  /* 0x3fd774ebff057431 */ /* 0x000fc600000001ff */
[----:B------:R-:W-:-:S04]  /*13310*/  FMUL.FTZ R0, R14, -2 ;  /* 0xc00000000e007820 */ /* 0x000fc80000410000 */
[----:B------:R-:W-:-:S05]  /*13320*/  @P0 FFMA.FTZ R14, R5, 0.93318945169448852539, R0 ;  /* 0x3f6ee581050e0823 */ /* 0x000fca0000010000 */
[C---:B------:R-:W-:Y:S02]  /*13330*/  FSETP.NAN.FTZ.AND P0, PT, R14.reuse, R14, PT ;  /* 0x0000000e0e00720b */ /* 0x040fe40003f18000 */
[----:B------:R-:W-:-:S04]  /*13340*/  LOP3.LUT R19, R14, 0x80000000, R19, 0xb8, !PT ;  /* 0x800000000e137812 */ /* 0x000fc800078eb813 */
[----:B------:R-:W-:Y:S01]  /*13350*/  FSEL R14, R19, R14, !P0 ;  /* 0x0000000e130e7208 */ /* 0x000fe20004000000 */
[----:B------:R-:W-:Y:S06]  /*13360*/  BRA `(.L_x_6201) ;  /* 0x0000000400907947 */ /* 0x000fec0003800000 */
.L_x_6200:
        /* <DEDUP_REMOVED lines=23> */
.L_x_6206:
[----:B------:R-:W-:-:S04]  /*134e0*/  FADD.FTZ R6, -R6, R17 ;  /* 0x0000001106067221 */ /* 0x000fc80000010100 */
[----:B------:R-:W-:-:S07]  /*134f0*/  FMUL.FTZ R15, R6, 0.5 ;  /* 0x3f000000060f7820 */ /* 0x000fce0000410000 */
.L_x_6207:
[----:B------:R-:W-:Y:S05]  /*13500*/  BSYNC.RECONVERGENT B4 ;  /* 0x0000000000047941 */ /* 0x000fea0003800200 */
.L_x_6205:
[----:B------:R-:W-:Y:S01]  /*13510*/  FADD.FTZ R0, R15, R0 ;  /* 0x000000000f007221 */ /* 0x000fe20000010000 */
[----:B------:R-:W-:-:S04]  /*13520*/  FADD.FTZ R15, R5, R16 ;  /* 0x00000010050f7221 */ /* 0x000fc80000010000 */
[----:B------:R-:W-:-:S04]  /*13530*/  FMUL.FTZ R0, R0, R15 ;  /* 0x0000000f00007220 */ /* 0x000fc80000410000 */
[----:B------:R2:W3:Y:S01]  /*13540*/  MUFU.SQRT R6, R0 ;  /* 0x0000000000067308 */ /* 0x0004e20000002000 */
[----:B------:R-:W-:Y:S05]  /*13550*/  BRA `(.L_x_6208) ;  /* 0x0000000000487947 */ /* 0x000fea0003800000 */
.L_x_6204:
        /* <DEDUP_REMOVED lines=12> */
.L_x_6203:
[----:B------:R-:W-:Y:S01]  /*13620*/  FADD.FTZ R14, R16, 1 ;  /* 0x3f800000100e7421 */ /* 0x000fe20000010000 */
[----:B------:R-:W-:Y:S01]  /*13630*/  MUFU.SQRT R15, R0 ;  /* 0x00000000000f7308 */ /* 0x000fe20000002000 */
[----:B------:R-:W-:Y:S02]  /*13640*/  MOV R5, 0x3f800000 ;  /* 0x3f80000000057802 */ /* 0x000fe40000000f00 */
[----:B------:R-:W-:-:S06]  /*13650*/  FMUL.FTZ R14, R14, 0.5 ;  /* 0x3f0000000e0e7820 */ /* 0x000fcc0000410000 */
[----:B------:R-:W2:Y:S02]  /*13660*/  MUFU.SQRT R14, R14 ;  /* 0x0000000e000e7308 */ /* 0x000ea40000002000 */
[----:B--2---:R-:W-:-:S07]  /*13670*/  FMUL.FTZ R6, R15, R14 ;  /* 0x0000000e0f067220 */ /* 0x004fce0000410000 */
.L_x_6208:
[----:B------:R-:W-:Y:S05]  /*13680*/  BSYNC.RECONVERGENT B1 ;  /* 0x0000000000017941 */ /* 0x000fea0003800200 */
.L_x_6202:
[----:B------:R-:W-:Y:S05]  /*13690*/  BRA `(.L_x_6209) ;  /* 0x0000000000087947 */ /* 0x000fea0003800000 */
.L_x_6199:
[----:B------:R-:W-:Y:S01]  /*136a0*/  FMUL.FTZ R6, R16, 16777216 ;  /* 0x4b80000010067820 */ /* 0x000fe20000410000 */
[----:B------:R-:W-:-:S07]  /*136b0*/  FMUL.FTZ R5, R5, 16777216 ;  /* 0x4b80000005057820 */ /* 0x000fce0000410000 */
.L_x_6209:
[----:B------:R-:W-:Y:S05]  /*136c0*/  BSYNC.RELIABLE B0 ;  /* 0x0000000000007941 */ /* 0x000fea0003800100 */
.L_x_6198:
        /* <DEDUP_REMOVED lines=17> */
.L_x_6211:
[----:B------:R-:W-:Y:S05]  /*137e0*/  BSYNC.RECONVERGENT B4 ;  /* 0x0000000000047941 */ /* 0x000fea0003800200 */
.L_x_6210:
        /* <DEDUP_REMOVED lines=28> */
.L_x_6201:
[----:B------:R-:W-:Y:S05]  /*139b0*/  BSYNC.RECONVERGENT B3 ;  /* 0x0000000000037941 */ /* 0x000fea0003800200 */
.L_x_6197:
[----:B-1----:R-:W-:Y:S02]  /*139c0*/  LOP3.LUT R2, R4, 0x80000000, R2, 0xb8, !PT ;  /* 0x8000000004027812 */ /* 0x002fe400078eb802 */
[----:B------:R-:W-:Y:S01]  /*139d0*/  LOP3.LUT R3, R14, 0x80000000, R3, 0xb8, !PT ;  /* 0x800000000e037812 */ /* 0x000fe200078eb803 */
[----:B------:R-:W-:Y:S06]  /*139e0*/  BRA `(.L_x_6183) ;  /* 0x0000001400107947 */ /* 0x000fec0003800000 */
.L_x_6185:
        /* <DEDUP_REMOVED lines=32> */
.L_x_6217:
[----:B------:R-:W-:Y:S05]  /*13bf0*/  BSYNC.RECONVERGENT B4 ;  /* 0x0000000000047941 */ /* 0x000fea0003800200 */
.L_x_6216:
        /* <DEDUP_REMOVED lines=22> */
.L_x_6215:
[CC--:B------:R-:W-:Y:S01]  /*13d60*/  VIMNMX R4, PT, PT, R17.reuse, R20.reuse, !PT ;  /* 0x0000001411047248 */ /* 0x0c0fe20007fe0100 */
[----:B------:R-:W-:Y:S01]  /*13d70*/  MUFU.RCP R26, R29 ;  /* 0x0000001d001a7308 */ /* 0x000fe20000001000 */
[CC--:B------:R-:W-:Y:S01]  /*13d80*/  VIMNMX R0, PT, PT, R17.reuse, R20.reuse, PT ;  /* 0x0000001411007248 */ /* 0x0c0fe20003fe0100 */
[----:B------:R-:W-:Y:S01]  /*13d90*/  BSSY.RECONVERGENT B4, `(.L_x_6219) ;  /* 0x000001a000047945 */ /* 0x000fe20003800200 */
[----:B------:R-:W-:Y:S02]  /*13da0*/  LOP3.LUT R14, R4, 0xfe000000, RZ, 0xc0, !PT ;  /* 0xfe000000040e7812 */ /* 0x000fe400078ec0ff */
[----:B------:R-:W-:Y:S02]  /*13db0*/  FSETP.NEU.FTZ.AND P0, PT, R0, RZ, PT ;  /* 0x000000ff0000720b */ /* 0x000fe40003f1d000 */
[----:B0-----:R-:W-:Y:S02]  /*13dc0*/  LOP3.LUT R15, R14, 0x7e800000, RZ, 0x3c, !PT ;  /* 0x7e8000000e0f7812 */ /* 0x001fe400078e3cff */
        /* <DEDUP_REMOVED lines=22> */
.L_x_6220:
[----:B------:R-:W-:Y:S05]  /*13f30*/  BSYNC.RECONVERGENT B4 ;  /* 0x0000000000047941 */ /* 0x000fea0003800200 */
.L_x_6219:
        /* <DEDUP_REMOVED lines=22> */
.L_x_6214:
[----:B------:R-:W-:Y:S01]  /*140a0*/  FMUL.FTZ R0, R6, 0.36787945032119750977 ;  /* 0x3ebc5ab206007820 */ /* 0x000fe20000410000 */
[----:B------:R-:W-:Y:S01]  /*140b0*/  FMUL.FTZ R4, R5, 0.36787945032119750977 ;  /* 0x3ebc5ab205047820 */ /* 0x000fe20000410000 */
[----:B------:R-:W-:Y:S01]  /*140c0*/  MUFU.RCP R20, R29 ;  /* 0x0000001d00147308 */ /* 0x000fe20000001000 */
[----:B------:R-:W-:Y:S01]  /*140d0*/  BSSY.RECONVERGENT B4, `(.L_x_6221) ;  /* 0x000001f000047945 */ /* 0x000fe20003800200 */
[----:B------:R-:W-:Y:S01]  /*140e0*/  FADD.FTZ R0, |R0|, -RZ ;  /* 0x800000ff00007221 */ /* 0x000fe20000010200 */
[----:B0-----:R-:W-:-:S05]  /*140f0*/  FADD.FTZ R15, |R4|, -RZ ;  /* 0x800000ff040f7221 */ /* 0x001fca0000010200 */
        /* <DEDUP_REMOVED lines=27> */
[----:B------:R-:W-:-:S07]  /*142b0*/  MOV R14, R0 ;  /* 0x00000000000e7202 */ /* 0x000fce0000000f00 */
.L_x_6222:
[----:B------:R-:W-:Y:S05]  /*142c0*/  BSYNC.RECONVERGENT B4 ;  /* 0x0000000000047941 */ /* 0x000fea0003800200 */
.L_x_6221:
        /* <DEDUP_REMOVED lines=22> */
.L_x_6213:
        /* <DEDUP_REMOVED lines=24> */
[----:B------:R-:W-:Y:S05]  /*145b0*/  CALL.REL.NOINC `($__internal_13_$__cuda_sm3x_div_rn_ftz_f32_slowpath) ;  /* 0x0000015400487944 */ /* 0x000fea0003c00000 */
.L_x_6226:
[----:B------:R-:W-:Y:S05]  /*145c0*/  BSYNC.RECONVERGENT B4 ;  /* 0x0000000000047941 */ /* 0x000fea0003800200 */
.L_x_6225:
        /* <DEDUP_REMOVED lines=22> */
.L_x_6224:
[CC--:B------:R-:W-:Y:S01]  /*14730*/  VIMNMX R4, PT, PT, R0.reuse, R5.reuse, !PT ;  /* 0x0000000500047248 */ /* 0x0c0fe20007fe0100 */
[----:B------:R-:W-:Y:S01]  /*14740*/  MUFU.RCP R17, R6 ;  /* 0x0000000600117308 */ /* 0x000fe20000001000 */
[----:B------:R-:W-:Y:S01]  /*14750*/  VIMNMX R0, PT, PT, R0, R5, PT ;  /* 0x0000000500007248 */ /* 0x000fe20003fe0100 */
[----:B------:R-:W-:Y:S01]  /*14760*/  BSSY.RECONVERGENT B4, `(.L_x_6227) ;  /* 0x000001a000047945 */ /* 0x000fe20003800200 */
[----:B------:R-:W-:Y:S02]  /*14770*/  LOP3.LUT R14, R4, 0xfe000000, RZ, 0xc0, !PT ;  /* 0xfe000000040e7812 */ /* 0x000fe400078ec0ff */
[----:B------:R-:W-:Y:S02]  /*14780*/  FSETP.NEU.FTZ.AND P0, PT, R0, RZ, PT ;  /* 0x000000ff0000720b */ /* 0x000fe40003f1d000 */
[----:B0-----:R-:W-:-:S05]  /*14790*/  LOP3.LUT R15, R14, 0x7e800000, RZ, 0x3c, !PT ;  /* 0x7e8000000e0f7812 */ /* 0x001fca00078e3cff */
        /* <DEDUP_REMOVED lines=21> */
[----:B------:R-:W-:-:S07]  /*148f0*/  MOV R14, R0 ;  /* 0x00000000000e7202 */ /* 0x000fce0000000f00 */
.L_x_6228:
[----:B------:R-:W-:Y:S05]  /*14900*/  BSYNC.RECONVERGENT B4 ;  /* 0x0000000000047941 */ /* 0x000fea0003800200 */
.L_x_6227:
        /* <DEDUP_REMOVED lines=22> */
.L_x_6223:
        /* <DEDUP_REMOVED lines=19> */
[----:B------:R-:W-:-:S03]  /*14ba0*/  HFMA2 R15, -RZ, RZ, 1.875, 0 ;  /* 0x3f800000ff0f7431 */ /* 0x000fc600000001ff */
        /* <DEDUP_REMOVED lines=8> */
[----:B0-----:R-:W-:Y:S01]  /*14c30*/  FFMA.FTZ R4, R0, 0.69314718246459960938, R15 ;  /* 0x3f31721800047823 */ /* 0x001fe2000001000f */
[----:B-1----:R-:W-:Y:S06]  /*14c40*/  @!P0 BRA `(.L_x_6230) ;  /* 0x0000000000108947 */ /* 0x002fec0003800000 */
[----:B------:R-:W-:Y:S02]  /*14c50*/  MOV R20, R6 ;  /* 0x0000000600147202 */ /* 0x000fe40000000f00 */
[----:B------:R-:W-:-:S07]  /*14c60*/  MOV R14, 0x14c80 ;  /* 0x00014c80000e7802 */ /* 0x000fce0000000f00 */
[----:B------:R-:W-:Y:S05]  /*14c70*/  CALL.REL.NOINC `($__internal_13_$__cuda_sm3x_div_rn_ftz_f32_slowpath) ;  /* 0x0000014c00987944 */ /* 0x000fea0003c00000 */
[----:B------:R-:W-:-:S07]  /*14c80*/  MOV R14, R0 ;  /* 0x00000000000e7202 */ /* 0x000fce0000000f00 */
.L_x_6230:
[----:B------:R-:W-:Y:S05]  /*14c90*/  BSYNC.RECONVERGENT B4 ;  /* 0x0000000000047941 */ /* 0x000fea0003800200 */
.L_x_6229:
        /* <DEDUP_REMOVED lines=21> */
.L_x_6218:
[----:B------:R-:W-:Y:S05]  /*14df0*/  BSYNC.RECONVERGENT B3 ;  /* 0x0000000000037941 */ /* 0x000fea0003800200 */
.L_x_6212:
[----:B------:R-:W-:Y:S01]  /*14e00*/  FADD.FTZ R5, R4, 0.69314718246459960938 ;  /* 0x3f31721804057421 */ /* 0x000fe20000010000 */
[----:B------:R-:W-:-:S04]  /*14e10*/  LOP3.LUT R3, R6, 0x80000000, R3, 0xb8, !PT ;  /* 0x8000000006037812 */ /* 0x000fc800078eb803 */
[----:B------:R-:W-:-:S07]  /*14e20*/  LOP3.LUT R2, R5, 0x80000000, R2, 0xb8, !PT ;  /* 0x8000000005027812 */ /* 0x000fce00078eb802 */
.L_x_6183:
[----:B------:R-:W-:Y:S05]  /*14e30*/  BSYNC.RECONVERGENT B2 ;  /* 0x0000000000027941 */ /* 0x000fea0003800200 */
.L_x_6182:
[----:B------:R-:W-:Y:S05]  /*14e40*/  WARPSYNC.ALL ;  /* 0x0000000000007948 */ /* 0x000fea0003800000 */
        /* <DEDUP_REMOVED lines=30> */
.L_x_6233:
        /* <DEDUP_REMOVED lines=8> */
.L_x_6234:
        /* <DEDUP_REMOVED lines=8> */
.L_x_6235:
        /* <DEDUP_REMOVED lines=9> */
.L_x_6236:
[----:B------:R-:W-:Y:S05]  /*151c0*/  BSYNC.RELIABLE B1 ;  /* 0x0000000000017941 */ /* 0x000fea0003800100 */
.L_x_6232:
[----:B------:R-:W-:-:S13]  /*151d0*/  ISETP.GE.AND P0, PT, R15, R6, PT ;  /* 0x000000060f00720c */ /* 0x000fda0003f06270 */
[----:B012---:R-:W0:Y:S01]  /*151e0*/  @!P0 LDC.64 R4, c[0x0][0x388] ;  /* 0x0000e200ff048b82 */ /* 0x007e220000000a00 */
[----:B------:R-:W-:Y:S02]  /*151f0*/  @!P0 LEA R9, R0, R15, 0xa ;  /* 0x0000000f00098211 */ /* 0x000fe400078e50ff */
[----:B------:R-:W-:Y:S02]  /*15200*/  @!P0 F2FP.F16.F32.PACK_AB R7, R7, R8 ;  /* 0x000000080707823e */ /* 0x000fe400000000ff */
[----:B------:R-:W-:Y:S01]  /*15210*/  @!P0 IADD3 R15, PT, PT, R15, 0x80, RZ ;  /* 0x000000800f0f8810 */ /* 0x000fe20007ffe0ff */
[----:B0-----:R-:W-:-:S05]  /*15220*/  @!P0 IMAD.WIDE.U32 R4, R9, 0x4, R4 ;  /* 0x0000000409048825 */ /* 0x001fca00078e0004 */
[----:B------:R2:W-:Y:S02]  /*15230*/  @!P0 STG.E desc[UR6][R4.64], R7 ;  /* 0x0000000704008986 */ /* 0x0005e4000c101906 */
.L_x_6237:
[----:B------:R-:W-:Y:S05]  /*15240*/  BSYNC.RECONVERGENT B0 ;  /* 0x0000000000007941 */ /* 0x000fea0003800200 */
.L_x_6231:
        /* <DEDUP_REMOVED lines=9> */
.L_x_5845:
[----:B------:R-:W0:Y:S01]  /*152e0*/  S2R R5, SR_TID.X ;  /* 0x0000000000057919 */ /* 0x000e220000002100 */
[----:B------:R-:W1:Y:S02]  /*152f0*/  LDC.64 R2, c[0x0][0x390] ;  /* 0x0000e400ff027b82 */ /* 0x000e640000000a00 */
[----:B-1----:R-:W-:-:S04]  /*15300*/  IMAD.WIDE.U32 R2, R23, 0x4, R2 ;  /* 0x0000000417027825 */ /* 0x002fc800078e0002 */
[----:B0-----:R-:W-:-:S06]  /*15310*/  IMAD.WIDE.U32 R4, R5, 0x20, R2 ;  /* 0x0000002005047825 */ /* 0x001fcc00078e0002 */
[----:B------:R-:W2:Y:S01]  /*15320*/  LDG.E.ENL2.256 R8, R4, desc[UR6][R4.64] ;  /* 0xfe0000060404797e */ /* 0x000ea20008121908 */
        /* <DEDUP_REMOVED lines=24> */
.L_x_6239:
        /* <DEDUP_REMOVED lines=33> */
[----:B------:R-:W0:Y:S01]  /*156c0*/  MUFU.LG2 R0, R0 ;  /* 0x0000000000007308 */ /* 0x000e220000000c00 */
[----:B------:R-:W-:Y:S02]  /*156d0*/  HFMA2 R17, -RZ, RZ, 1.875, 0 ;  /* 0x3f800000ff117431 */ /* 0x000fe400000001ff */
        /* <DEDUP_REMOVED lines=10> */
.L_x_6246:
[----:B------:R-:W-:Y:S05]  /*15780*/  BSYNC.RECONVERGENT B4 ;  /* 0x0000000000047941 */ /* 0x000fea0003800200 */
.L_x_6245:
        /* <DEDUP_REMOVED lines=22> */
.L_x_6244:
        /* <DEDUP_REMOVED lines=32> */
.L_x_6250:
[----:B------:R-:W-:Y:S05]  /*15af0*/  BSYNC.RECONVERGENT B4 ;  /* 0x0000000000047941 */ /* 0x000fea0003800200 */
.L_x_6249:
        /* <DEDUP_REMOVED lines=22> */
.L_x_6248:
        /* <DEDUP_REMOVED lines=17> */
.L_x_6252:
[----:B------:R-:W-:Y:S05]  /*15d70*/  BSYNC.RECONVERGENT B4 ;  /* 0x0000000000047941 */ /* 0x000fea0003800200 */
.L_x_6251:
        /* <DEDUP_REMOVED lines=22> */
.L_x_6243:
        /* <DEDUP_REMOVED lines=43> */
.L_x_6255:
[----:B------:R-:W-:Y:S05]  /*16190*/  BSYNC.RECONVERGENT B4 ;  /* 0x0000000000047941 */ /* 0x000fea0003800200 */
.L_x_6254:
        /* <DEDUP_REMOVED lines=22> */
.L_x_6253:
        /* <DEDUP_REMOVED lines=32> */
.L_x_6258:
[----:B------:R-:W-:Y:S05]  /*16500*/  BSYNC.RECONVERGENT B4 ;  /* 0x0000000000047941 */ /* 0x000fea0003800200 */
.L_x_6257:
        /* <DEDUP_REMOVED lines=22> */
.L_x_6256:
        /* <DEDUP_REMOVED lines=17> */
.L_x_6260:
[----:B------:R-:W-:Y:S05]  /*16780*/  BSYNC.RECONVERGENT B4 ;  /* 0x0000000000047941 */ /* 0x000fea0003800200 */
.L_x_6259:
        /* <DEDUP_REMOVED lines=21> */
.L_x_6247:
[----:B------:R-:W-:Y:S05]  /*168e0*/  BSYNC.RECONVERGENT B3 ;  /* 0x0000000000037941 */ /* 0x000fea0003800200 */
.L_x_6242:
[----:B------:R-:W-:Y:S01]  /*168f0*/  FADD.FTZ R4, R4, 0.69314718246459960938 ;  /* 0x3f31721804047421 */ /* 0x000fe20000010000 */
[----:B------:R-:W-:-:S04]  /*16900*/  LOP3.LUT R2, R13, 0x80000000, R2, 0xb8, !PT ;  /* 0x800000000d027812 */ /* 0x000fc800078eb802 */
[----:B------:R-:W-:Y:S01]  /*16910*/  LOP3.LUT R3, R4, 0x80000000, R3, 0xb8, !PT ;  /* 0x8000000004037812 */ /* 0x000fe200078eb803 */
[----:B------:R-:W-:Y:S06]  /*16920*/  BRA `(.L_x_6240) ;  /* 0x00000010009c7947 */ /* 0x000fec0003800000 */
.L_x_6241:
        /* <DEDUP_REMOVED lines=70> */
.L_x_6266:
[----:B------:R-:W-:Y:S05]  /*16d90*/  BSYNC.RECONVERGENT B1 ;  /* 0x0000000000017941 */ /* 0x000fea0003800200 */
.L_x_6265:
        /* <DEDUP_REMOVED lines=8> */
.L_x_6268:
[----:B------:R-:W-:Y:S05]  /*16e20*/  BSYNC.RECONVERGENT B1 ;  /* 0x0000000000017941 */ /* 0x000fea0003800200 */
.L_x_6267:
        /* <DEDUP_REMOVED lines=34> */
.L_x_6264:
        /* <DEDUP_REMOVED lines=40> */
.L_x_6262:
[----:B------:R-:W-:-:S04]  /*172d0*/  FFMA.FTZ R4, R20, R20, -1 ;  /* 0xbf80000014047423 */ /* 0x000fc80000010014 */
[----:B------:R-:W0:Y:S02]  /*172e0*/  MUFU.SQRT R19, R4 ;  /* 0x0000000400137308 */ /* 0x000e240000002000 */
[----:B0-----:R-:W-:-:S06]  /*172f0*/  FADD.FTZ R19, R20, R19 ;  /* 0x0000001314137221 */ /* 0x001fcc0000010000 */
[----:B------:R-:W0:Y:S02]  /*17300*/  MUFU.LG2 R19, R19 ;  /* 0x0000001300137308 */ /* 0x000e240000000c00 */
[----:B0-----:R-:W-:-:S07]  /*17310*/  FMUL.FTZ R12, R19, 0.69314718246459960938 ;  /* 0x3f317218130c7820 */ /* 0x001fce0000410000 */
.L_x_6263:
[----:B------:R-:W-:Y:S05]  /*17320*/  BSYNC.RECONVERGENT B0 ;  /* 0x0000000000007941 */ /* 0x000fea0003800200 */
.L_x_6261:
        /* <DEDUP_REMOVED lines=43> */
.L_x_6276:
[----:B------:R-:W-:Y:S05]  /*175e0*/  BSYNC.RECONVERGENT B4 ;  /* 0x0000000000047941 */ /* 0x000fea0003800200 */
.L_x_6275:
[----:B------:R-:W-:-:S04]  /*175f0*/  FADD.FTZ R0, R17, R0 ;  /* 0x0000000011007221 */ /* 0x000fc80000010000 */
[----:B------:R-:W-:-:S04]  /*17600*/  FMUL.FTZ R0, R0, R19 ;  /* 0x0000001300007220 */ /* 0x000fc80000410000 */
[----:B------:R3:W4:Y:S01]  /*17610*/  MUFU.SQRT R4, R0 ;  /* 0x0000000000047308 */ /* 0x0007220000002000 */
[----:B------:R-:W-:Y:S05]  /*17620*/  BRA `(.L_x_6273) ;  /* 0x00000000002c7947 */ /* 0x000fea0003800000 */
.L_x_6274:
        /* <DEDUP_REMOVED lines=10> */
[----:B------:R0:W2:Y:S02]  /*176d0*/  @!P0 MUFU.SQRT R4, R19 ;  /* 0x0000001300048308 */ /* 0x0000a40000002000 */
.L_x_6273:
[----:B------:R-:W-:Y:S05]  /*176e0*/  BSYNC.RECONVERGENT B1 ;  /* 0x0000000000017941 */ /* 0x000fea0003800200 */
.L_x_6271:
[----:B------:R-:W-:Y:S05]  /*176f0*/  BSYNC.RELIABLE B0 ;  /* 0x0000000000007941 */ /* 0x000fea0003800100 */
.L_x_6270:
[----:B--2-4-:R-:W-:Y:S01]  /*17700*/  FADD.FTZ R21, |R4|, -RZ ;  /* 0x800000ff04157221 */ /* 0x014fe20000010200 */
[C---:B0--3--:R-:W-:Y:S01]  /*17710*/  FADD.FTZ R0, |R13|.reuse, -RZ ;  /* 0x800000ff0d007221 */ /* 0x049fe20000010200 */
        /* <DEDUP_REMOVED lines=15> */
.L_x_6278:
[----:B------:R-:W-:Y:S05]  /*17810*/  BSYNC.RECONVERGENT B4 ;  /* 0x0000000000047941 */ /* 0x000fea0003800200 */
.L_x_6277:
        /* <DEDUP_REMOVED lines=28> */
.L_x_6272:
        /* <DEDUP_REMOVED lines=25> */
.L_x_6279:
[----:B------:R-:W-:Y:S05]  /*17b70*/  BSYNC.RECONVERGENT B3 ;  /* 0x0000000000037941 */ /* 0x000fea0003800200 */
.L_x_6269:
[----:B-1----:R-:W-:Y:S02]  /*17b80*/  LOP3.LUT R3, R12, 0x80000000, R3, 0xb8, !PT ;  /* 0x800000000c037812 */ /* 0x002fe400078eb803 */
[----:B------:R-:W-:-:S07]  /*17b90*/  LOP3.LUT R2, R13, 0x80000000, R2, 0xb8, !PT ;  /* 0x800000000d027812 */ /* 0x000fce00078eb802 */
.L_x_6240:
[----:B------:R-:W-:Y:S05]  /*17ba0*/  BSYNC.RECONVERGENT B2 ;  /* 0x0000000000027941 */ /* 0x000fea0003800200 */
.L_x_6238:
        /* <DEDUP_REMOVED lines=24> */
.L_x_6281:
        /* <DEDUP_REMOVED lines=70> */
.L_x_6289:
[----:B------:R-:W-:-:S04]  /*18190*/  FADD.FTZ R13, -R12, R17 ;  /* 0x000000110c0d7221 */ /* 0x000fc80000010100 */
[----:B------:R-:W-:-:S07]  /*181a0*/  FMUL.FTZ R13, R13, 0.5 ;  /* 0x3f0000000d0d7820 */ /* 0x000fce0000410000 */
.L_x_6290:
[----:B------:R-:W-:Y:S05]  /*181b0*/  BSYNC.RECONVERGENT B1 ;  /* 0x0000000000017941 */ /* 0x000fea0003800200 */
.L_x_6288:
        /* <DEDUP_REMOVED lines=11> */
.L_x_6292:
[----:B------:R-:W-:-:S04]  /*18270*/  FADD.FTZ R18, R14, -R19 ;  /* 0x800000130e127221 */ /* 0x000fc80000010000 */
[----:B------:R-:W-:-:S07]  /*18280*/  FMUL.FTZ R18, R18, 0.5 ;  /* 0x3f00000012127820 */ /* 0x000fce0000410000 */
.L_x_6293:
[----:B------:R-:W-:Y:S05]  /*18290*/  BSYNC.RECONVERGENT B1 ;  /* 0x0000000000017941 */ /* 0x000fea0003800200 */
.L_x_6291:
        /* <DEDUP_REMOVED lines=35> */
.L_x_6287:
        /* <DEDUP_REMOVED lines=35> */
.L_x_6294:
[----:B------:R-:W-:-:S04]  /*18700*/  FADD.FTZ R13, -R23, 1 ;  /* 0x3f800000170d7421 */ /* 0x000fc80000010100 */
[----:B------:R-:W-:-:S06]  /*18710*/  FMUL.FTZ R18, R12, R13 ;  /* 0x0000000d0c127220 */ /* 0x000fcc0000410000 */
[----:B------:R-:W0:Y:S08]  /*18720*/  MUFU.SQRT R18, R18 ;  /* 0x0000001200127308 */ /* 0x000e300000002000 */
[----:B0-----:R-:W0:Y:S02]  /*18730*/  MUFU.RCP R13, R18 ;  /* 0x00000012000d7308 */ /* 0x001e240000001000 */
[----:B0-----:R-:W-:Y:S01]  /*18740*/  FMUL.FTZ R13, |R4|, R13 ;  /* 0x0000000d040d7220 */ /* 0x001fe20000410200 */
[----:B------:R-:W-:Y:S06]  /*18750*/  BRA `(.L_x_6285) ;  /* 0x0000000000047947 */ /* 0x000fec0003800000 */
.L_x_6286:
[----:B------:R0:W1:Y:S02]  /*18760*/  MUFU.SQRT R13, R0 ;  /* 0x00000000000d7308 */ /* 0x0000640000002000 */
.L_x_6285:
[----:B------:R-:W-:Y:S05]  /*18770*/  BSYNC.RECONVERGENT B0 ;  /* 0x0000000000007941 */ /* 0x000fea0003800200 */
.L_x_6284:
        /* <DEDUP_REMOVED lines=35> */
.L_x_6298:
        /* <DEDUP_REMOVED lines=23> */
.L_x_6304:
[----:B------:R-:W-:-:S04]  /*18b20*/  FADD.FTZ R15, -R15, R14 ;  /* 0x0000000e0f0f7221 */ /* 0x000fc80000010100 */
[----:B------:R-:W-:-:S07]  /*18b30*/  FMUL.FTZ R15, R15, 0.5 ;  /* 0x3f0000000f0f7820 */ /* 0x000fce0000410000 */
.L_x_6305:
[----:B------:R-:W-:Y:S05]  /*18b40*/  BSYNC.RECONVERGENT B4 ;  /* 0x0000000000047941 */ /* 0x000fea0003800200 */
.L_x_6303:
[----:B------:R-:W-:Y:S01]  /*18b50*/  FADD.FTZ R0, R15, R0 ;  /* 0x000000000f007221 */ /* 0x000fe20000010000 */
[----:B------:R-:W-:-:S04]  /*18b60*/  FADD.FTZ R15, R23, R16 ;  /* 0x00000010170f7221 */ /* 0x000fc80000010000 */
[----:B------:R-:W-:-:S04]  /*18b70*/  FMUL.FTZ R0, R0, R15 ;  /* 0x0000000f00007220 */ /* 0x000fc80000410000 */
[----:B------:R0:W2:Y:S01]  /*18b80*/  MUFU.SQRT R12, R0 ;  /* 0x00000000000c7308 */ /* 0x0000a20000002000 */
[----:B------:R-:W-:Y:S05]  /*18b90*/  BRA `(.L_x_6306) ;  /* 0x0000000000487947 */ /* 0x000fea0003800000 */
.L_x_6302:
        /* <DEDUP_REMOVED lines=12> */
.L_x_6301:
[----:B------:R-:W-:Y:S01]  /*18c60*/  FADD.FTZ R14, R16, 1 ;  /* 0x3f800000100e7421 */ /* 0x000fe20000010000 */
[----:B------:R-:W-:Y:S01]  /*18c70*/  MUFU.SQRT R15, R0 ;  /* 0x00000000000f7308 */ /* 0x000fe20000002000 */
[----:B------:R-:W-:Y:S02]  /*18c80*/  MOV R23, 0x3f800000 ;  /* 0x3f80000000177802 */ /* 0x000fe40000000f00 */
[----:B------:R-:W-:-:S06]  /*18c90*/  FMUL.FTZ R14, R14, 0.5 ;  /* 0x3f0000000e0e7820 */ /* 0x000fcc0000410000 */
[----:B------:R-:W2:Y:S02]  /*18ca0*/  MUFU.SQRT R14, R14 ;  /* 0x0000000e000e7308 */ /* 0x000ea40000002000 */
[----:B--2---:R-:W-:-:S07]  /*18cb0*/  FMUL.FTZ R12, R15, R14 ;  /* 0x0000000e0f0c7220 */ /* 0x004fce0000410000 */
.L_x_6306:
[----:B------:R-:W-:Y:S05]  /*18cc0*/  BSYNC.RECONVERGENT B1 ;  /* 0x0000000000017941 */ /* 0x000fea0003800200 */
.L_x_6300:
[----:B------:R-:W-:Y:S05]  /*18cd0*/  BRA `(.L_x_6307) ;  /* 0x0000000000087947 */ /* 0x000fea0003800000 */
.L_x_6297:
[----:B------:R-:W-:Y:S01]  /*18ce0*/  FMUL.FTZ R12, R16, 16777216 ;  /* 0x4b800000100c7820 */ /* 0x000fe20000410000 */
[----:B------:R-:W-:-:S07]  /*18cf0*/  FMUL.FTZ R23, R23, 16777216 ;  /* 0x4b80000017177820 */ /* 0x000fce0000410000 */
.L_x_6307:
[----:B------:R-:W-:Y:S05]  /*18d00*/  BSYNC.RELIABLE B0 ;  /* 0x0000000000007941 */ /* 0x000fea0003800100 */
.L_x_6296:
        /* <DEDUP_REMOVED lines=17> */
.L_x_6309:
[----:B------:R-:W-:Y:S05]  /*18e20*/  BSYNC.RECONVERGENT B4 ;  /* 0x0000000000047941 */ /* 0x000fea0003800200 */
.L_x_6308:
        /* <DEDUP_REMOVED lines=28> */
.L_x_6299:
[----:B------:R-:W-:Y:S05]  /*18ff0*/  BSYNC.RECONVERGENT B3 ;  /* 0x0000000000037941 */ /* 0x000fea0003800200 */
.L_x_6295:
[----:B-1----:R-:W-:Y:S02]  /*19000*/  LOP3.LUT R4, R13, 0x80000000, R4, 0xb8, !PT ;  /* 0x800000000d047812 */ /* 0x002fe400078eb804 */
[----:B------:R-:W-:Y:S01]  /*19010*/  LOP3.LUT R5, R18, 0x80000000, R5, 0xb8, !PT ;  /* 0x8000000012057812 */ /* 0x000fe200078eb805 */
[----:B------:R-:W-:Y:S06]  /*19020*/  BRA `(.L_x_6282) ;  /* 0x0000001400187947 */ /* 0x000fec0003800000 */
.L_x_6283:
        /* <DEDUP_REMOVED lines=33> */
.L_x_6315:
[----:B------:R-:W-:Y:S05]  /*19240*/  BSYNC.RECONVERGENT B4 ;  /* 0x0000000000047941 */ /* 0x000fea0003800200 */
.L_x_6314:
        /* <DEDUP_REMOVED lines=22> */
.L_x_6313:
        /* <DEDUP_REMOVED lines=29> */
.L_x_6318:
[----:B------:R-:W-:Y:S05]  /*19580*/  BSYNC.RECONVERGENT B4 ;  /* 0x0000000000047941 */ /* 0x000fea0003800200 */
.L_x_6317:
        /* <DEDUP_REMOVED lines=22> */
.L_x_6312:
        /* <DEDUP_REMOVED lines=34> */
.L_x_6320:
[----:B------:R-:W-:Y:S05]  /*19910*/  BSYNC.RECONVERGENT B4 ;  /* 0x0000000000047941 */ /* 0x000fea0003800200 */
.L_x_6319:
        /* <DEDUP_REMOVED lines=22> */
.L_x_6311:
        /* <DEDUP_REMOVED lines=26> */
.L_x_6324:
[----:B------:R-:W-:Y:S05]  /*19c20*/  BSYNC.RECONVERGENT B4 ;  /* 0x0000000000047941 */ /* 0x000fea0003800200 */
.L_x_6323:
[----:B------:R-:W-:Y:S02]  /*19c30*/  HFMA2 R15, -RZ, RZ, 0.89990234375, 10328 ;  /* 0x3b33710bff0f7431 */ /* 0x000fe400000001ff */
[----:B------:R-:W-:Y:S01]  /*19c40*/  FMUL.FTZ R14, R0, R0 ;  /* 0x00000000000e7220 */ /* 0x000fe20000410000 */
[----:B------:R-:W-:Y:S01]  /*19c50*/  MOV R17, 0x3fd774eb ;  /* 0x3fd774eb00117802 */ /* 0x000fe20000000f00 */
[C---:B------:R-:W-:Y:S01]  /*19c60*/  FADD.FTZ R18, |R4|.reuse, R23 ;  /* 0x0000001704127221 */ /* 0x040fe20000010200 */
        /* <DEDUP_REMOVED lines=18> */
.L_x_6322:
        /* <DEDUP_REMOVED lines=29> */
.L_x_6326:
[----:B------:R-:W-:Y:S05]  /*19f60*/  BSYNC.RECONVERGENT B4 ;  /* 0x0000000000047941 */ /* 0x000fea0003800200 */
.L_x_6325:
        /* <DEDUP_REMOVED lines=22> */
.L_x_6321:
        /* <DEDUP_REMOVED lines=34> */
.L_x_6328:
[----:B------:R-:W-:Y:S05]  /*1a2f0*/  BSYNC.RECONVERGENT B4 ;  /* 0x0000000000047941 */ /* 0x000fea0003800200 */
.L_x_6327:
        /* <DEDUP_REMOVED lines=20> */
[----:B------:R-:W-:-:S07]  /*1a440*/  FSEL R18, R23, R0, P0 ;  /* 0x0000000017127208 */ /* 0x000fce0000000000 */
.L_x_6316:
[----:B------:R-:W-:Y:S05]  /*1a450*/  BSYNC.RECONVERGENT B3 ;  /* 0x0000000000037941 */ /* 0x000fea0003800200 */
.L_x_6310:
[----:B------:R-:W-:Y:S01]  /*1a460*/  FADD.FTZ R13, R12, 0.69314718246459960938 ;  /* 0x3f3172180c0d7421 */ /* 0x000fe20000010000 */
[----:B------:R-:W-:-:S04]  /*1a470*/  LOP3.LUT R5, R18, 0x80000000, R5, 0xb8, !PT ;  /* 0x8000000012057812 */ /* 0x000fc800078eb805 */
[----:B------:R-:W-:-:S07]  /*1a480*/  LOP3.LUT R4, R13, 0x80000000, R4, 0xb8, !PT ;  /* 0x800000000d047812 */ /* 0x000fce00078eb804 */
.L_x_6282:
[----:B------:R-:W-:Y:S05]  /*1a490*/  BSYNC.RECONVERGENT B2 ;  /* 0x0000000000027941 */ /* 0x000fea0003800200 */
.L_x_6280:
        /* <DEDUP_REMOVED lines=25> */
.L_x_6330:
        /* <DEDUP_REMOVED lines=70> */
.L_x_6338:
[----:B------:R-:W-:-:S04]  /*1aa90*/  FADD.FTZ R19, -R12, R17 ;  /* 0x000000110c137221 */ /* 0x000fc80000010100 */
[----:B------:R-:W-:-:S07]  /*1aaa0*/  FMUL.FTZ R19, R19, 0.5 ;  /* 0x3f00000013137820 */ /* 0x000fce0000410000 */
.L_x_6339:
[----:B------:R-:W-:Y:S05]  /*1aab0*/  BSYNC.RECONVERGENT B1 ;  /* 0x0000000000017941 */ /* 0x000fea0003800200 */
.L_x_6337:
        /* <DEDUP_REMOVED lines=11> */
.L_x_6341:
[----:B------:R-:W-:-:S04]  /*1ab70*/  FADD.FTZ R20, R14, -R21 ;  /* 0x800000150e147221 */ /* 0x000fc80000010000 */
[----:B------:R-:W-:-:S07]  /*1ab80*/  FMUL.FTZ R20, R20, 0.5 ;  /* 0x3f00000014147820 */ /* 0x000fce0000410000 */
.L_x_6342:
[----:B------:R-:W-:Y:S05]  /*1ab90*/  BSYNC.RECONVERGENT B1 ;  /* 0x0000000000017941 */ /* 0x000fea0003800200 */
.L_x_6340:
        /* <DEDUP_REMOVED lines=35> */
.L_x_6336:
        /* <DEDUP_REMOVED lines=35> */
.L_x_6343:
[----:B------:R-:W-:-:S04]  /*1b000*/  FADD.FTZ R19, -R25, 1 ;  /* 0x3f80000019137421 */ /* 0x000fc80000010100 */
[----:B------:R-:W-:-:S06]  /*1b010*/  FMUL.FTZ R19, R12, R19 ;  /* 0x000000130c137220 */ /* 0x000fcc0000410000 */
[----:B------:R-:W0:Y:S08]  /*1b020*/  MUFU.SQRT R19, R19 ;  /* 0x0000001300137308 */ /* 0x000e300000002000 */
[----:B0-----:R-:W0:Y:S02]  /*1b030*/  MUFU.RCP R23, R19 ;  /* 0x0000001300177308 */ /* 0x001e240000001000 */
[----:B0-----:R-:W-:Y:S01]  /*1b040*/  FMUL.FTZ R23, |R18|, R23 ;  /* 0x0000001712177220 */ /* 0x001fe20000410200 */
[----:B------:R-:W-:Y:S06]  /*1b050*/  BRA `(.L_x_6334) ;  /* 0x0000000000047947 */ /* 0x000fec0003800000 */
.L_x_6335:
[----:B------:R0:W1:Y:S02]  /*1b060*/  MUFU.SQRT R23, R0 ;  /* 0x0000000000177308 */ /* 0x0000640000002000 */
.L_x_6334:
[----:B------:R-:W-:Y:S05]  /*1b070*/  BSYNC.RECONVERGENT B0 ;  /* 0x0000000000007941 */ /* 0x000fea0003800200 */
.L_x_6333:
        /* <DEDUP_REMOVED lines=35> */
.L_x_6347:
        /* <DEDUP_REMOVED lines=23> */
.L_x_6353:
[----:B------:R-:W-:-:S04]  /*1b420*/  FADD.FTZ R15, -R15, R14 ;  /* 0x0000000e0f0f7221 */ /* 0x000fc80000010100 */
[----:B------:R-:W-:-:S07]  /*1b430*/  FMUL.FTZ R15, R15, 0.5 ;  /* 0x3f0000000f0f7820 */ /* 0x000fce0000410000 */
.L_x_6354:
[----:B------:R-:W-:Y:S05]  /*1b440*/  BSYNC.RECONVERGENT B4 ;  /* 0x0000000000047941 */ /* 0x000fea0003800200 */
.L_x_6352:
[----:B------:R-:W-:Y:S01]  /*1b450*/  FADD.FTZ R0, R15, R0 ;  /* 0x000000000f007221 */ /* 0x000fe20000010000 */
[----:B------:R-:W-:-:S04]  /*1b460*/  FADD.FTZ R15, R25, R16 ;  /* 0x00000010190f7221 */ /* 0x000fc80000010000 */
[----:B------:R-:W-:-:S04]  /*1b470*/  FMUL.FTZ R0, R0, R15 ;  /* 0x0000000f00007220 */ /* 0x000fc80000410000 */
[----:B------:R0:W2:Y:S01]  /*1b480*/  MUFU.SQRT R12, R0 ;  /* 0x00000000000c7308 */ /* 0x0000a20000002000 */
[----:B------:R-:W-:Y:S05]  /*1b490*/  BRA `(.L_x_6355) ;  /* 0x0000000000487947 */ /* 0x000fea0003800000 */
.L_x_6351:
        /* <DEDUP_REMOVED lines=12> */
.L_x_6350:
[----:B------:R-:W-:Y:S01]  /*1b560*/  FADD.FTZ R14, R16, 1 ;  /* 0x3f800000100e7421 */ /* 0x000fe20000010000 */
[----:B------:R-:W-:Y:S01]  /*1b570*/  MUFU.SQRT R15, R0 ;  /* 0x00000000000f7308 */ /* 0x000fe20000002000 */
[----:B------:R-:W-:Y:S02]  /*1b580*/  MOV R25, 0x3f800000 ;  /* 0x3f80000000197802 */ /* 0x000fe40000000f00 */
[----:B------:R-:W-:-:S06]  /*1b590*/  FMUL.FTZ R14, R14, 0.5 ;  /* 0x3f0000000e0e7820 */ /* 0x000fcc0000410000 */
[----:B------:R-:W2:Y:S02]  /*1b5a0*/  MUFU.SQRT R14, R14 ;  /* 0x0000000e000e7308 */ /* 0x000ea40000002000 */
[----:B--2---:R-:W-:-:S07]  /*1b5b0*/  FMUL.FTZ R12, R15, R14 ;  /* 0x0000000e0f0c7220 */ /* 0x004fce0000410000 */
.L_x_6355:
[----:B------:R-:W-:Y:S05]  /*1b5c0*/  BSYNC.RECONVERGENT B1 ;  /* 0x0000000000017941 */ /* 0x000fea0003800200 */
.L_x_6349:
[----:B------:R-:W-:Y:S05]  /*1b5d0*/  BRA `(.L_x_6356) ;  /* 0x0000000000087947 */ /* 0x000fea0003800000 */
.L_x_6346:
[----:B------:R-:W-:Y:S01]  /*1b5e0*/  FMUL.FTZ R12, R16, 16777216 ;  /* 0x4b800000100c7820 */ /* 0x000fe20000410000 */
[----:B------:R-:W-:-:S07]  /*1b5f0*/  FMUL.FTZ R25, R25, 16777216 ;  /* 0x4b80000019197820 */ /* 0x000fce0000410000 */
.L_x_6356:
[----:B------:R-:W-:Y:S05]  /*1b600*/  BSYNC.RELIABLE B0 ;  /* 0x0000000000007941 */ /* 0x000fea0003800100 */
.L_x_6345:
        /* <DEDUP_REMOVED lines=17> */
.L_x_6358:
[----:B------:R-:W-:Y:S05]  /*1b720*/  BSYNC.RECONVERGENT B4 ;  /* 0x0000000000047941 */ /* 0x000fea0003800200 */
.L_x_6357:
        /* <DEDUP_REMOVED lines=28> */
.L_x_6348:
[----:B------:R-:W-:Y:S05]  /*1b8f0*/  BSYNC.RECONVERGENT B3 ;  /* 0x0000000000037941 */ /* 0x000fea0003800200 */
.L_x_6344:
[----:B-1----:R-:W-:Y:S02]  /*1b900*/  LOP3.LUT R6, R23, 0x80000000, R6, 0xb8, !PT ;  /* 0x8000000017067812 */ /* 0x002fe400078eb806 */
[----:B------:R-:W-:Y:S01]  /*1b910*/  LOP3.LUT R13, R14, 0x80000000, R13, 0xb8, !PT ;  /* 0x800000000e0d7812 */ /* 0x000fe200078eb80d */
[----:B------:R-:W-:Y:S06]  /*1b920*/  BRA `(.L_x_6331) ;  /* 0x0000001400187947 */ /* 0x000fec0003800000 */
.L_x_6332:
        /* <DEDUP_REMOVED lines=33> */
.L_x_6364:
[----:B------:R-:W-:Y:S05]  /*1bb40*/  BSYNC.RECONVERGENT B4 ;  /* 0x0000000000047941 */ /* 0x000fea0003800200 */
.L_x_6363:
        /* <DEDUP_REMOVED lines=22> */
.L_x_6362:
        /* <DEDUP_REMOVED lines=29> */
.L_x_6367:
[----:B------:R-:W-:Y:S05]  /*1be80*/  BSYNC.RECONVERGENT B4 ;  /* 0x0000000000047941 */ /* 0x000fea0003800200 */
.L_x_6366:
        /* <DEDUP_REMOVED lines=22> */
.L_x_6361:
        /* <DEDUP_REMOVED lines=34> */
.L_x_6369:
[----:B------:R-:W-:Y:S05]  /*1c210*/  BSYNC.RECONVERGENT B4 ;  /* 0x0000000000047941 */ /* 0x000fea0003800200 */
.L_x_6368:
        /* <DEDUP_REMOVED lines=22> */
.L_x_6360:
        /* <DEDUP_REMOVED lines=26> */
.L_x_6373:
[----:B------:R-:W-:Y:S05]  /*1c520*/  BSYNC.RECONVERGENT B4 ;  /* 0x0000000000047941 */ /* 0x000fea0003800200 */
.L_x_6372:
        /* <DEDUP_REMOVED lines=22> */
.L_x_6371:
        /* <DEDUP_REMOVED lines=29> */
.L_x_6375:
[----:B------:R-:W-:Y:S05]  /*1c860*/  BSYNC.RECONVERGENT B4 ;  /* 0x0000000000047941 */ /* 0x000fea0003800200 */
.L_x_6374:
        /* <DEDUP_REMOVED lines=22> */
.L_x_6370:
        /* <DEDUP_REMOVED lines=34> */
.L_x_6377:
[----:B------:R-:W-:Y:S05]  /*1cbf0*/  BSYNC.RECONVERGENT B4 ;  /* 0x0000000000047941 */ /* 0x000fea0003800200 */
.L_x_6376:
        /* <DEDUP_REMOVED lines=21> */
.L_x_6365:
[----:B------:R-:W-:Y:S05]  /*1cd50*/  BSYNC.RECONVERGENT B3 ;  /* 0x0000000000037941 */ /* 0x000fea0003800200 */
.L_x_6359:
[----:B------:R-:W-:Y:S01]  /*1cd60*/  FADD.FTZ R15, R12, 0.69314718246459960938 ;  /* 0x3f3172180c0f7421 */ /* 0x000fe20000010000 */
[----:B------:R-:W-:-:S04]  /*1cd70*/  LOP3.LUT R13, R18, 0x80000000, R13, 0xb8, !PT ;  /* 0x80000000120d7812 */ /* 0x000fc800078eb80d */
[----:B------:R-:W-:-:S07]  /*1cd80*/  LOP3.LUT R6, R15, 0x80000000, R6, 0xb8, !PT ;  /* 0x800000000f067812 */ /* 0x000fce00078eb806 */
.L_x_6331:
[----:B------:R-:W-:Y:S05]  /*1cd90*/  BSYNC.RECONVERGENT B2 ;  /* 0x0000000000027941 */ /* 0x000fea0003800200 */
.L_x_6329:
        /* <DEDUP_REMOVED lines=25> */
.L_x_6379:
        /* <DEDUP_REMOVED lines=70> */
.L_x_6387:
[----:B------:R-:W-:-:S04]  /*1d390*/  FADD.FTZ R19, -R14, R17 ;  /* 0x000000110e137221 */ /* 0x000fc80000010100 */
[----:B------:R-:W-:-:S07]  /*1d3a0*/  FMUL.FTZ R19, R19, 0.5 ;  /* 0x3f00000013137820 */ /* 0x000fce0000410000 */
.L_x_6388:
[----:B------:R-:W-:Y:S05]  /*1d3b0*/  BSYNC.RECONVERGENT B1 ;  /* 0x0000000000017941 */ /* 0x000fea0003800200 */
.L_x_6386:
        /* <DEDUP_REMOVED lines=11> */
.L_x_6390:
[----:B------:R-:W-:-:S04]  /*1d470*/  FADD.FTZ R20, R16, -R21 ;  /* 0x8000001510147221 */ /* 0x000fc80000010000 */
[----:B------:R-:W-:-:S07]  /*1d480*/  FMUL.FTZ R20, R20, 0.5 ;  /* 0x3f00000014147820 */ /* 0x000fce0000410000 */
.L_x_6391:
[----:B------:R-:W-:Y:S05]  /*1d490*/  BSYNC.RECONVERGENT B1 ;  /* 0x0000000000017941 */ /* 0x000fea0003800200 */
.L_x_6389:
        /* <DEDUP_REMOVED lines=35> */
.L_x_6385:
        /* <DEDUP_REMOVED lines=35> */
.L_x_6392:
[----:B------:R-:W-:-:S04]  /*1d900*/  FADD.FTZ R19, -R23, 1 ;  /* 0x3f80000017137421 */ /* 0x000fc80000010100 */
[----:B------:R-:W-:-:S06]  /*1d910*/  FMUL.FTZ R19, R14, R19 ;  /* 0x000000130e137220 */ /* 0x000fcc0000410000 */
[----:B------:R-:W0:Y:S08]  /*1d920*/  MUFU.SQRT R19, R19 ;  /* 0x0000001300137308 */ /* 0x000e300000002000 */
[----:B0-----:R-:W0:Y:S02]  /*1d930*/  MUFU.RCP R21, R19 ;  /* 0x0000001300157308 */ /* 0x001e240000001000 */
[----:B0-----:R-:W-:Y:S01]  /*1d940*/  FMUL.FTZ R22, |R24|, R21 ;  /* 0x0000001518167220 */ /* 0x001fe20000410200 */
[----:B------:R-:W-:Y:S06]  /*1d950*/  BRA `(.L_x_6383) ;  /* 0x0000000000047947 */ /* 0x000fec0003800000 */
.L_x_6384:
[----:B------:R0:W1:Y:S02]  /*1d960*/  MUFU.SQRT R22, R0 ;  /* 0x0000000000167308 */ /* 0x0000640000002000 */
.L_x_6383:
[----:B------:R-:W-:Y:S05]  /*1d970*/  BSYNC.RECONVERGENT B0 ;  /* 0x0000000000007941 */ /* 0x000fea0003800200 */
.L_x_6382:
        /* <DEDUP_REMOVED lines=35> */
.L_x_6396:
        /* <DEDUP_REMOVED lines=23> */
.L_x_6402:
[----:B------:R-:W-:-:S04]  /*1dd20*/  FADD.FTZ R15, -R15, R16 ;  /* 0x000000100f0f7221 */ /* 0x000fc80000010100 */
[----:B------:R-:W-:-:S07]  /*1dd30*/  FMUL.FTZ R17, R15, 0.5 ;  /* 0x3f0000000f117820 */ /* 0x000fce0000410000 */
.L_x_6403:
[----:B------:R-:W-:Y:S05]  /*1dd40*/  BSYNC.RECONVERGENT B4 ;  /* 0x0000000000047941 */ /* 0x000fea0003800200 */
.L_x_6401:
[----:B------:R-:W-:Y:S01]  /*1dd50*/  FADD.FTZ R0, R17, R0 ;  /* 0x0000000011007221 */ /* 0x000fe20000010000 */
[----:B------:R-:W-:-:S04]  /*1dd60*/  FADD.FTZ R15, R23, R18 ;  /* 0x00000012170f7221 */ /* 0x000fc80000010000 */
[----:B------:R-:W-:-:S04]  /*1dd70*/  FMUL.FTZ R0, R0, R15 ;  /* 0x0000000f00007220 */ /* 0x000fc80000410000 */
[----:B------:R0:W2:Y:S01]  /*1dd80*/  MUFU.SQRT R18, R0 ;  /* 0x0000000000127308 */ /* 0x0000a20000002000 */
[----:B------:R-:W-:Y:S05]  /*1dd90*/  BRA `(.L_x_6404) ;  /* 0x0000000000487947 */ /* 0x000fea0003800000 */
.L_x_6400:
        /* <DEDUP_REMOVED lines=12> */
.L_x_6399:
[----:B------:R-:W-:Y:S01]  /*1de60*/  FADD.FTZ R14, R18, 1 ;  /* 0x3f800000120e7421 */ /* 0x000fe20000010000 */
[----:B------:R-:W-:Y:S01]  /*1de70*/  MUFU.SQRT R15, R0 ;  /* 0x00000000000f7308 */ /* 0x000fe20000002000 */
[----:B------:R-:W-:Y:S02]  /*1de80*/  MOV R23, 0x3f800000 ;  /* 0x3f80000000177802 */ /* 0x000fe40000000f00 */
[----:B------:R-:W-:-:S06]  /*1de90*/  FMUL.FTZ R14, R14, 0.5 ;  /* 0x3f0000000e0e7820 */ /* 0x000fcc0000410000 */
[----:B------:R-:W2:Y:S02]  /*1dea0*/  MUFU.SQRT R14, R14 ;  /* 0x0000000e000e7308 */ /* 0x000ea40000002000 */
[----:B--2---:R-:W-:-:S07]  /*1deb0*/  FMUL.FTZ R18, R15, R14 ;  /* 0x0000000e0f127220 */ /* 0x004fce0000410000 */
.L_x_6404:
[----:B------:R-:W-:Y:S05]  /*1dec0*/  BSYNC.RECONVERGENT B1 ;  /* 0x0000000000017941 */ /* 0x000fea0003800200 */
.L_x_6398:
[----:B------:R-:W-:Y:S05]  /*1ded0*/  BRA `(.L_x_6405) ;  /* 0x0000000000087947 */ /* 0x000fea0003800000 */
.L_x_6395:
[----:B------:R-:W-:Y:S01]  /*1dee0*/  FMUL.FTZ R18, R18, 16777216 ;  /* 0x4b80000012127820 */ /* 0x000fe20000410000 */
[----:B------:R-:W-:-:S07]  /*1def0*/  FMUL.FTZ R23, R23, 16777216 ;  /* 0x4b80000017177820 */ /* 0x000fce0000410000 */
.L_x_6405:
[----:B------:R-:W-:Y:S05]  /*1df00*/  BSYNC.RELIABLE B0 ;  /* 0x0000000000007941 */ /* 0x000fea0003800100 */
.L_x_6394:
        /* <DEDUP_REMOVED lines=17> */
.L_x_6407:
[----:B------:R-:W-:Y:S05]  /*1e020*/  BSYNC.RECONVERGENT B4 ;  /* 0x0000000000047941 */ /* 0x000fea0003800200 */
.L_x_6406:
        /* <DEDUP_REMOVED lines=28> */
.L_x_6397:
[----:B------:R-:W-:Y:S05]  /*1e1f0*/  BSYNC.RECONVERGENT B3 ;  /* 0x0000000000037941 */ /* 0x000fea0003800200 */
.L_x_6393:
[----:B-1----:R-:W-:Y:S02]  /*1e200*/  LOP3.LUT R7, R22, 0x80000000, R7, 0xb8, !PT ;  /* 0x8000000016077812 */ /* 0x002fe400078eb807 */
[----:B------:R-:W-:Y:S01]  /*1e210*/  LOP3.LUT R12, R19, 0x80000000, R12, 0xb8, !PT ;  /* 0x80000000130c7812 */ /* 0x000fe200078eb80c */
[----:B------:R-:W-:Y:S06]  /*1e220*/  BRA `(.L_x_6380) ;  /* 0x0000001400107947 */ /* 0x000fec0003800000 */
.L_x_6381:
        /* <DEDUP_REMOVED lines=33> */
.L_x_6413:
[----:B------:R-:W-:Y:S05]  /*1e440*/  BSYNC.RECONVERGENT B4 ;  /* 0x0000000000047941 */ /* 0x000fea0003800200 */
.L_x_6412:
        /* <DEDUP_REMOVED lines=22> */
.L_x_6411:
        /* <DEDUP_REMOVED lines=29> */
.L_x_6416:
[----:B------:R-:W-:Y:S05]  /*1e780*/  BSYNC.RECONVERGENT B4 ;  /* 0x0000000000047941 */ /* 0x000fea0003800200 */
.L_x_6415:
        /* <DEDUP_REMOVED lines=22> */
.L_x_6410:
        /* <DEDUP_REMOVED lines=33> */
.L_x_6418:
[----:B------:R-:W-:Y:S05]  /*1eb00*/  BSYNC.RECONVERGENT B4 ;  /* 0x0000000000047941 */ /* 0x000fea0003800200 */
.L_x_6417:
        /* <DEDUP_REMOVED lines=22> */
.L_x_6409:
        /* <DEDUP_REMOVED lines=26> */
.L_x_6422:
[----:B------:R-:W-:Y:S05]  /*1ee10*/  BSYNC.RECONVERGENT B4 ;  /* 0x0000000000047941 */ /* 0x000fea0003800200 */
.L_x_6421:
        /* <DEDUP_REMOVED lines=22> */
.L_x_6420:
        /* <DEDUP_REMOVED lines=29> */
.L_x_6424:
[----:B------:R-:W-:Y:S05]  /*1f150*/  BSYNC.RECONVERGENT B4 ;  /* 0x0000000000047941 */ /* 0x000fea0003800200 */
.L_x_6423:
        /* <DEDUP_REMOVED lines=22> */
.L_x_6419:
        /* <DEDUP_REMOVED lines=33> */
.L_x_6426:
[----:B------:R-:W-:Y:S05]  /*1f4d0*/  BSYNC.RECONVERGENT B4 ;  /* 0x0000000000047941 */ /* 0x000fea0003800200 */
.L_x_6425:
        /* <DEDUP_REMOVED lines=21> */
.L_x_6414:
[----:B------:R-:W-:Y:S05]  /*1f630*/  BSYNC.RECONVERGENT B3 ;  /* 0x0000000000037941 */ /* 0x000fea0003800200 */
.L_x_6408:
[----:B------:R-:W-:Y:S01]  /*1f640*/  FADD.FTZ R18, R18, 0.69314718246459960938 ;  /* 0x3f31721812127421 */ /* 0x000fe20000010000 */
[----:B------:R-:W-:-:S04]  /*1f650*/  LOP3.LUT R12, R23, 0x80000000, R12, 0xb8, !PT ;  /* 0x80000000170c7812 */ /* 0x000fc800078eb80c */
[----:B------:R-:W-:-:S07]  /*1f660*/  LOP3.LUT R7, R18, 0x80000000, R7, 0xb8, !PT ;  /* 0x8000000012077812 */ /* 0x000fce00078eb807 */
.L_x_6380:
[----:B------:R-:W-:Y:S05]  /*1f670*/  BSYNC.RECONVERGENT B2 ;  /* 0x0000000000027941 */ /* 0x000fea0003800200 */
.L_x_6378:
        /* <DEDUP_REMOVED lines=25> */
.L_x_6428:
        /* <DEDUP_REMOVED lines=70> */
.L_x_6436:
[----:B------:R-:W-:-:S04]  /*1fc70*/  FADD.FTZ R19, -R14, R17 ;  /* 0x000000110e137221 */ /* 0x000fc80000010100 */
[----:B------:R-:W-:-:S07]  /*1fc80*/  FMUL.FTZ R19, R19, 0.5 ;  /* 0x3f00000013137820 */ /* 0x000fce0000410000 */
.L_x_6437:
[----:B------:R-:W-:Y:S05]  /*1fc90*/  BSYNC.RECONVERGENT B1 ;  /* 0x0000000000017941 */ /* 0x000fea0003800200 */
.L_x_6435:
        /* <DEDUP_REMOVED lines=11> */
.L_x_6439:
[----:B------:R-:W-:-:S04]  /*1fd50*/  FADD.FTZ R20, R16, -R21 ;  /* 0x8000001510147221 */ /* 0x000fc80000010000 */
[----:B------:R-:W-:-:S07]  /*1fd60*/  FMUL.FTZ R20, R20, 0.5 ;  /* 0x3f00000014147820 */ /* 0x000fce0000410000 */
.L_x_6440:
[----:B------:R-:W-:Y:S05]  /*1fd70*/  BSYNC.RECONVERGENT B1 ;  /* 0x0000000000017941 */ /* 0x000fea0003800200 */
.L_x_6438:
        /* <DEDUP_REMOVED lines=35> */
.L_x_6434:
        /* <DEDUP_REMOVED lines=35> */
.L_x_6441:
[----:B------:R-:W-:-:S04]  /*201e0*/  FADD.FTZ R19, -R27, 1 ;  /* 0x3f8000001b137421 */ /* 0x000fc80000010100 */
[----:B------:R-:W-:-:S06]  /*201f0*/  FMUL.FTZ R19, R14, R19 ;  /* 0x000000130e137220 */ /* 0x000fcc0000410000 */
[----:B------:R-:W0:Y:S08]  /*20200*/  MUFU.SQRT R19, R19 ;  /* 0x0000001300137308 */ /* 0x000e300000002000 */
[----:B0-----:R-:W0:Y:S02]  /*20210*/  MUFU.RCP R25, R19 ;  /* 0x0000001300197308 */ /* 0x001e240000001000 */
[----:B0-----:R-:W-:Y:S01]  /*20220*/  FMUL.FTZ R25, |R22|, R25 ;  /* 0x0000001916197220 */ /* 0x001fe20000410200 */
[----:B------:R-:W-:Y:S06]  /*20230*/  BRA `(.L_x_6432) ;  /* 0x0000000000047947 */ /* 0x000fec0003800000 */
.L_x_6433:
[----:B------:R0:W1:Y:S02]  /*20240*/  MUFU.SQRT R25, R0 ;  /* 0x0000000000197308 */ /* 0x0000640000002000 */
.L_x_6432:
[----:B------:R-:W-:Y:S05]  /*20250*/  BSYNC.RECONVERGENT B0 ;  /* 0x0000000000007941 */ /* 0x000fea0003800200 */
.L_x_6431:
        /* <DEDUP_REMOVED lines=35> */
.L_x_6445:
        /* <DEDUP_REMOVED lines=23> */
.L_x_6451:
[----:B------:R-:W-:-:S04]  /*20600*/  FADD.FTZ R15, -R15, R16 ;  /* 0x000000100f0f7221 */ /* 0x000fc80000010100 */
[----:B------:R-:W-:-:S07]  /*20610*/  FMUL.FTZ R17, R15, 0.5 ;  /* 0x3f0000000f117820 */ /* 0x000fce0000410000 */
.L_x_6452:
[----:B------:R-:W-:Y:S05]  /*20620*/  BSYNC.RECONVERGENT B4 ;  /* 0x0000000000047941 */ /* 0x000fea0003800200 */
.L_x_6450:
[----:B------:R-:W-:Y:S01]  /*20630*/  FADD.FTZ R0, R17, R0 ;  /* 0x0000000011007221 */ /* 0x000fe20000010000 */
[----:B------:R-:W-:-:S04]  /*20640*/  FADD.FTZ R15, R27, R18 ;  /* 0x000000121b0f7221 */ /* 0x000fc80000010000 */
[----:B------:R-:W-:-:S04]  /*20650*/  FMUL.FTZ R0, R0, R15 ;  /* 0x0000000f00007220 */ /* 0x000fc80000410000 */
[----:B------:R2:W3:Y:S01]  /*20660*/  MUFU.SQRT R18, R0 ;  /* 0x0000000000127308 */ /* 0x0004e20000002000 */
[----:B------:R-:W-:Y:S05]  /*20670*/  BRA `(.L_x_6453) ;  /* 0x0000000000487947 */ /* 0x000fea0003800000 */
.L_x_6449:
        /* <DEDUP_REMOVED lines=12> */
.L_x_6448:
[----:B------:R-:W-:Y:S01]  /*20740*/  FADD.FTZ R14, R18, 1 ;  /* 0x3f800000120e7421 */ /* 0x000fe20000010000 */
[----:B------:R-:W-:Y:S01]  /*20750*/  MUFU.SQRT R15, R0 ;  /* 0x00000000000f7308 */ /* 0x000fe20000002000 */
[----:B------:R-:W-:Y:S02]  /*20760*/  MOV R27, 0x3f800000 ;  /* 0x3f800000001b7802 */ /* 0x000fe40000000f00 */
[----:B------:R-:W-:-:S06]  /*20770*/  FMUL.FTZ R14, R14, 0.5 ;  /* 0x3f0000000e0e7820 */ /* 0x000fcc0000410000 */
[----:B------:R-:W2:Y:S02]  /*20780*/  MUFU.SQRT R14, R14 ;  /* 0x0000000e000e7308 */ /* 0x000ea40000002000 */
[----:B--2---:R-:W-:-:S07]  /*20790*/  FMUL.FTZ R18, R15, R14 ;  /* 0x0000000e0f127220 */ /* 0x004fce0000410000 */
.L_x_6453:
[----:B------:R-:W-:Y:S05]  /*207a0*/  BSYNC.RECONVERGENT B1 ;  /* 0x0000000000017941 */ /* 0x000fea0003800200 */
.L_x_6447:
[----:B------:R-:W-:Y:S05]  /*207b0*/  BRA `(.L_x_6454) ;  /* 0x0000000000087947 */ /* 0x000fea0003800000 */
.L_x_6444:
[----:B------:R-:W-:Y:S01]  /*207c0*/  FMUL.FTZ R18, R18, 16777216 ;  /* 0x4b80000012127820 */ /* 0x000fe20000410000 */
[----:B------:R-:W-:-:S07]  /*207d0*/  FMUL.FTZ R27, R27, 16777216 ;  /* 0x4b8000001b1b7820 */ /* 0x000fce0000410000 */
.L_x_6454:
[----:B------:R-:W-:Y:S05]  /*207e0*/  BSYNC.RELIABLE B0 ;  /* 0x0000000000007941 */ /* 0x000fea0003800100 */
.L_x_6443:
        /* <DEDUP_REMOVED lines=17> */
.L_x_6456:
[----:B------:R-:W-:Y:S05]  /*20900*/  BSYNC.RECONVERGENT B4 ;  /* 0x0000000000047941 */ /* 0x000fea0003800200 */
.L_x_6455:
        /* <DEDUP_REMOVED lines=28> */
.L_x_6446:
[----:B------:R-:W-:Y:S05]  /*20ad0*/  BSYNC.RECONVERGENT B3 ;  /* 0x0000000000037941 */ /* 0x000fea0003800200 */
.L_x_6442:
[----:B-1----:R-:W-:Y:S02]  /*20ae0*/  LOP3.LUT R8, R25, 0x80000000, R8, 0xb8, !PT ;  /* 0x8000000019087812 */ /* 0x002fe400078eb808 */
[----:B------:R-:W-:Y:S01]  /*20af0*/  LOP3.LUT R23, R16, 0x80000000, R23, 0xb8, !PT ;  /* 0x8000000010177812 */ /* 0x000fe200078eb817 */
[----:B------:R-:W-:Y:S06]  /*20b00*/  BRA `(.L_x_6429) ;  /* 0x0000001400107947 */ /* 0x000fec0003800000 */
.L_x_6430:
        /* <DEDUP_REMOVED lines=33> */
.L_x_6462:
[----:B------:R-:W-:Y:S05]  /*20d20*/  BSYNC.RECONVERGENT B4 ;  /* 0x0000000000047941 */ /* 0x000fea0003800200 */
.L_x_6461:
        /* <DEDUP_REMOVED lines=22> */
.L_x_6460:
        /* <DEDUP_REMOVED lines=29> */
.L_x_6465:
[----:B------:R-:W-:Y:S05]  /*21060*/  BSYNC.RECONVERGENT B4 ;  /* 0x0000000000047941 */ /* 0x000fea0003800200 */
.L_x_6464:
        /* <DEDUP_REMOVED lines=22> */
.L_x_6459:
        /* <DEDUP_REMOVED lines=33> */
.L_x_6467:
[----:B------:R-:W-:Y:S05]  /*213e0*/  BSYNC.RECONVERGENT B4 ;  /* 0x0000000000047941 */ /* 0x000fea0003800200 */
.L_x_6466:
        /* <DEDUP_REMOVED lines=22> */
.L_x_6458:
        /* <DEDUP_REMOVED lines=26> */
.L_x_6471:
[----:B------:R-:W-:Y:S05]  /*216f0*/  BSYNC.RECONVERGENT B4 ;  /* 0x0000000000047941 */ /* 0x000fea0003800200 */
.L_x_6470:
        /* <DEDUP_REMOVED lines=22> */
.L_x_6469:
        /* <DEDUP_REMOVED lines=29> */
.L_x_6473:
[----:B------:R-:W-:Y:S05]  /*21a30*/  BSYNC.RECONVERGENT B4 ;  /* 0x0000000000047941 */ /* 0x000fea0003800200 */
.L_x_6472:
        /* <DEDUP_REMOVED lines=22> */
.L_x_6468:
        /* <DEDUP_REMOVED lines=33> */
.L_x_6475:
[----:B------:R-:W-:Y:S05]  /*21db0*/  BSYNC.RECONVERGENT B4 ;  /* 0x0000000000047941 */ /* 0x000fea0003800200 */
.L_x_6474:
        /* <DEDUP_REMOVED lines=21> */
.L_x_6463:
[----:B------:R-:W-:Y:S05]  /*21f10*/  BSYNC.RECONVERGENT B3 ;  /* 0x0000000000037941 */ /* 0x000fea0003800200 */
.L_x_6457:
[----:B------:R-:W-:Y:S01]  /*21f20*/  FADD.FTZ R15, R18, 0.69314718246459960938 ;  /* 0x3f317218120f7421 */ /* 0x000fe20000010000 */
[----:B------:R-:W-:-:S04]  /*21f30*/  LOP3.LUT R23, R22, 0x80000000, R23, 0xb8, !PT ;  /* 0x8000000016177812 */ /* 0x000fc800078eb817 */
[----:B------:R-:W-:-:S07]  /*21f40*/  LOP3.LUT R8, R15, 0x80000000, R8, 0xb8, !PT ;  /* 0x800000000f087812 */ /* 0x000fce00078eb808 */
.L_x_6429:
[----:B------:R-:W-:Y:S05]  /*21f50*/  BSYNC.RECONVERGENT B2 ;  /* 0x0000000000027941 */ /* 0x000fea0003800200 */
.L_x_6427:
        /* <DEDUP_REMOVED lines=25> */
.L_x_6477:
        /* <DEDUP_REMOVED lines=70> */
.L_x_6485:
[----:B------:R-:W-:-:S04]  /*22550*/  FADD.FTZ R19, -R14, R17 ;  /* 0x000000110e137221 */ /* 0x000fc80000010100 */
[----:B------:R-:W-:-:S07]  /*22560*/  FMUL.FTZ R19, R19, 0.5 ;  /* 0x3f00000013137820 */ /* 0x000fce0000410000 */
.L_x_6486:
[----:B------:R-:W-:Y:S05]  /*22570*/  BSYNC.RECONVERGENT B1 ;  /* 0x0000000000017941 */ /* 0x000fea0003800200 */
.L_x_6484:
        /* <DEDUP_REMOVED lines=11> */
.L_x_6488:
[----:B------:R-:W-:-:S04]  /*22630*/  FADD.FTZ R20, R16, -R21 ;  /* 0x8000001510147221 */ /* 0x000fc80000010000 */
[----:B------:R-:W-:-:S07]  /*22640*/  FMUL.FTZ R20, R20, 0.5 ;  /* 0x3f00000014147820 */ /* 0x000fce0000410000 */
.L_x_6489:
[----:B------:R-:W-:Y:S05]  /*22650*/  BSYNC.RECONVERGENT B1 ;  /* 0x0000000000017941 */ /* 0x000fea0003800200 */
.L_x_6487:
        /* <DEDUP_REMOVED lines=35> */
.L_x_6483:
        /* <DEDUP_REMOVED lines=35> */
.L_x_6490:
[----:B------:R-:W-:-:S04]  /*22ac0*/  FADD.FTZ R19, -R25, 1 ;  /* 0x3f80000019137421 */ /* 0x000fc80000010100 */
[----:B------:R-:W-:-:S06]  /*22ad0*/  FMUL.FTZ R19, R14, R19 ;  /* 0x000000130e137220 */ /* 0x000fcc0000410000 */
[----:B------:R-:W0:Y:S08]  /*22ae0*/  MUFU.SQRT R19, R19 ;  /* 0x0000001300137308 */ /* 0x000e300000002000 */
[----:B0-----:R-:W0:Y:S02]  /*22af0*/  MUFU.RCP R21, R19 ;  /* 0x0000001300157308 */ /* 0x001e240000001000 */
[----:B0-----:R-:W-:Y:S01]  /*22b00*/  FMUL.FTZ R24, |R28|, R21 ;  /* 0x000000151c187220 */ /* 0x001fe20000410200 */
[----:B------:R-:W-:Y:S06]  /*22b10*/  BRA `(.L_x_6481) ;  /* 0x0000000000047947 */ /* 0x000fec0003800000 */
.L_x_6482:
[----:B------:R0:W1:Y:S02]  /*22b20*/  MUFU.SQRT R24, R0 ;  /* 0x0000000000187308 */ /* 0x0000640000002000 */
.L_x_6481:
[----:B------:R-:W-:Y:S05]  /*22b30*/  BSYNC.RECONVERGENT B0 ;  /* 0x0000000000007941 */ /* 0x000fea0003800200 */
.L_x_6480:
        /* <DEDUP_REMOVED lines=35> */
.L_x_6494:
        /* <DEDUP_REMOVED lines=23> */
.L_x_6500:
[----:B------:R-:W-:-:S04]  /*22ee0*/  FADD.FTZ R15, -R15, R16 ;  /* 0x000000100f0f7221 */ /* 0x000fc80000010100 */
[----:B------:R-:W-:-:S07]  /*22ef0*/  FMUL.FTZ R17, R15, 0.5 ;  /* 0x3f0000000f117820 */ /* 0x000fce0000410000 */
.L_x_6501:
[----:B------:R-:W-:Y:S05]  /*22f00*/  BSYNC.RECONVERGENT B4 ;  /* 0x0000000000047941 */ /* 0x000fea0003800200 */
.L_x_6499:
[----:B------:R-:W-:Y:S01]  /*22f10*/  FADD.FTZ R0, R17, R0 ;  /* 0x0000000011007221 */ /* 0x000fe20000010000 */
[----:B------:R-:W-:-:S04]  /*22f20*/  FADD.FTZ R15, R25, R18 ;  /* 0x00000012190f7221 */ /* 0x000fc80000010000 */
[----:B------:R-:W-:-:S04]  /*22f30*/  FMUL.FTZ R0, R0, R15 ;  /* 0x0000000f00007220 */ /* 0x000fc80000410000 */
[----:B------:R2:W3:Y:S01]  /*22f40*/  MUFU.SQRT R18, R0 ;  /* 0x0000000000127308 */ /* 0x0004e20000002000 */
[----:B------:R-:W-:Y:S05]  /*22f50*/  BRA `(.L_x_6502) ;  /* 0x0000000000487947 */ /* 0x000fea0003800000 */
.L_x_6498:
        /* <DEDUP_REMOVED lines=12> */
.L_x_6497:
[----:B------:R-:W-:Y:S01]  /*23020*/  FADD.FTZ R14, R18, 1 ;  /* 0x3f800000120e7421 */ /* 0x000fe20000010000 */
[----:B------:R-:W-:Y:S01]  /*23030*/  MUFU.SQRT R15, R0 ;  /* 0x00000000000f7308 */ /* 0x000fe20000002000 */
[----:B------:R-:W-:Y:S02]  /*23040*/  MOV R25, 0x3f800000 ;  /* 0x3f80000000197802 */ /* 0x000fe40000000f00 */
[----:B------:R-:W-:-:S06]  /*23050*/  FMUL.FTZ R14, R14, 0.5 ;  /* 0x3f0000000e0e7820 */ /* 0x000fcc0000410000 */
[----:B------:R-:W2:Y:S02]  /*23060*/  MUFU.SQRT R14, R14 ;  /* 0x0000000e000e7308 */ /* 0x000ea40000002000 */
[----:B--2---:R-:W-:-:S07]  /*23070*/  FMUL.FTZ R18, R15, R14 ;  /* 0x0000000e0f127220 */ /* 0x004fce0000410000 */
.L_x_6502:
[----:B------:R-:W-:Y:S05]  /*23080*/  BSYNC.RECONVERGENT B1 ;  /* 0x0000000000017941 */ /* 0x000fea0003800200 */
.L_x_6496:
[----:B------:R-:W-:Y:S05]  /*23090*/  BRA `(.L_x_6503) ;  /* 0x0000000000087947 */ /* 0x000fea0003800000 */
.L_x_6493:
[----:B------:R-:W-:Y:S01]  /*230a0*/  FMUL.FTZ R18, R18, 16777216 ;  /* 0x4b80000012127820 */ /* 0x000fe20000410000 */
[----:B------:R-:W-:-:S07]  /*230b0*/  FMUL.FTZ R25, R25, 16777216 ;  /* 0x4b80000019197820 */ /* 0x000fce0000410000 */
.L_x_6503:
[----:B------:R-:W-:Y:S05]  /*230c0*/  BSYNC.RELIABLE B0 ;  /* 0x0000000000007941 */ /* 0x000fea0003800100 */
.L_x_6492:
        /* <DEDUP_REMOVED lines=17> */
.L_x_6505:
[----:B------:R-:W-:Y:S05]  /*231e0*/  BSYNC.RECONVERGENT B4 ;  /* 0x0000000000047941 */ /* 0x000fea0003800200 */
.L_x_6504:
        /* <DEDUP_REMOVED lines=28> */
.L_x_6495:
[----:B------:R-:W-:Y:S05]  /*233b0*/  BSYNC.RECONVERGENT B3 ;  /* 0x0000000000037941 */ /* 0x000fea0003800200 */
.L_x_6491:
[----:B-1----:R-:W-:Y:S02]  /*233c0*/  LOP3.LUT R9, R24, 0x80000000, R9, 0xb8, !PT ;  /* 0x8000000018097812 */ /* 0x002fe400078eb809 */
[----:B------:R-:W-:Y:S01]  /*233d0*/  LOP3.LUT R22, R19, 0x80000000, R22, 0xb8, !PT ;  /* 0x8000000013167812 */ /* 0x000fe200078eb816 */
[----:B------:R-:W-:Y:S06]  /*233e0*/  BRA `(.L_x_6478) ;  /* 0x0000001400107947 */ /* 0x000fec0003800000 */
.L_x_6479:
        /* <DEDUP_REMOVED lines=33> */
.L_x_6511:
[----:B------:R-:W-:Y:S05]  /*23600*/  BSYNC.RECONVERGENT B4 ;  /* 0x0000000000047941 */ /* 0x000fea0003800200 */
.L_x_6510:
        /* <DEDUP_REMOVED lines=22> */
.L_x_6509:
        /* <DEDUP_REMOVED lines=29> */
.L_x_6514:
[----:B------:R-:W-:Y:S05]  /*23940*/  BSYNC.RECONVERGENT B4 ;  /* 0x0000000000047941 */ /* 0x000fea0003800200 */
.L_x_6513:
        /* <DEDUP_REMOVED lines=22> */
.L_x_6508:
        /* <DEDUP_REMOVED lines=33> */
.L_x_6516:
[----:B------:R-:W-:Y:S05]  /*23cc0*/  BSYNC.RECONVERGENT B4 ;  /* 0x0000000000047941 */ /* 0x000fea0003800200 */
.L_x_6515:
        /* <DEDUP_REMOVED lines=22> */
.L_x_6507:
        /* <DEDUP_REMOVED lines=26> */
.L_x_6520:
[----:B------:R-:W-:Y:S05]  /*23fd0*/  BSYNC.RECONVERGENT B4 ;  /* 0x0000000000047941 */ /* 0x000fea0003800200 */
.L_x_6519:
        /* <DEDUP_REMOVED lines=22> */
.L_x_6518:
        /* <DEDUP_REMOVED lines=29> */
.L_x_6522:
[----:B------:R-:W-:Y:S05]  /*24310*/  BSYNC.RECONVERGENT B4 ;  /* 0x0000000000047941 */ /* 0x000fea0003800200 */
.L_x_6521:
        /* <DEDUP_REMOVED lines=22> */
.L_x_6517:
        /* <DEDUP_REMOVED lines=33> */
.L_x_6524:
[----:B------:R-:W-:Y:S05]  /*24690*/  BSYNC.RECONVERGENT B4 ;  /* 0x0000000000047941 */ /* 0x000fea0003800200 */
.L_x_6523:
        /* <DEDUP_REMOVED lines=21> */
.L_x_6512:
[----:B------:R-:W-:Y:S05]  /*247f0*/  BSYNC.RECONVERGENT B3 ;  /* 0x0000000000037941 */ /* 0x000fea0003800200 */
.L_x_6506:
[----:B------:R-:W-:Y:S01]  /*24800*/  FADD.FTZ R18, R18, 0.69314718246459960938 ;  /* 0x3f31721812127421 */ /* 0x000fe20000010000 */
[----:B------:R-:W-:-:S04]  /*24810*/  LOP3.LUT R22, R25, 0x80000000, R22, 0xb8, !PT ;  /* 0x8000000019167812 */ /* 0x000fc800078eb816 */
[----:B------:R-:W-:-:S07]  /*24820*/  LOP3.LUT R9, R18, 0x80000000, R9, 0xb8, !PT ;  /* 0x8000000012097812 */ /* 0x000fce00078eb809 */
.L_x_6478:
[----:B------:R-:W-:Y:S05]  /*24830*/  BSYNC.RECONVERGENT B2 ;  /* 0x0000000000027941 */ /* 0x000fea0003800200 */
.L_x_6476:
        /* <DEDUP_REMOVED lines=25> */
.L_x_6526:
        /* <DEDUP_REMOVED lines=70> */
.L_x_6534:
[----:B------:R-:W-:-:S04]  /*24e30*/  FADD.FTZ R19, -R15, R18 ;  /* 0x000000120f137221 */ /* 0x000fc80000010100 */
[----:B------:R-:W-:-:S07]  /*24e40*/  FMUL.FTZ R19, R19, 0.5 ;  /* 0x3f00000013137820 */ /* 0x000fce0000410000 */
.L_x_6535:
[----:B------:R-:W-:Y:S05]  /*24e50*/  BSYNC.RECONVERGENT B1 ;  /* 0x0000000000017941 */ /* 0x000fea0003800200 */
.L_x_6533:
        /* <DEDUP_REMOVED lines=11> */
.L_x_6537:
[----:B------:R-:W-:-:S04]  /*24f10*/  FADD.FTZ R20, R17, -R20 ;  /* 0x8000001411147221 */ /* 0x000fc80000010000 */
[----:B------:R-:W-:-:S07]  /*24f20*/  FMUL.FTZ R26, R20, 0.5 ;  /* 0x3f000000141a7820 */ /* 0x000fce0000410000 */
.L_x_6538:
[----:B------:R-:W-:Y:S05]  /*24f30*/  BSYNC.RECONVERGENT B1 ;  /* 0x0000000000017941 */ /* 0x000fea0003800200 */
.L_x_6536:
        /* <DEDUP_REMOVED lines=35> */
.L_x_6532:
        /* <DEDUP_REMOVED lines=35> */
.L_x_6539:
[----:B------:R-:W-:-:S04]  /*253a0*/  FADD.FTZ R20, -R29, 1 ;  /* 0x3f8000001d147421 */ /* 0x000fc80000010100 */
[----:B------:R-:W-:-:S06]  /*253b0*/  FMUL.FTZ R19, R15, R20 ;  /* 0x000000140f137220 */ /* 0x000fcc0000410000 */
[----:B------:R-:W0:Y:S08]  /*253c0*/  MUFU.SQRT R19, R19 ;  /* 0x0000001300137308 */ /* 0x000e300000002000 */
[----:B0-----:R-:W0:Y:S02]  /*253d0*/  MUFU.RCP R27, R19 ;  /* 0x00000013001b7308 */ /* 0x001e240000001000 */
[----:B0-----:R-:W-:Y:S01]  /*253e0*/  FMUL.FTZ R27, |R24|, R27 ;  /* 0x0000001b181b7220 */ /* 0x001fe20000410200 */
[----:B------:R-:W-:Y:S06]  /*253f0*/  BRA `(.L_x_6530) ;  /* 0x0000000000047947 */ /* 0x000fec0003800000 */
.L_x_6531:
[----:B------:R0:W1:Y:S02]  /*25400*/  MUFU.SQRT R27, R0 ;  /* 0x00000000001b7308 */ /* 0x0000640000002000 */
.L_x_6530:
[----:B------:R-:W-:Y:S05]  /*25410*/  BSYNC.RECONVERGENT B0 ;  /* 0x0000000000007941 */ /* 0x000fea0003800200 */
.L_x_6529:
        /* <DEDUP_REMOVED lines=35> */
.L_x_6543:
        /* <DEDUP_REMOVED lines=23> */
.L_x_6549:
[----:B------:R-:W-:-:S04]  /*257c0*/  FADD.FTZ R14, -R14, R17 ;  /* 0x000000110e0e7221 */ /* 0x000fc80000010100 */
[----:B------:R-:W-:-:S07]  /*257d0*/  FMUL.FTZ R15, R14, 0.5 ;  /* 0x3f0000000e0f7820 */ /* 0x000fce0000410000 */
.L_x_6550:
[----:B------:R-:W-:Y:S05]  /*257e0*/  BSYNC.RECONVERGENT B4 ;  /* 0x0000000000047941 */ /* 0x000fea0003800200 */
.L_x_6548:
[----:B------:R-:W-:Y:S01]  /*257f0*/  FADD.FTZ R0, R15, R0 ;  /* 0x000000000f007221 */ /* 0x000fe20000010000 */
[----:B------:R-:W-:-:S04]  /*25800*/  FADD.FTZ R15, R29, R16 ;  /* 0x000000101d0f7221 */ /* 0x000fc80000010000 */
[----:B------:R-:W-:-:S04]  /*25810*/  FMUL.FTZ R0, R0, R15 ;  /* 0x0000000f00007220 */ /* 0x000fc80000410000 */
[----:B------:R2:W3:Y:S01]  /*25820*/  MUFU.SQRT R18, R0 ;  /* 0x0000000000127308 */ /* 0x0004e20000002000 */
[----:B------:R-:W-:Y:S05]  /*25830*/  BRA `(.L_x_6551) ;  /* 0x0000000000487947 */ /* 0x000fea0003800000 */
.L_x_6547:
        /* <DEDUP_REMOVED lines=12> */
.L_x_6546:
[----:B------:R-:W-:Y:S01]  /*25900*/  FADD.FTZ R14, R16, 1 ;  /* 0x3f800000100e7421 */ /* 0x000fe20000010000 */
[----:B------:R-:W-:Y:S01]  /*25910*/  MUFU.SQRT R15, R0 ;  /* 0x00000000000f7308 */ /* 0x000fe20000002000 */
[----:B------:R-:W-:Y:S02]  /*25920*/  MOV R29, 0x3f800000 ;  /* 0x3f800000001d7802 */ /* 0x000fe40000000f00 */
[----:B------:R-:W-:-:S06]  /*25930*/  FMUL.FTZ R14, R14, 0.5 ;  /* 0x3f0000000e0e7820 */ /* 0x000fcc0000410000 */
[----:B------:R-:W2:Y:S02]  /*25940*/  MUFU.SQRT R14, R14 ;  /* 0x0000000e000e7308 */ /* 0x000ea40000002000 */
[----:B--2---:R-:W-:-:S07]  /*25950*/  FMUL.FTZ R18, R15, R14 ;  /* 0x0000000e0f127220 */ /* 0x004fce0000410000 */
.L_x_6551:
[----:B------:R-:W-:Y:S05]  /*25960*/  BSYNC.RECONVERGENT B1 ;  /* 0x0000000000017941 */ /* 0x000fea0003800200 */
.L_x_6545:
[----:B------:R-:W-:Y:S05]  /*25970*/  BRA `(.L_x_6552) ;  /* 0x0000000000087947 */ /* 0x000fea0003800000 */
.L_x_6542:
[----:B------:R-:W-:Y:S01]  /*25980*/  FMUL.FTZ R18, R16, 16777216 ;  /* 0x4b80000010127820 */ /* 0x000fe20000410000 */
[----:B------:R-:W-:-:S07]  /*25990*/  FMUL.FTZ R29, R29, 16777216 ;  /* 0x4b8000001d1d7820 */ /* 0x000fce0000410000 */
.L_x_6552:
[----:B------:R-:W-:Y:S05]  /*259a0*/  BSYNC.RELIABLE B0 ;  /* 0x0000000000007941 */ /* 0x000fea0003800100 */
.L_x_6541:
        /* <DEDUP_REMOVED lines=17> */
.L_x_6554:
[----:B------:R-:W-:Y:S05]  /*25ac0*/  BSYNC.RECONVERGENT B4 ;  /* 0x0000000000047941 */ /* 0x000fea0003800200 */
.L_x_6553:
        /* <DEDUP_REMOVED lines=28> */
.L_x_6544:
[----:B------:R-:W-:Y:S05]  /*25c90*/  BSYNC.RECONVERGENT B3 ;  /* 0x0000000000037941 */ /* 0x000fea0003800200 */
.L_x_6540:
[----:B-1----:R-:W-:Y:S02]  /*25ca0*/  LOP3.LUT R10, R27, 0x80000000, R10, 0xb8, !PT ;  /* 0x800000001b0a7812 */ /* 0x002fe400078eb80a */
[----:B------:R-:W-:Y:S01]  /*25cb0*/  LOP3.LUT R25, R16, 0x80000000, R25, 0xb8, !PT ;  /* 0x8000000010197812 */ /* 0x000fe200078eb819 */
[----:B------:R-:W-:Y:S06]  /*25cc0*/  BRA `(.L_x_6527) ;  /* 0x0000001400107947 */ /* 0x000fec0003800000 */
.L_x_6528:
        /* <DEDUP_REMOVED lines=33> */
.L_x_6560:
[----:B------:R-:W-:Y:S05]  /*25ee0*/  BSYNC.RECONVERGENT B4 ;  /* 0x0000000000047941 */ /* 0x000fea0003800200 */
.L_x_6559:
        /* <DEDUP_REMOVED lines=22> */
.L_x_6558:
        /* <DEDUP_REMOVED lines=29> */
.L_x_6563:
[----:B------:R-:W-:Y:S05]  /*26220*/  BSYNC.RECONVERGENT B4 ;  /* 0x0000000000047941 */ /* 0x000fea0003800200 */
.L_x_6562:
        /* <DEDUP_REMOVED lines=22> */
.L_x_6557:
        /* <DEDUP_REMOVED lines=33> */
.L_x_6565:
[----:B------:R-:W-:Y:S05]  /*265a0*/  BSYNC.RECONVERGENT B4 ;  /* 0x0000000000047941 */ /* 0x000fea0003800200 */
.L_x_6564:
        /* <DEDUP_REMOVED lines=22> */
.L_x_6556:
        /* <DEDUP_REMOVED lines=26> */
.L_x_6569:
[----:B------:R-:W-:Y:S05]  /*268b0*/  BSYNC.RECONVERGENT B4 ;  /* 0x0000000000047941 */ /* 0x000fea0003800200 */
.L_x_6568:
        /* <DEDUP_REMOVED lines=22> */
.L_x_6567:
        /* <DEDUP_REMOVED lines=29> */
.L_x_6571:
[----:B------:R-:W-:Y:S05]  /*26bf0*/  BSYNC.RECONVERGENT B4 ;  /* 0x0000000000047941 */ /* 0x000fea0003800200 */
.L_x_6570:
        /* <DEDUP_REMOVED lines=22> */
.L_x_6566:
        /* <DEDUP_REMOVED lines=33> */
.L_x_6573:
[----:B------:R-:W-:Y:S05]  /*26f70*/  BSYNC.RECONVERGENT B4 ;  /* 0x0000000000047941 */ /* 0x000fea0003800200 */
.L_x_6572:
        /* <DEDUP_REMOVED lines=21> */
.L_x_6561:
[----:B------:R-:W-:Y:S05]  /*270d0*/  BSYNC.RECONVERGENT B3 ;  /* 0x0000000000037941 */ /* 0x000fea0003800200 */
.L_x_6555:
[----:B------:R-:W-:Y:S01]  /*270e0*/  FADD.FTZ R15, R18, 0.69314718246459960938 ;  /* 0x3f317218120f7421 */ /* 0x000fe20000010000 */
[----:B------:R-:W-:-:S04]  /*270f0*/  LOP3.LUT R25, R24, 0x80000000, R25, 0xb8, !PT ;  /* 0x8000000018197812 */ /* 0x000fc800078eb819 */
[----:B------:R-:W-:-:S07]  /*27100*/  LOP3.LUT R10, R15, 0x80000000, R10, 0xb8, !PT ;  /* 0x800000000f0a7812 */ /* 0x000fce00078eb80a */
.L_x_6527:
[----:B------:R-:W-:Y:S05]  /*27110*/  BSYNC.RECONVERGENT B2 ;  /* 0x0000000000027941 */ /* 0x000fea0003800200 */
.L_x_6525:
        /* <DEDUP_REMOVED lines=25> */
.L_x_6575:
        /* <DEDUP_REMOVED lines=70> */
.L_x_6583:
[----:B------:R-:W-:-:S04]  /*27710*/  FADD.FTZ R14, -R17, R16 ;  /* 0x00000010110e7221 */ /* 0x000fc80000010100 */
[----:B------:R-:W-:-:S07]  /*27720*/  FMUL.FTZ R14, R14, 0.5 ;  /* 0x3f0000000e0e7820 */ /* 0x000fce0000410000 */
.L_x_6584:
[----:B------:R-:W-:Y:S05]  /*27730*/  BSYNC.RECONVERGENT B1 ;  /* 0x0000000000017941 */ /* 0x000fea0003800200 */
.L_x_6582:
        /* <DEDUP_REMOVED lines=11> */
.L_x_6586:
[----:B------:R-:W-:-:S04]  /*277f0*/  FADD.FTZ R21, R19, -R20 ;  /* 0x8000001413157221 */ /* 0x000fc80000010000 */
[----:B------:R-:W-:-:S07]  /*27800*/  FMUL.FTZ R21, R21, 0.5 ;  /* 0x3f00000015157820 */ /* 0x000fce0000410000 */
.L_x_6587:
[----:B------:R-:W-:Y:S05]  /*27810*/  BSYNC.RECONVERGENT B1 ;  /* 0x0000000000017941 */ /* 0x000fea0003800200 */
.L_x_6585:
        /* <DEDUP_REMOVED lines=35> */
.L_x_6581:
        /* <DEDUP_REMOVED lines=35> */
.L_x_6588:
[----:B------:R-:W-:-:S04]  /*27c80*/  FADD.FTZ R14, -R24, 1 ;  /* 0x3f800000180e7421 */ /* 0x000fc80000010100 */
[----:B------:R-:W-:-:S06]  /*27c90*/  FMUL.FTZ R14, R17, R14 ;  /* 0x0000000e110e7220 */ /* 0x000fcc0000410000 */
[----:B------:R-:W0:Y:S08]  /*27ca0*/  MUFU.SQRT R14, R14 ;  /* 0x0000000e000e7308 */ /* 0x000e300000002000 */
[----:B0-----:R-:W0:Y:S02]  /*27cb0*/  MUFU.RCP R20, R14 ;  /* 0x0000000e00147308 */ /* 0x001e240000001000 */
[----:B0-----:R-:W-:Y:S01]  /*27cc0*/  FMUL.FTZ R29, |R27|, R20 ;  /* 0x000000141b1d7220 */ /* 0x001fe20000410200 */
[----:B------:R-:W-:Y:S06]  /*27cd0*/  BRA `(.L_x_6579) ;  /* 0x0000000000047947 */ /* 0x000fec0003800000 */
.L_x_6580:
[----:B------:R0:W1:Y:S02]  /*27ce0*/  MUFU.SQRT R29, R15 ;  /* 0x0000000f001d7308 */ /* 0x0000640000002000 */
.L_x_6579:
[----:B------:R-:W-:Y:S05]  /*27cf0*/  BSYNC.RECONVERGENT B0 ;  /* 0x0000000000007941 */ /* 0x000fea0003800200 */
.L_x_6578:
        /* <DEDUP_REMOVED lines=35> */
.L_x_6592:
        /* <DEDUP_REMOVED lines=23> */
.L_x_6598:
[----:B------:R-:W-:-:S04]  /*280a0*/  FADD.FTZ R0, -R0, R19 ;  /* 0x0000001300007221 */ /* 0x000fc80000010100 */
[----:B------:R-:W-:-:S07]  /*280b0*/  FMUL.FTZ R15, R0, 0.5 ;  /* 0x3f000000000f7820 */ /* 0x000fce0000410000 */
.L_x_6599:
[----:B------:R-:W-:Y:S05]  /*280c0*/  BSYNC.RECONVERGENT B4 ;  /* 0x0000000000047941 */ /* 0x000fea0003800200 */
.L_x_6597:
[----:B------:R-:W-:Y:S01]  /*280d0*/  FADD.FTZ R14, R15, R14 ;  /* 0x0000000e0f0e7221 */ /* 0x000fe20000010000 */
[----:B------:R-:W-:-:S04]  /*280e0*/  FADD.FTZ R31, R24, R31 ;  /* 0x0000001f181f7221 */ /* 0x000fc80000010000 */
[----:B------:R-:W-:-:S06]  /*280f0*/  FMUL.FTZ R31, R14, R31 ;  /* 0x0000001f0e1f7220 */ /* 0x000fcc0000410000 */
[----:B------:R-:W0:Y:S01]  /*28100*/  MUFU.SQRT R31, R31 ;  /* 0x0000001f001f7308 */ /* 0x000e220000002000 */
[----:B------:R-:W-:Y:S05]  /*28110*/  BRA `(.L_x_6600) ;  /* 0x0000000000487947 */ /* 0x000fea0003800000 */
.L_x_6596:
        /* <DEDUP_REMOVED lines=12> */
.L_x_6595:
[----:B------:R-:W-:Y:S01]  /*281e0*/  FADD.FTZ R0, R31, 1 ;  /* 0x3f8000001f007421 */ /* 0x000fe20000010000 */
[----:B0-----:R-:W-:Y:S01]  /*281f0*/  MUFU.SQRT R15, R15 ;  /* 0x0000000f000f7308 */ /* 0x001fe20000002000 */
[----:B------:R-:W-:Y:S02]  /*28200*/  MOV R24, 0x3f800000 ;  /* 0x3f80000000187802 */ /* 0x000fe40000000f00 */
[----:B------:R-:W-:-:S06]  /*28210*/  FMUL.FTZ R0, R0, 0.5 ;  /* 0x3f00000000007820 */ /* 0x000fcc0000410000 */
[----:B------:R-:W0:Y:S02]  /*28220*/  MUFU.SQRT R0, R0 ;  /* 0x0000000000007308 */ /* 0x000e240000002000 */
[----:B0-----:R-:W-:-:S07]  /*28230*/  FMUL.FTZ R31, R15, R0 ;  /* 0x000000000f1f7220 */ /* 0x001fce0000410000 */
.L_x_6600:
[----:B------:R-:W-:Y:S05]  /*28240*/  BSYNC.RECONVERGENT B1 ;  /* 0x0000000000017941 */ /* 0x000fea0003800200 */
.L_x_6594:
[----:B------:R-:W-:Y:S05]  /*28250*/  BRA `(.L_x_6601) ;  /* 0x0000000000087947 */ /* 0x000fea0003800000 */
.L_x_6591:
[----:B------:R-:W-:Y:S01]  /*28260*/  FMUL.FTZ R31, R31, 16777216 ;  /* 0x4b8000001f1f7820 */ /* 0x000fe20000410000 */
[----:B------:R-:W-:-:S07]  /*28270*/  FMUL.FTZ R24, R24, 16777216 ;  /* 0x4b80000018187820 */ /* 0x000fce0000410000 */
.L_x_6601:
[----:B------:R-:W-:Y:S05]  /*28280*/  BSYNC.RELIABLE B0 ;  /* 0x0000000000007941 */ /* 0x000fea0003800100 */
.L_x_6590:
        /* <DEDUP_REMOVED lines=17> */
.L_x_6603:
[----:B------:R-:W-:Y:S05]  /*283a0*/  BSYNC.RECONVERGENT B4 ;  /* 0x0000000000047941 */ /* 0x000fea0003800200 */
.L_x_6602:
        /* <DEDUP_REMOVED lines=28> */
.L_x_6593:
[----:B------:R-:W-:Y:S05]  /*28570*/  BSYNC.RECONVERGENT B3 ;  /* 0x0000000000037941 */ /* 0x000fea0003800200 */
.L_x_6589:
[----:B-1----:R-:W-:Y:S02]  /*28580*/  LOP3.LUT R18, R29, 0x80000000, R18, 0xb8, !PT ;  /* 0x800000001d127812 */ /* 0x002fe400078eb812 */
[----:B------:R-:W-:Y:S01]  /*28590*/  LOP3.LUT R11, R14, 0x80000000, R11, 0xb8, !PT ;  /* 0x800000000e0b7812 */ /* 0x000fe200078eb80b */
[----:B------:R-:W-:Y:S06]  /*285a0*/  BRA `(.L_x_6576) ;  /* 0x0000001400047947 */ /* 0x000fec0003800000 */
.L_x_6577:
        /* <DEDUP_REMOVED lines=32> */
.L_x_6609:
[----:B------:R-:W-:Y:S05]  /*287b0*/  BSYNC.RECONVERGENT B4 ;  /* 0x0000000000047941 */ /* 0x000fea0003800200 */
.L_x_6608:
        /* <DEDUP_REMOVED lines=22> */
.L_x_6607:
        /* <DEDUP_REMOVED lines=28> */
.L_x_6612:
[----:B------:R-:W-:Y:S05]  /*28ae0*/  BSYNC.RECONVERGENT B4 ;  /* 0x0000000000047941 */ /* 0x000fea0003800200 */
.L_x_6611:
        /* <DEDUP_REMOVED lines=22> */
.L_x_6606:
        /* <DEDUP_REMOVED lines=33> */
.L_x_6614:
[----:B------:R-:W-:Y:S05]  /*28e60*/  BSYNC.RECONVERGENT B4 ;  /* 0x0000000000047941 */ /* 0x000fea0003800200 */
.L_x_6613:
        /* <DEDUP_REMOVED lines=22> */
.L_x_6605:
        /* <DEDUP_REMOVED lines=25> */
.L_x_6618:
[----:B------:R-:W-:Y:S05]  /*29160*/  BSYNC.RECONVERGENT B4 ;  /* 0x0000000000047941 */ /* 0x000fea0003800200 */
.L_x_6617:
        /* <DEDUP_REMOVED lines=22> */
.L_x_6616:
        /* <DEDUP_REMOVED lines=28> */
[----:B------:R-:W-:-:S07]  /*29490*/  MOV R14, R0 ;  /* 0x00000000000e7202 */ /* 0x000fce0000000f00 */
.L_x_6620:
[----:B------:R-:W-:Y:S05]  /*294a0*/  BSYNC.RECONVERGENT B4 ;  /* 0x0000000000047941 */ /* 0x000fea0003800200 */
.L_x_6619:
        /* <DEDUP_REMOVED lines=22> */
.L_x_6615:
        /* <DEDUP_REMOVED lines=33> */
.L_x_6622:
[----:B------:R-:W-:Y:S05]  /*29820*/  BSYNC.RECONVERGENT B4 ;  /* 0x0000000000047941 */ /* 0x000fea0003800200 */
.L_x_6621:
        /* <DEDUP_REMOVED lines=21> */
.L_x_6610:
[----:B------:R-:W-:Y:S05]  /*29980*/  BSYNC.RECONVERGENT B3 ;  /* 0x0000000000037941 */ /* 0x000fea0003800200 */
.L_x_6604:
[----:B------:R-:W-:Y:S01]  /*29990*/  FADD.FTZ R15, R28, 0.69314718246459960938 ;  /* 0x3f3172181c0f7421 */ /* 0x000fe20000010000 */
[----:B------:R-:W-:-:S04]  /*299a0*/  LOP3.LUT R11, R24, 0x80000000, R11, 0xb8, !PT ;  /* 0x80000000180b7812 */ /* 0x000fc800078eb80b */
[----:B------:R-:W-:-:S07]  /*299b0*/  LOP3.LUT R18, R15, 0x80000000, R18, 0xb8, !PT ;  /* 0x800000000f127812 */ /* 0x000fce00078eb812 */
.L_x_6576:
[----:B------:R-:W-:Y:S05]  /*299c0*/  BSYNC.RECONVERGENT B2 ;  /* 0x0000000000027941 */ /* 0x000fea0003800200 */
.L_x_6574:
[----:B------:R-:W-:Y:S05]  /*299d0*/  WARPSYNC.ALL ;  /* 0x0000000000007948 */ /* 0x000fea0003800000 */
[----:B------:R-:W0:Y:S01]  /*299e0*/  S2R R0, SR_CTAID.X ;  /* 0x0000000000007919 */ /* 0x000e220000002500 */
[----:B------:R-:W1:Y:S01]  /*299f0*/  LDC.64 R14, c[0x0][0x388] ;  /* 0x0000e200ff0e7b82 */ /* 0x000e620000000a00 */
[----:B------:R-:W-:Y:S01]  /*29a00*/  F2FP.F16.F32.PACK_AB R5, R5, R4 ;  /* 0x000000040505723e */ /* 0x000fe200000000ff */
[----:B------:R-:W2:Y:S01]  /*29a10*/  S2R R17, SR_TID.X ;  /* 0x0000000000117919 */ /* 0x000ea20000002100 */
[----:B------:R-:W-:Y:S02]  /*29a20*/  F2FP.F16.F32.PACK_AB R10, R25, R10 ;  /* 0x0000000a190a723e */ /* 0x000fe400000000ff */
[----:B------:R-:W-:-:S02]  /*29a30*/  F2FP.F16.F32.PACK_AB R9, R22, R9 ;  /* 0x000000091609723e */ /* 0x000fc400000000ff */
[----:B------:R-:W-:Y:S02]  /*29a40*/  F2FP.F16.F32.PACK_AB R8, R23, R8 ;  /* 0x000000081708723e */ /* 0x000fe400000000ff */
[----:B------:R-:W-:Y:S02]  /*29a50*/  F2FP.F16.F32.PACK_AB R7, R12, R7 ;  /* 0x000000070c07723e */ /* 0x000fe400000000ff */
[----:B------:R-:W-:Y:S02]  /*29a60*/  F2FP.F16.F32.PACK_AB R6, R13, R6 ;  /* 0x000000060d06723e */ /* 0x000fe400000000ff */
[----:B------:R-:W-:Y:S02]  /*29a70*/  F2FP.F16.F32.PACK_AB R4, R2, R3 ;  /* 0x000000030204723e */ /* 0x000fe400000000ff */
[----:B------:R-:W-:Y:S02]  /*29a80*/  F2FP.F16.F32.PACK_AB R11, R11, R18 ;  /* 0x000000120b0b723e */ /* 0x000fe400000000ff */
[----:B0-----:R-:W-:-:S05]  /*29a90*/  SHF.L.U32 R19, R0, 0xa, RZ ;  /* 0x0000000a00137819 */ /* 0x001fca00000006ff */
[----:B-1----:R-:W-:-:S04]  /*29aa0*/  IMAD.WIDE.U32 R14, R19, 0x4, R14 ;  /* 0x00000004130e7825 */ /* 0x002fc800078e000e */
[----:B--2---:R-:W-:-:S05]  /*29ab0*/  IMAD.WIDE.U32 R14, R17, 0x20, R14 ;  /* 0x00000020110e7825 */ /* 0x004fca00078e000e */
[----:B------:R-:W-:Y:S01]  /*29ac0*/  STG.E.ENL2.256 desc[UR6][R14.64], R4, R8 ;  /* 0xf80000040e08797f */ /* 0x000fe2000f121806 */
[----:B------:R-:W-:Y:S05]  /*29ad0*/  EXIT ;  /* 0x000000000000794d */ /* 0x000fea0003800000 */
        .weak           $__internal_13_$__cuda_sm3x_div_rn_ftz_f32_slowpath
        .type           $__internal_13_$__cuda_sm3x_div_rn_ftz_f32_slowpath,@function
        .size           $__internal_13_$__cuda_sm3x_div_rn_ftz_f32_slowpath,(.L_x_18521 - $__internal_13_$__cuda_sm3x_div_rn_ftz_f32_slowpath)
$__internal_13_$__cuda_sm3x_div_rn_ftz_f32_slowpath:
        /* <DEDUP_REMOVED lines=32> */
.L_x_6625:
[----:B------:R-:W-:Y:S05]  /*29ce0*/  BSYNC.RELIABLE B1 ;  /* 0x0000000000017941 */ /* 0x000fea0003800100 */
.L_x_6624:
        /* <DEDUP_REMOVED lines=27> */
.L_x_6631:
[----:B------:R-:W-:-:S07]  /*29ea0*/  LEA R0, R15, R0, 0x17 ;  /* 0x000000000f007211 */ /* 0x000fce00078eb8ff */
.L_x_6632:
[----:B------:R-:W-:Y:S05]  /*29eb0*/  BSYNC.RECONVERGENT B1 ;  /* 0x0000000000017941 */ /* 0x000fea0003800200 */
.L_x_6630:
[----:B------:R-:W-:Y:S05]  /*29ec0*/  BRA `(.L_x_6633) ;  /* 0x0000000000207947 */ /* 0x000fea0003800000 */
.L_x_6629:
[----:B------:R-:W-:-:S04]  /*29ed0*/  LOP3.LUT R0, R20, 0x80000000, R21, 0x48, !PT ;  /* 0x8000000014007812 */ /* 0x000fc800078e4815 */
[----:B------:R-:W-:Y:S01]  /*29ee0*/  LOP3.LUT R0, R0, 0x7f800000, RZ, 0xfc, !PT ;  /* 0x7f80000000007812 */ /* 0x000fe200078efcff */
[----:B------:R-:W-:Y:S06]  /*29ef0*/  BRA `(.L_x_6633) ;  /* 0x0000000000147947 */ /* 0x000fec0003800000 */
.L_x_6628:
[----:B------:R-:W-:Y:S01]  /*29f00*/  LOP3.LUT R0, R20, 0x80000000, R21, 0x48, !PT ;  /* 0x8000000014007812 */ /* 0x000fe200078e4815 */
[----:B------:R-:W-:Y:S06]  /*29f10*/  BRA `(.L_x_6633) ;  /* 0x00000000000c7947 */ /* 0x000fec0003800000 */
.L_x_6627:
[----:B------:R-:W0:Y:S01]  /*29f20*/  MUFU.RSQ R0, -QNAN ;  /* 0xffc0000000007908 */ /* 0x000e220000001400 */
[----:B------:R-:W-:Y:S05]  /*29f30*/  BRA `(.L_x_6633) ;  /* 0x0000000000047947 */ /* 0x000fea0003800000 */
.L_x_6626:
[----:B------:R-:W-:-:S07]  /*29f40*/  FADD.FTZ R0, R21, R20 ;  /* 0x0000001415007221 */ /* 0x000fce0000010000 */
.L_x_6633:
[----:B------:R-:W-:Y:S05]  /*29f50*/  BSYNC.RECONVERGENT B0 ;  /* 0x0000000000007941 */ /* 0x000fea0003800200 */
.L_x_6623:
[----:B------:R-:W-:-:S04]  /*29f60*/  MOV R15, 0x0 ;  /* 0x00000000000f7802 */ /* 0x000fc80000000f00 */
[----:B0-----:R-:W-:Y:S05]  /*29f70*/  RET.REL.NODEC R14 `(_ZN2at6native29vectorized_elementwise_kernelILi8EZZZNS0_17asinh_kernel_cudaERNS_18TensorIteratorBaseEENKUlvE_clEvENKUlvE1_clEvEUlN3c107complexINS6_4HalfEEEE_St5arrayIPcLm2EEEEviT0_T1_) ;  /* 0xfffffd600e207950 */ /* 0x001fea0003c3ffff */
.L_x_6634:
        /* <DEDUP_REMOVED lines=16> */
.L_x_18521:


//--------------------- .text._ZN2at6native18elementwise_kernelILi128ELi4EZNS0_15gpu_kernel_implIZZZNS0_17asinh_kernel_cudaERNS_18TensorIteratorBaseEENKUlvE_clEvENKUlvE0_clEvEUlN3c107complexIfEEE_EEvS4_RKT_EUliE_EEviT1_ --------------------------
	.section	.text._ZN2at6native18elementwise_kernelILi128ELi4EZNS0_15gpu_kernel_implIZZZNS0_17asinh_kernel_cudaERNS_18TensorIteratorBaseEENKUlvE_clEvENKUlvE0_clEvEUlN3c107complexIfEEE_EEvS4_RKT_EUliE_EEviT1_,"ax",@progbits
	.align	128
        .global         _ZN2at6native18elementwise_kernelILi128ELi4EZNS0_15gpu_kernel_implIZZZNS0_17asinh_kernel_cudaERNS_18TensorIteratorBaseEENKUlvE_clEvENKUlvE0_clEvEUlN3c107complexIfEEE_EEvS4_RKT_EUliE_EEviT1_
        .type           _ZN2at6native18elementwise_kernelILi128ELi4EZNS0_15gpu_kernel_implIZZZNS0_17asinh_kernel_cudaERNS_18TensorIteratorBaseEENKUlvE_clEvENKUlvE0_clEvEUlN3c107complexIfEEE_EEvS4_RKT_EUliE_EEviT1_,@function
        .size           _ZN2at6native18elementwise_kernelILi128ELi4EZNS0_15gpu_kernel_implIZZZNS0_17asinh_kernel_cudaERNS_18TensorIteratorBaseEENKUlvE_clEvENKUlvE0_clEvEUlN3c107complexIfEEE_EEvS4_RKT_EUliE_EEviT1_,(.L_x_18522 - _ZN2at6native18elementwise_kernelILi128ELi4EZNS0_15gpu_kernel_implIZZZNS0_17asinh_kernel_cudaERNS_18TensorIteratorBaseEENKUlvE_clEvENKUlvE0_clEvEUlN3c107complexIfEEE_EEvS4_RKT_EUliE_EEviT1_)
        .other          _ZN2at6native18elementwise_kernelILi128ELi4EZNS0_15gpu_kernel_implIZZZNS0_17asinh_kernel_cudaERNS_18TensorIteratorBaseEENKUlvE_clEvENKUlvE0_clEvEUlN3c107complexIfEEE_EEvS4_RKT_EUliE_EEviT1_,@"STO_CUDA_ENTRY STV_DEFAULT"
_ZN2at6native18elementwise_kernelILi128ELi4EZNS0_15gpu_kernel_implIZZZNS0_17asinh_kernel_cudaERNS_18TensorIteratorBaseEENKUlvE_clEvENKUlvE0_clEvEUlN3c107complexIfEEE_EEvS4_RKT_EUliE_EEviT1_:
.text._ZN2at6native18elementwise_kernelILi128ELi4EZNS0_15gpu_kernel_implIZZZNS0_17asinh_kernel_cudaERNS_18TensorIteratorBaseEENKUlvE_clEvENKUlvE0_clEvEUlN3c107complexIfEEE_EEvS4_RKT_EUliE_EEviT1_:
        /* <DEDUP_REMOVED lines=319> */
.L_x_6637:
[----:B------:R-:W0:Y:S01]  /*13f0*/  LDCU.64 UR6, c[0x0][0x588] ;  /* 0x0000b100ff0677ac */ /* 0x000e220008000a00 */
[----:B------:R-:W-:Y:S01]  /*1400*/  BSSY.RECONVERGENT B7, `(.L_x_6638) ;  /* 0x00000f1000077945 */ /* 0x000fe20003800200 */
        /* <DEDUP_REMOVED lines=14> */
[----:B------:R-:W-:Y:S01]  /*14f0*/  IMAD.MOV.U32 R3, RZ, RZ, RZ ;  /* 0x000000ffff037224 */ /* 0x000fe200078e00ff */
[----:B--2---:R-:W0:Y:S01]  /*1500*/  I2F.S16 R2, R2 ;  /* 0x0000000200027306 */ /* 0x004e220000101400 */
[----:B------:R-:W-:Y:S05]  /*1510*/  BRA `(.L_x_6644) ;  /* 0x0000000c007c7947 */ /* 0x000fea0003800000 */
.L_x_6642:
[----:B------:R-:W2:Y:S01]  /*1520*/  LDG.E.U8 R2, desc[UR36][R4.64] ;  /* 0x0000002404027981 */ /* 0x000ea2000c1e1100 */
[----:B------:R-:W-:Y:S02]  /*1530*/  MOV R3, RZ ;  /* 0x000000ff00037202 */ /* 0x000fe40000000f00 */
[----:B--2---:R-:W-:Y:S01]  /*1540*/  I2FP.F32.U32 R2, R2 ;  /* 0x0000000200027245 */ /* 0x004fe20000201000 */
[----:B------:R-:W-:Y:S06]  /*1550*/  BRA `(.L_x_6644) ;  /* 0x0000000c006c7947 */ /* 0x000fec0003800000 */
.L_x_6641:
[----:B------:R-:W-:-:S09]  /*1560*/  UISETP.NE.AND UP0, UPT, UR4, 0x2, UPT ;  /* 0x000000020400788c */ /* 0x000fd2000bf05270 */
[----:B------:R-:W-:Y:S05]  /*1570*/  BRA.U !UP0, `(.L_x_6645) ;  /* 0x0000000108307547 */ /* 0x000fea000b800000 */
[----:B------:R-:W-:-:S09]  /*1580*/  UISETP.NE.AND UP0, UPT, UR4, 0x3, UPT ;  /* 0x000000030400788c */ /* 0x000fd2000bf05270 */
[----:B------:R-:W-:Y:S05]  /*1590*/  BRA.U !UP0, `(.L_x_6646) ;  /* 0x0000000108187547 */ /* 0x000fea000b800000 */
[----:B------:R-:W-:-:S09]  /*15a0*/  UISETP.NE.AND UP0, UPT, UR4, 0x4, UPT ;  /* 0x000000040400788c */ /* 0x000fd2000bf05270 */
[----:B------:R-:W-:Y:S05]  /*15b0*/  BRA.U UP0, `(.L_x_6643) ;  /* 0x0000000900cc7547 */ /* 0x000fea000b800000 */
[----:B------:R-:W2:Y:S01]  /*15c0*/  LDG.E.64 R4, desc[UR36][R4.64] ;  /* 0x0000002404047981 */ /* 0x000ea2000c1e1b00 */
[----:B------:R-:W-:Y:S01]  /*15d0*/  HFMA2 R3, -RZ, RZ, 0, 0 ;  /* 0x00000000ff037431 */ /* 0x000fe200000001ff */
[----:B--2---:R4:W0:Y:S01]  /*15e0*/  I2F.S64 R2, R4 ;  /* 0x0000000400027312 */ /* 0x0048220000301400 */
[----:B------:R-:W-:Y:S05]  /*15f0*/  BRA `(.L_x_6644) ;  /* 0x0000000c00447947 */ /* 0x000fea0003800000 */
.L_x_6646:
[----:B------:R-:W2:Y:S01]  /*1600*/  LDG.E R2, desc[UR36][R4.64] ;  /* 0x0000002404027981 */ /* 0x000ea2000c1e1900 */
[----:B------:R-:W-:Y:S01]  /*1610*/  IMAD.MOV.U32 R3, RZ, RZ, RZ ;  /* 0x000000ffff037224 */ /* 0x000fe200078e00ff */
[----:B--2---:R-:W-:Y:S01]  /*1620*/  I2FP.F32.S32 R2, R2 ;  /* 0x0000000200027245 */ /* 0x004fe20000201400 */
[----:B------:R-:W-:Y:S06]  /*1630*/  BRA `(.L_x_6644) ;  /* 0x0000000c00347947 */ /* 0x000fec0003800000 */
.L_x_6645:
[----:B------:R-:W2:Y:S01]  /*1640*/  LDG.E.U16 R2, desc[UR36][R4.64] ;  /* 0x0000002404027981 */ /* 0x000ea2000c1e1500 */
[----:B------:R-:W-:Y:S01]  /*1650*/  MOV R3, RZ ;  /* 0x000000ff00037202 */ /* 0x000fe20000000f00 */
[----:B--2---:R-:W0:Y:S01]  /*1660*/  I2F.S16 R2, R2 ;  /* 0x0000000200027306 */ /* 0x004e220000101400 */
[----:B------:R-:W-:Y:S05]  /*1670*/  BRA `(.L_x_6644) ;  /* 0x0000000c00247947 */ /* 0x000fea0003800000 */
.L_x_6640:
[----:B------:R-:W-:-:S09]  /*1680*/  UISETP.GT.AND UP0, UPT, UR4, 0x6, UPT ;  /* 0x000000060400788c */ /* 0x000fd2000bf04270 */
[----:B------:R-:W-:Y:S05]  /*1690*/  BRA.U UP0, `(.L_x_6647) ;  /* 0x00000001002c7547 */ /* 0x000fea000b800000 */
[----:B------:R-:W-:-:S09]  /*16a0*/  UISETP.NE.AND UP0, UPT, UR4, 0x5, UPT ;  /* 0x000000050400788c */ /* 0x000fd2000bf05270 */
[----:B------:R-:W-:Y:S05]  /*16b0*/  BRA.U !UP0, `(.L_x_6648) ;  /* 0x0000000108147547 */ /* 0x000fea000b800000 */
[----:B------:R-:W-:-:S09]  /*16c0*/  UISETP.NE.AND UP0, UPT, UR4, 0x6, UPT ;  /* 0x000000060400788c */ /* 0x000fd2000bf05270 */
[----:B------:R-:W-:Y:S05]  /*16d0*/  BRA.U UP0, `(.L_x_6643) ;  /* 0x0000000900847547 */ /* 0x000fea000b800000 */
[----:B------:R2:W5:Y:S01]  /*16e0*/  LDG.E R2, desc[UR36][R4.64] ;  /* 0x0000002404027981 */ /* 0x000562000c1e1900 */
[----:B------:R-:W-:Y:S01]  /*16f0*/  HFMA2 R3, -RZ, RZ, 0, 0 ;  /* 0x00000000ff037431 */ /* 0x000fe200000001ff */
[----:B------:R-:W-:Y:S06]  /*1700*/  BRA `(.L_x_6644) ;  /* 0x0000000c00007947 */ /* 0x000fec0003800000 */
.L_x_6648:
[----:B------:R-:W2:Y:S01]  /*1710*/  LDG.E.U16 R2, desc[UR36][R4.64] ;  /* 0x0000002404027981 */ /* 0x000ea2000c1e1500 */
[----:B------:R-:W-:Y:S02]  /*1720*/  IMAD.MOV.U32 R3, RZ, RZ, RZ ;  /* 0x000000ffff037224 */ /* 0x000fe400078e00ff */
[----:B--2---:R-:W-:Y:S01]  /*1730*/  HADD2.F32 R2, -RZ, R2.H0_H0 ;  /* 0x20000002ff027230 */ /* 0x004fe20000004100 */
[----:B------:R-:W-:Y:S06]  /*1740*/  BRA `(.L_x_6644) ;  /* 0x0000000800f07947 */ /* 0x000fec0003800000 */
.L_x_6647:
[----:B------:R-:W-:-:S09]  /*1750*/  UISETP.NE.AND UP0, UPT, UR4, 0x7, UPT ;  /* 0x000000070400788c */ /* 0x000fd2000bf05270 */
[----:B------:R-:W-:Y:S05]  /*1760*/  BRA.U !UP0, `(.L_x_6649) ;  /* 0x0000000108287547 */ /* 0x000fea000b800000 */
[----:B------:R-:W-:-:S09]  /*1770*/  UISETP.NE.AND UP0, UPT, UR4, 0x8, UPT ;  /* 0x000000080400788c */ /* 0x000fd2000bf05270 */
[----:B------:R-:W-:Y:S05]  /*1780*/  BRA.U !UP0, `(.L_x_6650) ;  /* 0x0000000108107547 */ /* 0x000fea000b800000 */
[----:B------:R-:W-:-:S09]  /*1790*/  UISETP.NE.AND UP0, UPT, UR4, 0x9, UPT ;  /* 0x000000090400788c */ /* 0x000fd2000bf05270 */
[----:B------:R-:W-:Y:S05]  /*17a0*/  BRA.U UP0, `(.L_x_6643) ;  /* 0x0000000900507547 */ /* 0x000fea000b800000 */
[----:B------:R3:W5:Y:S01]  /*17b0*/  LDG.E.64 R2, desc[UR36][R4.64] ;  /* 0x0000002404027981 */ /* 0x000762000c1e1b00 */
[----:B------:R-:W-:Y:S05]  /*17c0*/  BRA `(.L_x_6644) ;  /* 0x0000000800d07947 */ /* 0x000fea0003800000 */
.L_x_6650:
[----:B------:R-:W2:Y:S02]  /*17d0*/  LDG.E R3, desc[UR36][R4.64] ;  /* 0x0000002404037981 */ /* 0x000ea4000c1e1900 */
[--C-:B--2---:R-:W-:Y:S02]  /*17e0*/  HADD2.F32 R2, -RZ, R3.reuse.H0_H0 ;  /* 0x20000003ff027230 */ /* 0x104fe40000004100 */
[----:B------:R-:W-:Y:S01]  /*17f0*/  HADD2.F32 R3, -RZ, R3.H1_H1 ;  /* 0x30000003ff037230 */ /* 0x000fe20000004100 */
[----:B------:R-:W-:Y:S06]  /*1800*/  BRA `(.L_x_6644) ;  /* 0x0000000800c07947 */ /* 0x000fec0003800000 */
.L_x_6649:
[----:B------:R-:W2:Y:S01]  /*1810*/  LDG.E.64 R4, desc[UR36][R4.64] ;  /* 0x0000002404047981 */ /* 0x000ea2000c1e1b00 */
[----:B------:R-:W-:Y:S01]  /*1820*/  UMOV UR4, 0xf0000000 ;  /* 0xf000000000047882 */ /* 0x000fe20000000000 */
[----:B------:R-:W-:Y:S01]  /*1830*/  UMOV UR5, 0x380fffff ;  /* 0x380fffff00057882 */ /* 0x000fe20000000000 */
[----:B------:R-:W-:Y:S01]  /*1840*/  MOV R3, RZ ;  /* 0x000000ff00037202 */ /* 0x000fe20000000f00 */
[----:B--2---:R-:W0:Y:S01]  /*1850*/  F2F.F32.F64 R2, R4 ;  /* 0x0000000400027310 */ /* 0x004e220000301000 */
[----:B------:R-:W-:-:S14]  /*1860*/  DSETP.GEU.AND P0, PT, |R4|, UR4, PT ;  /* 0x0000000404007e2a */ /* 0x000fdc000bf0e200 */
[----:B0-----:R-:W-:Y:S01]  /*1870*/  @!P0 FMUL R2, R2, 1.175494350822287508e-38 ;  /* 0x0080000002028820 */ /* 0x001fe20000400000 */
[----:B------:R-:W-:Y:S06]  /*1880*/  BRA `(.L_x_6644) ;  /* 0x0000000800a07947 */ /* 0x000fec0003800000 */
.L_x_6639:
        /* <DEDUP_REMOVED lines=11> */
[----:B------:R-:W-:Y:S01]  /*1940*/  FSEL R2, RZ, 1, !P0 ;  /* 0x3f800000ff027808 */ /* 0x000fe20004000000 */
[----:B------:R-:W-:Y:S08]  /*1950*/  BRA `(.L_x_6644) ;  /* 0x00000008006c7947 */ /* 0x000ff00003800000 */
.L_x_6653:
[----:B------:R-:W2:Y:S01]  /*1960*/  LDG.E.128 R4, desc[UR36][R4.64] ;  /* 0x0000002404047981 */ /* 0x000ea2000c1e1d00 */
[----:B------:R-:W-:Y:S01]  /*1970*/  UMOV UR4, 0xf0000000 ;  /* 0xf000000000047882 */ /* 0x000fe20000000000 */
[----:B------:R-:W-:Y:S01]  /*1980*/  UMOV UR5, 0x380fffff ;  /* 0x380fffff00057882 */ /* 0x000fe20000000000 */
[----:B--2---:R-:W0:Y:S01]  /*1990*/  F2F.F32.F64 R2, R4 ;  /* 0x0000000400027310 */ /* 0x004e220000301000 */
[----:B------:R-:W-:Y:S02]  /*19a0*/  DSETP.GEU.AND P0, PT, |R4|, UR4, PT ;  /* 0x0000000404007e2a */ /* 0x000fe4000bf0e200 */
[----:B------:R-:W-:-:S05]  /*19b0*/  DSETP.GEU.AND P1, PT, |R6|, UR4, PT ;  /* 0x0000000406007e2a */ /* 0x000fca000bf2e200 */
[----:B------:R-:W1:Y:S07]  /*19c0*/  F2F.F32.F64 R3, R6 ;  /* 0x0000000600037310 */ /* 0x000e6e0000301000 */
[----:B0-----:R-:W-:Y:S02]  /*19d0*/  @!P0 FMUL R2, R2, 1.175494350822287508e-38 ;  /* 0x0080000002028820 */ /* 0x001fe40000400000 */
[----:B-1----:R-:W-:Y:S01]  /*19e0*/  @!P1 FMUL R3, R3, 1.175494350822287508e-38 ;  /* 0x0080000003039820 */ /* 0x002fe20000400000 */
[----:B------:R-:W-:Y:S06]  /*19f0*/  BRA `(.L_x_6644) ;  /* 0x0000000800447947 */ /* 0x000fec0003800000 */
.L_x_6652:
        /* <DEDUP_REMOVED lines=22> */
[----:B------:R-:W-:Y:S01]  /*1b60*/  SEL R5, R3, RZ, P0 ;  /* 0x000000ff03057207 */ /* 0x000fe20000000000 */
[----:B------:R-:W-:-:S03]  /*1b70*/  HFMA2 R3, -RZ, RZ, 0, 0 ;  /* 0x00000000ff037431 */ /* 0x000fc600000001ff */
[----:B------:R-:W-:Y:S01]  /*1b80*/  LOP3.LUT R2, R5, 0x80000000, R2, 0xf8, !PT ;  /* 0x8000000005027812 */ /* 0x000fe200078ef802 */
[----:B------:R-:W-:Y:S06]  /*1b90*/  BRA `(.L_x_6644) ;  /* 0x0000000400dc7947 */ /* 0x000fec0003800000 */
.L_x_6655:
[----:B------:R-:W2:Y:S02]  /*1ba0*/  LDG.E.U8 R3, desc[UR36][R4.64] ;  /* 0x0000002404037981 */ /* 0x000ea4000c1e1100 */
[C---:B--2---:R-:W-:Y:S01]  /*1bb0*/  SHF.L.U32 R2, R3.reuse, 0x19, RZ ;  /* 0x0000001903027819 */ /* 0x044fe200000006ff */
[----:B------:R-:W-:-:S03]  /*1bc0*/  IMAD.SHL.U32 R3, R3, 0x100, RZ ;  /* 0x0000010003037824 */ /* 0x000fc600078e00ff */
[----:B------:R-:W-:Y:S02]  /*1bd0*/  ISETP.GT.U32.AND P0, PT, R2, 0x7ffffff, PT ;  /* 0x07ffffff0200780c */ /* 0x000fe40003f04070 */
[----:B------:R-:W-:-:S11]  /*1be0*/  PRMT R7, R3, 0x9910, RZ ;  /* 0x0000991003077816 */ /* 0x000fd600000000ff */
[----:B------:R-:W-:Y:S02]  /*1bf0*/  @!P0 LOP3.LUT R0, R3, 0x7f00, RZ, 0xc0, !PT ;  /* 0x00007f0003008812 */ /* 0x000fe400078ec0ff */
[----:B------:R-:W-:Y:S02]  /*1c00*/  @P0 LEA.HI R2, R2, 0x70000000, RZ, 0x1c ;  /* 0x7000000002020811 */ /* 0x000fe400078fe0ff */
[----:B------:R-:W-:Y:S02]  /*1c10*/  @!P0 LOP3.LUT R0, R0, 0x3f000000, RZ, 0xfc, !PT ;  /* 0x3f00000000008812 */ /* 0x000fe400078efcff */
[----:B------:R-:W-:-:S03]  /*1c20*/  MOV R3, RZ ;  /* 0x000000ff00037202 */ /* 0x000fc60000000f00 */
[----:B------:R-:W-:Y:S01]  /*1c30*/  @!P0 FADD.FTZ R0, R0, -0.5 ;  /* 0xbf00000000008421 */ /* 0x000fe20000010000 */
[----:B------:R-:W-:-:S05]  /*1c40*/  @P0 FMUL.FTZ R0, R2, 1.9259299443872358531e-34 ;  /* 0x0780000002000820 */ /* 0x000fca0000410000 */
[----:B------:R-:W-:Y:S01]  /*1c50*/  LOP3.LUT R2, R0, 0x80000000, R7, 0xf8, !PT ;  /* 0x8000000000027812 */ /* 0x000fe200078ef807 */
[----:B------:R-:W-:Y:S06]  /*1c60*/  BRA `(.L_x_6644) ;  /* 0x0000000400a87947 */ /* 0x000fec0003800000 */
.L_x_6654:
[----:B------:R-:W2:Y:S01]  /*1c70*/  LDG.E.U16 R2, desc[UR36][R4.64] ;  /* 0x0000002404027981 */ /* 0x000ea2000c1e1500 */
[----:B------:R-:W-:Y:S02]  /*1c80*/  HFMA2 R3, -RZ, RZ, 0, 0 ;  /* 0x00000000ff037431 */ /* 0x000fe400000001ff */
[----:B--2---:R-:W-:Y:S01]  /*1c90*/  IMAD.U32 R2, R2, 0x10000, RZ ;  /* 0x0001000002027824 */ /* 0x004fe200078e00ff */
[----:B------:R-:W-:Y:S06]  /*1ca0*/  BRA `(.L_x_6644) ;  /* 0x0000000400987947 */ /* 0x000fec0003800000 */
.L_x_6651:
        /* <DEDUP_REMOVED lines=9> */
[----:B------:R-:W-:Y:S02]  /*1d40*/  MOV R3, RZ ;  /* 0x000000ff00037202 */ /* 0x000fe40000000f00 */
[----:B--2---:R-:W-:Y:S01]  /*1d50*/  I2FP.F32.U32 R2, R2 ;  /* 0x0000000200027245 */ /* 0x004fe20000201000 */
[----:B------:R-:W-:Y:S06]  /*1d60*/  BRA `(.L_x_6644) ;  /* 0x0000000400687947 */ /* 0x000fec0003800000 */
.L_x_6658:
[----:B------:R-:W2:Y:S01]  /*1d70*/  LDG.E.U8 R4, desc[UR36][R4.64] ;  /* 0x0000002404047981 */ /* 0x000ea2000c1e1100 */
[----:B------:R-:W-:Y:S02]  /*1d80*/  CS2R R2, SRZ ;  /* 0x0000000000027805 */ /* 0x000fe4000001ff00 */
        /* <DEDUP_REMOVED lines=18> */
.L_x_6660:
[----:B------:R-:W-:Y:S05]  /*1eb0*/  BSYNC.RECONVERGENT B0 ;  /* 0x0000000000007941 */ /* 0x000fea0003800200 */
.L_x_6659:
[----:B------:R-:W-:Y:S02]  /*1ec0*/  SHF.L.U32 R0, R0, 0x14, RZ ;  /* 0x0000001400007819 */ /* 0x000fe400000006ff */
[----:B------:R-:W-:-:S04]  /*1ed0*/  LEA R2, R2, 0x3b800000, 0x17 ;  /* 0x3b80000002027811 */ /* 0x000fc800078eb8ff */
[----:B------:R-:W-:Y:S01]  /*1ee0*/  LOP3.LUT R2, R2, R0, R9, 0xfe, !PT ;  /* 0x0000000002027212 */ /* 0x000fe200078efe09 */
[----:B------:R-:W-:Y:S06]  /*1ef0*/  BRA `(.L_x_6644) ;  /* 0x0000000400047947 */ /* 0x000fec0003800000 */
.L_x_6657:
[----:B------:R-:W2:Y:S01]  /*1f00*/  LDG.E.U8 R4, desc[UR36][R4.64] ;  /* 0x0000002404047981 */ /* 0x000ea2000c1e1100 */
[----:B------:R-:W-:Y:S02]  /*1f10*/  CS2R R2, SRZ ;  /* 0x0000000000027805 */ /* 0x000fe4000001ff00 */
        /* <DEDUP_REMOVED lines=18> */
.L_x_6662:
[----:B------:R-:W-:Y:S05]  /*2040*/  BSYNC.RECONVERGENT B0 ;  /* 0x0000000000007941 */ /* 0x000fea0003800200 */
.L_x_6661:
[----:B------:R-:W-:Y:S01]  /*2050*/  IMAD.SHL.U32 R0, R0, 0x200000, RZ ;  /* 0x0020000000007824 */ /* 0x000fe200078e00ff */
[----:B------:R-:W-:-:S04]  /*2060*/  LEA R2, R2, 0x37800000, 0x17 ;  /* 0x3780000002027811 */ /* 0x000fc800078eb8ff */
[----:B------:R-:W-:Y:S01]  /*2070*/  LOP3.LUT R2, R2, R0, R9, 0xfe, !PT ;  /* 0x0000000002027212 */ /* 0x000fe200078efe09 */
[----:B------:R-:W-:Y:S06]  /*2080*/  BRA `(.L_x_6644) ;  /* 0x0000000000a07947 */ /* 0x000fec0003800000 */
.L_x_6656:
[----:B------:R-:W-:-:S09]  /*2090*/  UISETP.NE.AND UP0, UPT, UR4, 0x1c, UPT ;  /* 0x0000001c0400788c */ /* 0x000fd2000bf05270 */
[----:B------:R-:W-:Y:S05]  /*20a0*/  BRA.U !UP0, `(.L_x_6663) ;  /* 0x00000001088c7547 */ /* 0x000fea000b800000 */
[----:B------:R-:W-:-:S09]  /*20b0*/  UISETP.NE.AND UP0, UPT, UR4, 0x1d, UPT ;  /* 0x0000001d0400788c */ /* 0x000fd2000bf05270 */
[----:B------:R-:W-:Y:S05]  /*20c0*/  BRA.U !UP0, `(.L_x_6664) ;  /* 0x0000000108747547 */ /* 0x000fea000b800000 */
[----:B------:R-:W-:-:S09]  /*20d0*/  UISETP.NE.AND UP0, UPT, UR4, 0x2c, UPT ;  /* 0x0000002c0400788c */ /* 0x000fd2000bf05270 */
[----:B------:R-:W-:Y:S05]  /*20e0*/  BRA.U !UP0, `(.L_x_6665) ;  /* 0x0000000108487547 */ /* 0x000fea000b800000 */
.L_x_6643:
        /* <DEDUP_REMOVED lines=16> */
.L_x_6666:
[----:B------:R-:W-:Y:S01]  /*21f0*/  CS2R R2, SRZ ;  /* 0x0000000000027805 */ /* 0x000fe2000001ff00 */
[----:B------:R-:W-:Y:S06]  /*2200*/  BRA `(.L_x_6644) ;  /* 0x0000000000407947 */ /* 0x000fec0003800000 */
.L_x_6665:
[----:B------:R-:W2:Y:S01]  /*2210*/  LDG.E.U8 R4, desc[UR36][R4.64] ;  /* 0x0000002404047981 */ /* 0x000ea2000c1e1100 */
[----:B------:R-:W-:Y:S01]  /*2220*/  HFMA2 R2, -RZ, RZ, 3.814697265625e-06, 0 ;  /* 0x00400000ff027431 */ /* 0x000fe200000001ff */
[----:B------:R-:W-:Y:S02]  /*2230*/  MOV R3, RZ ;  /* 0x000000ff00037202 */ /* 0x000fe40000000f00 */
[----:B--2---:R-:W-:-:S13]  /*2240*/  ISETP.NE.AND P0, PT, R4, RZ, PT ;  /* 0x000000ff0400720c */ /* 0x004fda0003f05270 */
[----:B------:R-:W-:Y:S05]  /*2250*/  @!P0 BRA `(.L_x_6644) ;  /* 0x00000000002c8947 */ /* 0x000fea0003800000 */
[----:B------:R-:W-:-:S13]  /*2260*/  ISETP.NE.AND P0, PT, R4, 0xff, PT ;  /* 0x000000ff0400780c */ /* 0x000fda0003f05270 */
[----:B------:R-:W-:Y:S01]  /*2270*/  @!P0 IMAD.MOV.U32 R2, RZ, RZ, 0x7f800001 ;  /* 0x7f800001ff028424 */ /* 0x000fe200078e00ff */
[----:B------:R-:W-:Y:S01]  /*2280*/  @P0 SHF.L.U32 R2, R4, 0x17, RZ ;  /* 0x0000001704020819 */ /* 0x000fe200000006ff */
[----:B------:R-:W-:Y:S06]  /*2290*/  BRA `(.L_x_6644) ;  /* 0x00000000001c7947 */ /* 0x000fec0003800000 */
.L_x_6664:
[----:B------:R-:W2:Y:S01]  /*22a0*/  LDG.E.64 R4, desc[UR36][R4.64] ;  /* 0x0000002404047981 */ /* 0x000ea2000c1e1b00 */
[----:B------:R-:W-:Y:S01]  /*22b0*/  HFMA2 R3, -RZ, RZ, 0, 0 ;  /* 0x00000000ff037431 */ /* 0x000fe200000001ff */
[----:B--2---:R0:W1:Y:S01]  /*22c0*/  I2F.U64 R2, R4 ;  /* 0x0000000400027312 */ /* 0x0040620000301000 */
[----:B------:R-:W-:Y:S05]  /*22d0*/  BRA `(.L_x_6644) ;  /* 0x00000000000c7947 */ /* 0x000fea0003800000 */
.L_x_6663:
[----:B------:R-:W2:Y:S01]  /*22e0*/  LDG.E R2, desc[UR36][R4.64] ;  /* 0x0000002404027981 */ /* 0x000ea2000c1e1900 */
[----:B------:R-:W-:Y:S01]  /*22f0*/  IMAD.MOV.U32 R3, RZ, RZ, RZ ;  /* 0x000000ffff037224 */ /* 0x000fe200078e00ff */
[----:B--2---:R-:W-:-:S07]  /*2300*/  I2FP.F32.U32 R2, R2 ;  /* 0x0000000200027245 */ /* 0x004fce0000201000 */
.L_x_6644:
[----:B------:R-:W-:Y:S05]  /*2310*/  BSYNC.RECONVERGENT B7 ;  /* 0x0000000000077941 */ /* 0x000fea0003800200 */
.L_x_6638:
[C---:B01---5:R-:W-:Y:S01]  /*2320*/  FSETP.NAN.FTZ.AND P1, PT, |R2|.reuse, |R2|, PT ;  /* 0x400000020200720b */ /* 0x063fe20003f38200 */
[----:B------:R-:W-:Y:S01]  /*2330*/  BSSY.RECONVERGENT B2, `(.L_x_6667) ;  /* 0x0000283000027945 */ /* 0x000fe20003800200 */
[C---:B------:R-:W-:Y:S01]  /*2340*/  FSETP.NAN.FTZ.AND P0, PT, |R3|.reuse, |R3|, PT ;  /* 0x400000030300720b */ /* 0x040fe20003f18200 */
[----:B------:R-:W-:Y:S01]  /*2350*/  FADD.FTZ R12, |R2|, -RZ ;  /* 0x800000ff020c7221 */ /* 0x000fe20000010200 */
[----:B------:R-:W-:-:S11]  /*2360*/  FADD.FTZ R11, |R3|, -RZ ;  /* 0x800000ff030b7221 */ /* 0x000fd60000010200 */
[----:B------:R-:W-:Y:S05]  /*2370*/  @!P0 BRA !P1, `(.L_x_6668) ;  /* 0x00000000003c8947 */ /* 0x000fea0004800000 */
[----:B------:R-:W-:-:S13]  /*2380*/  FSETP.NEU.FTZ.AND P0, PT, R12, +INF , PT ;  /* 0x7f8000000c00780b */ /* 0x000fda0003f1d000 */
        /* <DEDUP_REMOVED lines=9> */
[----:B--234-:R-:W-:-:S03]  /*2420*/  @P0 FADD.FTZ R5, RZ, R3 ;  /* 0x00000003ff050221 */ /* 0x01cfc60000010000 */
[----:B------:R-:W-:-:S04]  /*2430*/  @P0 FADD.FTZ R0, RZ, R2 ;  /* 0x00000002ff000221 */ /* 0x000fc80000010000 */
[----:B------:R-:W-:-:S04]  /*2440*/  @P0 FADD.FTZ R2, R0, R5 ;  /* 0x0000000500020221 */ /* 0x000fc80000010000 */
[----:B------:R-:W-:Y:S01]  /*2450*/  @P0 IMAD.MOV.U32 R3, RZ, RZ, R2 ;  /* 0x000000ffff030224 */ /* 0x000fe200078e0002 */
[----:B------:R-:W-:Y:S06]  /*2460*/  BRA `(.L_x_6669) ;  /* 0x0000002400bc7947 */ /* 0x000fec0003800000 */
.L_x_6668:
[----:B------:R-:W-:-:S04]  /*2470*/  FMNMX.FTZ R0, R12, R11, !PT ;  /* 0x0000000b0c007209 */ /* 0x000fc80007810000 */
[----:B------:R-:W-:-:S13]  /*2480*/  FSETP.GT.FTZ.AND P0, PT, R0, 8388608, PT ;  /* 0x4b0000000000780b */ /* 0x000fda0003f14000 */
[----:B------:R-:W-:Y:S05]  /*2490*/  @!P0 BRA `(.L_x_6670) ;  /* 0x0000001400148947 */ /* 0x000fea0003800000 */
[----:B------:R-:W-:Y:S01]  /*24a0*/  ISETP.GE.AND P0, PT, R2, RZ, PT ;  /* 0x000000ff0200720c */ /* 0x000fe20003f06270 */
[----:B------:R-:W-:-:S12]  /*24b0*/  BSSY.RECONVERGENT B3, `(.L_x_6671) ;  /* 0x000013f000037945 */ /* 0x000fd80003800200 */
[----:B------:R-:W-:Y:S05]  /*24c0*/  @!P0 BRA `(.L_x_6672) ;  /* 0x0000000800748947 */ /* 0x000fea0003800000 */
[----:B------:R-:W-:-:S04]  /*24d0*/  FSETP.GEU.FTZ.AND P2, PT, R12, R11, PT ;  /* 0x0000000b0c00720b */ /* 0x000fc80003f5e000 */
[----:B------:R-:W-:Y:S02]  /*24e0*/  FSEL R13, R11, R12, !P2 ;  /* 0x0000000c0b0d7208 */ /* 0x000fe40005000000 */
[----:B------:R-:W-:Y:S02]  /*24f0*/  FSEL R0, R12, R11, !P2 ;  /* 0x0000000b0c007208 */ /* 0x000fe40005000000 */
[----:B------:R-:W-:-:S13]  /*2500*/  FSETP.GT.FTZ.AND P0, PT, R13, 1.70141173319264429906e+38, PT ;  /* 0x7effffff0d00780b */ /* 0x000fda0003f14000 */
[----:B------:R-:W-:Y:S05]  /*2510*/  @!P0 BRA `(.L_x_6673) ;  /* 0x0000000000e48947 */ /* 0x000fea0003800000 */
[----:B--234-:R-:W-:Y:S01]  /*2520*/  FMUL.FTZ R4, R2, 0.36787945032119750977 ;  /* 0x3ebc5ab202047820 */ /* 0x01cfe20000410000 */
        /* <DEDUP_REMOVED lines=31> */
[----:B------:R-:W-:Y:S05]  /*2720*/  CALL.REL.NOINC `($__internal_14_$__cuda_sm3x_div_rn_ftz_f32_slowpath) ;  /* 0x0000013c00807944 */ /* 0x000fea0003c00000 */
[----:B------:R-:W-:-:S07]  /*2730*/  IMAD.MOV.U32 R4, RZ, RZ, R9 ;  /* 0x000000ffff047224 */ /* 0x000fce00078e0009 */
.L_x_6675:
[----:B------:R-:W-:Y:S05]  /*2740*/  BSYNC.RECONVERGENT B4 ;  /* 0x0000000000047941 */ /* 0x000fea0003800200 */
.L_x_6674:
[----:B------:R-:W-:Y:S01]  /*2750*/  MOV R5, 0x3b33710b ;  /* 0x3b33710b00057802 */ /* 0x000fe20000000f00 */
[----:B------:R-:W-:Y:S01]  /*2760*/  FMUL.FTZ R0, R4, R4 ;  /* 0x0000000404007220 */ /* 0x000fe20000410000 */
[----:B------:R-:W-:Y:S01]  /*2770*/  HFMA2 R7, -RZ, RZ, 1.9599609375, 20144 ;  /* 0x3fd774ebff077431 */ /* 0x000fe200000001ff */
[C---:B------:R-:W-:Y:S01]  /*2780*/  FSETP.NEU.FTZ.AND P1, PT, R12.reuse, R11, PT ;  /* 0x0000000b0c00720b */ /* 0x040fe20003f3d000 */
[----:B------:R-:W-:Y:S01]  /*2790*/  FADD.FTZ R11, R12, R11 ;  /* 0x0000000b0c0b7221 */ /* 0x000fe20000010000 */
        /* <DEDUP_REMOVED lines=17> */
.L_x_6673:
[----:B------:R-:W-:Y:S02]  /*28b0*/  FSETP.GT.FTZ.AND P1, PT, R13, 2.30584300921369395200e+18, PT ;  /* 0x5e0000000d00780b */ /* 0x000fe40003f34000 */
[----:B------:R-:W-:-:S13]  /*28c0*/  FSETP.GEU.FTZ.AND P0, PT, R0, 1.084202172485504434e-19, PT ;  /* 0x200000000000780b */ /* 0x000fda0003f1e000 */
[----:B------:R-:W-:Y:S05]  /*28d0*/  @P0 BRA !P1, `(.L_x_6677) ;  /* 0x0000000000d00947 */ /* 0x000fea0004800000 */
[CC--:B--234-:R-:W-:Y:S01]  /*28e0*/  VIMNMX R5, PT, PT, R12.reuse, R11.reuse, !PT ;  /* 0x0000000b0c057248 */ /* 0x0dcfe20007fe0100 */
        /* <DEDUP_REMOVED lines=26> */
[----:B------:R-:W-:Y:S05]  /*2a90*/  CALL.REL.NOINC `($__internal_14_$__cuda_sm3x_div_rn_ftz_f32_slowpath) ;  /* 0x0000013800a47944 */ /* 0x000fea0003c00000 */
[----:B------:R-:W-:-:S07]  /*2aa0*/  MOV R4, R9 ;  /* 0x0000000900047202 */ /* 0x000fce0000000f00 */
.L_x_6679:
[----:B------:R-:W-:Y:S05]  /*2ab0*/  BSYNC.RECONVERGENT B4 ;  /* 0x0000000000047941 */ /* 0x000fea0003800200 */
.L_x_6678:
[----:B------:R-:W-:Y:S02]  /*2ac0*/  HFMA2 R5, -RZ, RZ, 0.89990234375, 10328 ;  /* 0x3b33710bff057431 */ /* 0x000fe400000001ff */
[----:B------:R-:W-:Y:S01]  /*2ad0*/  FMUL.FTZ R0, R4, R4 ;  /* 0x0000000404007220 */ /* 0x000fe20000410000 */
[----:B------:R-:W-:Y:S01]  /*2ae0*/  IMAD.MOV.U32 R7, RZ, RZ, 0x3fd774eb ;  /* 0x3fd774ebff077424 */ /* 0x000fe200078e00ff */
[C---:B------:R-:W-:Y:S01]  /*2af0*/  FSETP.NEU.FTZ.AND P1, PT, R12.reuse, R11, PT ;  /* 0x0000000b0c00720b */ /* 0x040fe20003f3d000 */
[----:B------:R-:W-:Y:S01]  /*2b00*/  FADD.FTZ R11, R12, R11 ;  /* 0x0000000b0c0b7221 */ /* 0x000fe20000010000 */
        /* <DEDUP_REMOVED lines=17> */
.L_x_6677:
[----:B------:R-:W0:Y:S01]  /*2c20*/  MUFU.RCP R6, R13 ;  /* 0x0000000d00067308 */ /* 0x000e220000001000 */
[----:B--234-:R-:W-:Y:S01]  /*2c30*/  FMUL.FTZ R4, R0, R0 ;  /* 0x0000000000047220 */ /* 0x01cfe20000410000 */
        /* <DEDUP_REMOVED lines=13> */
[----:B------:R-:W-:Y:S05]  /*2d10*/  CALL.REL.NOINC `($__internal_14_$__cuda_sm3x_div_rn_ftz_f32_slowpath) ;  /* 0x0000013800047944 */ /* 0x000fea0003c00000 */
[----:B------:R-:W-:-:S07]  /*2d20*/  MOV R5, R9 ;  /* 0x0000000900057202 */ /* 0x000fce0000000f00 */
.L_x_6681:
[----:B------:R-:W-:Y:S05]  /*2d30*/  BSYNC.RECONVERGENT B4 ;  /* 0x0000000000047941 */ /* 0x000fea0003800200 */
.L_x_6680:
[----:B------:R-:W-:Y:S02]  /*2d40*/  IMAD.MOV.U32 R7, RZ, RZ, 0x3b33710b ;  /* 0x3b33710bff077424 */ /* 0x000fe400078e00ff */
[----:B------:R-:W-:Y:S01]  /*2d50*/  FMUL.FTZ R0, R5, R5 ;  /* 0x0000000505007220 */ /* 0x000fe20000410000 */
        /* <DEDUP_REMOVED lines=20> */
.L_x_6672:
[----:B------:R-:W-:Y:S01]  /*2ea0*/  FADD.FTZ R12, -R2, -RZ ;  /* 0x800000ff020c7221 */ /* 0x000fe20000010100 */
[----:B------:R-:W-:-:S03]  /*2eb0*/  FADD.FTZ R11, -R3, -RZ ;  /* 0x800000ff030b7221 */ /* 0x000fc60000010100 */
[C---:B--234-:R-:W-:Y:S01]  /*2ec0*/  FADD.FTZ R4, |R12|.reuse, -RZ ;  /* 0x800000ff0c047221 */ /* 0x05cfe20000010200 */
        /* <DEDUP_REMOVED lines=9> */
[----:B------:R-:W-:Y:S01]  /*2f60*/  MOV R9, 0x3f800000 ;  /* 0x3f80000000097802 */ /* 0x000fe20000000f00 */
        /* <DEDUP_REMOVED lines=28> */
[----:B------:R-:W-:Y:S05]  /*3130*/  CALL.REL.NOINC `($__internal_14_$__cuda_sm3x_div_rn_ftz_f32_slowpath) ;  /* 0x0000013000fc7944 */ /* 0x000fea0003c00000 */
[----:B------:R-:W-:-:S07]  /*3140*/  MOV R4, R9 ;  /* 0x0000000900047202 */ /* 0x000fce0000000f00 */
.L_x_6684:
[----:B------:R-:W-:Y:S05]  /*3150*/  BSYNC.RECONVERGENT B4 ;  /* 0x0000000000047941 */ /* 0x000fea0003800200 */
.L_x_6683:
        /* <DEDUP_REMOVED lines=22> */
.L_x_6682:
        /* <DEDUP_REMOVED lines=30> */
[----:B------:R-:W-:Y:S05]  /*34a0*/  CALL.REL.NOINC `($__internal_14_$__cuda_sm3x_div_rn_ftz_f32_slowpath) ;  /* 0x0000013000207944 */ /* 0x000fea0003c00000 */
[----:B------:R-:W-:-:S07]  /*34b0*/  MOV R4, R9 ;  /* 0x0000000900047202 */ /* 0x000fce0000000f00 */
.L_x_6687:
[----:B------:R-:W-:Y:S05]  /*34c0*/  BSYNC.RECONVERGENT B4 ;  /* 0x0000000000047941 */ /* 0x000fea0003800200 */
.L_x_6686:
        /* <DEDUP_REMOVED lines=22> */
.L_x_6685:
        /* <DEDUP_REMOVED lines=16> */
[----:B------:R-:W-:-:S07]  /*3730*/  IMAD.MOV.U32 R5, RZ, RZ, R9 ;  /* 0x000000ffff057224 */ /* 0x000fce00078e0009 */
.L_x_6689:
[----:B------:R-:W-:Y:S05]  /*3740*/  BSYNC.RECONVERGENT B4 ;  /* 0x0000000000047941 */ /* 0x000fea0003800200 */
.L_x_6688:
        /* <DEDUP_REMOVED lines=21> */
.L_x_6676:
[----:B------:R-:W-:Y:S05]  /*38a0*/  BSYNC.RECONVERGENT B3 ;  /* 0x0000000000037941 */ /* 0x000fea0003800200 */
.L_x_6671:
[----:B------:R-:W-:Y:S01]  /*38b0*/  FADD.FTZ R5, R14, 0.69314718246459960938 ;  /* 0x3f3172180e057421 */ /* 0x000fe20000010000 */
[----:B------:R-:W-:-:S04]  /*38c0*/  LOP3.LUT R3, R4, 0x80000000, R3, 0xb8, !PT ;  /* 0x8000000004037812 */ /* 0x000fc800078eb803 */
[----:B------:R-:W-:Y:S01]  /*38d0*/  LOP3.LUT R2, R5, 0x80000000, R2, 0xb8, !PT ;  /* 0x8000000005027812 */ /* 0x000fe200078eb802 */
[----:B------:R-:W-:Y:S06]  /*38e0*/  BRA `(.L_x_6669) ;  /* 0x00000010009c7947 */ /* 0x000fec0003800000 */
.L_x_6670:
[----:B------:R-:W-:Y:S02]  /*38f0*/  FSETP.NEU.FTZ.AND P0, PT, R2, RZ, PT ;  /* 0x000000ff0200720b */ /* 0x000fe40003f1d000 */
[----:B------:R-:W-:Y:S02]  /*3900*/  FSETP.NEU.FTZ.AND P3, PT, R3, RZ, PT ;  /* 0x000000ff0300720b */ /* 0x000fe40003f7d000 */
[----:B------:R-:W-:Y:S02]  /*3910*/  FSETP.GEU.FTZ.AND P1, PT, R12, 0.00021143197955098003149, PT ;  /* 0x395db3d70c00780b */ /* 0x000fe40003f3e000 */
[----:B------:R-:W-:Y:S02]  /*3920*/  FSETP.GEU.FTZ.AND P2, PT, R11, 0.00021143197955098003149, PT ;  /* 0x395db3d70b00780b */ /* 0x000fe40003f5e000 */
[----:B------:R-:W-:-:S04]  /*3930*/  PLOP3.LUT P0, PT, P0, P3, PT, 0x2, 0x20 ;  /* 0x000000000020781c */ /* 0x000fc80000706072 */
[----:B------:R-:W-:-:S13]  /*3940*/  PLOP3.LUT P0, PT, P0, P1, P2, 0xf1, 0x0 ;  /* 0x000000000000781c */ /* 0x000fda0000703e21 */
[----:B------:R-:W-:Y:S05]  /*3950*/  @P0 BRA `(.L_x_6669) ;  /* 0x0000001000800947 */ /* 0x000fea0003800000 */
[C---:B------:R-:W-:Y:S01]  /*3960*/  FADD.FTZ R0, R11.reuse, 1 ;  /* 0x3f8000000b007421 */ /* 0x040fe20000010000 */
[----:B--234-:R-:W-:Y:S01]  /*3970*/  FADD.FTZ R5, R11, -1 ;  /* 0xbf8000000b057421 */ /* 0x01cfe20000010000 */
        /* <DEDUP_REMOVED lines=38> */
[----:B------:R-:W-:-:S04]  /*3be0*/  FSETP.GEU.FTZ.AND P1, PT, R12, 1.1102230246251565404e-16, PT ;  /* 0x250000000c00780b */ /* 0x000fc80003f3e000 */
[----:B------:R-:W-:-:S13]  /*3bf0*/  PLOP3.LUT P0, PT, P0, P1, PT, 0xf8, 0x8f ;  /* 0x00000000008f781c */ /* 0x000fda0000703f70 */
[----:B------:R0:W1:Y:S01]  /*3c00*/  @!P0 MUFU.SQRT R13, R12 ;  /* 0x0000000c000d8308 */ /* 0x0000620000002000 */
[----:B------:R-:W-:Y:S05]  /*3c10*/  @!P0 BRA `(.L_x_6692) ;  /* 0x0000000400b08947 */ /* 0x000fea0003800000 */
[----:B------:R-:W-:-:S05]  /*3c20*/  FMUL.FTZ R9, |R5|, 1.1920928955078125e-07 ;  /* 0x3400000005097820 */ /* 0x000fca0000410200 */
[----:B------:R-:W-:-:S13]  /*3c30*/  FSETP.GE.FTZ.AND P0, PT, R12, R9, PT ;  /* 0x000000090c00720b */ /* 0x000fda0003f16000 */
        /* <DEDUP_REMOVED lines=9> */
[----:B-1----:R-:W-:Y:S01]  /*3cd0*/  @!P1 FMUL.FTZ R13, R9, 0.5 ;  /* 0x3f000000090d9820 */ /* 0x002fe20000410000 */
[----:B------:R-:W-:Y:S06]  /*3ce0*/  @!P0 BRA `(.L_x_6695) ;  /* 0x0000000000188947 */ /* 0x000fec0003800000 */
[----:B------:R-:W-:-:S13]  /*3cf0*/  FSETP.NEU.FTZ.AND P0, PT, R0, RZ, PT ;  /* 0x000000ff0000720b */ /* 0x000fda0003f1d000 */
[----:B------:R-:W-:Y:S01]  /*3d00*/  @P0 FADD.FTZ R10, R0, R7 ;  /* 0x00000007000a0221 */ /* 0x000fe20000010000 */
[C---:B------:R-:W-:Y:S01]  /*3d10*/  @P0 FMUL.FTZ R9, R12.reuse, R12 ;  /* 0x0000000c0c090220 */ /* 0x040fe20000410000 */
[----:B------:R-:W-:-:S04]  /*3d20*/  @!P0 FMUL.FTZ R8, R12, 0.5 ;  /* 0x3f0000000c088820 */ /* 0x000fc80000410000 */
[----:B------:R-:W1:Y:S02]  /*3d30*/  @P0 MUFU.RCP R10, R10 ;  /* 0x0000000a000a0308 */ /* 0x000e640000001000 */
[----:B-1----:R-:W-:-:S07]  /*3d40*/  @P0 FMUL.FTZ.D2 R8, R9, R10 ;  /* 0x0000000a09080220 */ /* 0x002fce0000310000 */
.L_x_6695:
[----:B------:R-:W-:Y:S05]  /*3d50*/  BSYNC.RECONVERGENT B1 ;  /* 0x0000000000017941 */ /* 0x000fea0003800200 */
.L_x_6694:
[----:B------:R-:W-:Y:S04]  /*3d60*/  BSSY.RECONVERGENT B1, `(.L_x_6696) ;  /* 0x0000008000017945 */ /* 0x000fe80003800200 */
[----:B------:R-:W-:Y:S05]  /*3d70*/  @!P1 BRA `(.L_x_6697) ;  /* 0x0000000000189947 */ /* 0x000fea0003800000 */
[----:B------:R-:W-:-:S13]  /*3d80*/  FSETP.NEU.FTZ.AND P0, PT, R19, RZ, PT ;  /* 0x000000ff1300720b */ /* 0x000fda0003f1d000 */
[----:B------:R-:W-:Y:S01]  /*3d90*/  @P0 FADD.FTZ R9, R4, R19 ;  /* 0x0000001304090221 */ /* 0x000fe20000010000 */
[C---:B------:R-:W-:Y:S01]  /*3da0*/  @P0 FMUL.FTZ R10, R12.reuse, R12 ;  /* 0x0000000c0c0a0220 */ /* 0x040fe20000410000 */
[----:B------:R-:W-:-:S04]  /*3db0*/  @!P0 FMUL.FTZ R13, R12, 0.5 ;  /* 0x3f0000000c0d8820 */ /* 0x000fc80000410000 */
[----:B------:R-:W1:Y:S02]  /*3dc0*/  @P0 MUFU.RCP R9, R9 ;  /* 0x0000000900090308 */ /* 0x000e640000001000 */
[----:B-1----:R-:W-:-:S07]  /*3dd0*/  @P0 FMUL.FTZ.D2 R13, R10, R9 ;  /* 0x000000090a0d0220 */ /* 0x002fce0000310000 */
.L_x_6697:
[----:B------:R-:W-:Y:S05]  /*3de0*/  BSYNC.RECONVERGENT B1 ;  /* 0x0000000000017941 */ /* 0x000fea0003800200 */
.L_x_6696:
[----:B------:R-:W-:Y:S01]  /*3df0*/  FADD.FTZ R8, R13, R8 ;  /* 0x000000080d087221 */ /* 0x000fe20000010000 */
[----:B------:R-:W-:Y:S02]  /*3e00*/  HFMA2 R13, -RZ, RZ, 1.875, 0 ;  /* 0x3f800000ff0d7431 */ /* 0x000fe400000001ff */
[----:B------:R-:W-:Y:S02]  /*3e10*/  IMAD.MOV.U32 R14, RZ, RZ, 0x3d39bf78 ;  /* 0x3d39bf78ff0e7424 */ /* 0x000fe400078e00ff */
[----:B------:R-:W-:-:S06]  /*3e20*/  FMUL.FTZ R15, R8, R15 ;  /* 0x0000000f080f7220 */ /* 0x000fcc0000410000 */
        /* <DEDUP_REMOVED lines=30> */
.L_x_6693:
[----:B------:R-:W-:-:S13]  /*4010*/  FSETP.GEU.FTZ.AND P0, PT, R11, 1, PT ;  /* 0x3f8000000b00780b */ /* 0x000fda0003f1e000 */
[----:B------:R-:W-:-:S04]  /*4020*/  @!P0 FADD.FTZ R9, -R11, 1 ;  /* 0x3f8000000b098421 */ /* 0x000fc80000010100 */
[----:B------:R-:W-:-:S06]  /*4030*/  @!P0 FMUL.FTZ R8, R0, R9 ;  /* 0x0000000900088220 */ /* 0x000fcc0000410000 */
[----:B------:R-:W1:Y:S08]  /*4040*/  @!P0 MUFU.SQRT R8, R8 ;  /* 0x0000000800088308 */ /* 0x000e700000002000 */
[----:B-1----:R-:W1:Y:S02]  /*4050*/  @!P0 MUFU.RCP R13, R8 ;  /* 0x00000008000d8308 */ /* 0x002e640000001000 */
[----:B-1----:R-:W-:Y:S01]  /*4060*/  @!P0 FMUL.FTZ R13, R12, R13 ;  /* 0x0000000d0c0d8220 */ /* 0x002fe20000410000 */
[----:B------:R-:W-:Y:S06]  /*4070*/  @!P0 BRA `(.L_x_6692) ;  /* 0x0000000000988947 */ /* 0x000fec0003800000 */
[----:B------:R-:W-:Y:S01]  /*4080*/  FMUL.FTZ R8, R0, R5 ;  /* 0x0000000500087220 */ /* 0x000fe20000410000 */
[----:B------:R-:W-:Y:S01]  /*4090*/  IMAD.MOV.U32 R18, RZ, RZ, 0x3f800000 ;  /* 0x3f800000ff127424 */ /* 0x000fe200078e00ff */
[----:B------:R-:W-:-:S04]  /*40a0*/  MOV R15, 0x3d39bf78 ;  /* 0x3d39bf78000f7802 */ /* 0x000fc80000000f00 */
        /* <DEDUP_REMOVED lines=30> */
.L_x_6691:
[----:B------:R-:W-:-:S04]  /*4290*/  FFMA.FTZ R8, R6, R6, -1 ;  /* 0xbf80000006087423 */ /* 0x000fc80000010006 */
[----:B------:R-:W0:Y:S02]  /*42a0*/  MUFU.SQRT R9, R8 ;  /* 0x0000000800097308 */ /* 0x000e240000002000 */
[----:B0-----:R-:W-:-:S06]  /*42b0*/  FADD.FTZ R9, R6, R9 ;  /* 0x0000000906097221 */ /* 0x001fcc0000010000 */
[----:B------:R-:W0:Y:S02]  /*42c0*/  MUFU.LG2 R9, R9 ;  /* 0x0000000900097308 */ /* 0x000e240000000c00 */
[----:B0-----:R-:W-:-:S07]  /*42d0*/  FMUL.FTZ R13, R9, 0.69314718246459960938 ;  /* 0x3f317218090d7820 */ /* 0x001fce0000410000 */
.L_x_6692:
[----:B------:R-:W-:Y:S05]  /*42e0*/  BSYNC.RECONVERGENT B0 ;  /* 0x0000000000007941 */ /* 0x000fea0003800200 */
.L_x_6690:
        /* <DEDUP_REMOVED lines=13> */
[----:B------:R-:W-:-:S04]  /*43c0*/  FSETP.GEU.FTZ.AND P0, PT, R12, 9.3132257461547851562e-10, PT ;  /* 0x308000000c00780b */ /* 0x000fc80003f1e000 */
        /* <DEDUP_REMOVED lines=9> */
[----:B------:R-:W-:-:S13]  /*4460*/  FSETP.GE.FTZ.AND P0, PT, R12, R9, PT ;  /* 0x000000090c00720b */ /* 0x000fda0003f16000 */
        /* <DEDUP_REMOVED lines=8> */
[----:B------:R-:W-:Y:S01]  /*44f0*/  @!P1 FMUL.FTZ R0, R12, 0.5 ;  /* 0x3f0000000c009820 */ /* 0x000fe20000410000 */
[----:B------:R-:W2:Y:S02]  /*4500*/  @P1 MUFU.RCP R15, R10 ;  /* 0x0000000a000f1308 */ /* 0x000ea40000001000 */
[----:B------:R-:W-:Y:S01]  /*4510*/  @!P0 FMUL.FTZ R7, R7, 0.5 ;  /* 0x3f00000007078820 */ /* 0x000fe20000410000 */
[----:B--2---:R-:W-:Y:S01]  /*4520*/  @P1 FMUL.FTZ.D2 R0, R8, R15 ;  /* 0x0000000f08001220 */ /* 0x004fe20000310000 */
[----:B------:R-:W-:Y:S06]  /*4530*/  @!P0 BRA `(.L_x_6705) ;  /* 0x0000000000188947 */ /* 0x000fec0003800000 */
[----:B------:R-:W-:-:S13]  /*4540*/  FSETP.NEU.FTZ.AND P0, PT, R5, RZ, PT ;  /* 0x000000ff0500720b */ /* 0x000fda0003f1d000 */
[----:B------:R-:W-:Y:S01]  /*4550*/  @P0 FADD.FTZ R4, R5, R4 ;  /* 0x0000000405040221 */ /* 0x000fe20000010000 */
[C---:B------:R-:W-:Y:S01]  /*4560*/  @P0 FMUL.FTZ R5, R12.reuse, R12 ;  /* 0x0000000c0c050220 */ /* 0x040fe20000410000 */
[----:B------:R-:W-:-:S04]  /*4570*/  @!P0 FMUL.FTZ R7, R12, 0.5 ;  /* 0x3f0000000c078820 */ /* 0x000fc80000410000 */
[----:B------:R-:W2:Y:S02]  /*4580*/  @P0 MUFU.RCP R4, R4 ;  /* 0x0000000400040308 */ /* 0x000ea40000001000 */
[----:B--2---:R-:W-:-:S07]  /*4590*/  @P0 FMUL.FTZ.D2 R7, R5, R4 ;  /* 0x0000000405070220 */ /* 0x004fce0000310000 */
.L_x_6705:
[----:B------:R-:W-:Y:S05]  /*45a0*/  BSYNC.RECONVERGENT B4 ;  /* 0x0000000000047941 */ /* 0x000fea0003800200 */
.L_x_6704:
[----:B------:R-:W-:-:S04]  /*45b0*/  FADD.FTZ R0, R7, R0 ;  /* 0x0000000007007221 */ /* 0x000fc80000010000 */
[----:B------:R-:W-:-:S04]  /*45c0*/  FMUL.FTZ R0, R0, R9 ;  /* 0x0000000900007220 */ /* 0x000fc80000410000 */
[----:B------:R2:W3:Y:S01]  /*45d0*/  MUFU.SQRT R14, R0 ;  /* 0x00000000000e7308 */ /* 0x0004e20000002000 */
[----:B------:R-:W-:Y:S05]  /*45e0*/  BRA `(.L_x_6702) ;  /* 0x00000000002c7947 */ /* 0x000fea0003800000 */
.L_x_6703:
[----:B------:R-:W-:-:S13]  /*45f0*/  FSETP.GT.FTZ.AND P0, PT, R11, 1, PT ;  /* 0x3f8000000b00780b */ /* 0x000fda0003f14000 */
[----:B------:R-:W-:Y:S01]  /*4600*/  @P0 FMUL.FTZ R4, R0, R5 ;  /* 0x0000000500040220 */ /* 0x000fe20000410000 */
[----:B0-----:R-:W-:-:S04]  /*4610*/  @P0 FMUL.FTZ R12, R12, 2.81474976710656000000e+14 ;  /* 0x578000000c0c0820 */ /* 0x001fc80000410000 */
        /* <DEDUP_REMOVED lines=8> */
.L_x_6702:
[----:B------:R-:W-:Y:S05]  /*46a0*/  BSYNC.RECONVERGENT B1 ;  /* 0x0000000000017941 */ /* 0x000fea0003800200 */
.L_x_6700:
[----:B------:R-:W-:Y:S05]  /*46b0*/  BSYNC.RELIABLE B0 ;  /* 0x0000000000007941 */ /* 0x000fea0003800100 */
.L_x_6699:
[----:B0-23--:R-:W-:Y:S01]  /*46c0*/  FADD.FTZ R0, |R14|, -RZ ;  /* 0x800000ff0e007221 */ /* 0x00dfe20000010200 */
[C---:B------:R-:W-:Y:S01]  /*46d0*/  FADD.FTZ R5, |R11|.reuse, -RZ ;  /* 0x800000ff0b057221 */ /* 0x040fe20000010200 */
[----:B------:R-:W-:Y:S01]  /*46e0*/  FSETP.GT.FTZ.AND P2, PT, |R11|, |R14|, PT ;  /* 0x4000000e0b00720b */ /* 0x000fe20003f54200 */
[----:B------:R-:W-:Y:S03]  /*46f0*/  BSSY.RECONVERGENT B4, `(.L_x_6706) ;  /* 0x000000e000047945 */ /* 0x000fe60003800200 */
[----:B------:R-:W-:Y:S02]  /*4700*/  FSEL R19, R5, R0, P2 ;  /* 0x0000000005137208 */ /* 0x000fe40001000000 */
[----:B------:R-:W-:Y:S02]  /*4710*/  FSEL R0, R0, R5, P2 ;  /* 0x0000000500007208 */ /* 0x000fe40001000000 */
[----:B------:R-:W4:Y:S08]  /*4720*/  MUFU.RCP R4, R19 ;  /* 0x0000001300047308 */ /* 0x000f300000001000 */
[----:B------:R-:W0:Y:S01]  /*4730*/  FCHK P0, R0, R19 ;  /* 0x0000001300007302 */ /* 0x000e220000000000 */
[----:B----4-:R-:W-:-:S04]  /*4740*/  FFMA R7, -R19, R4, 1 ;  /* 0x3f80000013077423 */ /* 0x010fc80000000104 */
[----:B------:R-:W-:-:S04]  /*4750*/  FFMA R7, R4, R7, R4 ;  /* 0x0000000704077223 */ /* 0x000fc80000000004 */
[----:B------:R-:W-:-:S04]  /*4760*/  FFMA R4, R0, R7, RZ ;  /* 0x0000000700047223 */ /* 0x000fc800000000ff */
[----:B------:R-:W-:-:S04]  /*4770*/  FFMA R5, -R19, R4, R0 ;  /* 0x0000000413057223 */ /* 0x000fc80000000100 */
[----:B------:R-:W-:Y:S01]  /*4780*/  FFMA R4, R7, R5, R4 ;  /* 0x0000000507047223 */ /* 0x000fe20000000004 */
[----:B0-----:R-:W-:Y:S06]  /*4790*/  @!P0 BRA `(.L_x_6707) ;  /* 0x00000000000c8947 */ /* 0x001fec0003800000 */
[----:B------:R-:W-:-:S07]  /*47a0*/  MOV R4, 0x47c0 ;  /* 0x000047c000047802 */ /* 0x000fce0000000f00 */
[----:B-1----:R-:W-:Y:S05]  /*47b0*/  CALL.REL.NOINC `($__internal_14_$__cuda_sm3x_div_rn_ftz_f32_slowpath) ;  /* 0x0000011c005c7944 */ /* 0x002fea0003c00000 */
[----:B------:R-:W-:-:S07]  /*47c0*/  MOV R4, R9 ;  /* 0x0000000900047202 */ /* 0x000fce0000000f00 */
.L_x_6707:
[----:B------:R-:W-:Y:S05]  /*47d0*/  BSYNC.RECONVERGENT B4 ;  /* 0x0000000000047941 */ /* 0x000fea0003800200 */
.L_x_6706:
        /* <DEDUP_REMOVED lines=26> */
[----:B------:R-:W-:Y:S01]  /*4980*/  FSEL R0, R14, R11, P0 ;  /* 0x0000000b0e007208 */ /* 0x000fe20000000000 */
[----:B------:R-:W-:Y:S06]  /*4990*/  BRA `(.L_x_6708) ;  /* 0x0000000000647947 */ /* 0x000fec0003800000 */
.L_x_6701:
[----:B------:R-:W-:Y:S01]  /*49a0*/  IMAD.MOV.U32 R0, RZ, RZ, 0x3f000000 ;  /* 0x3f000000ff007424 */ /* 0x000fe200078e00ff */
[C---:B------:R-:W-:Y:S01]  /*49b0*/  FSETP.GT.FTZ.AND P0, PT, |R8|.reuse, 0.56000000238418579102, PT ;  /* 0x3f0f5c290800780b */ /* 0x040fe20003f14200 */
[C---:B------:R-:W-:Y:S01]  /*49c0*/  FADD.FTZ R6, |R8|.reuse, -RZ ;  /* 0x800000ff08067221 */ /* 0x040fe20000010200 */
[C---:B------:R-:W-:Y:S01]  /*49d0*/  FSETP.NEU.FTZ.AND P1, PT, |R8|.reuse, 1, PT ;  /* 0x3f8000000800780b */ /* 0x040fe20003f3d200 */
[----:B------:R-:W-:Y:S01]  /*49e0*/  FFMA.FTZ R0, |R8|, -R0, 0.5 ;  /* 0x3f00000008007423 */ /* 0x000fe20000010a00 */
[----:B------:R-:W-:-:S03]  /*49f0*/  MOV R7, 0x3f6ee581 ;  /* 0x3f6ee58100077802 */ /* 0x000fc60000000f00 */
[----:B------:R-:W2:Y:S02]  /*4a00*/  MUFU.RSQ R5, R0 ;  /* 0x0000000000057308 */ /* 0x000ea40000001400 */
[----:B--2---:R-:W-:Y:S01]  /*4a10*/  FMUL.FTZ R4, R0, R5 ;  /* 0x0000000500047220 */ /* 0x004fe20000410000 */
        /* <DEDUP_REMOVED lines=17> */
.L_x_6708:
[----:B------:R-:W-:Y:S05]  /*4b30*/  BSYNC.RECONVERGENT B3 ;  /* 0x0000000000037941 */ /* 0x000fea0003800200 */
.L_x_6698:
[----:B-1----:R-:W-:Y:S02]  /*4b40*/  LOP3.LUT R2, R13, 0x80000000, R2, 0xb8, !PT ;  /* 0x800000000d027812 */ /* 0x002fe400078eb802 */
[----:B------:R-:W-:-:S07]  /*4b50*/  LOP3.LUT R3, R0, 0x80000000, R3, 0xb8, !PT ;  /* 0x8000000000037812 */ /* 0x000fce00078eb803 */
.L_x_6669:
[----:B------:R-:W-:Y:S05]  /*4b60*/  BSYNC.RECONVERGENT B2 ;  /* 0x0000000000027941 */ /* 0x000fea0003800200 */
.L_x_6667:
[----:B------:R-:W2:Y:S01]  /*4b70*/  LDCU.64 UR6, c[0x0][0x580] ;  /* 0x0000b000ff0677ac */ /* 0x000ea20008000a00 */
[----:B------:R-:W-:-:S04]  /*4b80*/  UPRMT UR4, UR42, 0x9910, URZ ;  /* 0x000099102a047896 */ /* 0x000fc800080000ff */
[----:B------:R-:W-:Y:S01]  /*4b90*/  UISETP.GT.AND UP0, UPT, UR4, 0x9, UPT ;  /* 0x000000090400788c */ /* 0x000fe2000bf04270 */
[----:B--234-:R-:W-:-:S05]  /*4ba0*/  IADD3 R4, P0, PT, R16, UR6, RZ ;  /* 0x0000000610047c10 */ /* 0x01cfca000ff1e0ff */
        /* <DEDUP_REMOVED lines=10> */
[----:B------:R-:W1:Y:S02]  /*4c50*/  F2I.FTZ.TRUNC.NTZ R3, R2 ;  /* 0x0000000200037305 */ /* 0x000e64000021f100 */
[----:B-1----:R1:W-:Y:S01]  /*4c60*/  STG.E.U8 desc[UR36][R4.64], R3 ;  /* 0x0000000304007986 */ /* 0x0023e2000c101124 */
[----:B------:R-:W-:Y:S05]  /*4c70*/  BRA `(.L_x_6714) ;  /* 0x0000000c00407947 */ /* 0x000fea0003800000 */
.L_x_6712:
[----:B------:R-:W1:Y:S02]  /*4c80*/  F2I.S64.TRUNC R2, R2 ;  /* 0x0000000200027311 */ /* 0x000e64000020d900 */
[----:B-1----:R-:W-:-:S05]  /*4c90*/  MOV R7, R2 ;  /* 0x0000000200077202 */ /* 0x002fca0000000f00 */
[----:B------:R1:W-:Y:S01]  /*4ca0*/  STG.E.U8 desc[UR36][R4.64], R7 ;  /* 0x0000000704007986 */ /* 0x0003e2000c101124 */
[----:B------:R-:W-:Y:S05]  /*4cb0*/  BRA `(.L_x_6714) ;  /* 0x0000000c00307947 */ /* 0x000fea0003800000 */
.L_x_6711:
[----:B------:R-:W-:-:S09]  /*4cc0*/  UISETP.NE.AND UP0, UPT, UR4, 0x2, UPT ;  /* 0x000000020400788c */ /* 0x000fd2000bf05270 */
[----:B------:R-:W-:Y:S05]  /*4cd0*/  BRA.U !UP0, `(.L_x_6715) ;  /* 0x0000000108287547 */ /* 0x000fea000b800000 */
[----:B------:R-:W-:-:S09]  /*4ce0*/  UISETP.NE.AND UP0, UPT, UR4, 0x3, UPT ;  /* 0x000000030400788c */ /* 0x000fd2000bf05270 */
[----:B------:R-:W-:Y:S05]  /*4cf0*/  BRA.U !UP0, `(.L_x_6716) ;  /* 0x0000000108147547 */ /* 0x000fea000b800000 */
[----:B------:R-:W-:-:S09]  /*4d00*/  UISETP.NE.AND UP0, UPT, UR4, 0x4, UPT ;  /* 0x000000040400788c */ /* 0x000fd2000bf05270 */
[----:B------:R-:W-:Y:S05]  /*4d10*/  BRA.U UP0, `(.L_x_6713) ;  /* 0x0000000900847547 */ /* 0x000fea000b800000 */
[----:B------:R-:W1:Y:S02]  /*4d20*/  F2I.S64.TRUNC R2, R2 ;  /* 0x0000000200027311 */ /* 0x000e64000020d900 */
[----:B-1----:R1:W-:Y:S01]  /*4d30*/  STG.E.64 desc[UR36][R4.64], R2 ;  /* 0x0000000204007986 */ /* 0x0023e2000c101b24 */
[----:B------:R-:W-:Y:S05]  /*4d40*/  BRA `(.L_x_6714) ;  /* 0x0000000c000c7947 */ /* 0x000fea0003800000 */
.L_x_6716:
[----:B------:R-:W1:Y:S02]  /*4d50*/  F2I.FTZ.TRUNC.NTZ R3, R2 ;  /* 0x0000000200037305 */ /* 0x000e64000021f100 */
[----:B-1----:R1:W-:Y:S01]  /*4d60*/  STG.E desc[UR36][R4.64], R3 ;  /* 0x0000000304007986 */ /* 0x0023e2000c101924 */
[----:B------:R-:W-:Y:S05]  /*4d70*/  BRA `(.L_x_6714) ;  /* 0x0000000c00007947 */ /* 0x000fea0003800000 */
.L_x_6715:
[----:B------:R-:W1:Y:S02]  /*4d80*/  F2I.FTZ.TRUNC.NTZ R3, R2 ;  /* 0x0000000200037305 */ /* 0x000e64000021f100 */
[----:B-1----:R1:W-:Y:S01]  /*4d90*/  STG.E.U16 desc[UR36][R4.64], R3 ;  /* 0x0000000304007986 */ /* 0x0023e2000c101524 */
[----:B------:R-:W-:Y:S05]  /*4da0*/  BRA `(.L_x_6714) ;  /* 0x0000000800f47947 */ /* 0x000fea0003800000 */
.L_x_6710:
        /* <DEDUP_REMOVED lines=8> */
.L_x_6718:
[----:B------:R-:W-:-:S05]  /*4e30*/  F2FP.F16.F32.PACK_AB R2, RZ, R2 ;  /* 0x00000002ff02723e */ /* 0x000fca00000000ff */
[----:B------:R1:W-:Y:S01]  /*4e40*/  STG.E.U16 desc[UR36][R4.64], R2 ;  /* 0x0000000204007986 */ /* 0x0003e2000c101524 */
[----:B------:R-:W-:Y:S05]  /*4e50*/  BRA `(.L_x_6714) ;  /* 0x0000000800c87947 */ /* 0x000fea0003800000 */
.L_x_6717:
[----:B------:R-:W-:-:S09]  /*4e60*/  UISETP.NE.AND UP0, UPT, UR4, 0x7, UPT ;  /* 0x000000070400788c */ /* 0x000fd2000bf05270 */
[----:B------:R-:W-:Y:S05]  /*4e70*/  BRA.U !UP0, `(.L_x_6719) ;  /* 0x0000000108247547 */ /* 0x000fea000b800000 */
[----:B------:R-:W-:-:S09]  /*4e80*/  UISETP.NE.AND UP0, UPT, UR4, 0x8, UPT ;  /* 0x000000080400788c */ /* 0x000fd2000bf05270 */
[----:B------:R-:W-:Y:S05]  /*4e90*/  BRA.U !UP0, `(.L_x_6720) ;  /* 0x0000000108107547 */ /* 0x000fea000b800000 */
[----:B------:R-:W-:-:S09]  /*4ea0*/  UISETP.NE.AND UP0, UPT, UR4, 0x9, UPT ;  /* 0x000000090400788c */ /* 0x000fd2000bf05270 */
[----:B------:R-:W-:Y:S05]  /*4eb0*/  BRA.U UP0, `(.L_x_6713) ;  /* 0x00000009001c7547 */ /* 0x000fea000b800000 */
[----:B------:R1:W-:Y:S01]  /*4ec0*/  STG.E.64 desc[UR36][R4.64], R2 ;  /* 0x0000000204007986 */ /* 0x0003e2000c101b24 */
[----:B------:R-:W-:Y:S05]  /*4ed0*/  BRA `(.L_x_6714) ;  /* 0x0000000800a87947 */ /* 0x000fea0003800000 */
.L_x_6720:
[----:B------:R-:W-:-:S05]  /*4ee0*/  F2FP.F16.F32.PACK_AB R3, R3, R2 ;  /* 0x000000020303723e */ /* 0x000fca00000000ff */
[----:B------:R1:W-:Y:S01]  /*4ef0*/  STG.E desc[UR36][R4.64], R3 ;  /* 0x0000000304007986 */ /* 0x0003e2000c101924 */
[----:B------:R-:W-:Y:S05]  /*4f00*/  BRA `(.L_x_6714) ;  /* 0x00000008009c7947 */ /* 0x000fea0003800000 */
.L_x_6719:
[----:B------:R-:W-:-:S06]  /*4f10*/  FMUL.FTZ R2, R2, 1 ;  /* 0x3f80000002027820 */ /* 0x000fcc0000410000 */
[----:B------:R-:W1:Y:S02]  /*4f20*/  F2F.F64.F32 R2, R2 ;  /* 0x0000000200027310 */ /* 0x000e640000201800 */
[----:B-1----:R1:W-:Y:S01]  /*4f30*/  STG.E.64 desc[UR36][R4.64], R2 ;  /* 0x0000000204007986 */ /* 0x0023e2000c101b24 */
[----:B------:R-:W-:Y:S05]  /*4f40*/  BRA `(.L_x_6714) ;  /* 0x00000008008c7947 */ /* 0x000fea0003800000 */
.L_x_6709:
        /* <DEDUP_REMOVED lines=8> */
[----:B------:R-:W-:Y:S02]  /*4fd0*/  FSETP.NEU.FTZ.AND P0, PT, R2, RZ, PT ;  /* 0x000000ff0200720b */ /* 0x000fe40003f1d000 */
[----:B------:R-:W-:-:S04]  /*4fe0*/  FSETP.NEU.FTZ.AND P1, PT, R3, RZ, PT ;  /* 0x000000ff0300720b */ /* 0x000fc80003f3d000 */
[----:B------:R-:W-:-:S04]  /*4ff0*/  PLOP3.LUT P0, PT, P0, P1, PT, 0xf8, 0x8f ;  /* 0x00000000008f781c */ /* 0x000fc80000703f70 */
[----:B------:R-:W-:-:S05]  /*5000*/  SEL R3, RZ, 0x1, !P0 ;  /* 0x00000001ff037807 */ /* 0x000fca0004000000 */
[----:B------:R1:W-:Y:S01]  /*5010*/  STG.E.U8 desc[UR36][R4.64], R3 ;  /* 0x0000000304007986 */ /* 0x0003e2000c101124 */
[----:B------:R-:W-:Y:S05]  /*5020*/  BRA `(.L_x_6714) ;  /* 0x0000000800547947 */ /* 0x000fea0003800000 */
.L_x_6723:
[----:B------:R-:W-:Y:S01]  /*5030*/  FMUL.FTZ R8, R2, 1 ;  /* 0x3f80000002087820 */ /* 0x000fe20000410000 */
[----:B------:R-:W-:-:S05]  /*5040*/  FMUL.FTZ R10, R3, 1 ;  /* 0x3f800000030a7820 */ /* 0x000fca0000410000 */
[----:B------:R-:W-:Y:S08]  /*5050*/  F2F.F64.F32 R8, R8 ;  /* 0x0000000800087310 */ /* 0x000ff00000201800 */
[----:B------:R-:W1:Y:S02]  /*5060*/  F2F.F64.F32 R10, R10 ;  /* 0x0000000a000a7310 */ /* 0x000e640000201800 */
[----:B-1----:R4:W-:Y:S01]  /*5070*/  STG.E.128 desc[UR36][R4.64], R8 ;  /* 0x0000000804007986 */ /* 0x0029e2000c101d24 */
[----:B------:R-:W-:Y:S05]  /*5080*/  BRA `(.L_x_6714) ;  /* 0x00000008003c7947 */ /* 0x000fea0003800000 */
.L_x_6722:
        /* <DEDUP_REMOVED lines=8> */
[----:B------:R-:W-:Y:S01]  /*5110*/  HFMA2 R0, -RZ, RZ, 0, 7.569789886474609375e-06 ;  /* 0x0000007fff007431 */ /* 0x000fe200000001ff */
        /* <DEDUP_REMOVED lines=9> */
.L_x_6727:
[----:B------:R-:W-:Y:S05]  /*51b0*/  BSYNC.RECONVERGENT B0 ;  /* 0x0000000000007941 */ /* 0x000fea0003800200 */
.L_x_6726:
[----:B------:R-:W-:-:S05]  /*51c0*/  LOP3.LUT R7, R0, 0x80, R7, 0xf8, !PT ;  /* 0x0000008000077812 */ /* 0x000fca00078ef807 */
[----:B------:R2:W-:Y:S01]  /*51d0*/  STG.E.U8 desc[UR36][R4.64], R7 ;  /* 0x0000000704007986 */ /* 0x0005e2000c101124 */
[----:B------:R-:W-:Y:S05]  /*51e0*/  BRA `(.L_x_6714) ;  /* 0x0000000400e47947 */ /* 0x000fea0003800000 */
.L_x_6725:
        /* <DEDUP_REMOVED lines=14> */
.L_x_6729:
[----:B------:R-:W-:Y:S05]  /*52d0*/  BSYNC.RECONVERGENT B0 ;  /* 0x0000000000007941 */ /* 0x000fea0003800200 */
.L_x_6728:
[----:B------:R-:W-:-:S05]  /*52e0*/  LOP3.LUT R3, R0, 0x80, R7, 0xf8, !PT ;  /* 0x0000008000037812 */ /* 0x000fca00078ef807 */
[----:B------:R3:W-:Y:S01]  /*52f0*/  STG.E.U8 desc[UR36][R4.64], R3 ;  /* 0x0000000304007986 */ /* 0x0007e2000c101124 */
[----:B------:R-:W-:Y:S05]  /*5300*/  BRA `(.L_x_6714) ;  /* 0x00000004009c7947 */ /* 0x000fea0003800000 */
.L_x_6724:
[----:B------:R-:W-:-:S05]  /*5310*/  F2FP.BF16.F32.PACK_AB R2, RZ, R2 ;  /* 0x00000002ff02723e */ /* 0x000fca00000010ff */
[----:B------:R1:W-:Y:S01]  /*5320*/  STG.E.U16 desc[UR36][R4.64], R2 ;  /* 0x0000000204007986 */ /* 0x0003e2000c101524 */
[----:B------:R-:W-:Y:S05]  /*5330*/  BRA `(.L_x_6714) ;  /* 0x0000000400907947 */ /* 0x000fea0003800000 */
.L_x_6721:
        /* <DEDUP_REMOVED lines=8> */
[----:B------:R-:W1:Y:S02]  /*53c0*/  F2I.FTZ.U32.TRUNC.NTZ R3, R2 ;  /* 0x0000000200037305 */ /* 0x000e64000021f000 */
[----:B-1----:R1:W-:Y:S01]  /*53d0*/  STG.E.U16 desc[UR36][R4.64], R3 ;  /* 0x0000000304007986 */ /* 0x0023e2000c101524 */
[----:B------:R-:W-:Y:S05]  /*53e0*/  BRA `(.L_x_6714) ;  /* 0x0000000400647947 */ /* 0x000fea0003800000 */
.L_x_6732:
[----:B------:R-:W-:Y:S01]  /*53f0*/  LOP3.LUT R3, R2, 0x7fffffff, RZ, 0xc0, !PT ;  /* 0x7fffffff02037812 */ /* 0x000fe200078ec0ff */
[----:B------:R-:W-:Y:S01]  /*5400*/  BSSY.RECONVERGENT B0, `(.L_x_6733) ;  /* 0x0000013000007945 */ /* 0x000fe20003800200 */
[----:B------:R-:W-:Y:S02]  /*5410*/  MOV R0, 0x80 ;  /* 0x0000008000007802 */ /* 0x000fe40000000f00 */
        /* <DEDUP_REMOVED lines=9> */
.L_x_6735:
[----:B------:R-:W-:-:S04]  /*54b0*/  SHF.R.U32.HI R0, RZ, 0x14, R2 ;  /* 0x00000014ff007819 */ /* 0x000fc80000011602 */
[----:B------:R-:W-:-:S04]  /*54c0*/  LOP3.LUT R3, R0, 0x1, RZ, 0xc0, !PT ;  /* 0x0000000100037812 */ /* 0x000fc800078ec0ff */
[----:B------:R-:W-:-:S04]  /*54d0*/  IADD3 R0, PT, PT, R2, 0x487ffff, R3 ;  /* 0x0487ffff02007810 */ /* 0x000fc80007ffe003 */
[----:B------:R-:W-:-:S04]  /*54e0*/  SHF.R.U32.HI R0, RZ, 0x14, R0 ;  /* 0x00000014ff007819 */ /* 0x000fc80000011600 */
[----:B------:R-:W-:-:S07]  /*54f0*/  LOP3.LUT R3, R0, 0xff, RZ, 0xc0, !PT ;  /* 0x000000ff00037812 */ /* 0x000fce00078ec0ff */
.L_x_6736:
[----:B------:R-:W-:-:S04]  /*5500*/  SHF.R.U32.HI R2, RZ, 0x18, R2 ;  /* 0x00000018ff027819 */ /* 0x000fc80000011602 */
[----:B------:R-:W-:-:S04]  /*5510*/  LOP3.LUT R3, R3, 0x80, R2, 0xf8, !PT ;  /* 0x0000008003037812 */ /* 0x000fc800078ef802 */
[----:B------:R-:W-:-:S07]  /*5520*/  PRMT R0, R3, 0x7610, R0 ;  /* 0x0000761003007816 */ /* 0x000fce0000000000 */
.L_x_6734:
[----:B------:R-:W-:Y:S05]  /*5530*/  BSYNC.RECONVERGENT B0 ;  /* 0x0000000000007941 */ /* 0x000fea0003800200 */
.L_x_6733:
[----:B------:R1:W-:Y:S01]  /*5540*/  STG.E.U8 desc[UR36][R4.64], R0 ;  /* 0x0000000004007986 */ /* 0x0003e2000c101124 */
[----:B------:R-:W-:Y:S05]  /*5550*/  BRA `(.L_x_6714) ;  /* 0x0000000400087947 */ /* 0x000fea0003800000 */
.L_x_6731:
        /* <DEDUP_REMOVED lines=12> */
.L_x_6739:
[----:B------:R-:W-:-:S04]  /*5620*/  SHF.R.U32.HI R0, RZ, 0x15, R2 ;  /* 0x00000015ff007819 */ /* 0x000fc80000011602 */
[----:B------:R-:W-:-:S04]  /*5630*/  LOP3.LUT R3, R0, 0x1, RZ, 0xc0, !PT ;  /* 0x0000000100037812 */ /* 0x000fc800078ec0ff */
[----:B------:R-:W-:-:S04]  /*5640*/  IADD3 R0, PT, PT, R2, 0x88fffff, R3 ;  /* 0x088fffff02007810 */ /* 0x000fc80007ffe003 */
[----:B------:R-:W-:-:S04]  /*5650*/  SHF.R.U32.HI R0, RZ, 0x15, R0 ;  /* 0x00000015ff007819 */ /* 0x000fc80000011600 */
[----:B------:R-:W-:-:S07]  /*5660*/  LOP3.LUT R3, R0, 0xff, RZ, 0xc0, !PT ;  /* 0x000000ff00037812 */ /* 0x000fce00078ec0ff */
.L_x_6740:
[----:B------:R-:W-:-:S04]  /*5670*/  SHF.R.U32.HI R2, RZ, 0x18, R2 ;  /* 0x00000018ff027819 */ /* 0x000fc80000011602 */
[----:B------:R-:W-:-:S04]  /*5680*/  LOP3.LUT R3, R3, 0x80, R2, 0xf8, !PT ;  /* 0x0000008003037812 */ /* 0x000fc800078ef802 */
[----:B------:R-:W-:-:S07]  /*5690*/  PRMT R0, R3, 0x7610, R0 ;  /* 0x0000761003007816 */ /* 0x000fce0000000000 */
.L_x_6738:
[----:B------:R-:W-:Y:S05]  /*56a0*/  BSYNC.RECONVERGENT B0 ;  /* 0x0000000000007941 */ /* 0x000fea0003800200 */
.L_x_6737:
[----:B------:R1:W-:Y:S01]  /*56b0*/  STG.E.U8 desc[UR36][R4.64], R0 ;  /* 0x0000000004007986 */ /* 0x0003e2000c101124 */
[----:B------:R-:W-:Y:S05]  /*56c0*/  BRA `(.L_x_6714) ;  /* 0x0000000000ac7947 */ /* 0x000fea0003800000 */
.L_x_6730:
[----:B------:R-:W-:-:S09]  /*56d0*/  UISETP.NE.AND UP0, UPT, UR4, 0x1c, UPT ;  /* 0x0000001c0400788c */ /* 0x000fd2000bf05270 */
[----:B------:R-:W-:Y:S05]  /*56e0*/  BRA.U !UP0, `(.L_x_6741) ;  /* 0x00000001089c7547 */ /* 0x000fea000b800000 */
[----:B------:R-:W-:-:S09]  /*56f0*/  UISETP.NE.AND UP0, UPT, UR4, 0x1d, UPT ;  /* 0x0000001d0400788c */ /* 0x000fd2000bf05270 */
[----:B------:R-:W-:Y:S05]  /*5700*/  BRA.U !UP0, `(.L_x_6742) ;  /* 0x0000000108887547 */ /* 0x000fea000b800000 */
[----:B------:R-:W-:-:S09]  /*5710*/  UISETP.NE.AND UP0, UPT, UR4, 0x2c, UPT ;  /* 0x0000002c0400788c */ /* 0x000fd2000bf05270 */
[----:B------:R-:W-:Y:S05]  /*5720*/  BRA.U !UP0, `(.L_x_6743) ;  /* 0x0000000108447547 */ /* 0x000fea000b800000 */
.L_x_6713:
[----:B------:R-:W-:Y:S01]  /*5730*/  MOV R0, 0x0 ;  /* 0x0000000000007802 */ /* 0x000fe20000000f00 */
[----:B------:R-:W1:Y:S01]  /*5740*/  LDCU.64 UR6, c[0x4][0x158] ;  /* 0x01002b00ff0677ac */ /* 0x000e620008000a00 */
[----:B0-----:R-:W-:Y:S02]  /*5750*/  HFMA2 R12, -RZ, RZ, 0, 5.9604644775390625e-08 ;  /* 0x00000001ff0c7431 */ /* 0x001fe400000001ff */
[----:B------:R-:W-:Y:S01]  /*5760*/  IMAD.MOV.U32 R8, RZ, RZ, 0x65 ;  /* 0x00000065ff087424 */ /* 0x000fe200078e00ff */
[----:B------:R0:W2:Y:S01]  /*5770*/  LDC.64 R2, c[0x4][R0] ;  /* 0x0100000000027b82 */ /* 0x0000a20000000a00 */
[----:B------:R-:W3:Y:S01]  /*5780*/  LDCU.64 UR8, c[0x4][0x160] ;  /* 0x01002c00ff0877ac */ /* 0x000ee20008000a00 */
[----:B------:R-:W-:Y:S01]  /*5790*/  MOV R13, RZ ;  /* 0x000000ff000d7202 */ /* 0x000fe20000000f00 */
[----:B------:R-:W4:Y:S01]  /*57a0*/  LDCU.64 UR4, c[0x4][0x20] ;  /* 0x01000400ff0477ac */ /* 0x000f220008000a00 */
[----:B-1----:R-:W-:Y:S01]  /*57b0*/  IMAD.U32 R4, RZ, RZ, UR6 ;  /* 0x00000006ff047e24 */ /* 0x002fe2000f8e00ff */
[----:B------:R-:W-:-:S02]  /*57c0*/  MOV R5, UR7 ;  /* 0x0000000700057c02 */ /* 0x000fc40008000f00 */
[----:B---3--:R-:W-:Y:S01]  /*57d0*/  MOV R6, UR8 ;  /* 0x0000000800067c02 */ /* 0x008fe20008000f00 */
[----:B------:R-:W-:Y:S01]  /*57e0*/  IMAD.U32 R7, RZ, RZ, UR9 ;  /* 0x00000009ff077e24 */ /* 0x000fe2000f8e00ff */
[----:B----4-:R-:W-:Y:S02]  /*57f0*/  MOV R10, UR4 ;  /* 0x00000004000a7c02 */ /* 0x010fe40008000f00 */
[----:B0-----:R-:W-:-:S07]  /*5800*/  MOV R11, UR5 ;  /* 0x00000005000b7c02 */ /* 0x001fce0008000f00 */
[----:B------:R-:W-:-:S07]  /*5810*/  LEPC R20, `(.L_x_6744) ;  /* 0x000000001014794e */ /* 0x000fce0000000000 */
[----:B--2---:R-:W-:Y:S05]  /*5820*/  CALL.ABS.NOINC R2 ;  /* 0x0000000002007343 */ /* 0x004fea0003c00000 */
.L_x_6744:
[----:B------:R-:W-:Y:S05]  /*5830*/  BRA `(.L_x_6714) ;  /* 0x0000000000507947 */ /* 0x000fea0003800000 */
.L_x_6743:
        /* <DEDUP_REMOVED lines=15> */
.L_x_6742:
[----:B------:R-:W1:Y:S02]  /*5930*/  F2I.U64.TRUNC R2, R2 ;  /* 0x0000000200027311 */ /* 0x000e64000020d800 */
[----:B-1----:R1:W-:Y:S01]  /*5940*/  STG.E.64 desc[UR36][R4.64], R2 ;  /* 0x0000000204007986 */ /* 0x0023e2000c101b24 */
[----:B------:R-:W-:Y:S05]  /*5950*/  BRA `(.L_x_6714) ;  /* 0x0000000000087947 */ /* 0x000fea0003800000 */
.L_x_6741:
[----:B------:R-:W1:Y:S02]  /*5960*/  F2I.FTZ.U32.TRUNC.NTZ R3, R2 ;  /* 0x0000000200037305 */ /* 0x000e64000021f000 */
[----:B-1----:R1:W-:Y:S02]  /*5970*/  STG.E desc[UR36][R4.64], R3 ;  /* 0x0000000304007986 */ /* 0x0023e4000c101924 */
.L_x_6714:
[----:B------:R-:W-:-:S07]  /*5980*/  IADD3 R17, PT, PT, R17, 0x80, RZ ;  /* 0x0000008011117810 */ /* 0x000fce0007ffe0ff */
.L_x_6636:
[----:B------:R-:W-:Y:S05]  /*5990*/  BSYNC.RECONVERGENT B6 ;  /* 0x0000000000067941 */ /* 0x000fea0003800200 */
.L_x_6635:
[----:B------:R-:W5:Y:S01]  /*59a0*/  LDCU UR4, c[0x0][0x380] ;  /* 0x00007000ff0477ac */ /* 0x000f620008000800 */
[----:B------:R-:W-:Y:S01]  /*59b0*/  BSSY.RECONVERGENT B6, `(.L_x_6745) ;  /* 0x0000592000067945 */ /* 0x000fe20003800200 */
[----:B-----5:R-:W-:-:S13]  /*59c0*/  ISETP.GE.AND P0, PT, R17, UR4, PT ;  /* 0x0000000411007c0c */ /* 0x020fda000bf06270 */
[----:B------:R-:W-:Y:S05]  /*59d0*/  @P0 BRA `(.L_x_6746) ;  /* 0x00000058003c0947 */ /* 0x000fea0003800000 */
[----:B------:R-:W5:Y:S01]  /*59e0*/  LDCU UR4, c[0x0][0x388] ;  /* 0x00007100ff0477ac */ /* 0x000f620008000800 */
[----:B-1----:R-:W-:Y:S02]  /*59f0*/  HFMA2 R0, -RZ, RZ, 0, 0 ;  /* 0x00000000ff007431 */ /* 0x002fe400000001ff */
[----:B------:R-:W-:Y:S01]  /*5a00*/  IMAD.MOV.U32 R16, RZ, RZ, RZ ;  /* 0x000000ffff107224 */ /* 0x000fe200078e00ff */
[----:B-----5:R-:W-:-:S09]  /*5a10*/  UISETP.NE.AND UP0, UPT, UR4, URZ, UPT ;  /* 0x000000ff0400728c */ /* 0x020fd2000bf05270 */
[----:B------:R-:W-:Y:S05]  /*5a20*/  BRA.U !UP0, `(.L_x_6747) ;  /* 0x0000001108a87547 */ /* 0x000fea000b800000 */
[----:B------:R-:W1:Y:S01]  /*5a30*/  LDCU.64 UR4, c[0x0][0x390] ;  /* 0x00007200ff0477ac */ /* 0x000e620008000a00 */
[----:B------:R-:W-:Y:S01]  /*5a40*/  MOV R16, RZ ;  /* 0x000000ff00107202 */ /* 0x000fe20000000f00 */
[----:B------:R-:W5:Y:S01]  /*5a50*/  LDCU UR6, c[0x0][0x38c] ;  /* 0x00007180ff0677ac */ /* 0x000f620008000800 */
[----:B------:R-:W0:Y:S01]  /*5a60*/  LDCU.64 UR8, c[0x0][0x4b8] ;  /* 0x00009700ff0877ac */ /* 0x000e220008000a00 */
[----:B------:R-:W-:Y:S02]  /*5a70*/  UISETP.NE.AND UP0, UPT, UR40, URZ, UPT ;  /* 0x000000ff2800728c */ /* 0x000fe4000bf05270 */
[----:B-1----:R-:W-:-:S05]  /*5a80*/  IMAD.HI.U32 R2, R17, UR4, R16 ;  /* 0x0000000411027c27 */ /* 0x002fca000f8e0010 */
[----:B---3--:R-:W-:-:S04]  /*5a90*/  SHF.R.U32.HI R3, RZ, UR5, R2 ;  /* 0x00000005ff037c19 */ /* 0x008fc80008011602 */
[----:B------:R-:W-:-:S05]  /*5aa0*/  IADD3 R0, PT, PT, -R3, RZ, RZ ;  /* 0x000000ff03007210 */ /* 0x000fca0007ffe1ff */
[----:B-----5:R-:W-:-:S04]  /*5ab0*/  IMAD R0, R0, UR6, R17 ;  /* 0x0000000600007c24 */ /* 0x020fc8000f8e0211 */
[C---:B0-----:R-:W-:Y:S02]  /*5ac0*/  IMAD R16, R0.reuse, UR8, RZ ;  /* 0x0000000800107c24 */ /* 0x041fe4000f8e02ff */
[----:B------:R-:W-:Y:S01]  /*5ad0*/  IMAD R0, R0, UR9, RZ ;  /* 0x0000000900007c24 */ /* 0x000fe2000f8e02ff */
[----:B------:R-:W-:Y:S06]  /*5ae0*/  BRA.U !UP0, `(.L_x_6747) ;  /* 0x0000001108787547 */ /* 0x000fec000b800000 */
[----:B------:R-:W2:Y:S01]  /*5af0*/  LDCU.64 UR6, c[0x0][0x398] ;  /* 0x00007300ff0677ac */ /* 0x000ea20008000a00 */
[----:B------:R-:W-:Y:S01]  /*5b00*/  IMAD.MOV.U32 R2, RZ, RZ, RZ ;  /* 0x000000ffff027224 */ /* 0x000fe200078e00ff */
[----:B------:R-:W0:Y:S01]  /*5b10*/  LDCU UR4, c[0x0][0x3a0] ;  /* 0x00007400ff0477ac */ /* 0x000e220008000800 */
[----:B------:R-:W1:Y:S01]  /*5b20*/  LDCU.64 UR8, c[0x0][0x4c0] ;  /* 0x00009800ff0877ac */ /* 0x000e620008000a00 */
[----:B------:R-:W-:Y:S01]  /*5b30*/  UISETP.NE.AND UP0, UPT, UR38, 0x2, UPT ;  /* 0x000000022600788c */ /* 0x000fe2000bf05270 */
[----:B--2-4-:R-:W-:-:S05]  /*5b40*/  IMAD.HI.U32 R4, R3, UR7, R2 ;  /* 0x0000000703047c27 */ /* 0x014fca000f8e0002 */
[----:B0-----:R-:W-:-:S04]  /*5b50*/  SHF.R.U32.HI R5, RZ, UR4, R4 ;  /* 0x00000004ff057c19 */ /* 0x001fc80008011604 */
[----:B------:R-:W-:-:S05]  /*5b60*/  IADD3 R2, PT, PT, -R5, RZ, RZ ;  /* 0x000000ff05027210 */ /* 0x000fca0007ffe1ff */
[----:B------:R-:W-:-:S04]  /*5b70*/  IMAD R3, R2, UR6, R3 ;  /* 0x0000000602037c24 */ /* 0x000fc8000f8e0203 */
[C---:B-1----:R-:W-:Y:S02]  /*5b80*/  IMAD R16, R3.reuse, UR8, R16 ;  /* 0x0000000803107c24 */ /* 0x042fe4000f8e0210 */
        /* <DEDUP_REMOVED lines=276> */
.L_x_6747:
[----:B------:R-:W2:Y:S01]  /*6cd0*/  LDCU.64 UR6, c[0x0][0x588] ;  /* 0x0000b100ff0677ac */ /* 0x000ea20008000a00 */
[----:B------:R-:W-:Y:S01]  /*6ce0*/  BSSY.RECONVERGENT B7, `(.L_x_6748) ;  /* 0x00000f1000077945 */ /* 0x000fe20003800200 */
[----:B------:R-:W-:-:S04]  /*6cf0*/  UPRMT UR4, UR41, 0x9910, URZ ;  /* 0x0000991029047896 */ /* 0x000fc800080000ff */
[----:B------:R-:W-:Y:S01]  /*6d00*/  UISETP.GT.AND UP0, UPT, UR4, 0x9, UPT ;  /* 0x000000090400788c */ /* 0x000fe2000bf04270 */
[----:B--234-:R-:W-:-:S04]  /*6d10*/  IADD3 R4, P0, PT, R0, UR6, RZ ;  /* 0x0000000600047c10 */ /* 0x01cfc8000ff1e0ff */
        /* <DEDUP_REMOVED lines=12> */
[----:B--2---:R-:W4:Y:S01]  /*6de0*/  I2F.S16 R2, R2 ;  /* 0x0000000200027306 */ /* 0x004f220000101400 */
[----:B------:R-:W-:Y:S05]  /*6df0*/  BRA `(.L_x_6754) ;  /* 0x0000000c007c7947 */ /* 0x000fea0003800000 */
.L_x_6752:
[----:B------:R-:W2:Y:S01]  /*6e00*/  LDG.E.U8 R2, desc[UR36][R4.64] ;  /* 0x0000002404027981 */ /* 0x000ea2000c1e1100 */
[----:B------:R-:W-:Y:S02]  /*6e10*/  MOV R3, RZ ;  /* 0x000000ff00037202 */ /* 0x000fe40000000f00 */
[----:B--2---:R-:W-:Y:S01]  /*6e20*/  I2FP.F32.U32 R2, R2 ;  /* 0x0000000200027245 */ /* 0x004fe20000201000 */
[----:B------:R-:W-:Y:S06]  /*6e30*/  BRA `(.L_x_6754) ;  /* 0x0000000c006c7947 */ /* 0x000fec0003800000 */
.L_x_6751:
        /* <DEDUP_REMOVED lines=8> */
[----:B--2---:R2:W3:Y:S01]  /*6ec0*/  I2F.S64 R2, R4 ;  /* 0x0000000400027312 */ /* 0x0044e20000301400 */
[----:B------:R-:W-:Y:S05]  /*6ed0*/  BRA `(.L_x_6754) ;  /* 0x0000000c00447947 */ /* 0x000fea0003800000 */
.L_x_6756:
[----:B------:R-:W2:Y:S01]  /*6ee0*/  LDG.E R2, desc[UR36][R4.64] ;  /* 0x0000002404027981 */ /* 0x000ea2000c1e1900 */
[----:B------:R-:W-:Y:S02]  /*6ef0*/  MOV R3, RZ ;  /* 0x000000ff00037202 */ /* 0x000fe40000000f00 */
[----:B--2---:R-:W-:Y:S01]  /*6f00*/  I2FP.F32.S32 R2, R2 ;  /* 0x0000000200027245 */ /* 0x004fe20000201400 */
[----:B------:R-:W-:Y:S06]  /*6f10*/  BRA `(.L_x_6754) ;  /* 0x0000000c00347947 */ /* 0x000fec0003800000 */
.L_x_6755:
[----:B------:R-:W2:Y:S01]  /*6f20*/  LDG.E.U16 R2, desc[UR36][R4.64] ;  /* 0x0000002404027981 */ /* 0x000ea2000c1e1500 */
[----:B------:R-:W-:Y:S01]  /*6f30*/  IMAD.MOV.U32 R3, RZ, RZ, RZ ;  /* 0x000000ffff037224 */ /* 0x000fe200078e00ff */
[----:B--2---:R-:W1:Y:S01]  /*6f40*/  I2F.S16 R2, R2 ;  /* 0x0000000200027306 */ /* 0x004e620000101400 */
[----:B------:R-:W-:Y:S05]  /*6f50*/  BRA `(.L_x_6754) ;  /* 0x0000000c00247947 */ /* 0x000fea0003800000 */
.L_x_6750:
        /* <DEDUP_REMOVED lines=9> */
.L_x_6758:
[----:B------:R-:W2:Y:S01]  /*6ff0*/  LDG.E.U16 R2, desc[UR36][R4.64] ;  /* 0x0000002404027981 */ /* 0x000ea2000c1e1500 */
[----:B------:R-:W-:Y:S01]  /*7000*/  MOV R3, RZ ;  /* 0x000000ff00037202 */ /* 0x000fe20000000f00 */
[----:B--2---:R-:W-:Y:S01]  /*7010*/  HADD2.F32 R2, -RZ, R2.H0_H0 ;  /* 0x20000002ff027230 */ /* 0x004fe20000004100 */
[----:B------:R-:W-:Y:S06]  /*7020*/  BRA `(.L_x_6754) ;  /* 0x0000000800f07947 */ /* 0x000fec0003800000 */
.L_x_6757:
        /* <DEDUP_REMOVED lines=8> */
.L_x_6760:
[----:B------:R-:W2:Y:S02]  /*70b0*/  LDG.E R3, desc[UR36][R4.64] ;  /* 0x0000002404037981 */ /* 0x000ea4000c1e1900 */
[--C-:B--2---:R-:W-:Y:S02]  /*70c0*/  HADD2.F32 R2, -RZ, R3.reuse.H0_H0 ;  /* 0x20000003ff027230 */ /* 0x104fe40000004100 */
[----:B------:R-:W-:Y:S01]  /*70d0*/  HADD2.F32 R3, -RZ, R3.H1_H1 ;  /* 0x30000003ff037230 */ /* 0x000fe20000004100 */
[----:B------:R-:W-:Y:S06]  /*70e0*/  BRA `(.L_x_6754) ;  /* 0x0000000800c07947 */ /* 0x000fec0003800000 */
.L_x_6759:
[----:B------:R-:W2:Y:S01]  /*70f0*/  LDG.E.64 R4, desc[UR36][R4.64] ;  /* 0x0000002404047981 */ /* 0x000ea2000c1e1b00 */
[----:B------:R-:W-:Y:S01]  /*7100*/  UMOV UR4, 0xf0000000 ;  /* 0xf000000000047882 */ /* 0x000fe20000000000 */
[----:B------:R-:W-:Y:S01]  /*7110*/  UMOV UR5, 0x380fffff ;  /* 0x380fffff00057882 */ /* 0x000fe20000000000 */
[----:B------:R-:W-:Y:S01]  /*7120*/  MOV R3, RZ ;  /* 0x000000ff00037202 */ /* 0x000fe20000000f00 */
[----:B--2---:R-:W1:Y:S01]  /*7130*/  F2F.F32.F64 R2, R4 ;  /* 0x0000000400027310 */ /* 0x004e620000301000 */
[----:B------:R-:W-:-:S14]  /*7140*/  DSETP.GEU.AND P0, PT, |R4|, UR4, PT ;  /* 0x0000000404007e2a */ /* 0x000fdc000bf0e200 */
[----:B-1----:R-:W-:Y:S01]  /*7150*/  @!P0 FMUL R2, R2, 1.175494350822287508e-38 ;  /* 0x0080000002028820 */ /* 0x002fe20000400000 */
[----:B------:R-:W-:Y:S06]  /*7160*/  BRA `(.L_x_6754) ;  /* 0x0000000800a07947 */ /* 0x000fec0003800000 */
.L_x_6749:
        /* <DEDUP_REMOVED lines=11> */
[----:B------:R-:W-:Y:S01]  /*7220*/  FSEL R2, RZ, 1, !P0 ;  /* 0x3f800000ff027808 */ /* 0x000fe20004000000 */
[----:B------:R-:W-:Y:S08]  /*7230*/  BRA `(.L_x_6754) ;  /* 0x00000008006c7947 */ /* 0x000ff00003800000 */
.L_x_6763:
[----:B------:R-:W2:Y:S01]  /*7240*/  LDG.E.128 R4, desc[UR36][R4.64] ;  /* 0x0000002404047981 */ /* 0x000ea2000c1e1d00 */
[----:B------:R-:W-:Y:S01]  /*7250*/  UMOV UR4, 0xf0000000 ;  /* 0xf000000000047882 */ /* 0x000fe20000000000 */
[----:B------:R-:W-:Y:S01]  /*7260*/  UMOV UR5, 0x380fffff ;  /* 0x380fffff00057882 */ /* 0x000fe20000000000 */
[----:B--2---:R-:W1:Y:S01]  /*7270*/  F2F.F32.F64 R2, R4 ;  /* 0x0000000400027310 */ /* 0x004e620000301000 */
[----:B------:R-:W-:Y:S02]  /*7280*/  DSETP.GEU.AND P0, PT, |R4|, UR4, PT ;  /* 0x0000000404007e2a */ /* 0x000fe4000bf0e200 */
[----:B------:R-:W-:-:S05]  /*7290*/  DSETP.GEU.AND P1, PT, |R6|, UR4, PT ;  /* 0x0000000406007e2a */ /* 0x000fca000bf2e200 */
[----:B------:R-:W2:Y:S07]  /*72a0*/  F2F.F32.F64 R3, R6 ;  /* 0x0000000600037310 */ /* 0x000eae0000301000 */
[----:B-1----:R-:W-:Y:S02]  /*72b0*/  @!P0 FMUL R2, R2, 1.175494350822287508e-38 ;  /* 0x0080000002028820 */ /* 0x002fe40000400000 */
[----:B--2---:R-:W-:Y:S01]  /*72c0*/  @!P1 FMUL R3, R3, 1.175494350822287508e-38 ;  /* 0x0080000003039820 */ /* 0x004fe20000400000 */
[----:B------:R-:W-:Y:S06]  /*72d0*/  BRA `(.L_x_6754) ;  /* 0x0000000800447947 */ /* 0x000fec0003800000 */
.L_x_6762:
[----:B------:R-:W-:-:S09]  /*72e0*/  UISETP.NE.AND UP0, UPT, UR4, 0xf, UPT ;  /* 0x0000000f0400788c */ /* 0x000fd2000bf05270 */
[----:B------:R-:W-:Y:S05]  /*72f0*/  BRA.U !UP0, `(.L_x_6764) ;  /* 0x0000000108947547 */ /* 0x000fea000b800000 */
[----:B------:R-:W-:-:S09]  /*7300*/  UISETP.NE.AND UP0, UPT, UR4, 0x17, UPT ;  /* 0x000000170400788c */ /* 0x000fd2000bf05270 */
[----:B------:R-:W-:Y:S05]  /*7310*/  BRA.U !UP0, `(.L_x_6765) ;  /* 0x0000000108587547 */ /* 0x000fea000b800000 */
[----:B------:R-:W-:-:S09]  /*7320*/  UISETP.NE.AND UP0, UPT, UR4, 0x18, UPT ;  /* 0x000000180400788c */ /* 0x000fd2000bf05270 */
[----:B------:R-:W-:Y:S05]  /*7330*/  BRA.U UP0, `(.L_x_6753) ;  /* 0x0000000500c87547 */ /* 0x000fea000b800000 */
[----:B------:R-:W2:Y:S01]  /*7340*/  LDG.E.U8 R2, desc[UR36][R4.64] ;  /* 0x0000002404027981 */ /* 0x000ea2000c1e1100 */
[----:B------:R-:W-:Y:S02]  /*7350*/  MOV R6, 0x1f ;  /* 0x0000001f00067802 */ /* 0x000fe40000000f00 */
[----:B--2---:R-:W-:-:S04]  /*7360*/  SHF.L.U32 R2, R2, 0x18, RZ ;  /* 0x0000001802027819 */ /* 0x004fc800000006ff */
[C---:B------:R-:W-:Y:S02]  /*7370*/  LOP3.LUT R0, R2.reuse, 0x7f000000, RZ, 0xc0, !PT ;  /* 0x7f00000002007812 */ /* 0x040fe400078ec0ff */
[----:B------:R-:W-:Y:S02]  /*7380*/  LOP3.LUT P0, RZ, R2, 0x7f000000, RZ, 0xc0, !PT ;  /* 0x7f00000002ff7812 */ /* 0x000fe4000780c0ff */
[----:B------:R-:W1:Y:S02]  /*7390*/  FLO.U32 R3, R0 ;  /* 0x0000000000037300 */ /* 0x000e6400000e0000 */
[----:B-1----:R-:W-:-:S04]  /*73a0*/  IADD3 R3, PT, PT, -R3, RZ, RZ ;  /* 0x000000ff03037210 */ /* 0x002fc80007ffe1ff */
[----:B------:R-:W-:-:S05]  /*73b0*/  VIADDMNMX.U32 R3, R3, R6, 0x4, !PT ;  /* 0x0000000403037446 */ /* 0x000fca0007800006 */
[----:B------:R-:W-:-:S05]  /*73c0*/  VIADD R3, R3, 0xfffffffc ;  /* 0xfffffffc03037836 */ /* 0x000fca0000000000 */
[C---:B------:R-:W-:Y:S02]  /*73d0*/  SHF.L.U32 R6, R0.reuse, R3, RZ ;  /* 0x0000000300067219 */ /* 0x040fe400000006ff */
[----:B------:R-:W-:Y:S02]  /*73e0*/  SHF.L.U32 R7, R3, 0x17, RZ ;  /* 0x0000001703077819 */ /* 0x000fe400000006ff */
[----:B------:R-:W-:Y:S02]  /*73f0*/  IADD3 R3, PT, PT, R0, 0x1000000, RZ ;  /* 0x0100000000037810 */ /* 0x000fe40007ffe0ff */
[----:B------:R-:W-:Y:S02]  /*7400*/  LEA.HI R6, R6, -R7, RZ, 0x1c ;  /* 0x8000000706067211 */ /* 0x000fe400078fe0ff */
[----:B------:R-:W-:Y:S02]  /*7410*/  SHF.R.S32.HI R3, RZ, 0x8, R3 ;  /* 0x00000008ff037819 */ /* 0x000fe40000011403 */
[----:B------:R-:W-:-:S04]  /*7420*/  IADD3 R6, PT, PT, R6, 0x3c000000, RZ ;  /* 0x3c00000006067810 */ /* 0x000fc80007ffe0ff */
[----:B------:R-:W-:-:S04]  /*7430*/  LOP3.LUT R3, R6, 0x7f800000, R3, 0xf8, !PT ;  /* 0x7f80000006037812 */ /* 0x000fc800078ef803 */
[----:B------:R-:W-:Y:S01]  /*7440*/  SEL R5, R3, RZ, P0 ;  /* 0x000000ff03057207 */ /* 0x000fe20000000000 */
[----:B------:R-:W-:-:S03]  /*7450*/  IMAD.MOV.U32 R3, RZ, RZ, RZ ;  /* 0x000000ffff037224 */ /* 0x000fc600078e00ff */
[----:B------:R-:W-:Y:S01]  /*7460*/  LOP3.LUT R2, R5, 0x80000000, R2, 0xf8, !PT ;  /* 0x8000000005027812 */ /* 0x000fe200078ef802 */
[----:B------:R-:W-:Y:S06]  /*7470*/  BRA `(.L_x_6754) ;  /* 0x0000000400dc7947 */ /* 0x000fec0003800000 */
.L_x_6765:
[----:B------:R-:W2:Y:S02]  /*7480*/  LDG.E.U8 R3, desc[UR36][R4.64] ;  /* 0x0000002404037981 */ /* 0x000ea4000c1e1100 */
[C---:B--2---:R-:W-:Y:S02]  /*7490*/  SHF.L.U32 R0, R3.reuse, 0x19, RZ ;  /* 0x0000001903007819 */ /* 0x044fe400000006ff */
[----:B------:R-:W-:Y:S02]  /*74a0*/  SHF.L.U32 R3, R3, 0x8, RZ ;  /* 0x0000000803037819 */ /* 0x000fe400000006ff */
[----:B------:R-:W-:Y:S02]  /*74b0*/  ISETP.GE.U32.AND P0, PT, R0, 0x8000000, PT ;  /* 0x080000000000780c */ /* 0x000fe40003f06070 */
[----:B------:R-:W-:-:S11]  /*74c0*/  PRMT R7, R3, 0x9910, RZ ;  /* 0x0000991003077816 */ /* 0x000fd600000000ff */
[----:B------:R-:W-:Y:S01]  /*74d0*/  @!P0 LOP3.LUT R2, R3, 0x7f00, RZ, 0xc0, !PT ;  /* 0x00007f0003028812 */ /* 0x000fe200078ec0ff */
[----:B------:R-:W-:Y:S01]  /*74e0*/  HFMA2 R3, -RZ, RZ, 0, 0 ;  /* 0x00000000ff037431 */ /* 0x000fe200000001ff */
[----:B------:R-:W-:Y:S02]  /*74f0*/  @P0 LEA.HI R0, R0, 0x70000000, RZ, 0x1c ;  /* 0x7000000000000811 */ /* 0x000fe400078fe0ff */
[----:B------:R-:W-:-:S03]  /*7500*/  @!P0 LOP3.LUT R2, R2, 0x3f000000, RZ, 0xfc, !PT ;  /* 0x3f00000002028812 */ /* 0x000fc600078efcff */
[----:B------:R-:W-:Y:S02]  /*7510*/  @P0 FMUL.FTZ R0, R0, 1.9259299443872358531e-34 ;  /* 0x0780000000000820 */ /* 0x000fe40000410000 */
[----:B------:R-:W-:-:S05]  /*7520*/  @!P0 FADD.FTZ R0, R2, -0.5 ;  /* 0xbf00000002008421 */ /* 0x000fca0000010000 */
[----:B------:R-:W-:Y:S01]  /*7530*/  LOP3.LUT R2, R0, 0x80000000, R7, 0xf8, !PT ;  /* 0x8000000000027812 */ /* 0x000fe200078ef807 */
[----:B------:R-:W-:Y:S06]  /*7540*/  BRA `(.L_x_6754) ;  /* 0x0000000400a87947 */ /* 0x000fec0003800000 */
.L_x_6764:
[----:B------:R-:W2:Y:S01]  /*7550*/  LDG.E.U16 R2, desc[UR36][R4.64] ;  /* 0x0000002404027981 */ /* 0x000ea2000c1e1500 */
[----:B------:R-:W-:Y:S01]  /*7560*/  IMAD.MOV.U32 R3, RZ, RZ, RZ ;  /* 0x000000ffff037224 */ /* 0x000fe200078e00ff */
[----:B--2---:R-:W-:Y:S01]  /*7570*/  SHF.L.U32 R2, R2, 0x10, RZ ;  /* 0x0000001002027819 */ /* 0x004fe200000006ff */
[----:B------:R-:W-:Y:S06]  /*7580*/  BRA `(.L_x_6754) ;  /* 0x0000000400987947 */ /* 0x000fec0003800000 */
.L_x_6761:
        /* <DEDUP_REMOVED lines=12> */
.L_x_6768:
        /* <DEDUP_REMOVED lines=14> */
[----:B------:R-:W1:Y:S02]  /*7730*/  FLO.U32 R4, R0 ;  /* 0x0000000000047300 */ /* 0x000e6400000e0000 */
[----:B-1----:R-:W-:-:S04]  /*7740*/  IADD3 R5, PT, PT, -R4, 0x1f, RZ ;  /* 0x0000001f04057810 */ /* 0x002fc80007ffe1ff */
[----:B------:R-:W-:Y:S02]  /*7750*/  IADD3 R7, PT, PT, R5, -0x1c, RZ ;  /* 0xffffffe405077810 */ /* 0x000fe40007ffe0ff */
[----:B------:R-:W-:Y:S02]  /*7760*/  IADD3 R2, PT, PT, R2, 0x1d, -R5 ;  /* 0x0000001d02027810 */ /* 0x000fe40007ffe805 */
[----:B------:R-:W-:-:S04]  /*7770*/  SHF.L.U32 R7, R0, R7, RZ ;  /* 0x0000000700077219 */ /* 0x000fc800000006ff */
[----:B------:R-:W-:-:S07]  /*7780*/  LOP3.LUT R0, R7, 0x7, RZ, 0xc0, !PT ;  /* 0x0000000707007812 */ /* 0x000fce00078ec0ff */
.L_x_6770:
[----:B------:R-:W-:Y:S05]  /*7790*/  BSYNC.RECONVERGENT B0 ;  /* 0x0000000000007941 */ /* 0x000fea0003800200 */
.L_x_6769:
[----:B------:R-:W-:Y:S02]  /*77a0*/  SHF.L.U32 R0, R0, 0x14, RZ ;  /* 0x0000001400007819 */ /* 0x000fe400000006ff */
[----:B------:R-:W-:-:S04]  /*77b0*/  LEA R2, R2, 0x3b800000, 0x17 ;  /* 0x3b80000002027811 */ /* 0x000fc800078eb8ff */
[----:B------:R-:W-:Y:S01]  /*77c0*/  LOP3.LUT R2, R2, R0, R9, 0xfe, !PT ;  /* 0x0000000002027212 */ /* 0x000fe200078efe09 */
[----:B------:R-:W-:Y:S06]  /*77d0*/  BRA `(.L_x_6754) ;  /* 0x0000000400047947 */ /* 0x000fec0003800000 */
.L_x_6767:
        /* <DEDUP_REMOVED lines=20> */
.L_x_6772:
[----:B------:R-:W-:Y:S05]  /*7920*/  BSYNC.RECONVERGENT B0 ;  /* 0x0000000000007941 */ /* 0x000fea0003800200 */
.L_x_6771:
[----:B------:R-:W-:Y:S02]  /*7930*/  SHF.L.U32 R0, R0, 0x15, RZ ;  /* 0x0000001500007819 */ /* 0x000fe400000006ff */
[----:B------:R-:W-:-:S04]  /*7940*/  LEA R2, R2, 0x37800000, 0x17 ;  /* 0x3780000002027811 */ /* 0x000fc800078eb8ff */
[----:B------:R-:W-:Y:S01]  /*7950*/  LOP3.LUT R2, R2, R0, R9, 0xfe, !PT ;  /* 0x0000000002027212 */ /* 0x000fe200078efe09 */
[----:B------:R-:W-:Y:S06]  /*7960*/  BRA `(.L_x_6754) ;  /* 0x0000000000a07947 */ /* 0x000fec0003800000 */
.L_x_6766:
[----:B------:R-:W-:-:S09]  /*7970*/  UISETP.NE.AND UP0, UPT, UR4, 0x1c, UPT ;  /* 0x0000001c0400788c */ /* 0x000fd2000bf05270 */
[----:B------:R-:W-:Y:S05]  /*7980*/  BRA.U !UP0, `(.L_x_6773) ;  /* 0x00000001088c7547 */ /* 0x000fea000b800000 */
[----:B------:R-:W-:-:S09]  /*7990*/  UISETP.NE.AND UP0, UPT, UR4, 0x1d, UPT ;  /* 0x0000001d0400788c */ /* 0x000fd2000bf05270 */
[----:B------:R-:W-:Y:S05]  /*79a0*/  BRA.U !UP0, `(.L_x_6774) ;  /* 0x0000000108747547 */ /* 0x000fea000b800000 */
[----:B------:R-:W-:-:S09]  /*79b0*/  UISETP.NE.AND UP0, UPT, UR4, 0x2c, UPT ;  /* 0x0000002c0400788c */ /* 0x000fd2000bf05270 */
[----:B------:R-:W-:Y:S05]  /*79c0*/  BRA.U UP0, `(.L_x_6753) ;  /* 0x0000000100247547 */ /* 0x000fea000b800000 */
[----:B------:R-:W2:Y:S01]  /*79d0*/  LDG.E.U8 R4, desc[UR36][R4.64] ;  /* 0x0000002404047981 */ /* 0x000ea2000c1e1100 */
[----:B------:R-:W-:Y:S02]  /*79e0*/  HFMA2 R2, -RZ, RZ, 3.814697265625e-06, 0 ;  /* 0x00400000ff027431 */ /* 0x000fe400000001ff */
[----:B------:R-:W-:Y:S01]  /*79f0*/  IMAD.MOV.U32 R3, RZ, RZ, RZ ;  /* 0x000000ffff037224 */ /* 0x000fe200078e00ff */
[----:B--2---:R-:W-:-:S13]  /*7a00*/  ISETP.NE.AND P0, PT, R4, RZ, PT ;  /* 0x000000ff0400720c */ /* 0x004fda0003f05270 */
[----:B------:R-:W-:Y:S05]  /*7a10*/  @!P0 BRA `(.L_x_6754) ;  /* 0x0000000000748947 */ /* 0x000fea0003800000 */
[----:B------:R-:W-:-:S13]  /*7a20*/  ISETP.NE.AND P0, PT, R4, 0xff, PT ;  /* 0x000000ff0400780c */ /* 0x000fda0003f05270 */
[----:B------:R-:W-:Y:S02]  /*7a30*/  @!P0 MOV R2, 0x7f800001 ;  /* 0x7f80000100028802 */ /* 0x000fe40000000f00 */
[----:B------:R-:W-:Y:S01]  /*7a40*/  @P0 SHF.L.U32 R2, R4, 0x17, RZ ;  /* 0x0000001704020819 */ /* 0x000fe200000006ff */
[----:B------:R-:W-:Y:S06]  /*7a50*/  BRA `(.L_x_6754) ;  /* 0x0000000000647947 */ /* 0x000fec0003800000 */
.L_x_6753:
[----:B------:R-:W-:Y:S01]  /*7a60*/  MOV R0, 0x0 ;  /* 0x0000000000007802 */ /* 0x000fe20000000f00 */
[----:B------:R-:W1:Y:S01]  /*7a70*/  LDCU.64 UR4, c[0x4][0x158] ;  /* 0x01002b00ff0477ac */ /* 0x000e620008000a00 */
[----:B------:R-:W-:Y:S01]  /*7a80*/  HFMA2 R8, -RZ, RZ, 0, 4.64916229248046875e-06 ;  /* 0x0000004eff087431 */ /* 0x000fe200000001ff */
[----:B0-----:R-:W-:Y:S01]  /*7a90*/  MOV R12, 0x1 ;  /* 0x00000001000c7802 */ /* 0x001fe20000000f00 */
[----:B------:R0:W2:Y:S01]  /*7aa0*/  LDC.64 R2, c[0x4][R0] ;  /* 0x0100000000027b82 */ /* 0x0000a20000000a00 */
[----:B------:R-:W3:Y:S01]  /*7ab0*/  LDCU.64 UR6, c[0x4][0x160] ;  /* 0x01002c00ff0677ac */ /* 0x000ee20008000a00 */
[----:B------:R-:W-:Y:S01]  /*7ac0*/  HFMA2 R13, -RZ, RZ, 0, 0 ;  /* 0x00000000ff0d7431 */ /* 0x000fe200000001ff */
[----:B------:R-:W4:Y:S01]  /*7ad0*/  LDCU.64 UR8, c[0x4][0x18] ;  /* 0x01000300ff0877ac */ /* 0x000f220008000a00 */
[----:B-1----:R-:W-:Y:S01]  /*7ae0*/  MOV R4, UR4 ;  /* 0x0000000400047c02 */ /* 0x002fe20008000f00 */
[----:B------:R-:W-:Y:S01]  /*7af0*/  IMAD.U32 R5, RZ, RZ, UR5 ;  /* 0x00000005ff057e24 */ /* 0x000fe2000f8e00ff */
[----:B---3--:R-:W-:-:S02]  /*7b00*/  MOV R6, UR6 ;  /* 0x0000000600067c02 */ /* 0x008fc40008000f00 */
[----:B------:R-:W-:Y:S02]  /*7b10*/  MOV R7, UR7 ;  /* 0x0000000700077c02 */ /* 0x000fe40008000f00 */
[----:B----4-:R-:W-:Y:S01]  /*7b20*/  MOV R10, UR8 ;  /* 0x00000008000a7c02 */ /* 0x010fe20008000f00 */
[----:B0-----:R-:W-:-:S07]  /*7b30*/  IMAD.U32 R11, RZ, RZ, UR9 ;  /* 0x00000009ff0b7e24 */ /* 0x001fce000f8e00ff */
[----:B------:R-:W-:-:S07]  /*7b40*/  LEPC R20, `(.L_x_6775) ;  /* 0x000000001014794e */ /* 0x000fce0000000000 */
[----:B--2---:R-:W-:Y:S05]  /*7b50*/  CALL.ABS.NOINC R2 ;  /* 0x0000000002007343 */ /* 0x004fea0003c00000 */
.L_x_6775:
[----:B------:R-:W-:Y:S01]  /*7b60*/  CS2R R2, SRZ ;  /* 0x0000000000027805 */ /* 0x000fe2000001ff00 */
[----:B------:R-:W-:Y:S06]  /*7b70*/  BRA `(.L_x_6754) ;  /* 0x00000000001c7947 */ /* 0x000fec0003800000 */
.L_x_6774:
[----:B------:R-:W2:Y:S01]  /*7b80*/  LDG.E.64 R4, desc[UR36][R4.64] ;  /* 0x0000002404047981 */ /* 0x000ea2000c1e1b00 */
[----:B------:R-:W-:Y:S01]  /*7b90*/  IMAD.MOV.U32 R3, RZ, RZ, RZ ;  /* 0x000000ffff037224 */ /* 0x000fe200078e00ff */
[----:B--2---:R1:W2:Y:S01]  /*7ba0*/  I2F.U64 R2, R4 ;  /* 0x0000000400027312 */ /* 0x0042a20000301000 */
[----:B------:R-:W-:Y:S05]  /*7bb0*/  BRA `(.L_x_6754) ;  /* 0x00000000000c7947 */ /* 0x000fea0003800000 */
.L_x_6773:
[----:B------:R-:W2:Y:S01]  /*7bc0*/  LDG.E R2, desc[UR36][R4.64] ;  /* 0x0000002404027981 */ /* 0x000ea2000c1e1900 */
[----:B------:R-:W-:Y:S02]  /*7bd0*/  MOV R3, RZ ;  /* 0x000000ff00037202 */ /* 0x000fe40000000f00 */
[----:B--2---:R-:W-:-:S07]  /*7be0*/  I2FP.F32.U32 R2, R2 ;  /* 0x0000000200027245 */ /* 0x004fce0000201000 */
.L_x_6754:
[----:B------:R-:W-:Y:S05]  /*7bf0*/  BSYNC.RECONVERGENT B7 ;  /* 0x0000000000077941 */ /* 0x000fea0003800200 */
.L_x_6748:
[C---:B-12345:R-:W-:Y:S01]  /*7c00*/  FSETP.NAN.FTZ.AND P1, PT, |R2|.reuse, |R2|, PT ;  /* 0x400000020200720b */ /* 0x07efe20003f38200 */
[----:B------:R-:W-:Y:S01]  /*7c10*/  BSSY.RECONVERGENT B2, `(.L_x_6776) ;  /* 0x000028a000027945 */ /* 0x000fe20003800200 */
[C---:B------:R-:W-:Y:S01]  /*7c20*/  FSETP.NAN.FTZ.AND P0, PT, |R3|.reuse, |R3|, PT ;  /* 0x400000030300720b */ /* 0x040fe20003f18200 */
[----:B0-----:R-:W-:Y:S01]  /*7c30*/  FADD.FTZ R12, |R2|, -RZ ;  /* 0x800000ff020c7221 */ /* 0x001fe20000010200 */
        /* <DEDUP_REMOVED lines=17> */
.L_x_6777:
[----:B------:R-:W-:-:S04]  /*7d50*/  FMNMX.FTZ R0, R12, R11, !PT ;  /* 0x0000000b0c007209 */ /* 0x000fc80007810000 */
[----:B------:R-:W-:-:S13]  /*7d60*/  FSETP.GT.FTZ.AND P0, PT, R0, 8388608, PT ;  /* 0x4b0000000000780b */ /* 0x000fda0003f14000 */
[----:B------:R-:W-:Y:S05]  /*7d70*/  @P0 BRA `(.L_x_6779) ;  /* 0x0000001000b40947 */ /* 0x000fea0003800000 */
        /* <DEDUP_REMOVED lines=52> */
[----:B------:R-:W-:-:S13]  /*80c0*/  FSETP.GEU.FTZ.AND P0, PT, R12, 1.1102230246251565404e-16, PT ;  /* 0x250000000c00780b */ /* 0x000fda0003f1e000 */
[----:B------:R-:W-:Y:S05]  /*80d0*/  @!P0 BRA !P1, `(.L_x_6782) ;  /* 0x0000000400a88947 */ /* 0x000fea0004800000 */
[----:B------:R-:W-:-:S05]  /*80e0*/  FMUL.FTZ R9, |R5|, 1.1920928955078125e-07 ;  /* 0x3400000005097820 */ /* 0x000fca0000410200 */
[----:B------:R-:W-:-:S13]  /*80f0*/  FSETP.GE.FTZ.AND P0, PT, R12, R9, PT ;  /* 0x000000090c00720b */ /* 0x000fda0003f16000 */
        /* <DEDUP_REMOVED lines=9> */
[----:B------:R-:W-:Y:S01]  /*8190*/  @!P0 FMUL.FTZ R8, R12, 0.5 ;  /* 0x3f0000000c088820 */ /* 0x000fe20000410000 */
[----:B------:R-:W-:Y:S06]  /*81a0*/  BRA `(.L_x_6786) ;  /* 0x0000000000087947 */ /* 0x000fec0003800000 */
.L_x_6785:
[----:B------:R-:W-:-:S04]  /*81b0*/  FADD.FTZ R8, -R0, R7 ;  /* 0x0000000700087221 */ /* 0x000fc80000010100 */
[----:B------:R-:W-:-:S07]  /*81c0*/  FMUL.FTZ R8, R8, 0.5 ;  /* 0x3f00000008087820 */ /* 0x000fce0000410000 */
.L_x_6786:
[----:B------:R-:W-:Y:S05]  /*81d0*/  BSYNC.RECONVERGENT B1 ;  /* 0x0000000000017941 */ /* 0x000fea0003800200 */
.L_x_6784:
        /* <DEDUP_REMOVED lines=11> */
.L_x_6788:
[----:B------:R-:W-:-:S04]  /*8290*/  FADD.FTZ R13, R4, -R9 ;  /* 0x80000009040d7221 */ /* 0x000fc80000010000 */
[----:B------:R-:W-:-:S07]  /*82a0*/  FMUL.FTZ R13, R13, 0.5 ;  /* 0x3f0000000d0d7820 */ /* 0x000fce0000410000 */
.L_x_6789:
[----:B------:R-:W-:Y:S05]  /*82b0*/  BSYNC.RECONVERGENT B1 ;  /* 0x0000000000017941 */ /* 0x000fea0003800200 */
.L_x_6787:
        /* <DEDUP_REMOVED lines=35> */
.L_x_6783:
[----:B------:R-:W-:-:S13]  /*84f0*/  FSETP.GEU.FTZ.AND P0, PT, R11, 1, PT ;  /* 0x3f8000000b00780b */ /* 0x000fda0003f1e000 */
[----:B------:R-:W-:Y:S05]  /*8500*/  @!P0 BRA `(.L_x_6790) ;  /* 0x0000000000848947 */ /* 0x000fea0003800000 */
[----:B------:R-:W-:Y:S01]  /*8510*/  FMUL.FTZ R8, R0, R5 ;  /* 0x0000000500087220 */ /* 0x000fe20000410000 */
[----:B------:R-:W-:Y:S01]  /*8520*/  MOV R18, 0x3e800000 ;  /* 0x3e80000000127802 */ /* 0x000fe20000000f00 */
[----:B------:R-:W-:-:S04]  /*8530*/  HFMA2 R15, -RZ, RZ, 1.3056640625, -1.8671875 ;  /* 0x3d39bf78ff0f7431 */ /* 0x000fc800000001ff */
        /* <DEDUP_REMOVED lines=30> */
.L_x_6790:
[----:B------:R-:W-:-:S04]  /*8720*/  FADD.FTZ R9, -R11, 1 ;  /* 0x3f8000000b097421 */ /* 0x000fc80000010100 */
[----:B------:R-:W-:-:S06]  /*8730*/  FMUL.FTZ R8, R0, R9 ;  /* 0x0000000900087220 */ /* 0x000fcc0000410000 */
[----:B------:R-:W0:Y:S08]  /*8740*/  MUFU.SQRT R8, R8 ;  /* 0x0000000800087308 */ /* 0x000e300000002000 */
[----:B0-----:R-:W0:Y:S02]  /*8750*/  MUFU.RCP R13, R8 ;  /* 0x00000008000d7308 */ /* 0x001e240000001000 */
[----:B0-----:R-:W-:Y:S01]  /*8760*/  FMUL.FTZ R13, R12, R13 ;  /* 0x0000000d0c0d7220 */ /* 0x001fe20000410000 */
[----:B------:R-:W-:Y:S06]  /*8770*/  BRA `(.L_x_6781) ;  /* 0x0000000000047947 */ /* 0x000fec0003800000 */
.L_x_6782:
[----:B------:R0:W1:Y:S02]  /*8780*/  MUFU.SQRT R13, R12 ;  /* 0x0000000c000d7308 */ /* 0x0000640000002000 */
.L_x_6781:
[----:B------:R-:W-:Y:S05]  /*8790*/  BSYNC.RECONVERGENT B0 ;  /* 0x0000000000007941 */ /* 0x000fea0003800200 */
.L_x_6780:
        /* <DEDUP_REMOVED lines=15> */
[----:B------:R-:W2:Y:S02]  /*8890*/  MUFU.RSQ R5, R0 ;  /* 0x0000000000057308 */ /* 0x000ea40000001400 */
[----:B--2---:R-:W-:Y:S01]  /*88a0*/  FMUL.FTZ R4, R0, R5 ;  /* 0x0000000500047220 */ /* 0x004fe20000410000 */
        /* <DEDUP_REMOVED lines=18> */
.L_x_6794:
[----:B------:R-:W-:Y:S01]  /*89d0*/  FSETP.NEU.FTZ.AND P1, PT, R11, 1, PT ;  /* 0x3f8000000b00780b */ /* 0x000fe20003f3d000 */
[----:B------:R-:W-:Y:S01]  /*89e0*/  BSSY.RECONVERGENT B1, `(.L_x_6796) ;  /* 0x0000030000017945 */ /* 0x000fe20003800200 */
[----:B------:R-:W-:-:S13]  /*89f0*/  FSETP.GEU.FTZ.AND P0, PT, R12, 9.3132257461547851562e-10, PT ;  /* 0x308000000c00780b */ /* 0x000fda0003f1e000 */
[----:B------:R-:W-:Y:S05]  /*8a00*/  @!P0 BRA !P1, `(.L_x_6797) ;  /* 0x00000000009c8947 */ /* 0x000fea0004800000 */
[----:B------:R-:W-:-:S05]  /*8a10*/  FMUL.FTZ R9, |R5|, 1.1920928955078125e-07 ;  /* 0x3400000005097820 */ /* 0x000fca0000410200 */
[----:B------:R-:W-:-:S13]  /*8a20*/  FSETP.GE.FTZ.AND P0, PT, R12, R9, PT ;  /* 0x000000090c00720b */ /* 0x000fda0003f16000 */
        /* <DEDUP_REMOVED lines=8> */
[----:B------:R-:W-:Y:S01]  /*8ab0*/  @!P1 FMUL.FTZ R0, R12, 0.5 ;  /* 0x3f0000000c009820 */ /* 0x000fe20000410000 */
[----:B------:R-:W-:Y:S06]  /*8ac0*/  @!P0 BRA `(.L_x_6800) ;  /* 0x00000000001c8947 */ /* 0x000fec0003800000 */
[----:B------:R-:W-:-:S13]  /*8ad0*/  FSETP.NEU.FTZ.AND P0, PT, R5, RZ, PT ;  /* 0x000000ff0500720b */ /* 0x000fda0003f1d000 */
[----:B------:R-:W-:Y:S01]  /*8ae0*/  @P0 FADD.FTZ R4, R5, R4 ;  /* 0x0000000405040221 */ /* 0x000fe20000010000 */
[----:B------:R-:W-:-:S05]  /*8af0*/  @P0 FMUL.FTZ R5, R12, R12 ;  /* 0x0000000c0c050220 */ /* 0x000fca0000410000 */
[----:B------:R-:W2:Y:S02]  /*8b00*/  @P0 MUFU.RCP R4, R4 ;  /* 0x0000000400040308 */ /* 0x000ea40000001000 */
[----:B--2---:R-:W-:Y:S01]  /*8b10*/  @P0 FMUL.FTZ.D2 R5, R5, R4 ;  /* 0x0000000405050220 */ /* 0x004fe20000310000 */
[----:B------:R-:W-:Y:S01]  /*8b20*/  @!P0 FMUL.FTZ R5, R12, 0.5 ;  /* 0x3f0000000c058820 */ /* 0x000fe20000410000 */
[----:B------:R-:W-:Y:S06]  /*8b30*/  BRA `(.L_x_6801) ;  /* 0x0000000000087947 */ /* 0x000fec0003800000 */
.L_x_6800:
[----:B------:R-:W-:-:S04]  /*8b40*/  FADD.FTZ R5, -R5, R4 ;  /* 0x0000000405057221 */ /* 0x000fc80000010100 */
[----:B------:R-:W-:-:S07]  /*8b50*/  FMUL.FTZ R5, R5, 0.5 ;  /* 0x3f00000005057820 */ /* 0x000fce0000410000 */
.L_x_6801:
[----:B------:R-:W-:Y:S05]  /*8b60*/  BSYNC.RECONVERGENT B4 ;  /* 0x0000000000047941 */ /* 0x000fea0003800200 */
.L_x_6799:
[----:B------:R-:W-:Y:S01]  /*8b70*/  FADD.FTZ R0, R5, R0 ;  /* 0x0000000005007221 */ /* 0x000fe20000010000 */
[----:B------:R-:W-:-:S04]  /*8b80*/  FADD.FTZ R5, R11, R6 ;  /* 0x000000060b057221 */ /* 0x000fc80000010000 */
[----:B------:R-:W-:-:S04]  /*8b90*/  FMUL.FTZ R0, R0, R5 ;  /* 0x0000000500007220 */ /* 0x000fc80000410000 */
[----:B------:R2:W3:Y:S01]  /*8ba0*/  MUFU.SQRT R14, R0 ;  /* 0x00000000000e7308 */ /* 0x0004e20000002000 */
[----:B------:R-:W-:Y:S05]  /*8bb0*/  BRA `(.L_x_6802) ;  /* 0x0000000000487947 */ /* 0x000fea0003800000 */
.L_x_6798:
[----:B------:R-:W-:-:S13]  /*8bc0*/  FSETP.GT.FTZ.AND P0, PT, R11, 1, PT ;  /* 0x3f8000000b00780b */ /* 0x000fda0003f14000 */
[----:B------:R-:W-:Y:S01]  /*8bd0*/  @P0 FMUL.FTZ R4, R0, R5 ;  /* 0x0000000500040220 */ /* 0x000fe20000410000 */
[----:B------:R-:W-:Y:S01]  /*8be0*/  @!P0 FADD.FTZ R5, -R11, 1 ;  /* 0x3f8000000b058421 */ /* 0x000fe20000010100 */
[----:B0-----:R-:W-:-:S03]  /*8bf0*/  @P0 FMUL.FTZ R12, R12, 2.81474976710656000000e+14 ;  /* 0x578000000c0c0820 */ /* 0x001fc60000410000 */
        /* <DEDUP_REMOVED lines=8> */
.L_x_6797:
[----:B------:R-:W-:Y:S01]  /*8c80*/  FADD.FTZ R0, R6, 1 ;  /* 0x3f80000006007421 */ /* 0x000fe20000010000 */
[----:B------:R-:W-:Y:S01]  /*8c90*/  MUFU.SQRT R5, R12 ;  /* 0x0000000c00057308 */ /* 0x000fe20000002000 */
[----:B------:R-:W-:Y:S02]  /*8ca0*/  MOV R11, 0x3f800000 ;  /* 0x3f800000000b7802 */ /* 0x000fe40000000f00 */
[----:B------:R-:W-:-:S06]  /*8cb0*/  FMUL.FTZ R0, R0, 0.5 ;  /* 0x3f00000000007820 */ /* 0x000fcc0000410000 */
[----:B------:R-:W2:Y:S02]  /*8cc0*/  MUFU.SQRT R0, R0 ;  /* 0x0000000000007308 */ /* 0x000ea40000002000 */
[----:B--2---:R-:W-:-:S07]  /*8cd0*/  FMUL.FTZ R14, R5, R0 ;  /* 0x00000000050e7220 */ /* 0x004fce0000410000 */
.L_x_6802:
[----:B------:R-:W-:Y:S05]  /*8ce0*/  BSYNC.RECONVERGENT B1 ;  /* 0x0000000000017941 */ /* 0x000fea0003800200 */
.L_x_6796:
[----:B------:R-:W-:Y:S05]  /*8cf0*/  BRA `(.L_x_6803) ;  /* 0x0000000000087947 */ /* 0x000fea0003800000 */
.L_x_6793:
[----:B------:R-:W-:Y:S01]  /*8d00*/  FMUL.FTZ R14, R6, 16777216 ;  /* 0x4b800000060e7820 */ /* 0x000fe20000410000 */
[----:B------:R-:W-:-:S07]  /*8d10*/  FMUL.FTZ R11, R11, 16777216 ;  /* 0x4b8000000b0b7820 */ /* 0x000fce0000410000 */
.L_x_6803:
[----:B------:R-:W-:Y:S05]  /*8d20*/  BSYNC.RELIABLE B0 ;  /* 0x0000000000007941 */ /* 0x000fea0003800100 */
.L_x_6792:
[----:B--23--:R-:W-:Y:S01]  /*8d30*/  FADD.FTZ R0, |R14|, -RZ ;  /* 0x800000ff0e007221 */ /* 0x00cfe20000010200 */
        /* <DEDUP_REMOVED lines=13> */
[----:B------:R-:W-:-:S07]  /*8e10*/  MOV R4, 0x8e30 ;  /* 0x00008e3000047802 */ /* 0x000fce0000000f00 */
[----:B01----:R-:W-:Y:S05]  /*8e20*/  CALL.REL.NOINC `($__internal_14_$__cuda_sm3x_div_rn_ftz_f32_slowpath) ;  /* 0x000000d400c07944 */ /* 0x003fea0003c00000 */
[----:B------:R-:W-:-:S07]  /*8e30*/  MOV R4, R9 ;  /* 0x0000000900047202 */ /* 0x000fce0000000f00 */
.L_x_6805:
[----:B------:R-:W-:Y:S05]  /*8e40*/  BSYNC.RECONVERGENT B4 ;  /* 0x0000000000047941 */ /* 0x000fea0003800200 */
.L_x_6804:
        /* <DEDUP_REMOVED lines=28> */
.L_x_6795:
[----:B------:R-:W-:Y:S05]  /*9010*/  BSYNC.RECONVERGENT B3 ;  /* 0x0000000000037941 */ /* 0x000fea0003800200 */
.L_x_6791:
[----:B-1----:R-:W-:Y:S02]  /*9020*/  LOP3.LUT R2, R13, 0x80000000, R2, 0xb8, !PT ;  /* 0x800000000d027812 */ /* 0x002fe400078eb802 */
[----:B------:R-:W-:Y:S01]  /*9030*/  LOP3.LUT R3, R0, 0x80000000, R3, 0xb8, !PT ;  /* 0x8000000000037812 */ /* 0x000fe200078eb803 */
[----:B------:R-:W-:Y:S06]  /*9040*/  BRA `(.L_x_6778) ;  /* 0x0000001400187947 */ /* 0x000fec0003800000 */
.L_x_6779:
        /* <DEDUP_REMOVED lines=31> */
[----:B------:R-:W-:Y:S05]  /*9240*/  CALL.REL.NOINC `($__internal_14_$__cuda_sm3x_div_rn_ftz_f32_slowpath) ;  /* 0x000000d000b87944 */ /* 0x000fea0003c00000 */
[----:B------:R-:W-:-:S07]  /*9250*/  MOV R5, R9 ;  /* 0x0000000900057202 */ /* 0x000fce0000000f00 */
.L_x_6811:
[----:B------:R-:W-:Y:S05]  /*9260*/  BSYNC.RECONVERGENT B4 ;  /* 0x0000000000047941 */ /* 0x000fea0003800200 */
.L_x_6810:
        /* <DEDUP_REMOVED lines=22> */
.L_x_6809:
        /* <DEDUP_REMOVED lines=29> */
.L_x_6814:
[----:B------:R-:W-:Y:S05]  /*95a0*/  BSYNC.RECONVERGENT B4 ;  /* 0x0000000000047941 */ /* 0x000fea0003800200 */
.L_x_6813:
        /* <DEDUP_REMOVED lines=22> */
.L_x_6808:
        /* <DEDUP_REMOVED lines=32> */
[----:B------:R-:W-:Y:S05]  /*9910*/  CALL.REL.NOINC `($__internal_14_$__cuda_sm3x_div_rn_ftz_f32_slowpath) ;  /* 0x000000cc00047944 */ /* 0x000fea0003c00000 */
[----:B------:R-:W-:-:S07]  /*9920*/  MOV R4, R9 ;  /* 0x0000000900047202 */ /* 0x000fce0000000f00 */
.L_x_6816:
[----:B------:R-:W-:Y:S05]  /*9930*/  BSYNC.RECONVERGENT B4 ;  /* 0x0000000000047941 */ /* 0x000fea0003800200 */
.L_x_6815:
        /* <DEDUP_REMOVED lines=22> */
.L_x_6807:
[----:B------:R-:W-:-:S04]  /*9aa0*/  FSETP.GEU.FTZ.AND P2, PT, R12, R11, PT ;  /* 0x0000000b0c00720b */ /* 0x000fc80003f5e000 */
        /* <DEDUP_REMOVED lines=25> */
.L_x_6820:
[----:B------:R-:W-:Y:S05]  /*9c40*/  BSYNC.RECONVERGENT B4 ;  /* 0x0000000000047941 */ /* 0x000fea0003800200 */
.L_x_6819:
[----:B------:R-:W-:Y:S02]  /*9c50*/  HFMA2 R7, -RZ, RZ, 0.89990234375, 10328 ;  /* 0x3b33710bff077431 */ /* 0x000fe400000001ff */
        /* <DEDUP_REMOVED lines=21> */
.L_x_6818:
        /* <DEDUP_REMOVED lines=29> */
.L_x_6822:
[----:B------:R-:W-:Y:S05]  /*9f80*/  BSYNC.RECONVERGENT B4 ;  /* 0x0000000000047941 */ /* 0x000fea0003800200 */
.L_x_6821:
        /* <DEDUP_REMOVED lines=22> */
.L_x_6817:
        /* <DEDUP_REMOVED lines=34> */
.L_x_6824:
[----:B------:R-:W-:Y:S05]  /*a310*/  BSYNC.RECONVERGENT B4 ;  /* 0x0000000000047941 */ /* 0x000fea0003800200 */
.L_x_6823:
[----:B------:R-:W-:Y:S02]  /*a320*/  IMAD.MOV.U32 R5, RZ, RZ, 0x3b33710b ;  /* 0x3b33710bff057424 */ /* 0x000fe400078e00ff */
        /* <DEDUP_REMOVED lines=20> */
.L_x_6812:
[----:B------:R-:W-:Y:S05]  /*a470*/  BSYNC.RECONVERGENT B3 ;  /* 0x0000000000037941 */ /* 0x000fea0003800200 */
.L_x_6806:
[----:B------:R-:W-:Y:S01]  /*a480*/  FADD.FTZ R5, R14, 0.69314718246459960938 ;  /* 0x3f3172180e057421 */ /* 0x000fe20000010000 */
[----:B------:R-:W-:-:S04]  /*a490*/  LOP3.LUT R3, R12, 0x80000000, R3, 0xb8, !PT ;  /* 0x800000000c037812 */ /* 0x000fc800078eb803 */
[----:B------:R-:W-:-:S07]  /*a4a0*/  LOP3.LUT R2, R5, 0x80000000, R2, 0xb8, !PT ;  /* 0x8000000005027812 */ /* 0x000fce00078eb802 */
.L_x_6778:
[----:B------:R-:W-:Y:S05]  /*a4b0*/  BSYNC.RECONVERGENT B2 ;  /* 0x0000000000027941 */ /* 0x000fea0003800200 */
.L_x_6776:
[----:B------:R-:W1:Y:S01]  /*a4c0*/  LDCU.64 UR6, c[0x0][0x580] ;  /* 0x0000b000ff0677ac */ /* 0x000e620008000a00 */
[----:B------:R-:W-:-:S04]  /*a4d0*/  UPRMT UR4, UR42, 0x9910, URZ ;  /* 0x000099102a047896 */ /* 0x000fc800080000ff */
[----:B------:R-:W-:Y:S01]  /*a4e0*/  UISETP.GT.AND UP0, UPT, UR4, 0x9, UPT ;  /* 0x000000090400788c */ /* 0x000fe2000bf04270 */
[----:B-1----:R-:W-:-:S04]  /*a4f0*/  IADD3 R4, P0, PT, R16, UR6, RZ ;  /* 0x0000000610047c10 */ /* 0x002fc8000ff1e0ff */
        /* <DEDUP_REMOVED lines=13> */
.L_x_6828:
[----:B------:R-:W1:Y:S02]  /*a5d0*/  F2I.S64.TRUNC R2, R2 ;  /* 0x0000000200027311 */ /* 0x000e64000020d900 */
[----:B-1----:R-:W-:-:S05]  /*a5e0*/  MOV R7, R2 ;  /* 0x0000000200077202 */ /* 0x002fca0000000f00 */
[----:B------:R1:W-:Y:S01]  /*a5f0*/  STG.E.U8 desc[UR36][R4.64], R7 ;  /* 0x0000000704007986 */ /* 0x0003e2000c101124 */
[----:B------:R-:W-:Y:S05]  /*a600*/  BRA `(.L_x_6830) ;  /* 0x0000000c002c7947 */ /* 0x000fea0003800000 */
.L_x_6827:
        /* <DEDUP_REMOVED lines=9> */
.L_x_6832:
[----:B------:R-:W1:Y:S02]  /*a6a0*/  F2I.FTZ.TRUNC.NTZ R3, R2 ;  /* 0x0000000200037305 */ /* 0x000e64000021f100 */
[----:B-1----:R4:W-:Y:S01]  /*a6b0*/  STG.E desc[UR36][R4.64], R3 ;  /* 0x0000000304007986 */ /* 0x0029e2000c101924 */
[----:B------:R-:W-:Y:S05]  /*a6c0*/  BRA `(.L_x_6830) ;  /* 0x0000000800fc7947 */ /* 0x000fea0003800000 */
.L_x_6831:
[----:B------:R-:W1:Y:S02]  /*a6d0*/  F2I.FTZ.TRUNC.NTZ R3, R2 ;  /* 0x0000000200037305 */ /* 0x000e64000021f100 */
[----:B-1----:R3:W-:Y:S01]  /*a6e0*/  STG.E.U16 desc[UR36][R4.64], R3 ;  /* 0x0000000304007986 */ /* 0x0027e2000c101524 */
[----:B------:R-:W-:Y:S05]  /*a6f0*/  BRA `(.L_x_6830) ;  /* 0x0000000800f07947 */ /* 0x000fea0003800000 */
.L_x_6826:
        /* <DEDUP_REMOVED lines=8> */
.L_x_6834:
[----:B------:R-:W-:-:S05]  /*a780*/  F2FP.F16.F32.PACK_AB R2, RZ, R2 ;  /* 0x00000002ff02723e */ /* 0x000fca00000000ff */
[----:B------:R1:W-:Y:S01]  /*a790*/  STG.E.U16 desc[UR36][R4.64], R2 ;  /* 0x0000000204007986 */ /* 0x0003e2000c101524 */
[----:B------:R-:W-:Y:S05]  /*a7a0*/  BRA `(.L_x_6830) ;  /* 0x0000000800c47947 */ /* 0x000fea0003800000 */
.L_x_6833:
        /* <DEDUP_REMOVED lines=8> */
.L_x_6836:
[----:B------:R-:W-:-:S05]  /*a830*/  F2FP.F16.F32.PACK_AB R3, R3, R2 ;  /* 0x000000020303723e */ /* 0x000fca00000000ff */
[----:B------:R1:W-:Y:S01]  /*a840*/  STG.E desc[UR36][R4.64], R3 ;  /* 0x0000000304007986 */ /* 0x0003e2000c101924 */
[----:B------:R-:W-:Y:S05]  /*a850*/  BRA `(.L_x_6830) ;  /* 0x0000000800987947 */ /* 0x000fea0003800000 */
.L_x_6835:
[----:B------:R-:W-:-:S06]  /*a860*/  FMUL.FTZ R2, R2, 1 ;  /* 0x3f80000002027820 */ /* 0x000fcc0000410000 */
[----:B------:R-:W1:Y:S02]  /*a870*/  F2F.F64.F32 R2, R2 ;  /* 0x0000000200027310 */ /* 0x000e640000201800 */
[----:B-1----:R1:W-:Y:S01]  /*a880*/  STG.E.64 desc[UR36][R4.64], R2 ;  /* 0x0000000204007986 */ /* 0x0023e2000c101b24 */
[----:B------:R-:W-:Y:S05]  /*a890*/  BRA `(.L_x_6830) ;  /* 0x0000000800887947 */ /* 0x000fea0003800000 */
.L_x_6825:
        /* <DEDUP_REMOVED lines=13> */
.L_x_6840:
        /* <DEDUP_REMOVED lines=16> */
.L_x_6843:
[----:B------:R-:W-:-:S04]  /*aa70*/  SHF.R.U32.HI R2, RZ, 0x18, R2 ;  /* 0x00000018ff027819 */ /* 0x000fc80000011602 */
[----:B------:R-:W-:-:S04]  /*aa80*/  LOP3.LUT R2, R3, 0x80, R2, 0xf8, !PT ;  /* 0x0000008003027812 */ /* 0x000fc800078ef802 */
[----:B------:R-:W-:-:S07]  /*aa90*/  PRMT R0, R2, 0x7610, R0 ;  /* 0x0000761002007816 */ /* 0x000fce0000000000 */
.L_x_6842:
[----:B------:R-:W-:Y:S05]  /*aaa0*/  BSYNC.RECONVERGENT B0 ;  /* 0x0000000000007941 */ /* 0x000fea0003800200 */
.L_x_6841:
[----:B------:R1:W-:Y:S01]  /*aab0*/  STG.E.U8 desc[UR36][R4.64], R0 ;  /* 0x0000000004007986 */ /* 0x0003e2000c101124 */
[----:B------:R-:W-:Y:S05]  /*aac0*/  BRA `(.L_x_6830) ;  /* 0x0000000400fc7947 */ /* 0x000fea0003800000 */
.L_x_6839:
        /* <DEDUP_REMOVED lines=16> */
.L_x_6846:
[----:B------:R-:W-:-:S04]  /*abd0*/  SHF.R.U32.HI R2, RZ, 0x18, R2 ;  /* 0x00000018ff027819 */ /* 0x000fc80000011602 */
[----:B------:R-:W-:-:S04]  /*abe0*/  LOP3.LUT R3, R3, 0x80, R2, 0xf8, !PT ;  /* 0x0000008003037812 */ /* 0x000fc800078ef802 */
[----:B------:R-:W-:-:S07]  /*abf0*/  PRMT R0, R3, 0x7610, R0 ;  /* 0x0000761003007816 */ /* 0x000fce0000000000 */
.L_x_6845:
[----:B------:R-:W-:Y:S05]  /*ac00*/  BSYNC.RECONVERGENT B0 ;  /* 0x0000000000007941 */ /* 0x000fea0003800200 */
.L_x_6844:
[----:B------:R1:W-:Y:S01]  /*ac10*/  STG.E.U8 desc[UR36][R4.64], R0 ;  /* 0x0000000004007986 */ /* 0x0003e2000c101124 */
[----:B------:R-:W-:Y:S05]  /*ac20*/  BRA `(.L_x_6830) ;  /* 0x0000000400a47947 */ /* 0x000fea0003800000 */
.L_x_6838:
        /* <DEDUP_REMOVED lines=21> */
.L_x_6848:
[----:B------:R-:W1:Y:S02]  /*ad80*/  F2I.U64.TRUNC R2, R2 ;  /* 0x0000000200027311 */ /* 0x000e64000020d800 */
[----:B-1----:R1:W-:Y:S01]  /*ad90*/  STG.E.64 desc[UR36][R4.64], R2 ;  /* 0x0000000204007986 */ /* 0x0023e2000c101b24 */
[----:B------:R-:W-:Y:S05]  /*ada0*/  BRA `(.L_x_6830) ;  /* 0x0000000400447947 */ /* 0x000fea0003800000 */
.L_x_6847:
[----:B------:R-:W1:Y:S02]  /*adb0*/  F2I.FTZ.U32.TRUNC.NTZ R3, R2 ;  /* 0x0000000200037305 */ /* 0x000e64000021f000 */
[----:B-1----:R1:W-:Y:S01]  /*adc0*/  STG.E desc[UR36][R4.64], R3 ;  /* 0x0000000304007986 */ /* 0x0023e2000c101924 */
[----:B------:R-:W-:Y:S05]  /*add0*/  BRA `(.L_x_6830) ;  /* 0x0000000400387947 */ /* 0x000fea0003800000 */
.L_x_6837:
        /* <DEDUP_REMOVED lines=12> */
.L_x_6850:
[----:B------:R-:W-:Y:S01]  /*aea0*/  FMUL.FTZ R8, R2, 1 ;  /* 0x3f80000002087820 */ /* 0x000fe20000410000 */
[----:B------:R-:W-:-:S05]  /*aeb0*/  FMUL.FTZ R10, R3, 1 ;  /* 0x3f800000030a7820 */ /* 0x000fca0000410000 */
[----:B------:R-:W-:Y:S08]  /*aec0*/  F2F.F64.F32 R8, R8 ;  /* 0x0000000800087310 */ /* 0x000ff00000201800 */
[----:B------:R-:W1:Y:S02]  /*aed0*/  F2F.F64.F32 R10, R10 ;  /* 0x0000000a000a7310 */ /* 0x000e640000201800 */
[----:B-1----:R1:W-:Y:S01]  /*aee0*/  STG.E.128 desc[UR36][R4.64], R8 ;  /* 0x0000000804007986 */ /* 0x0023e2000c101d24 */
[----:B------:R-:W-:Y:S05]  /*aef0*/  BRA `(.L_x_6830) ;  /* 0x0000000000f07947 */ /* 0x000fea0003800000 */
.L_x_6849:
[----:B------:R-:W-:-:S09]  /*af00*/  UISETP.NE.AND UP0, UPT, UR4, 0xf, UPT ;  /* 0x0000000f0400788c */ /* 0x000fd2000bf05270 */
[----:B------:R-:W-:Y:S05]  /*af10*/  BRA.U !UP0, `(.L_x_6851) ;  /* 0x0000000108e07547 */ /* 0x000fea000b800000 */
[----:B------:R-:W-:-:S09]  /*af20*/  UISETP.NE.AND UP0, UPT, UR4, 0x17, UPT ;  /* 0x000000170400788c */ /* 0x000fd2000bf05270 */
[----:B------:R-:W-:Y:S05]  /*af30*/  BRA.U !UP0, `(.L_x_6852) ;  /* 0x00000001088c7547 */ /* 0x000fea000b800000 */
[----:B------:R-:W-:-:S09]  /*af40*/  UISETP.NE.AND UP0, UPT, UR4, 0x18, UPT ;  /* 0x000000180400788c */ /* 0x000fd2000bf05270 */
[----:B------:R-:W-:Y:S05]  /*af50*/  BRA.U !UP0, `(.L_x_6853) ;  /* 0x0000000108447547 */ /* 0x000fea000b800000 */
.L_x_6829:
        /* <DEDUP_REMOVED lines=8> */
[----:B-1----:R-:W-:Y:S02]  /*afe0*/  MOV R4, UR4 ;  /* 0x0000000400047c02 */ /* 0x002fe40008000f00 */
[----:B------:R-:W-:Y:S01]  /*aff0*/  MOV R5, UR5 ;  /* 0x0000000500057c02 */ /* 0x000fe20008000f00 */
[----:B---3--:R-:W-:Y:S01]  /*b000*/  IMAD.U32 R6, RZ, RZ, UR6 ;  /* 0x00000006ff067e24 */ /* 0x008fe2000f8e00ff */
[----:B------:R-:W-:-:S02]  /*b010*/  MOV R7, UR7 ;  /* 0x0000000700077c02 */ /* 0x000fc40008000f00 */
[----:B----4-:R-:W-:Y:S02]  /*b020*/  MOV R10, UR8 ;  /* 0x00000008000a7c02 */ /* 0x010fe40008000f00 */
[----:B0-----:R-:W-:-:S07]  /*b030*/  MOV R11, UR9 ;  /* 0x00000009000b7c02 */ /* 0x001fce0008000f00 */
[----:B------:R-:W-:-:S07]  /*b040*/  LEPC R20, `(.L_x_6854) ;  /* 0x000000001014794e */ /* 0x000fce0000000000 */
[----:B--2---:R-:W-:Y:S05]  /*b050*/  CALL.ABS.NOINC R2 ;  /* 0x0000000002007343 */ /* 0x004fea0003c00000 */
.L_x_6854:
[----:B------:R-:W-:Y:S05]  /*b060*/  BRA `(.L_x_6830) ;  /* 0x0000000000947947 */ /* 0x000fea0003800000 */
.L_x_6853:
[----:B------:R-:W-:Y:S01]  /*b070*/  LOP3.LUT R6, R2, 0x7fffffff, RZ, 0xc0, !PT ;  /* 0x7fffffff02067812 */ /* 0x000fe200078ec0ff */
[----:B------:R-:W-:Y:S01]  /*b080*/  BSSY.RECONVERGENT B0, `(.L_x_6855) ;  /* 0x000000b000007945 */ /* 0x000fe20003800200 */
[----:B------:R-:W-:Y:S01]  /*b090*/  HFMA2 R0, -RZ, RZ, 0, 7.569789886474609375e-06 ;  /* 0x0000007fff007431 */ /* 0x000fe200000001ff */
        /* <DEDUP_REMOVED lines=9> */
.L_x_6856:
[----:B------:R-:W-:Y:S05]  /*b130*/  BSYNC.RECONVERGENT B0 ;  /* 0x0000000000007941 */ /* 0x000fea0003800200 */
.L_x_6855:
[----:B------:R-:W-:-:S05]  /*b140*/  LOP3.LUT R3, R0, 0x80, R7, 0xf8, !PT ;  /* 0x0000008000037812 */ /* 0x000fca00078ef807 */
[----:B------:R1:W-:Y:S01]  /*b150*/  STG.E.U8 desc[UR36][R4.64], R3 ;  /* 0x0000000304007986 */ /* 0x0003e2000c101124 */
[----:B------:R-:W-:Y:S05]  /*b160*/  BRA `(.L_x_6830) ;  /* 0x0000000000547947 */ /* 0x000fea0003800000 */
.L_x_6852:
        /* <DEDUP_REMOVED lines=11> */
.L_x_6858:
[----:B------:R-:W-:Y:S01]  /*b220*/  IMAD.MOV.U32 R0, RZ, RZ, 0x7f ;  /* 0x0000007fff007424 */ /* 0x000fe200078e00ff */
[----:B------:R-:W-:-:S04]  /*b230*/  ISETP.GT.U32.AND P0, PT, R6, 0x7f800000, PT ;  /* 0x7f8000000600780c */ /* 0x000fc80003f04070 */
[----:B------:R-:W-:-:S09]  /*b240*/  SEL R0, R0, 0x7c, P0 ;  /* 0x0000007c00007807 */ /* 0x000fd20000000000 */
.L_x_6859:
[----:B------:R-:W-:Y:S05]  /*b250*/  BSYNC.RECONVERGENT B0 ;  /* 0x0000000000007941 */ /* 0x000fea0003800200 */
.L_x_6857:
[----:B------:R-:W-:-:S04]  /*b260*/  SHF.R.U32.HI R3, RZ, 0x18, R2 ;  /* 0x00000018ff037819 */ /* 0x000fc80000011602 */
[----:B------:R-:W-:-:S05]  /*b270*/  LOP3.LUT R3, R0, 0x80, R3, 0xf8, !PT ;  /* 0x0000008000037812 */ /* 0x000fca00078ef803 */
[----:B------:R1:W-:Y:S01]  /*b280*/  STG.E.U8 desc[UR36][R4.64], R3 ;  /* 0x0000000304007986 */ /* 0x0003e2000c101124 */
[----:B------:R-:W-:Y:S05]  /*b290*/  BRA `(.L_x_6830) ;  /* 0x0000000000087947 */ /* 0x000fea0003800000 */
.L_x_6851:
[----:B------:R-:W-:-:S05]  /*b2a0*/  F2FP.BF16.F32.PACK_AB R2, RZ, R2 ;  /* 0x00000002ff02723e */ /* 0x000fca00000010ff */
[----:B------:R1:W-:Y:S02]  /*b2b0*/  STG.E.U16 desc[UR36][R4.64], R2 ;  /* 0x0000000204007986 */ /* 0x0003e4000c101524 */
.L_x_6830:
[----:B------:R-:W-:-:S07]  /*b2c0*/  IADD3 R17, PT, PT, R17, 0x80, RZ ;  /* 0x0000008011117810 */ /* 0x000fce0007ffe0ff */
.L_x_6746:
[----:B------:R-:W-:Y:S05]  /*b2d0*/  BSYNC.RECONVERGENT B6 ;  /* 0x0000000000067941 */ /* 0x000fea0003800200 */
.L_x_6745:
[----:B------:R-:W5:Y:S01]  /*b2e0*/  LDCU UR4, c[0x0][0x380] ;  /* 0x00007000ff0477ac */ /* 0x000f620008000800 */
[----:B------:R-:W-:Y:S01]  /*b2f0*/  BSSY.RECONVERGENT B6, `(.L_x_6860) ;  /* 0x0000592000067945 */ /* 0x000fe20003800200 */
[----:B-----5:R-:W-:-:S13]  /*b300*/  ISETP.GE.AND P0, PT, R17, UR4, PT ;  /* 0x0000000411007c0c */ /* 0x020fda000bf06270 */
[----:B------:R-:W-:Y:S05]  /*b310*/  @P0 BRA `(.L_x_6861) ;  /* 0x00000058003c0947 */ /* 0x000fea0003800000 */
[----:B------:R-:W5:Y:S01]  /*b320*/  LDCU UR4, c[0x0][0x388] ;  /* 0x00007100ff0477ac */ /* 0x000f620008000800 */
[----:B------:R-:W-:Y:S01]  /*b330*/  HFMA2 R16, -RZ, RZ, 0, 0 ;  /* 0x00000000ff107431 */ /* 0x000fe200000001ff */
[----:B-1----:R-:W-:Y:S01]  /*b340*/  MOV R0, RZ ;  /* 0x000000ff00007202 */ /* 0x002fe20000000f00 */
[----:B-----5:R-:W-:-:S09]  /*b350*/  UISETP.NE.AND UP0, UPT, UR4, URZ, UPT ;  /* 0x000000ff0400728c */ /* 0x020fd2000bf05270 */
[----:B------:R-:W-:Y:S05]  /*b360*/  BRA.U !UP0, `(.L_x_6862) ;  /* 0x0000001108a87547 */ /* 0x000fea000b800000 */
[----:B------:R-:W1:Y:S01]  /*b370*/  LDCU.64 UR4, c[0x0][0x390] ;  /* 0x00007200ff0477ac */ /* 0x000e620008000a00 */
[----:B------:R-:W-:Y:S01]  /*b380*/  IMAD.MOV.U32 R16, RZ, RZ, RZ ;  /* 0x000000ffff107224 */ /* 0x000fe200078e00ff */
[----:B------:R-:W5:Y:S01]  /*b390*/  LDCU UR6, c[0x0][0x38c] ;  /* 0x00007180ff0677ac */ /* 0x000f620008000800 */
[----:B------:R-:W0:Y:S01]  /*b3a0*/  LDCU.64 UR8, c[0x0][0x4b8] ;  /* 0x00009700ff0877ac */ /* 0x000e220008000a00 */
[----:B------:R-:W-:Y:S01]  /*b3b0*/  UISETP.NE.AND UP0, UPT, UR40, URZ, UPT ;  /* 0x000000ff2800728c */ /* 0x000fe2000bf05270 */
[----:B-1----:R-:W-:-:S05]  /*b3c0*/  IMAD.HI.U32 R2, R17, UR4, R16 ;  /* 0x0000000411027c27 */ /* 0x002fca000f8e0010 */
[----:B--234-:R-:W-:-:S04]  /*b3d0*/  SHF.R.U32.HI R3, RZ, UR5, R2 ;  /* 0x00000005ff037c19 */ /* 0x01cfc80008011602 */
[----:B------:R-:W-:-:S05]  /*b3e0*/  IADD3 R0, PT, PT, -R3, RZ, RZ ;  /* 0x000000ff03007210 */ /* 0x000fca0007ffe1ff */
[----:B-----5:R-:W-:-:S04]  /*b3f0*/  IMAD R0, R0, UR6, R17 ;  /* 0x0000000600007c24 */ /* 0x020fc8000f8e0211 */
[C---:B0-----:R-:W-:Y:S02]  /*b400*/  IMAD R16, R0.reuse, UR8, RZ ;  /* 0x0000000800107c24 */ /* 0x041fe4000f8e02ff */
        /* <DEDUP_REMOVED lines=288> */
.L_x_6862:
        /* <DEDUP_REMOVED lines=16> */
[----:B------:R-:W-:Y:S01]  /*c710*/  MOV R3, RZ ;  /* 0x000000ff00037202 */ /* 0x000fe20000000f00 */
[----:B--2---:R-:W1:Y:S01]  /*c720*/  I2F.S16 R2, R2 ;  /* 0x0000000200027306 */ /* 0x004e620000101400 */
[----:B------:R-:W-:Y:S05]  /*c730*/  BRA `(.L_x_6869) ;  /* 0x0000000c007c7947 */ /* 0x000fea0003800000 */
.L_x_6867:
[----:B------:R-:W2:Y:S01]  /*c740*/  LDG.E.U8 R2, desc[UR36][R4.64] ;  /* 0x0000002404027981 */ /* 0x000ea2000c1e1100 */
[----:B------:R-:W-:Y:S01]  /*c750*/  IMAD.MOV.U32 R3, RZ, RZ, RZ ;  /* 0x000000ffff037224 */ /* 0x000fe200078e00ff */
[----:B--2---:R-:W-:Y:S01]  /*c760*/  I2FP.F32.U32 R2, R2 ;  /* 0x0000000200027245 */ /* 0x004fe20000201000 */
[----:B------:R-:W-:Y:S06]  /*c770*/  BRA `(.L_x_6869) ;  /* 0x0000000c006c7947 */ /* 0x000fec0003800000 */
.L_x_6866:
        /* <DEDUP_REMOVED lines=8> */
[----:B--2---:R4:W1:Y:S01]  /*c800*/  I2F.S64 R2, R4 ;  /* 0x0000000400027312 */ /* 0x0048620000301400 */
[----:B------:R-:W-:Y:S05]  /*c810*/  BRA `(.L_x_6869) ;  /* 0x0000000c00447947 */ /* 0x000fea0003800000 */
.L_x_6871:
[----:B------:R-:W2:Y:S01]  /*c820*/  LDG.E R2, desc[UR36][R4.64] ;  /* 0x0000002404027981 */ /* 0x000ea2000c1e1900 */
[----:B------:R-:W-:Y:S02]  /*c830*/  MOV R3, RZ ;  /* 0x000000ff00037202 */ /* 0x000fe40000000f00 */
[----:B--2---:R-:W-:Y:S01]  /*c840*/  I2FP.F32.S32 R2, R2 ;  /* 0x0000000200027245 */ /* 0x004fe20000201400 */
[----:B------:R-:W-:Y:S06]  /*c850*/  BRA `(.L_x_6869) ;  /* 0x0000000c00347947 */ /* 0x000fec0003800000 */
.L_x_6870:
[----:B------:R-:W2:Y:S01]  /*c860*/  LDG.E.U16 R2, desc[UR36][R4.64] ;  /* 0x0000002404027981 */ /* 0x000ea2000c1e1500 */
[----:B------:R-:W-:Y:S01]  /*c870*/  HFMA2 R3, -RZ, RZ, 0, 0 ;  /* 0x00000000ff037431 */ /* 0x000fe200000001ff */
[----:B--2---:R-:W3:Y:S01]  /*c880*/  I2F.S16 R2, R2 ;  /* 0x0000000200027306 */ /* 0x004ee20000101400 */
[----:B------:R-:W-:Y:S05]  /*c890*/  BRA `(.L_x_6869) ;  /* 0x0000000c00247947 */ /* 0x000fea0003800000 */
.L_x_6865:
[----:B------:R-:W-:-:S09]  /*c8a0*/  UISETP.GT.AND UP0, UPT, UR4, 0x6, UPT ;  /* 0x000000060400788c */ /* 0x000fd2000bf04270 */
[----:B------:R-:W-:Y:S05]  /*c8b0*/  BRA.U UP0, `(.L_x_6872) ;  /* 0x00000001002c7547 */ /* 0x000fea000b800000 */
[----:B------:R-:W-:-:S09]  /*c8c0*/  UISETP.NE.AND UP0, UPT, UR4, 0x5, UPT ;  /* 0x000000050400788c */ /* 0x000fd2000bf05270 */
[----:B------:R-:W-:Y:S05]  /*c8d0*/  BRA.U !UP0, `(.L_x_6873) ;  /* 0x0000000108147547 */ /* 0x000fea000b800000 */
[----:B------:R-:W-:-:S09]  /*c8e0*/  UISETP.NE.AND UP0, UPT, UR4, 0x6, UPT ;  /* 0x000000060400788c */ /* 0x000fd2000bf05270 */
[----:B------:R-:W-:Y:S05]  /*c8f0*/  BRA.U UP0, `(.L_x_6868) ;  /* 0x0000000900a87547 */ /* 0x000fea000b800000 */
[----:B------:R1:W5:Y:S01]  /*c900*/  LDG.E R2, desc[UR36][R4.64] ;  /* 0x0000002404027981 */ /* 0x000362000c1e1900 */
[----:B------:R-:W-:Y:S01]  /*c910*/  IMAD.MOV.U32 R3, RZ, RZ, RZ ;  /* 0x000000ffff037224 */ /* 0x000fe200078e00ff */
[----:B------:R-:W-:Y:S06]  /*c920*/  BRA `(.L_x_6869) ;  /* 0x0000000c00007947 */ /* 0x000fec0003800000 */
.L_x_6873:
[----:B------:R-:W2:Y:S01]  /*c930*/  LDG.E.U16 R2, desc[UR36][R4.64] ;  /* 0x0000002404027981 */ /* 0x000ea2000c1e1500 */
[----:B------:R-:W-:Y:S01]  /*c940*/  MOV R3, RZ ;  /* 0x000000ff00037202 */ /* 0x000fe20000000f00 */
[----:B--2---:R-:W-:Y:S01]  /*c950*/  HADD2.F32 R2, -RZ, R2.H0_H0 ;  /* 0x20000002ff027230 */ /* 0x004fe20000004100 */
[----:B------:R-:W-:Y:S06]  /*c960*/  BRA `(.L_x_6869) ;  /* 0x0000000800f07947 */ /* 0x000fec0003800000 */
.L_x_6872:
        /* <DEDUP_REMOVED lines=8> */
.L_x_6875:
[----:B------:R-:W2:Y:S02]  /*c9f0*/  LDG.E R3, desc[UR36][R4.64] ;  /* 0x0000002404037981 */ /* 0x000ea4000c1e1900 */
[--C-:B--2---:R-:W-:Y:S02]  /*ca00*/  HADD2.F32 R2, -RZ, R3.reuse.H0_H0 ;  /* 0x20000003ff027230 */ /* 0x104fe40000004100 */
[----:B------:R-:W-:Y:S01]  /*ca10*/  HADD2.F32 R3, -RZ, R3.H1_H1 ;  /* 0x30000003ff037230 */ /* 0x000fe20000004100 */
[----:B------:R-:W-:Y:S06]  /*ca20*/  BRA `(.L_x_6869) ;  /* 0x0000000800c07947 */ /* 0x000fec0003800000 */
.L_x_6874:
        /* <DEDUP_REMOVED lines=8> */
.L_x_6864:
        /* <DEDUP_REMOVED lines=13> */
.L_x_6878:
        /* <DEDUP_REMOVED lines=10> */
.L_x_6877:
        /* <DEDUP_REMOVED lines=11> */
[----:B------:R-:W1:Y:S02]  /*ccd0*/  FLO.U32 R3, R0 ;  /* 0x0000000000037300 */ /* 0x000e6400000e0000 */
[----:B-1----:R-:W-:-:S04]  /*cce0*/  IADD3 R3, PT, PT, -R3, RZ, RZ ;  /* 0x000000ff03037210 */ /* 0x002fc80007ffe1ff */
        /* <DEDUP_REMOVED lines=9> */
[----:B------:R-:W-:Y:S01]  /*cd80*/  SEL R5, R3, RZ, P0 ;  /* 0x000000ff03057207 */ /* 0x000fe20000000000 */
[----:B------:R-:W-:-:S03]  /*cd90*/  HFMA2 R3, -RZ, RZ, 0, 0 ;  /* 0x00000000ff037431 */ /* 0x000fc600000001ff */
[----:B------:R-:W-:Y:S01]  /*cda0*/  LOP3.LUT R2, R5, 0x80000000, R2, 0xf8, !PT ;  /* 0x8000000005027812 */ /* 0x000fe200078ef802 */
[----:B------:R-:W-:Y:S06]  /*cdb0*/  BRA `(.L_x_6869) ;  /* 0x0000000400dc7947 */ /* 0x000fec0003800000 */
.L_x_6880:
[----:B------:R-:W2:Y:S02]  /*cdc0*/  LDG.E.U8 R3, desc[UR36][R4.64] ;  /* 0x0000002404037981 */ /* 0x000ea4000c1e1100 */
[C---:B--2---:R-:W-:Y:S01]  /*cdd0*/  IMAD.SHL.U32 R0, R3.reuse, 0x2000000, RZ ;  /* 0x0200000003007824 */ /* 0x044fe200078e00ff */
[----:B------:R-:W-:-:S04]  /*cde0*/  SHF.L.U32 R3, R3, 0x8, RZ ;  /* 0x0000000803037819 */ /* 0x000fc800000006ff */
[----:B------:R-:W-:Y:S02]  /*cdf0*/  ISETP.GE.U32.AND P0, PT, R0, 0x8000000, PT ;  /* 0x080000000000780c */ /* 0x000fe40003f06070 */
[----:B------:R-:W-:-:S11]  /*ce00*/  PRMT R7, R3, 0x9910, RZ ;  /* 0x0000991003077816 */ /* 0x000fd600000000ff */
[----:B------:R-:W-:Y:S02]  /*ce10*/  @!P0 LOP3.LUT R2, R3, 0x7f00, RZ, 0xc0, !PT ;  /* 0x00007f0003028812 */ /* 0x000fe400078ec0ff */
[----:B------:R-:W-:Y:S02]  /*ce20*/  @P0 LEA.HI R0, R0, 0x70000000, RZ, 0x1c ;  /* 0x7000000000000811 */ /* 0x000fe400078fe0ff */
[----:B------:R-:W-:Y:S02]  /*ce30*/  @!P0 LOP3.LUT R2, R2, 0x3f000000, RZ, 0xfc, !PT ;  /* 0x3f00000002028812 */ /* 0x000fe400078efcff */
[----:B------:R-:W-:Y:S01]  /*ce40*/  MOV R3, RZ ;  /* 0x000000ff00037202 */ /* 0x000fe20000000f00 */
[----:B------:R-:W-:Y:S02]  /*ce50*/  @P0 FMUL.FTZ R0, R0, 1.9259299443872358531e-34 ;  /* 0x0780000000000820 */ /* 0x000fe40000410000 */
[----:B------:R-:W-:-:S05]  /*ce60*/  @!P0 FADD.FTZ R0, R2, -0.5 ;  /* 0xbf00000002008421 */ /* 0x000fca0000010000 */
[----:B------:R-:W-:Y:S01]  /*ce70*/  LOP3.LUT R2, R0, 0x80000000, R7, 0xf8, !PT ;  /* 0x8000000000027812 */ /* 0x000fe200078ef807 */
[----:B------:R-:W-:Y:S06]  /*ce80*/  BRA `(.L_x_6869) ;  /* 0x0000000400a87947 */ /* 0x000fec0003800000 */
.L_x_6879:
[----:B------:R-:W2:Y:S01]  /*ce90*/  LDG.E.U16 R2, desc[UR36][R4.64] ;  /* 0x0000002404027981 */ /* 0x000ea2000c1e1500 */
[----:B------:R-:W-:Y:S02]  /*cea0*/  HFMA2 R3, -RZ, RZ, 0, 0 ;  /* 0x00000000ff037431 */ /* 0x000fe400000001ff */
[----:B--2---:R-:W-:Y:S01]  /*ceb0*/  IMAD.U32 R2, R2, 0x10000, RZ ;  /* 0x0001000002027824 */ /* 0x004fe200078e00ff */
[----:B------:R-:W-:Y:S06]  /*cec0*/  BRA `(.L_x_6869) ;  /* 0x0000000400987947 */ /* 0x000fec0003800000 */
.L_x_6876:
        /* <DEDUP_REMOVED lines=12> */
.L_x_6883:
        /* <DEDUP_REMOVED lines=14> */
[----:B------:R-:W1:Y:S02]  /*d070*/  FLO.U32 R4, R0 ;  /* 0x0000000000047300 */ /* 0x000e6400000e0000 */
[----:B-1----:R-:W-:-:S04]  /*d080*/  IADD3 R5, PT, PT, -R4, 0x1f, RZ ;  /* 0x0000001f04057810 */ /* 0x002fc80007ffe1ff */
[----:B------:R-:W-:Y:S01]  /*d090*/  IADD3 R2, PT, PT, R2, 0x1d, -R5 ;  /* 0x0000001d02027810 */ /* 0x000fe20007ffe805 */
[----:B------:R-:W-:-:S05]  /*d0a0*/  VIADD R7, R5, 0xffffffe4 ;  /* 0xffffffe405077836 */ /* 0x000fca0000000000 */
[----:B------:R-:W-:-:S04]  /*d0b0*/  SHF.L.U32 R7, R0, R7, RZ ;  /* 0x0000000700077219 */ /* 0x000fc800000006ff */
[----:B------:R-:W-:-:S07]  /*d0c0*/  LOP3.LUT R0, R7, 0x7, RZ, 0xc0, !PT ;  /* 0x0000000707007812 */ /* 0x000fce00078ec0ff */
.L_x_6885:
[----:B------:R-:W-:Y:S05]  /*d0d0*/  BSYNC.RECONVERGENT B0 ;  /* 0x0000000000007941 */ /* 0x000fea0003800200 */
.L_x_6884:
[----:B------:R-:W-:Y:S02]  /*d0e0*/  SHF.L.U32 R0, R0, 0x14, RZ ;  /* 0x0000001400007819 */ /* 0x000fe400000006ff */
[----:B------:R-:W-:-:S04]  /*d0f0*/  LEA R2, R2, 0x3b800000, 0x17 ;  /* 0x3b80000002027811 */ /* 0x000fc800078eb8ff */
[----:B------:R-:W-:Y:S01]  /*d100*/  LOP3.LUT R2, R2, R0, R9, 0xfe, !PT ;  /* 0x0000000002027212 */ /* 0x000fe200078efe09 */
[----:B------:R-:W-:Y:S06]  /*d110*/  BRA `(.L_x_6869) ;  /* 0x0000000400047947 */ /* 0x000fec0003800000 */
.L_x_6882:
        /* <DEDUP_REMOVED lines=20> */
.L_x_6887:
[----:B------:R-:W-:Y:S05]  /*d260*/  BSYNC.RECONVERGENT B0 ;  /* 0x0000000000007941 */ /* 0x000fea0003800200 */
.L_x_6886:
[----:B------:R-:W-:Y:S02]  /*d270*/  SHF.L.U32 R0, R0, 0x15, RZ ;  /* 0x0000001500007819 */ /* 0x000fe400000006ff */
[----:B------:R-:W-:-:S04]  /*d280*/  LEA R2, R2, 0x37800000, 0x17 ;  /* 0x3780000002027811 */ /* 0x000fc800078eb8ff */
[----:B------:R-:W-:Y:S01]  /*d290*/  LOP3.LUT R2, R2, R0, R9, 0xfe, !PT ;  /* 0x0000000002027212 */ /* 0x000fe200078efe09 */
[----:B------:R-:W-:Y:S06]  /*d2a0*/  BRA `(.L_x_6869) ;  /* 0x0000000000a07947 */ /* 0x000fec0003800000 */
.L_x_6881:
        /* <DEDUP_REMOVED lines=15> */
.L_x_6868:
        /* <DEDUP_REMOVED lines=16> */
.L_x_6890:
[----:B------:R-:W-:Y:S01]  /*d4a0*/  CS2R R2, SRZ ;  /* 0x0000000000027805 */ /* 0x000fe2000001ff00 */
[----:B------:R-:W-:Y:S06]  /*d4b0*/  BRA `(.L_x_6869) ;  /* 0x00000000001c7947 */ /* 0x000fec0003800000 */
.L_x_6889:
[----:B------:R-:W2:Y:S01]  /*d4c0*/  LDG.E.64 R4, desc[UR36][R4.64] ;  /* 0x0000002404047981 */ /* 0x000ea2000c1e1b00 */
[----:B------:R-:W-:Y:S01]  /*d4d0*/  HFMA2 R3, -RZ, RZ, 0, 0 ;  /* 0x00000000ff037431 */ /* 0x000fe200000001ff */
[----:B--2---:R1:W2:Y:S01]  /*d4e0*/  I2F.U64 R2, R4 ;  /* 0x0000000400027312 */ /* 0x0042a20000301000 */
[----:B------:R-:W-:Y:S05]  /*d4f0*/  BRA `(.L_x_6869) ;  /* 0x00000000000c7947 */ /* 0x000fea0003800000 */
.L_x_6888:
[----:B------:R-:W2:Y:S01]  /*d500*/  LDG.E R2, desc[UR36][R4.64] ;  /* 0x0000002404027981 */ /* 0x000ea2000c1e1900 */
[----:B------:R-:W-:Y:S01]  /*d510*/  IMAD.MOV.U32 R3, RZ, RZ, RZ ;  /* 0x000000ffff037224 */ /* 0x000fe200078e00ff */
[----:B--2---:R-:W-:-:S07]  /*d520*/  I2FP.F32.U32 R2, R2 ;  /* 0x0000000200027245 */ /* 0x004fce0000201000 */
.L_x_6869:
[----:B------:R-:W-:Y:S05]  /*d530*/  BSYNC.RECONVERGENT B7 ;  /* 0x0000000000077941 */ /* 0x000fea0003800200 */
.L_x_6863:
[C---:B-123-5:R-:W-:Y:S01]  /*d540*/  FSETP.NAN.FTZ.AND P1, PT, |R2|.reuse, |R2|, PT ;  /* 0x400000020200720b */ /* 0x06efe20003f38200 */
        /* <DEDUP_REMOVED lines=15> */
[----:B----4-:R-:W-:-:S04]  /*d640*/  @P0 FADD.FTZ R5, RZ, R3 ;  /* 0x00000003ff050221 */ /* 0x010fc80000010000 */
[----:B------:R-:W-:-:S05]  /*d650*/  @P0 FADD.FTZ R3, R0, R5 ;  /* 0x0000000500030221 */ /* 0x000fca0000010000 */
[----:B------:R-:W-:-:S05]  /*d660*/  @P0 MOV R2, R3 ;  /* 0x0000000300020202 */ /* 0x000fca0000000f00 */
[----:B------:R-:W-:Y:S01]  /*d670*/  @!P0 FADD.FTZ R2, R2, R2 ;  /* 0x0000000202028221 */ /* 0x000fe20000010000 */
[----:B------:R-:W-:Y:S06]  /*d680*/  BRA `(.L_x_6893) ;  /* 0x0000002400d87947 */ /* 0x000fec0003800000 */
.L_x_6892:
        /* <DEDUP_REMOVED lines=11> */
[----:B----4-:R-:W-:Y:S01]  /*d740*/  FADD.FTZ R5, R11, -1 ;  /* 0xbf8000000b057421 */ /* 0x010fe20000010000 */
        /* <DEDUP_REMOVED lines=58> */
.L_x_6900:
[----:B------:R-:W-:-:S04]  /*daf0*/  FADD.FTZ R8, -R0, R7 ;  /* 0x0000000700087221 */ /* 0x000fc80000010100 */
[----:B------:R-:W-:-:S07]  /*db00*/  FMUL.FTZ R8, R8, 0.5 ;  /* 0x3f00000008087820 */ /* 0x000fce0000410000 */
.L_x_6901:
[----:B------:R-:W-:Y:S05]  /*db10*/  BSYNC.RECONVERGENT B1 ;  /* 0x0000000000017941 */ /* 0x000fea0003800200 */
.L_x_6899:
        /* <DEDUP_REMOVED lines=11> */
.L_x_6903:
[----:B------:R-:W-:-:S04]  /*dbd0*/  FADD.FTZ R13, R4, -R9 ;  /* 0x80000009040d7221 */ /* 0x000fc80000010000 */
[----:B------:R-:W-:-:S07]  /*dbe0*/  FMUL.FTZ R13, R13, 0.5 ;  /* 0x3f0000000d0d7820 */ /* 0x000fce0000410000 */
.L_x_6904:
[----:B------:R-:W-:Y:S05]  /*dbf0*/  BSYNC.RECONVERGENT B1 ;  /* 0x0000000000017941 */ /* 0x000fea0003800200 */
.L_x_6902:
        /* <DEDUP_REMOVED lines=35> */
.L_x_6898:
[----:B------:R-:W-:-:S13]  /*de30*/  FSETP.GEU.FTZ.AND P0, PT, R11, 1, PT ;  /* 0x3f8000000b00780b */ /* 0x000fda0003f1e000 */
[----:B------:R-:W-:Y:S05]  /*de40*/  @!P0 BRA `(.L_x_6905) ;  /* 0x0000000000848947 */ /* 0x000fea0003800000 */
[----:B------:R-:W-:Y:S01]  /*de50*/  FMUL.FTZ R8, R0, R5 ;  /* 0x0000000500087220 */ /* 0x000fe20000410000 */
[----:B------:R-:W-:Y:S02]  /*de60*/  HFMA2 R18, -RZ, RZ, 1.625, 0 ;  /* 0x3e800000ff127431 */ /* 0x000fe400000001ff */
[----:B------:R-:W-:-:S03]  /*de70*/  IMAD.MOV.U32 R15, RZ, RZ, 0x3d39bf78 ;  /* 0x3d39bf78ff0f7424 */ /* 0x000fc600078e00ff */
        /* <DEDUP_REMOVED lines=30> */
.L_x_6905:
[----:B------:R-:W-:-:S04]  /*e060*/  FADD.FTZ R9, -R11, 1 ;  /* 0x3f8000000b097421 */ /* 0x000fc80000010100 */
[----:B------:R-:W-:-:S06]  /*e070*/  FMUL.FTZ R8, R0, R9 ;  /* 0x0000000900087220 */ /* 0x000fcc0000410000 */
[----:B------:R-:W0:Y:S08]  /*e080*/  MUFU.SQRT R8, R8 ;  /* 0x0000000800087308 */ /* 0x000e300000002000 */
[----:B0-----:R-:W0:Y:S02]  /*e090*/  MUFU.RCP R13, R8 ;  /* 0x00000008000d7308 */ /* 0x001e240000001000 */
[----:B0-----:R-:W-:Y:S01]  /*e0a0*/  FMUL.FTZ R13, R12, R13 ;  /* 0x0000000d0c0d7220 */ /* 0x001fe20000410000 */
[----:B------:R-:W-:Y:S06]  /*e0b0*/  BRA `(.L_x_6896) ;  /* 0x0000000000047947 */ /* 0x000fec0003800000 */
.L_x_6897:
[----:B------:R0:W1:Y:S02]  /*e0c0*/  MUFU.SQRT R13, R12 ;  /* 0x0000000c000d7308 */ /* 0x0000640000002000 */
.L_x_6896:
[----:B------:R-:W-:Y:S05]  /*e0d0*/  BSYNC.RECONVERGENT B0 ;  /* 0x0000000000007941 */ /* 0x000fea0003800200 */
.L_x_6895:
        /* <DEDUP_REMOVED lines=12> */
[----:B------:R-:W-:Y:S01]  /*e1a0*/  IMAD.MOV.U32 R7, RZ, RZ, 0x3fd774eb ;  /* 0x3fd774ebff077424 */ /* 0x000fe200078e00ff */
        /* <DEDUP_REMOVED lines=22> */
.L_x_6909:
        /* <DEDUP_REMOVED lines=23> */
.L_x_6915:
[----:B------:R-:W-:-:S04]  /*e480*/  FADD.FTZ R5, -R5, R4 ;  /* 0x0000000405057221 */ /* 0x000fc80000010100 */
[----:B------:R-:W-:-:S07]  /*e490*/  FMUL.FTZ R5, R5, 0.5 ;  /* 0x3f00000005057820 */ /* 0x000fce0000410000 */
.L_x_6916:
[----:B------:R-:W-:Y:S05]  /*e4a0*/  BSYNC.RECONVERGENT B4 ;  /* 0x0000000000047941 */ /* 0x000fea0003800200 */
.L_x_6914:
[----:B------:R-:W-:Y:S01]  /*e4b0*/  FADD.FTZ R0, R5, R0 ;  /* 0x0000000005007221 */ /* 0x000fe20000010000 */
[----:B------:R-:W-:-:S04]  /*e4c0*/  FADD.FTZ R5, R11, R6 ;  /* 0x000000060b057221 */ /* 0x000fc80000010000 */
[----:B------:R-:W-:-:S04]  /*e4d0*/  FMUL.FTZ R0, R0, R5 ;  /* 0x0000000500007220 */ /* 0x000fc80000410000 */
[----:B------:R2:W3:Y:S01]  /*e4e0*/  MUFU.SQRT R14, R0 ;  /* 0x00000000000e7308 */ /* 0x0004e20000002000 */
[----:B------:R-:W-:Y:S05]  /*e4f0*/  BRA `(.L_x_6917) ;  /* 0x0000000000487947 */ /* 0x000fea0003800000 */
.L_x_6913:
        /* <DEDUP_REMOVED lines=12> */
.L_x_6912:
[----:B------:R-:W-:Y:S01]  /*e5c0*/  FADD.FTZ R0, R6, 1 ;  /* 0x3f80000006007421 */ /* 0x000fe20000010000 */
[----:B------:R-:W-:Y:S01]  /*e5d0*/  MUFU.SQRT R5, R12 ;  /* 0x0000000c00057308 */ /* 0x000fe20000002000 */
[----:B------:R-:W-:Y:S02]  /*e5e0*/  MOV R11, 0x3f800000 ;  /* 0x3f800000000b7802 */ /* 0x000fe40000000f00 */
[----:B------:R-:W-:-:S06]  /*e5f0*/  FMUL.FTZ R0, R0, 0.5 ;  /* 0x3f00000000007820 */ /* 0x000fcc0000410000 */
[----:B------:R-:W2:Y:S02]  /*e600*/  MUFU.SQRT R0, R0 ;  /* 0x0000000000007308 */ /* 0x000ea40000002000 */
[----:B--2---:R-:W-:-:S07]  /*e610*/  FMUL.FTZ R14, R5, R0 ;  /* 0x00000000050e7220 */ /* 0x004fce0000410000 */
.L_x_6917:
[----:B------:R-:W-:Y:S05]  /*e620*/  BSYNC.RECONVERGENT B1 ;  /* 0x0000000000017941 */ /* 0x000fea0003800200 */
.L_x_6911:
[----:B------:R-:W-:Y:S05]  /*e630*/  BRA `(.L_x_6918) ;  /* 0x0000000000087947 */ /* 0x000fea0003800000 */
.L_x_6908:
[----:B------:R-:W-:Y:S01]  /*e640*/  FMUL.FTZ R14, R6, 16777216 ;  /* 0x4b800000060e7820 */ /* 0x000fe20000410000 */
[----:B------:R-:W-:-:S07]  /*e650*/  FMUL.FTZ R11, R11, 16777216 ;  /* 0x4b8000000b0b7820 */ /* 0x000fce0000410000 */
.L_x_6918:
[----:B------:R-:W-:Y:S05]  /*e660*/  BSYNC.RELIABLE B0 ;  /* 0x0000000000007941 */ /* 0x000fea0003800100 */
.L_x_6907:
        /* <DEDUP_REMOVED lines=17> */
.L_x_6920:
[----:B------:R-:W-:Y:S05]  /*e780*/  BSYNC.RECONVERGENT B4 ;  /* 0x0000000000047941 */ /* 0x000fea0003800200 */
.L_x_6919:
[----:B------:R-:W-:Y:S02]  /*e790*/  HFMA2 R5, -RZ, RZ, 0.89990234375, 10328 ;  /* 0x3b33710bff057431 */ /* 0x000fe400000001ff */
[----:B------:R-:W-:Y:S01]  /*e7a0*/  FMUL.FTZ R0, R4, R4 ;  /* 0x0000000404007220 */ /* 0x000fe20000410000 */
[----:B------:R-:W-:Y:S01]  /*e7b0*/  IMAD.MOV.U32 R7, RZ, RZ, 0x3fd774eb ;  /* 0x3fd774ebff077424 */ /* 0x000fe200078e00ff */
        /* <DEDUP_REMOVED lines=25> */
.L_x_6910:
[----:B------:R-:W-:Y:S05]  /*e950*/  BSYNC.RECONVERGENT B3 ;  /* 0x0000000000037941 */ /* 0x000fea0003800200 */
.L_x_6906:
[----:B-1----:R-:W-:Y:S02]  /*e960*/  LOP3.LUT R2, R13, 0x80000000, R2, 0xb8, !PT ;  /* 0x800000000d027812 */ /* 0x002fe400078eb802 */
[----:B------:R-:W-:Y:S01]  /*e970*/  LOP3.LUT R3, R0, 0x80000000, R3, 0xb8, !PT ;  /* 0x8000000000037812 */ /* 0x000fe200078eb803 */
[----:B------:R-:W-:Y:S06]  /*e980*/  BRA `(.L_x_6893) ;  /* 0x0000001400187947 */ /* 0x000fec0003800000 */
.L_x_6894:
[----:B------:R-:W-:Y:S01]  /*e990*/  ISETP.GT.AND P0, PT, R2, -0x1, PT ;  /* 0xffffffff0200780c */ /* 0x000fe20003f04270 */
[----:B------:R-:W-:-:S12]  /*e9a0*/  BSSY.RECONVERGENT B3, `(.L_x_6921) ;  /* 0x0000141000037945 */ /* 0x000fd80003800200 */
[----:B------:R-:W-:Y:S05]  /*e9b0*/  @P0 BRA `(.L_x_6922) ;  /* 0x0000000800880947 */ /* 0x000fea0003800000 */
[----:B------:R-:W-:Y:S01]  /*e9c0*/  FADD.FTZ R12, -R2, -RZ ;  /* 0x800000ff020c7221 */ /* 0x000fe20000010100 */
[----:B------:R-:W-:-:S03]  /*e9d0*/  FADD.FTZ R11, -R3, -RZ ;  /* 0x800000ff030b7221 */ /* 0x000fc60000010100 */
[C---:B----4-:R-:W-:Y:S01]  /*e9e0*/  FADD.FTZ R4, |R12|.reuse, -RZ ;  /* 0x800000ff0c047221 */ /* 0x050fe20000010200 */
        /* <DEDUP_REMOVED lines=27> */
.L_x_6926:
[----:B------:R-:W-:Y:S05]  /*eba0*/  BSYNC.RECONVERGENT B4 ;  /* 0x0000000000047941 */ /* 0x000fea0003800200 */
.L_x_6925:
        /* <DEDUP_REMOVED lines=22> */
.L_x_6924:
        /* <DEDUP_REMOVED lines=28> */
[----:B------:R-:W-:-:S07]  /*eed0*/  IMAD.MOV.U32 R4, RZ, RZ, R9 ;  /* 0x000000ffff047224 */ /* 0x000fce00078e0009 */
.L_x_6929:
[----:B------:R-:W-:Y:S05]  /*eee0*/  BSYNC.RECONVERGENT B4 ;  /* 0x0000000000047941 */ /* 0x000fea0003800200 */
.L_x_6928:
        /* <DEDUP_REMOVED lines=22> */
.L_x_6923:
        /* <DEDUP_REMOVED lines=30> */
[----:B------:R-:W-:Y:S01]  /*f230*/  IMAD.MOV.U32 R19, RZ, RZ, R13 ;  /* 0x000000ffff137224 */ /* 0x000fe200078e000d */
[----:B------:R-:W-:-:S07]  /*f240*/  MOV R4, 0xf260 ;  /* 0x0000f26000047802 */ /* 0x000fce0000000f00 */
[----:B------:R-:W-:Y:S05]  /*f250*/  CALL.REL.NOINC `($__internal_14_$__cuda_sm3x_div_rn_ftz_f32_slowpath) ;  /* 0x0000007000b47944 */ /* 0x000fea0003c00000 */
[----:B------:R-:W-:-:S07]  /*f260*/  MOV R4, R9 ;  /* 0x0000000900047202 */ /* 0x000fce0000000f00 */
.L_x_6931:
[----:B------:R-:W-:Y:S05]  /*f270*/  BSYNC.RECONVERGENT B4 ;  /* 0x0000000000047941 */ /* 0x000fea0003800200 */
.L_x_6930:
        /* <DEDUP_REMOVED lines=22> */
.L_x_6922:
        /* <DEDUP_REMOVED lines=10> */
[----:B----4-:R-:W-:Y:S01]  /*f480*/  FMUL.FTZ R4, R0, R0 ;  /* 0x0000000000047220 */ /* 0x010fe20000410000 */
        /* <DEDUP_REMOVED lines=15> */
.L_x_6935:
[----:B------:R-:W-:Y:S05]  /*f580*/  BSYNC.RECONVERGENT B4 ;  /* 0x0000000000047941 */ /* 0x000fea0003800200 */
.L_x_6934:
        /* <DEDUP_REMOVED lines=22> */
.L_x_6933:
[CC--:B----4-:R-:W-:Y:S01]  /*f6f0*/  VIMNMX R5, PT, PT, R12.reuse, R11.reuse, !PT ;  /* 0x0000000b0c057248 */ /* 0x0d0fe20007fe0100 */
        /* <DEDUP_REMOVED lines=28> */
.L_x_6937:
[----:B------:R-:W-:Y:S05]  /*f8c0*/  BSYNC.RECONVERGENT B4 ;  /* 0x0000000000047941 */ /* 0x000fea0003800200 */
.L_x_6936:
[----:B------:R-:W-:Y:S02]  /*f8d0*/  HFMA2 R5, -RZ, RZ, 0.89990234375, 10328 ;  /* 0x3b33710bff057431 */ /* 0x000fe400000001ff */
[----:B------:R-:W-:Y:S01]  /*f8e0*/  FMUL.FTZ R0, R4, R4 ;  /* 0x0000000404007220 */ /* 0x000fe20000410000 */
[----:B------:R-:W-:Y:S02]  /*f8f0*/  MOV R7, 0x3fd774eb ;  /* 0x3fd774eb00077802 */ /* 0x000fe40000000f00 */
        /* <DEDUP_REMOVED lines=19> */
.L_x_6932:
[----:B----4-:R-:W-:Y:S01]  /*fa30*/  FMUL.FTZ R4, R2, 0.36787945032119750977 ;  /* 0x3ebc5ab202047820 */ /* 0x010fe20000410000 */
        /* <DEDUP_REMOVED lines=33> */
.L_x_6939:
[----:B------:R-:W-:Y:S05]  /*fc50*/  BSYNC.RECONVERGENT B4 ;  /* 0x0000000000047941 */ /* 0x000fea0003800200 */
.L_x_6938:
        /* <DEDUP_REMOVED lines=21> */
.L_x_6927:
[----:B------:R-:W-:Y:S05]  /*fdb0*/  BSYNC.RECONVERGENT B3 ;  /* 0x0000000000037941 */ /* 0x000fea0003800200 */
.L_x_6921:
[----:B------:R-:W-:Y:S01]  /*fdc0*/  FADD.FTZ R5, R14, 0.69314718246459960938 ;  /* 0x3f3172180e057421 */ /* 0x000fe20000010000 */
[----:B------:R-:W-:-:S04]  /*fdd0*/  LOP3.LUT R3, R12, 0x80000000, R3, 0xb8, !PT ;  /* 0x800000000c037812 */ /* 0x000fc800078eb803 */
[----:B------:R-:W-:-:S07]  /*fde0*/  LOP3.LUT R2, R5, 0x80000000, R2, 0xb8, !PT ;  /* 0x8000000005027812 */ /* 0x000fce00078eb802 */
.L_x_6893:
[----:B------:R-:W-:Y:S05]  /*fdf0*/  BSYNC.RECONVERGENT B2 ;  /* 0x0000000000027941 */ /* 0x000fea0003800200 */
.L_x_6891:
[----:B------:R-:W4:Y:S01]  /*fe00*/  LDCU.64 UR6, c[0x0][0x580] ;  /* 0x0000b000ff0677ac */ /* 0x000f220008000a00 */
[----:B------:R-:W-:-:S04]  /*fe10*/  UPRMT UR4, UR42, 0x9910, URZ ;  /* 0x000099102a047896 */ /* 0x000fc800080000ff */
[----:B------:R-:W-:Y:S01]  /*fe20*/  UISETP.GT.AND UP0, UPT, UR4, 0x9, UPT ;  /* 0x000000090400788c */ /* 0x000fe2000bf04270 */
[----:B----4-:R-:W-:-:S04]  /*fe30*/  IADD3 R4, P0, PT, R16, UR6, RZ ;  /* 0x0000000610047c10 */ /* 0x010fc8000ff1e0ff */
        /* <DEDUP_REMOVED lines=13> */
.L_x_6943:
[----:B------:R-:W1:Y:S02]  /*ff10*/  F2I.S64.TRUNC R2, R2 ;  /* 0x0000000200027311 */ /* 0x000e64000020d900 */
[----:B-1----:R-:W-:-:S05]  /*ff20*/  MOV R7, R2 ;  /* 0x0000000200077202 */ /* 0x002fca0000000f00 */
[----:B------:R1:W-:Y:S01]  /*ff30*/  STG.E.U8 desc[UR36][R4.64], R7 ;  /* 0x0000000704007986 */ /* 0x0003e2000c101124 */
[----:B------:R-:W-:Y:S05]  /*ff40*/  BRA `(.L_x_6945) ;  /* 0x0000000c002c7947 */ /* 0x000fea0003800000 */
.L_x_6942:
        /* <DEDUP_REMOVED lines=9> */
.L_x_6947:
[----:B------:R-:W1:Y:S02]  /*ffe0*/  F2I.FTZ.TRUNC.NTZ R3, R2 ;  /* 0x0000000200037305 */ /* 0x000e64000021f100 */
[----:B-1----:R1:W-:Y:S01]  /*fff0*/  STG.E desc[UR36][R4.64], R3 ;  /* 0x0000000304007986 */ /* 0x0023e2000c101924 */
[----:B------:R-:W-:Y:S05]  /*10000*/  BRA `(.L_x_6945) ;  /* 0x0000000800fc7947 */ /* 0x000fea0003800000 */
.L_x_6946:
[----:B------:R-:W1:Y:S02]  /*10010*/  F2I.FTZ.TRUNC.NTZ R3, R2 ;  /* 0x0000000200037305 */ /* 0x000e64000021f100 */
[----:B-1----:R1:W-:Y:S01]  /*10020*/  STG.E.U16 desc[UR36][R4.64], R3 ;  /* 0x0000000304007986 */ /* 0x0023e2000c101524 */
[----:B------:R-:W-:Y:S05]  /*10030*/  BRA `(.L_x_6945) ;  /* 0x0000000800f07947 */ /* 0x000fea0003800000 */
.L_x_6941:
        /* <DEDUP_REMOVED lines=8> */
.L_x_6949:
[----:B------:R-:W-:-:S05]  /*100c0*/  F2FP.F16.F32.PACK_AB R2, RZ, R2 ;  /* 0x00000002ff02723e */ /* 0x000fca00000000ff */
[----:B------:R1:W-:Y:S01]  /*100d0*/  STG.E.U16 desc[UR36][R4.64], R2 ;  /* 0x0000000204007986 */ /* 0x0003e2000c101524 */
[----:B------:R-:W-:Y:S05]  /*100e0*/  BRA `(.L_x_6945) ;  /* 0x0000000800c47947 */ /* 0x000fea0003800000 */
.L_x_6948:
        /* <DEDUP_REMOVED lines=8> */
.L_x_6951:
[----:B------:R-:W-:-:S05]  /*10170*/  F2FP.F16.F32.PACK_AB R3, R3, R2 ;  /* 0x000000020303723e */ /* 0x000fca00000000ff */
[----:B------:R3:W-:Y:S01]  /*10180*/  STG.E desc[UR36][R4.64], R3 ;  /* 0x0000000304007986 */ /* 0x0007e2000c101924 */
[----:B------:R-:W-:Y:S05]  /*10190*/  BRA `(.L_x_6945) ;  /* 0x0000000800987947 */ /* 0x000fea0003800000 */
.L_x_6950:
[----:B------:R-:W-:-:S06]  /*101a0*/  FMUL.FTZ R2, R2, 1 ;  /* 0x3f80000002027820 */ /* 0x000fcc0000410000 */
[----:B------:R-:W1:Y:S02]  /*101b0*/  F2F.F64.F32 R2, R2 ;  /* 0x0000000200027310 */ /* 0x000e640000201800 */
[----:B-1----:R1:W-:Y:S01]  /*101c0*/  STG.E.64 desc[UR36][R4.64], R2 ;  /* 0x0000000204007986 */ /* 0x0023e2000c101b24 */
[----:B------:R-:W-:Y:S05]  /*101d0*/  BRA `(.L_x_6945) ;  /* 0x0000000800887947 */ /* 0x000fea0003800000 */
.L_x_6940:
        /* <DEDUP_REMOVED lines=13> */
.L_x_6955:
        /* <DEDUP_REMOVED lines=16> */
.L_x_6958:
[----:B------:R-:W-:-:S04]  /*103b0*/  SHF.R.U32.HI R2, RZ, 0x18, R2 ;  /* 0x00000018ff027819 */ /* 0x000fc80000011602 */
[----:B------:R-:W-:-:S04]  /*103c0*/  LOP3.LUT R2, R3, 0x80, R2, 0xf8, !PT ;  /* 0x0000008003027812 */ /* 0x000fc800078ef802 */
[----:B------:R-:W-:-:S07]  /*103d0*/  PRMT R0, R2, 0x7610, R0 ;  /* 0x0000761002007816 */ /* 0x000fce0000000000 */
.L_x_6957:
[----:B------:R-:W-:Y:S05]  /*103e0*/  BSYNC.RECONVERGENT B0 ;  /* 0x0000000000007941 */ /* 0x000fea0003800200 */
.L_x_6956:
[----:B------:R1:W-:Y:S01]  /*103f0*/  STG.E.U8 desc[UR36][R4.64], R0 ;  /* 0x0000000004007986 */ /* 0x0003e2000c101124 */
[----:B------:R-:W-:Y:S05]  /*10400*/  BRA `(.L_x_6945) ;  /* 0x0000000400fc7947 */ /* 0x000fea0003800000 */
.L_x_6954:
        /* <DEDUP_REMOVED lines=16> */
.L_x_6961:
[----:B------:R-:W-:-:S04]  /*10510*/  SHF.R.U32.HI R2, RZ, 0x18, R2 ;  /* 0x00000018ff027819 */ /* 0x000fc80000011602 */
[----:B------:R-:W-:-:S04]  /*10520*/  LOP3.LUT R3, R3, 0x80, R2, 0xf8, !PT ;  /* 0x0000008003037812 */ /* 0x000fc800078ef802 */
[----:B------:R-:W-:-:S07]  /*10530*/  PRMT R0, R3, 0x7610, R0 ;  /* 0x0000761003007816 */ /* 0x000fce0000000000 */
.L_x_6960:
[----:B------:R-:W-:Y:S05]  /*10540*/  BSYNC.RECONVERGENT B0 ;  /* 0x0000000000007941 */ /* 0x000fea0003800200 */
.L_x_6959:
[----:B------:R1:W-:Y:S01]  /*10550*/  STG.E.U8 desc[UR36][R4.64], R0 ;  /* 0x0000000004007986 */ /* 0x0003e2000c101124 */
[----:B------:R-:W-:Y:S05]  /*10560*/  BRA `(.L_x_6945) ;  /* 0x0000000400a47947 */ /* 0x000fea0003800000 */
.L_x_6953:
        /* <DEDUP_REMOVED lines=21> */
.L_x_6963:
[----:B------:R-:W1:Y:S02]  /*106c0*/  F2I.U64.TRUNC R2, R2 ;  /* 0x0000000200027311 */ /* 0x000e64000020d800 */
[----:B-1----:R1:W-:Y:S01]  /*106d0*/  STG.E.64 desc[UR36][R4.64], R2 ;  /* 0x0000000204007986 */ /* 0x0023e2000c101b24 */
[----:B------:R-:W-:Y:S05]  /*106e0*/  BRA `(.L_x_6945) ;  /* 0x0000000400447947 */ /* 0x000fea0003800000 */
.L_x_6962:
[----:B------:R-:W1:Y:S02]  /*106f0*/  F2I.FTZ.U32.TRUNC.NTZ R3, R2 ;  /* 0x0000000200037305 */ /* 0x000e64000021f000 */
[----:B-1----:R1:W-:Y:S01]  /*10700*/  STG.E desc[UR36][R4.64], R3 ;  /* 0x0000000304007986 */ /* 0x0023e2000c101924 */
[----:B------:R-:W-:Y:S05]  /*10710*/  BRA `(.L_x_6945) ;  /* 0x0000000400387947 */ /* 0x000fea0003800000 */
.L_x_6952:
        /* <DEDUP_REMOVED lines=12> */
.L_x_6965:
[----:B------:R-:W-:Y:S01]  /*107e0*/  FMUL.FTZ R8, R2, 1 ;  /* 0x3f80000002087820 */ /* 0x000fe20000410000 */
[----:B------:R-:W-:-:S05]  /*107f0*/  FMUL.FTZ R10, R3, 1 ;  /* 0x3f800000030a7820 */ /* 0x000fca0000410000 */
[----:B------:R-:W-:Y:S08]  /*10800*/  F2F.F64.F32 R8, R8 ;  /* 0x0000000800087310 */ /* 0x000ff00000201800 */
[----:B------:R-:W1:Y:S02]  /*10810*/  F2F.F64.F32 R10, R10 ;  /* 0x0000000a000a7310 */ /* 0x000e640000201800 */
[----:B-1----:R1:W-:Y:S01]  /*10820*/  STG.E.128 desc[UR36][R4.64], R8 ;  /* 0x0000000804007986 */ /* 0x0023e2000c101d24 */
[----:B------:R-:W-:Y:S05]  /*10830*/  BRA `(.L_x_6945) ;  /* 0x0000000000f07947 */ /* 0x000fea0003800000 */
.L_x_6964:
[----:B------:R-:W-:-:S09]  /*10840*/  UISETP.NE.AND UP0, UPT, UR4, 0xf, UPT ;  /* 0x0000000f0400788c */ /* 0x000fd2000bf05270 */
[----:B------:R-:W-:Y:S05]  /*10850*/  BRA.U !UP0, `(.L_x_6966) ;  /* 0x0000000108e07547 */ /* 0x000fea000b800000 */
[----:B------:R-:W-:-:S09]  /*10860*/  UISETP.NE.AND UP0, UPT, UR4, 0x17, UPT ;  /* 0x000000170400788c */ /* 0x000fd2000bf05270 */
[----:B------:R-:W-:Y:S05]  /*10870*/  BRA.U !UP0, `(.L_x_6967) ;  /* 0x00000001088c7547 */ /* 0x000fea000b800000 */
[----:B------:R-:W-:-:S09]  /*10880*/  UISETP.NE.AND UP0, UPT, UR4, 0x18, UPT ;  /* 0x000000180400788c */ /* 0x000fd2000bf05270 */
[----:B------:R-:W-:Y:S05]  /*10890*/  BRA.U !UP0, `(.L_x_6968) ;  /* 0x0000000108447547 */ /* 0x000fea000b800000 */
.L_x_6944:
[----:B------:R-:W-:Y:S01]  /*108a0*/  MOV R0, 0x0 ;  /* 0x0000000000007802 */ /* 0x000fe20000000f00 */
[----:B------:R-:W1:Y:S01]  /*108b0*/  LDCU.64 UR4, c[0x4][0x158] ;  /* 0x01002b00ff0477ac */ /* 0x000e620008000a00 */
[----:B------:R-:W-:Y:S02]  /*108c0*/  HFMA2 R8, -RZ, RZ, 0, 6.020069122314453125e-06 ;  /* 0x00000065ff087431 */ /* 0x000fe400000001ff */
[----:B0-----:R-:W-:Y:S01]  /*108d0*/  IMAD.MOV.U32 R12, RZ, RZ, 0x1 ;  /* 0x00000001ff0c7424 */ /* 0x001fe200078e00ff */
[----:B------:R0:W2:Y:S01]  /*108e0*/  LDC.64 R2, c[0x4][R0] ;  /* 0x0100000000027b82 */ /* 0x0000a20000000a00 */
[----:B------:R-:W3:Y:S01]  /*108f0*/  LDCU.64 UR6, c[0x4][0x160] ;  /* 0x01002c00ff0677ac */ /* 0x000ee20008000a00 */
[----:B------:R-:W-:Y:S01]  /*10900*/  MOV R13, RZ ;  /* 0x000000ff000d7202 */ /* 0x000fe20000000f00 */
[----:B------:R-:W4:Y:S01]  /*10910*/  LDCU.64 UR8, c[0x4][0x20] ;  /* 0x01000400ff0877ac */ /* 0x000f220008000a00 */
[----:B-1----:R-:W-:Y:S02]  /*10920*/  MOV R4, UR4 ;  /* 0x0000000400047c02 */ /* 0x002fe40008000f00 */
[----:B------:R-:W-:-:S02]  /*10930*/  MOV R5, UR5 ;  /* 0x0000000500057c02 */ /* 0x000fc40008000f00 */
[----:B---3--:R-:W-:Y:S01]  /*10940*/  MOV R6, UR6 ;  /* 0x0000000600067c02 */ /* 0x008fe20008000f00 */
[----:B------:R-:W-:Y:S01]  /*10950*/  IMAD.U32 R7, RZ, RZ, UR7 ;  /* 0x00000007ff077e24 */ /* 0x000fe2000f8e00ff */
[----:B----4-:R-:W-:Y:S02]  /*10960*/  MOV R10, UR8 ;  /* 0x00000008000a7c02 */ /* 0x010fe40008000f00 */
[----:B0-----:R-:W-:-:S07]  /*10970*/  MOV R11, UR9 ;  /* 0x00000009000b7c02 */ /* 0x001fce0008000f00 */
[----:B------:R-:W-:-:S07]  /*10980*/  LEPC R20, `(.L_x_6969) ;  /* 0x000000001014794e */ /* 0x000fce0000000000 */
[----:B--2---:R-:W-:Y:S05]  /*10990*/  CALL.ABS.NOINC R2 ;  /* 0x0000000002007343 */ /* 0x004fea0003c00000 */
.L_x_6969:
[----:B------:R-:W-:Y:S05]  /*109a0*/  BRA `(.L_x_6945) ;  /* 0x0000000000947947 */ /* 0x000fea0003800000 */
.L_x_6968:
        /* <DEDUP_REMOVED lines=12> */
.L_x_6971:
[----:B------:R-:W-:Y:S05]  /*10a70*/  BSYNC.RECONVERGENT B0 ;  /* 0x0000000000007941 */ /* 0x000fea0003800200 */
.L_x_6970:
[----:B------:R-:W-:-:S05]  /*10a80*/  LOP3.LUT R3, R0, 0x80, R7, 0xf8, !PT ;  /* 0x0000008000037812 */ /* 0x000fca00078ef807 */
[----:B------:R1:W-:Y:S01]  /*10a90*/  STG.E.U8 desc[UR36][R4.64], R3 ;  /* 0x0000000304007986 */ /* 0x0003e2000c101124 */
[----:B------:R-:W-:Y:S05]  /*10aa0*/  BRA `(.L_x_6945) ;  /* 0x0000000000547947 */ /* 0x000fea0003800000 */
.L_x_6967:
        /* <DEDUP_REMOVED lines=11> */
.L_x_6973:
[----:B------:R-:W-:Y:S02]  /*10b60*/  ISETP.GT.U32.AND P0, PT, R6, 0x7f800000, PT ;  /* 0x7f8000000600780c */ /* 0x000fe40003f04070 */
[----:B------:R-:W-:-:S04]  /*10b70*/  MOV R0, 0x7f ;  /* 0x0000007f00007802 */ /* 0x000fc80000000f00 */
[----:B------:R-:W-:-:S07]  /*10b80*/  SEL R0, R0, 0x7c, P0 ;  /* 0x0000007c00007807 */ /* 0x000fce0000000000 */
.L_x_6974:
[----:B------:R-:W-:Y:S05]  /*10b90*/  BSYNC.RECONVERGENT B0 ;  /* 0x0000000000007941 */ /* 0x000fea0003800200 */
.L_x_6972:
[----:B------:R-:W-:-:S04]  /*10ba0*/  SHF.R.U32.HI R3, RZ, 0x18, R2 ;  /* 0x00000018ff037819 */ /* 0x000fc80000011602 */
[----:B------:R-:W-:-:S05]  /*10bb0*/  LOP3.LUT R3, R0, 0x80, R3, 0xf8, !PT ;  /* 0x0000008000037812 */ /* 0x000fca00078ef803 */
[----:B------:R1:W-:Y:S01]  /*10bc0*/  STG.E.U8 desc[UR36][R4.64], R3 ;  /* 0x0000000304007986 */ /* 0x0003e2000c101124 */
[----:B------:R-:W-:Y:S05]  /*10bd0*/  BRA `(.L_x_6945) ;  /* 0x0000000000087947 */ /* 0x000fea0003800000 */
.L_x_6966:
[----:B------:R-:W-:-:S05]  /*10be0*/  F2FP.BF16.F32.PACK_AB R2, RZ, R2 ;  /* 0x00000002ff02723e */ /* 0x000fca00000010ff */
[----:B------:R1:W-:Y:S02]  /*10bf0*/  STG.E.U16 desc[UR36][R4.64], R2 ;  /* 0x0000000204007986 */ /* 0x0003e4000c101524 */
.L_x_6945:
[----:B------:R-:W-:-:S07]  /*10c00*/  VIADD R17, R17, 0x80 ;  /* 0x0000008011117836 */ /* 0x000fce0000000000 */
.L_x_6861:
[----:B------:R-:W-:Y:S05]  /*10c10*/  BSYNC.RECONVERGENT B6 ;  /* 0x0000000000067941 */ /* 0x000fea0003800200 */
.L_x_6860:
[----:B------:R-:W5:Y:S02]  /*10c20*/  LDCU UR4, c[0x0][0x380] ;  /* 0x00007000ff0477ac */ /* 0x000f640008000800 */
[----:B-----5:R-:W-:-:S13]  /*10c30*/  ISETP.GE.AND P0, PT, R17, UR4, PT ;  /* 0x0000000411007c0c */ /* 0x020fda000bf06270 */
[----:B------:R-:W-:Y:S05]  /*10c40*/  @P0 EXIT ;  /* 0x000000000000094d */ /* 0x000fea0003800000 */
[----:B------:R-:W5:Y:S01]  /*10c50*/  LDCU UR4, c[0x0][0x388] ;  /* 0x00007100ff0477ac */ /* 0x000f620008000800 */
[----:B-1----:R-:W-:Y:S01]  /*10c60*/  HFMA2 R0, -RZ, RZ, 0, 0 ;  /* 0x00000000ff007431 */ /* 0x002fe200000001ff */
[----:B------:R-:W-:Y:S01]  /*10c70*/  MOV R16, RZ ;  /* 0x000000ff00107202 */ /* 0x000fe20000000f00 */
[----:B-----5:R-:W-:-:S09]  /*10c80*/  UISETP.NE.AND UP0, UPT, UR4, URZ, UPT ;  /* 0x000000ff0400728c */ /* 0x020fd2000bf05270 */
[----:B------:R-:W-:Y:S05]  /*10c90*/  BRA.U !UP0, `(.L_x_6975) ;  /* 0x0000001108a87547 */ /* 0x000fea000b800000 */
[----:B------:R-:W2:Y:S01]  /*10ca0*/  LDCU.64 UR4, c[0x0][0x390] ;  /* 0x00007200ff0477ac */ /* 0x000ea20008000a00 */
[----:B------:R-:W-:Y:S01]  /*10cb0*/  MOV R16, RZ ;  /* 0x000000ff00107202 */ /* 0x000fe20000000f00 */
[----:B------:R-:W1:Y:S01]  /*10cc0*/  LDCU UR6, c[0x0][0x38c] ;  /* 0x00007180ff0677ac */ /* 0x000e620008000800 */
[----:B------:R-:W5:Y:S01]  /*10cd0*/  LDCU.64 UR8, c[0x0][0x4b8] ;  /* 0x00009700ff0877ac */ /* 0x000f620008000a00 */
[----:B------:R-:W-:Y:S02]  /*10ce0*/  UISETP.NE.AND UP0, UPT, UR40, URZ, UPT ;  /* 0x000000ff2800728c */ /* 0x000fe4000bf05270 */
[----:B--2-4-:R-:W-:-:S05]  /*10cf0*/  IMAD.HI.U32 R2, R17, UR4, R16 ;  /* 0x0000000411027c27 */ /* 0x014fca000f8e0010 */
[----:B---3--:R-:W-:-:S05]  /*10d00*/  SHF.R.U32.HI R3, RZ, UR5, R2 ;  /* 0x00000005ff037c19 */ /* 0x008fca0008011602 */
[----:B------:R-:W-:-:S04]  /*10d10*/  IMAD.MOV R0, RZ, RZ, -R3 ;  /* 0x000000ffff007224 */ /* 0x000fc800078e0a03 */
[----:B-1----:R-:W-:-:S04]  /*10d20*/  IMAD R0, R0, UR6, R17 ;  /* 0x0000000600007c24 */ /* 0x002fc8000f8e0211 */
[C---:B-----5:R-:W-:Y:S02]  /*10d30*/  IMAD R16, R0.reuse, UR8, RZ ;  /* 0x0000000800107c24 */ /* 0x060fe4000f8e02ff */
[----:B------:R-:W-:Y:S01]  /*10d40*/  IMAD R0, R0, UR9, RZ ;  /* 0x0000000900007c24 */ /* 0x000fe2000f8e02ff */
[----:B------:R-:W-:Y:S06]  /*10d50*/  BRA.U !UP0, `(.L_x_6975) ;  /* 0x0000001108787547 */ /* 0x000fec000b800000 */
[----:B------:R-:W1:Y:S01]  /*10d60*/  LDCU.64 UR6, c[0x0][0x398] ;  /* 0x00007300ff0677ac */ /* 0x000e620008000a00 */
[----:B------:R-:W-:Y:S01]  /*10d70*/  HFMA2 R2, -RZ, RZ, 0, 0 ;  /* 0x00000000ff027431 */ /* 0x000fe200000001ff */
[----:B------:R-:W2:Y:S01]  /*10d80*/  LDCU UR4, c[0x0][0x3a0] ;  /* 0x00007400ff0477ac */ /* 0x000ea20008000800 */
[----:B------:R-:W3:Y:S01]  /*10d90*/  LDCU.64 UR8, c[0x0][0x4c0] ;  /* 0x00009800ff0877ac */ /* 0x000ee20008000a00 */
[----:B------:R-:W-:Y:S02]  /*10da0*/  UISETP.NE.AND UP0, UPT, UR38, 0x2, UPT ;  /* 0x000000022600788c */ /* 0x000fe4000bf05270 */
[----:B-1----:R-:W-:-:S05]  /*10db0*/  IMAD.HI.U32 R4, R3, UR7, R2 ;  /* 0x0000000703047c27 */ /* 0x002fca000f8e0002 */
[----:B--2---:R-:W-:-:S04]  /*10dc0*/  SHF.R.U32.HI R5, RZ, UR4, R4 ;  /* 0x00000004ff057c19 */ /* 0x004fc80008011604 */
[----:B------:R-:W-:-:S05]  /*10dd0*/  IADD3 R2, PT, PT, -R5, RZ, RZ ;  /* 0x000000ff05027210 */ /* 0x000fca0007ffe1ff */
[----:B------:R-:W-:-:S04]  /*10de0*/  IMAD R3, R2, UR6, R3 ;  /* 0x0000000602037c24 */ /* 0x000fc8000f8e0203 */
[C---:B---3--:R-:W-:Y:S02]  /*10df0*/  IMAD R16, R3.reuse, UR8, R16 ;  /* 0x0000000803107c24 */ /* 0x048fe4000f8e0210 */
[----:B------:R-:W-:Y:S01]  /*10e00*/  IMAD R0, R3, UR9, R0 ;  /* 0x0000000903007c24 */ /* 0x000fe2000f8e0200 */
[----:B------:R-:W-:Y:S06]  /*10e10*/  BRA.U !UP0, `(.L_x_6975) ;  /* 0x0000001108487547 */ /* 0x000fec000b800000 */
[----:B------:R-:W1:Y:S01]  /*10e20*/  LDCU.64 UR4, c[0x0][0x3a8] ;  /* 0x00007500ff0477ac */ /* 0x000e620008000a00 */
[----:B------:R-:W-:Y:S01]  /*10e30*/  MOV R4, RZ ;  /* 0x000000ff00047202 */ /* 0x000fe20000000f00 */
[----:B------:R-:W2:Y:S01]  /*10e40*/  LDCU UR6, c[0x0][0x3a4] ;  /* 0x00007480ff0677ac */ /* 0x000ea20008000800 */
[----:B------:R-:W3:Y:S01]  /*10e50*/  LDCU.64 UR8, c[0x0][0x4c8] ;  /* 0x00009900ff0877ac */ /* 0x000ee20008000a00 */
[----:B------:R-:W-:Y:S02]  /*10e60*/  UISETP.NE.AND UP0, UPT, UR38, 0x3, UPT ;  /* 0x000000032600788c */ /* 0x000fe4000bf05270 */
[----:B-1----:R-:W-:-:S05]  /*10e70*/  IMAD.HI.U32 R2, R5, UR4, R4 ;  /* 0x0000000405027c27 */ /* 0x002fca000f8e0004 */
[----:B------:R-:W-:-:S05]  /*10e80*/  SHF.R.U32.HI R3, RZ, UR5, R2 ;  /* 0x00000005ff037c19 */ /* 0x000fca0008011602 */
[----:B------:R-:W-:-:S04]  /*10e90*/  IMAD.MOV R4, RZ, RZ, -R3 ;  /* 0x000000ffff047224 */ /* 0x000fc800078e0a03 */
[----:B--2---:R-:W-:-:S04]  /*10ea0*/  IMAD R5, R4, UR6, R5 ;  /* 0x0000000604057c24 */ /* 0x004fc8000f8e0205 */
        /* <DEDUP_REMOVED lines=16> */
[----:B------:R-:W-:Y:S01]  /*10fb0*/  HFMA2 R4, -RZ, RZ, 0, 0 ;  /* 0x00000000ff047431 */ /* 0x000fe200000001ff */
        /* <DEDUP_REMOVED lines=241> */
[----:B------:R-:W3:Y:S03]  /*11ed0*/  LDCU.64 UR8, c[0x0][0x578] ;  /* 0x0000af00ff0877ac */ /* 0x000ee60008000a00 */
[----:B-1----:R-:W-:-:S05]  /*11ee0*/  IMAD.HI.U32 R2, R5, UR4, R4 ;  /* 0x0000000405027c27 */ /* 0x002fca000f8e0004 */
[----:B------:R-:W-:-:S05]  /*11ef0*/  SHF.R.U32.HI R2, RZ, UR5, R2 ;  /* 0x00000005ff027c19 */ /* 0x000fca0008011602 */
[----:B------:R-:W-:-:S04]  /*11f00*/  IMAD.MOV R3, RZ, RZ, -R2 ;  /* 0x000000ffff037224 */ /* 0x000fc800078e0a02 */
[----:B--2---:R-:W-:-:S04]  /*11f10*/  IMAD R5, R3, UR6, R5 ;  /* 0x0000000603057c24 */ /* 0x004fc8000f8e0205 */
[C---:B---3--:R-:W-:Y:S02]  /*11f20*/  IMAD R16, R5.reuse, UR8, R16 ;  /* 0x0000000805107c24 */ /* 0x048fe4000f8e0210 */
[----:B------:R-:W-:-:S07]  /*11f30*/  IMAD R0, R5, UR9, R0 ;  /* 0x0000000905007c24 */ /* 0x000fce000f8e0200 */
.L_x_6975:
[----:B------:R-:W1:Y:S01]  /*11f40*/  LDCU.128 UR8, c[0x0][0x580] ;  /* 0x0000b000ff0877ac */ /* 0x000e620008000c00 */
[----:B------:R-:W-:Y:S01]  /*11f50*/  BSSY.RECONVERGENT B6, `(.L_x_6976) ;  /* 0x00000f3000067945 */ /* 0x000fe20003800200 */
[----:B------:R-:W-:-:S04]  /*11f60*/  UPRMT UR4, UR41, 0x9910, URZ ;  /* 0x0000991029047896 */ /* 0x000fc800080000ff */
[----:B------:R-:W-:Y:S01]  /*11f70*/  UISETP.GT.AND UP0, UPT, UR4, 0x9, UPT ;  /* 0x000000090400788c */ /* 0x000fe2000bf04270 */
[----:B-1----:R-:W-:Y:S02]  /*11f80*/  IADD3 R16, P0, PT, R16, UR8, RZ ;  /* 0x0000000810107c10 */ /* 0x002fe4000ff1e0ff */
[----:B--234-:R-:W-:Y:S02]  /*11f90*/  IADD3 R4, P1, PT, R0, UR10, RZ ;  /* 0x0000000a00047c10 */ /* 0x01cfe4000ff3e0ff */
[----:B------:R-:W-:Y:S02]  /*11fa0*/  IADD3.X R17, PT, PT, RZ, UR9, RZ, P0, !PT ;  /* 0x00000009ff117c10 */ /* 0x000fe400087fe4ff */
        /* <DEDUP_REMOVED lines=11> */
[----:B------:R-:W-:Y:S01]  /*12060*/  HFMA2 R3, -RZ, RZ, 0, 0 ;  /* 0x00000000ff037431 */ /* 0x000fe200000001ff */
[----:B--2---:R-:W1:Y:S01]  /*12070*/  I2F.S16 R2, R2 ;  /* 0x0000000200027306 */ /* 0x004e620000101400 */
[----:B------:R-:W-:Y:S05]  /*12080*/  BRA `(.L_x_6982) ;  /* 0x0000000c007c7947 */ /* 0x000fea0003800000 */
.L_x_6980:
[----:B------:R-:W2:Y:S01]  /*12090*/  LDG.E.U8 R2, desc[UR36][R4.64] ;  /* 0x0000002404027981 */ /* 0x000ea2000c1e1100 */
[----:B------:R-:W-:Y:S01]  /*120a0*/  IMAD.MOV.U32 R3, RZ, RZ, RZ ;  /* 0x000000ffff037224 */ /* 0x000fe200078e00ff */
[----:B--2---:R-:W-:Y:S01]  /*120b0*/  I2FP.F32.U32 R2, R2 ;  /* 0x0000000200027245 */ /* 0x004fe20000201000 */
[----:B------:R-:W-:Y:S06]  /*120c0*/  BRA `(.L_x_6982) ;  /* 0x0000000c006c7947 */ /* 0x000fec0003800000 */
.L_x_6979:
[----:B------:R-:W-:-:S09]  /*120d0*/  UISETP.NE.AND UP0, UPT, UR4, 0x2, UPT ;  /* 0x000000020400788c */ /* 0x000fd2000bf05270 */
[----:B------:R-:W-:Y:S05]  /*120e0*/  BRA.U !UP0, `(.L_x_6983) ;  /* 0x0000000108307547 */ /* 0x000fea000b800000 */
[----:B------:R-:W-:-:S09]  /*120f0*/  UISETP.NE.AND UP0, UPT, UR4, 0x3, UPT ;  /* 0x000000030400788c */ /* 0x000fd2000bf05270 */
[----:B------:R-:W-:Y:S05]  /*12100*/  BRA.U !UP0, `(.L_x_6984) ;  /* 0x0000000108187547 */ /* 0x000fea000b800000 */
[----:B------:R-:W-:-:S09]  /*12110*/  UISETP.NE.AND UP0, UPT, UR4, 0x4, UPT ;  /* 0x000000040400788c */ /* 0x000fd2000bf05270 */
[----:B------:R-:W-:Y:S05]  /*12120*/  BRA.U UP0, `(.L_x_6981) ;  /* 0x0000000900f07547 */ /* 0x000fea000b800000 */
[----:B------:R-:W2:Y:S01]  /*12130*/  LDG.E.64 R4, desc[UR36][R4.64] ;  /* 0x0000002404047981 */ /* 0x000ea2000c1e1b00 */
[----:B------:R-:W-:Y:S01]  /*12140*/  MOV R3, RZ ;  /* 0x000000ff00037202 */ /* 0x000fe20000000f00 */
[----:B--2---:R4:W1:Y:S01]  /*12150*/  I2F.S64 R2, R4 ;  /* 0x0000000400027312 */ /* 0x0048620000301400 */
[----:B------:R-:W-:Y:S05]  /*12160*/  BRA `(.L_x_6982) ;  /* 0x0000000c00447947 */ /* 0x000fea0003800000 */
.L_x_6984:
[----:B------:R-:W2:Y:S01]  /*12170*/  LDG.E R2, desc[UR36][R4.64] ;  /* 0x0000002404027981 */ /* 0x000ea2000c1e1900 */
[----:B------:R-:W-:Y:S01]  /*12180*/  HFMA2 R3, -RZ, RZ, 0, 0 ;  /* 0x00000000ff037431 */ /* 0x000fe200000001ff */
[----:B--2---:R-:W-:Y:S01]  /*12190*/  I2FP.F32.S32 R2, R2 ;  /* 0x0000000200027245 */ /* 0x004fe20000201400 */
[----:B------:R-:W-:Y:S06]  /*121a0*/  BRA `(.L_x_6982) ;  /* 0x0000000c00347947 */ /* 0x000fec0003800000 */
.L_x_6983:
[----:B------:R-:W2:Y:S01]  /*121b0*/  LDG.E.U16 R2, desc[UR36][R4.64] ;  /* 0x0000002404027981 */ /* 0x000ea2000c1e1500 */
[----:B------:R-:W-:Y:S01]  /*121c0*/  MOV R3, RZ ;  /* 0x000000ff00037202 */ /* 0x000fe20000000f00 */
[----:B--2---:R-:W3:Y:S01]  /*121d0*/  I2F.S16 R2, R2 ;  /* 0x0000000200027306 */ /* 0x004ee20000101400 */
[----:B------:R-:W-:Y:S05]  /*121e0*/  BRA `(.L_x_6982) ;  /* 0x0000000c00247947 */ /* 0x000fea0003800000 */
.L_x_6978:
        /* <DEDUP_REMOVED lines=9> */
.L_x_6986:
[----:B------:R-:W2:Y:S01]  /*12280*/  LDG.E.U16 R2, desc[UR36][R4.64] ;  /* 0x0000002404027981 */ /* 0x000ea2000c1e1500 */
[----:B------:R-:W-:Y:S02]  /*12290*/  HFMA2 R3, -RZ, RZ, 0, 0 ;  /* 0x00000000ff037431 */ /* 0x000fe400000001ff */
[----:B--2---:R-:W-:Y:S01]  /*122a0*/  HADD2.F32 R2, -RZ, R2.H0_H0 ;  /* 0x20000002ff027230 */ /* 0x004fe20000004100 */
[----:B------:R-:W-:Y:S06]  /*122b0*/  BRA `(.L_x_6982) ;  /* 0x0000000800f07947 */ /* 0x000fec0003800000 */
.L_x_6985:
        /* <DEDUP_REMOVED lines=8> */
.L_x_6988:
[----:B------:R-:W2:Y:S02]  /*12340*/  LDG.E R3, desc[UR36][R4.64] ;  /* 0x0000002404037981 */ /* 0x000ea4000c1e1900 */
[--C-:B--2---:R-:W-:Y:S02]  /*12350*/  HADD2.F32 R2, -RZ, R3.reuse.H0_H0 ;  /* 0x20000003ff027230 */ /* 0x104fe40000004100 */
[----:B------:R-:W-:Y:S01]  /*12360*/  HADD2.F32 R3, -RZ, R3.H1_H1 ;  /* 0x30000003ff037230 */ /* 0x000fe20000004100 */
[----:B------:R-:W-:Y:S06]  /*12370*/  BRA `(.L_x_6982) ;  /* 0x0000000800c07947 */ /* 0x000fec0003800000 */
.L_x_6987:
        /* <DEDUP_REMOVED lines=8> */
.L_x_6977:
        /* <DEDUP_REMOVED lines=13> */
.L_x_6991:
        /* <DEDUP_REMOVED lines=10> */
.L_x_6990:
        /* <DEDUP_REMOVED lines=26> */
.L_x_6993:
        /* <DEDUP_REMOVED lines=13> */
.L_x_6992:
[----:B------:R-:W2:Y:S01]  /*127e0*/  LDG.E.U16 R2, desc[UR36][R4.64] ;  /* 0x0000002404027981 */ /* 0x000ea2000c1e1500 */
[----:B------:R-:W-:Y:S02]  /*127f0*/  HFMA2 R3, -RZ, RZ, 0, 0 ;  /* 0x00000000ff037431 */ /* 0x000fe400000001ff */
[----:B--2---:R-:W-:Y:S01]  /*12800*/  IMAD.U32 R2, R2, 0x10000, RZ ;  /* 0x0001000002027824 */ /* 0x004fe200078e00ff */
[----:B------:R-:W-:Y:S06]  /*12810*/  BRA `(.L_x_6982) ;  /* 0x0000000400987947 */ /* 0x000fec0003800000 */
.L_x_6989:
        /* <DEDUP_REMOVED lines=12> */
.L_x_6996:
        /* <DEDUP_REMOVED lines=20> */
.L_x_6998:
[----:B------:R-:W-:Y:S05]  /*12a20*/  BSYNC.RECONVERGENT B0 ;  /* 0x0000000000007941 */ /* 0x000fea0003800200 */
.L_x_6997:
[----:B------:R-:W-:Y:S02]  /*12a30*/  SHF.L.U32 R0, R0, 0x14, RZ ;  /* 0x0000001400007819 */ /* 0x000fe400000006ff */
[----:B------:R-:W-:-:S04]  /*12a40*/  LEA R2, R2, 0x3b800000, 0x17 ;  /* 0x3b80000002027811 */ /* 0x000fc800078eb8ff */
[----:B------:R-:W-:Y:S01]  /*12a50*/  LOP3.LUT R2, R2, R0, R9, 0xfe, !PT ;  /* 0x0000000002027212 */ /* 0x000fe200078efe09 */
[----:B------:R-:W-:Y:S06]  /*12a60*/  BRA `(.L_x_6982) ;  /* 0x0000000400047947 */ /* 0x000fec0003800000 */
.L_x_6995:
        /* <DEDUP_REMOVED lines=20> */
.L_x_7000:
[----:B------:R-:W-:Y:S05]  /*12bb0*/  BSYNC.RECONVERGENT B0 ;  /* 0x0000000000007941 */ /* 0x000fea0003800200 */
.L_x_6999:
[----:B------:R-:W-:Y:S02]  /*12bc0*/  SHF.L.U32 R0, R0, 0x15, RZ ;  /* 0x0000001500007819 */ /* 0x000fe400000006ff */
[----:B------:R-:W-:-:S04]  /*12bd0*/  LEA R2, R2, 0x37800000, 0x17 ;  /* 0x3780000002027811 */ /* 0x000fc800078eb8ff */
[----:B------:R-:W-:Y:S01]  /*12be0*/  LOP3.LUT R2, R2, R0, R9, 0xfe, !PT ;  /* 0x0000000002027212 */ /* 0x000fe200078efe09 */
[----:B------:R-:W-:Y:S06]  /*12bf0*/  BRA `(.L_x_6982) ;  /* 0x0000000000a07947 */ /* 0x000fec0003800000 */
.L_x_6994:
        /* <DEDUP_REMOVED lines=15> */
.L_x_6981:
        /* <DEDUP_REMOVED lines=16> */
.L_x_7003:
[----:B------:R-:W-:Y:S01]  /*12df0*/  CS2R R2, SRZ ;  /* 0x0000000000027805 */ /* 0x000fe2000001ff00 */
[----:B------:R-:W-:Y:S06]  /*12e00*/  BRA `(.L_x_6982) ;  /* 0x00000000001c7947 */ /* 0x000fec0003800000 */
.L_x_7002:
[----:B------:R-:W2:Y:S01]  /*12e10*/  LDG.E.64 R4, desc[UR36][R4.64] ;  /* 0x0000002404047981 */ /* 0x000ea2000c1e1b00 */
[----:B------:R-:W-:Y:S01]  /*12e20*/  HFMA2 R3, -RZ, RZ, 0, 0 ;  /* 0x00000000ff037431 */ /* 0x000fe200000001ff */
[----:B--2---:R1:W2:Y:S01]  /*12e30*/  I2F.U64 R2, R4 ;  /* 0x0000000400027312 */ /* 0x0042a20000301000 */
[----:B------:R-:W-:Y:S05]  /*12e40*/  BRA `(.L_x_6982) ;  /* 0x00000000000c7947 */ /* 0x000fea0003800000 */
.L_x_7001:
[----:B------:R-:W2:Y:S01]  /*12e50*/  LDG.E R2, desc[UR36][R4.64] ;  /* 0x0000002404027981 */ /* 0x000ea2000c1e1900 */
[----:B------:R-:W-:Y:S01]  /*12e60*/  IMAD.MOV.U32 R3, RZ, RZ, RZ ;  /* 0x000000ffff037224 */ /* 0x000fe200078e00ff */
[----:B--2---:R-:W-:-:S07]  /*12e70*/  I2FP.F32.U32 R2, R2 ;  /* 0x0000000200027245 */ /* 0x004fce0000201000 */
.L_x_6982:
[----:B------:R-:W-:Y:S05]  /*12e80*/  BSYNC.RECONVERGENT B6 ;  /* 0x0000000000067941 */ /* 0x000fea0003800200 */
.L_x_6976:
        /* <DEDUP_REMOVED lines=21> */
.L_x_7005:
        /* <DEDUP_REMOVED lines=70> */
.L_x_7013:
[----:B------:R-:W-:-:S04]  /*13440*/  FADD.FTZ R8, -R0, R7 ;  /* 0x0000000700087221 */ /* 0x000fc80000010100 */
[----:B------:R-:W-:-:S07]  /*13450*/  FMUL.FTZ R8, R8, 0.5 ;  /* 0x3f00000008087820 */ /* 0x000fce0000410000 */
.L_x_7014:
[----:B------:R-:W-:Y:S05]  /*13460*/  BSYNC.RECONVERGENT B1 ;  /* 0x0000000000017941 */ /* 0x000fea0003800200 */
.L_x_7012:
        /* <DEDUP_REMOVED lines=11> */
.L_x_7016:
[----:B------:R-:W-:-:S04]  /*13520*/  FADD.FTZ R13, R4, -R9 ;  /* 0x80000009040d7221 */ /* 0x000fc80000010000 */
[----:B------:R-:W-:-:S07]  /*13530*/  FMUL.FTZ R13, R13, 0.5 ;  /* 0x3f0000000d0d7820 */ /* 0x000fce0000410000 */
.L_x_7017:
[----:B------:R-:W-:Y:S05]  /*13540*/  BSYNC.RECONVERGENT B1 ;  /* 0x0000000000017941 */ /* 0x000fea0003800200 */
.L_x_7015:
        /* <DEDUP_REMOVED lines=35> */
.L_x_7011:
        /* <DEDUP_REMOVED lines=35> */
.L_x_7018:
[----:B------:R-:W-:-:S04]  /*139b0*/  FADD.FTZ R9, -R11, 1 ;  /* 0x3f8000000b097421 */ /* 0x000fc80000010100 */
[----:B------:R-:W-:-:S06]  /*139c0*/  FMUL.FTZ R8, R0, R9 ;  /* 0x0000000900087220 */ /* 0x000fcc0000410000 */
[----:B------:R-:W0:Y:S08]  /*139d0*/  MUFU.SQRT R8, R8 ;  /* 0x0000000800087308 */ /* 0x000e300000002000 */
[----:B0-----:R-:W0:Y:S02]  /*139e0*/  MUFU.RCP R13, R8 ;  /* 0x00000008000d7308 */ /* 0x001e240000001000 */
[----:B0-----:R-:W-:Y:S01]  /*139f0*/  FMUL.FTZ R13, R12, R13 ;  /* 0x0000000d0c0d7220 */ /* 0x001fe20000410000 */
[----:B------:R-:W-:Y:S06]  /*13a00*/  BRA `(.L_x_7009) ;  /* 0x0000000000047947 */ /* 0x000fec0003800000 */
.L_x_7010:
[----:B------:R0:W1:Y:S02]  /*13a10*/  MUFU.SQRT R13, R12 ;  /* 0x0000000c000d7308 */ /* 0x0000640000002000 */
.L_x_7009:
[----:B------:R-:W-:Y:S05]  /*13a20*/  BSYNC.RECONVERGENT B0 ;  /* 0x0000000000007941 */ /* 0x000fea0003800200 */
.L_x_7008:
        /* <DEDUP_REMOVED lines=35> */
.L_x_7022:
        /* <DEDUP_REMOVED lines=23> */
.L_x_7028:
[----:B------:R-:W-:-:S04]  /*13dd0*/  FADD.FTZ R5, -R5, R4 ;  /* 0x0000000405057221 */ /* 0x000fc80000010100 */
[----:B------:R-:W-:-:S07]  /*13de0*/  FMUL.FTZ R5, R5, 0.5 ;  /* 0x3f00000005057820 */ /* 0x000fce0000410000 */
.L_x_7029:
[----:B------:R-:W-:Y:S05]  /*13df0*/  BSYNC.RECONVERGENT B4 ;  /* 0x0000000000047941 */ /* 0x000fea0003800200 */
.L_x_7027:
[----:B------:R-:W-:Y:S01]  /*13e00*/  FADD.FTZ R0, R5, R0 ;  /* 0x0000000005007221 */ /* 0x000fe20000010000 */
[----:B------:R-:W-:-:S04]  /*13e10*/  FADD.FTZ R5, R11, R6 ;  /* 0x000000060b057221 */ /* 0x000fc80000010000 */
[----:B------:R-:W-:-:S04]  /*13e20*/  FMUL.FTZ R0, R0, R5 ;  /* 0x0000000500007220 */ /* 0x000fc80000410000 */
[----:B------:R2:W3:Y:S01]  /*13e30*/  MUFU.SQRT R14, R0 ;  /* 0x00000000000e7308 */ /* 0x0004e20000002000 */
[----:B------:R-:W-:Y:S05]  /*13e40*/  BRA `(.L_x_7030) ;  /* 0x0000000000487947 */ /* 0x000fea0003800000 */
.L_x_7026:
        /* <DEDUP_REMOVED lines=12> */
.L_x_7025:
[----:B------:R-:W-:Y:S01]  /*13f10*/  FADD.FTZ R0, R6, 1 ;  /* 0x3f80000006007421 */ /* 0x000fe20000010000 */
[----:B------:R-:W-:Y:S01]  /*13f20*/  MUFU.SQRT R5, R12 ;  /* 0x0000000c00057308 */ /* 0x000fe20000002000 */
[----:B------:R-:W-:Y:S02]  /*13f30*/  MOV R11, 0x3f800000 ;  /* 0x3f800000000b7802 */ /* 0x000fe40000000f00 */
[----:B------:R-:W-:-:S06]  /*13f40*/  FMUL.FTZ R0, R0, 0.5 ;  /* 0x3f00000000007820 */ /* 0x000fcc0000410000 */
[----:B------:R-:W2:Y:S02]  /*13f50*/  MUFU.SQRT R0, R0 ;  /* 0x0000000000007308 */ /* 0x000ea40000002000 */
[----:B--2---:R-:W-:-:S07]  /*13f60*/  FMUL.FTZ R14, R5, R0 ;  /* 0x00000000050e7220 */ /* 0x004fce0000410000 */
.L_x_7030:
[----:B------:R-:W-:Y:S05]  /*13f70*/  BSYNC.RECONVERGENT B1 ;  /* 0x0000000000017941 */ /* 0x000fea0003800200 */
.L_x_7024:
[----:B------:R-:W-:Y:S05]  /*13f80*/  BRA `(.L_x_7031) ;  /* 0x0000000000087947 */ /* 0x000fea0003800000 */
.L_x_7021:
[----:B------:R-:W-:Y:S01]  /*13f90*/  FMUL.FTZ R14, R6, 16777216 ;  /* 0x4b800000060e7820 */ /* 0x000fe20000410000 */
[----:B------:R-:W-:-:S07]  /*13fa0*/  FMUL.FTZ R11, R11, 16777216 ;  /* 0x4b8000000b0b7820 */ /* 0x000fce0000410000 */
.L_x_7031:
[----:B------:R-:W-:Y:S05]  /*13fb0*/  BSYNC.RELIABLE B0 ;  /* 0x0000000000007941 */ /* 0x000fea0003800100 */
.L_x_7020:
        /* <DEDUP_REMOVED lines=17> */
.L_x_7033:
[----:B------:R-:W-:Y:S05]  /*140d0*/  BSYNC.RECONVERGENT B4 ;  /* 0x0000000000047941 */ /* 0x000fea0003800200 */
.L_x_7032:
        /* <DEDUP_REMOVED lines=28> */
.L_x_7023:
[----:B------:R-:W-:Y:S05]  /*142a0*/  BSYNC.RECONVERGENT B3 ;  /* 0x0000000000037941 */ /* 0x000fea0003800200 */
.L_x_7019:
[----:B-1----:R-:W-:Y:S02]  /*142b0*/  LOP3.LUT R2, R13, 0x80000000, R2, 0xb8, !PT ;  /* 0x800000000d027812 */ /* 0x002fe400078eb802 */
[----:B------:R-:W-:Y:S01]  /*142c0*/  LOP3.LUT R3, R0, 0x80000000, R3, 0xb8, !PT ;  /* 0x8000000000037812 */ /* 0x000fe200078eb803 */
[----:B------:R-:W-:Y:S06]  /*142d0*/  BRA `(.L_x_7006) ;  /* 0x0000001400187947 */ /* 0x000fec0003800000 */
.L_x_7007:
        /* <DEDUP_REMOVED lines=33> */
.L_x_7039:
[----:B------:R-:W-:Y:S05]  /*144f0*/  BSYNC.RECONVERGENT B4 ;  /* 0x0000000000047941 */ /* 0x000fea0003800200 */
.L_x_7038:
        /* <DEDUP_REMOVED lines=22> */
.L_x_7037:
        /* <DEDUP_REMOVED lines=29> */
.L_x_7042:
[----:B------:R-:W-:Y:S05]  /*14830*/  BSYNC.RECONVERGENT B4 ;  /* 0x0000000000047941 */ /* 0x000fea0003800200 */
.L_x_7041:
        /* <DEDUP_REMOVED lines=22> */
.L_x_7036:
        /* <DEDUP_REMOVED lines=34> */
.L_x_7044:
[----:B------:R-:W-:Y:S05]  /*14bc0*/  BSYNC.RECONVERGENT B4 ;  /* 0x0000000000047941 */ /* 0x000fea0003800200 */
.L_x_7043:
        /* <DEDUP_REMOVED lines=22> */
.L_x_7035:
        /* <DEDUP_REMOVED lines=26> */
.L_x_7048:
[----:B------:R-:W-:Y:S05]  /*14ed0*/  BSYNC.RECONVERGENT B4 ;  /* 0x0000000000047941 */ /* 0x000fea0003800200 */
.L_x_7047:
        /* <DEDUP_REMOVED lines=22> */
.L_x_7046:
        /* <DEDUP_REMOVED lines=29> */
.L_x_7050:
[----:B------:R-:W-:Y:S05]  /*15210*/  BSYNC.RECONVERGENT B4 ;  /* 0x0000000000047941 */ /* 0x000fea0003800200 */
.L_x_7049:
        /* <DEDUP_REMOVED lines=22> */
.L_x_7045:
        /* <DEDUP_REMOVED lines=34> */
.L_x_7052:
[----:B------:R-:W-:Y:S05]  /*155a0*/  BSYNC.RECONVERGENT B4 ;  /* 0x0000000000047941 */ /* 0x000fea0003800200 */
.L_x_7051:
        /* <DEDUP_REMOVED lines=21> */
.L_x_7040:
[----:B------:R-:W-:Y:S05]  /*15700*/  BSYNC.RECONVERGENT B3 ;  /* 0x0000000000037941 */ /* 0x000fea0003800200 */
.L_x_7034:
[----:B------:R-:W-:Y:S01]  /*15710*/  FADD.FTZ R5, R14, 0.69314718246459960938 ;  /* 0x3f3172180e057421 */ /* 0x000fe20000010000 */
[----:B------:R-:W-:-:S04]  /*15720*/  LOP3.LUT R3, R12, 0x80000000, R3, 0xb8, !PT ;  /* 0x800000000c037812 */ /* 0x000fc800078eb803 */
[----:B------:R-:W-:-:S07]  /*15730*/  LOP3.LUT R2, R5, 0x80000000, R2, 0xb8, !PT ;  /* 0x8000000005027812 */ /* 0x000fce00078eb802 */
.L_x_7006:
[----:B------:R-:W-:Y:S05]  /*15740*/  BSYNC.RECONVERGENT B2 ;  /* 0x0000000000027941 */ /* 0x000fea0003800200 */
.L_x_7004:
[----:B------:R-:W-:-:S04]  /*15750*/  UPRMT UR4, UR42, 0x9910, URZ ;  /* 0x000099102a047896 */ /* 0x000fc800080000ff */
        /* <DEDUP_REMOVED lines=11> */
[----:B-1----:R-:W-:Y:S01]  /*15810*/  STG.E.U8 desc[UR36][R16.64], R3 ;  /* 0x0000000310007986 */ /* 0x002fe2000c101124 */
[----:B------:R-:W-:Y:S05]  /*15820*/  EXIT ;  /* 0x000000000000794d */ /* 0x000fea0003800000 */
.L_x_7056:
[----:B------:R-:W4:Y:S02]  /*15830*/  F2I.S64.TRUNC R2, R2 ;  /* 0x0000000200027311 */ /* 0x000f24000020d900 */
[----:B----4-:R-:W-:-:S05]  /*15840*/  MOV R5, R2 ;  /* 0x0000000200057202 */ /* 0x010fca0000000f00 */
[----:B------:R-:W-:Y:S01]  /*15850*/  STG.E.U8 desc[UR36][R16.64], R5 ;  /* 0x0000000510007986 */ /* 0x000fe2000c101124 */
[----:B------:R-:W-:Y:S05]  /*15860*/  EXIT ;  /* 0x000000000000794d */ /* 0x000fea0003800000 */
.L_x_7055:
[----:B------:R-:W-:-:S09]  /*15870*/  UISETP.NE.AND UP0, UPT, UR4, 0x2, UPT ;  /* 0x000000020400788c */ /* 0x000fd2000bf05270 */
[----:B------:R-:W-:Y:S05]  /*15880*/  BRA.U !UP0, `(.L_x_7058) ;  /* 0x0000000108287547 */ /* 0x000fea000b800000 */
[----:B------:R-:W-:-:S09]  /*15890*/  UISETP.NE.AND UP0, UPT, UR4, 0x3, UPT ;  /* 0x000000030400788c */ /* 0x000fd2000bf05270 */
[----:B------:R-:W-:Y:S05]  /*158a0*/  BRA.U !UP0, `(.L_x_7059) ;  /* 0x0000000108147547 */ /* 0x000fea000b800000 */
[----:B------:R-:W-:-:S09]  /*158b0*/  UISETP.NE.AND UP0, UPT, UR4, 0x4, UPT ;  /* 0x000000040400788c */ /* 0x000fd2000bf05270 */
[----:B------:R-:W-:Y:S05]  /*158c0*/  BRA.U UP0, `(.L_x_7057) ;  /* 0x00000009003c7547 */ /* 0x000fea000b800000 */
[----:B------:R-:W1:Y:S02]  /*158d0*/  F2I.S64.TRUNC R2, R2 ;  /* 0x0000000200027311 */ /* 0x000e64000020d900 */
[----:B-1----:R-:W-:Y:S01]  /*158e0*/  STG.E.64 desc[UR36][R16.64], R2 ;  /* 0x0000000210007986 */ /* 0x002fe2000c101b24 */
[----:B------:R-:W-:Y:S05]  /*158f0*/  EXIT ;  /* 0x000000000000794d */ /* 0x000fea0003800000 */
.L_x_7059:
[----:B------:R-:W1:Y:S02]  /*15900*/  F2I.FTZ.TRUNC.NTZ R3, R2 ;  /* 0x0000000200037305 */ /* 0x000e64000021f100 */
[----:B-1----:R-:W-:Y:S01]  /*15910*/  STG.E desc[UR36][R16.64], R3 ;  /* 0x0000000310007986 */ /* 0x002fe2000c101924 */
[----:B------:R-:W-:Y:S05]  /*15920*/  EXIT ;  /* 0x000000000000794d */ /* 0x000fea0003800000 */
.L_x_7058:
[----:B------:R-:W1:Y:S02]  /*15930*/  F2I.FTZ.TRUNC.NTZ R3, R2 ;  /* 0x0000000200037305 */ /* 0x000e64000021f100 */
[----:B-1----:R-:W-:Y:S01]  /*15940*/  STG.E.U16 desc[UR36][R16.64], R3 ;  /* 0x0000000310007986 */ /* 0x002fe2000c101524 */
[----:B------:R-:W-:Y:S05]  /*15950*/  EXIT ;  /* 0x000000000000794d */ /* 0x000fea0003800000 */
.L_x_7054:
        /* <DEDUP_REMOVED lines=8> */
.L_x_7061:
[----:B------:R-:W-:-:S05]  /*159e0*/  F2FP.F16.F32.PACK_AB R2, RZ, R2 ;  /* 0x00000002ff02723e */ /* 0x000fca00000000ff */
[----:B------:R-:W-:Y:S01]  /*159f0*/  STG.E.U16 desc[UR36][R16.64], R2 ;  /* 0x0000000210007986 */ /* 0x000fe2000c101524 */
[----:B------:R-:W-:Y:S05]  /*15a00*/  EXIT ;  /* 0x000000000000794d */ /* 0x000fea0003800000 */
.L_x_7060:
[----:B------:R-:W-:-:S09]  /*15a10*/  UISETP.NE.AND UP0, UPT, UR4, 0x7, UPT ;  /* 0x000000070400788c */ /* 0x000fd2000bf05270 */
[----:B------:R-:W-:Y:S05]  /*15a20*/  BRA.U !UP0, `(.L_x_7062) ;  /* 0x0000000108247547 */ /* 0x000fea000b800000 */
[----:B------:R-:W-:-:S09]  /*15a30*/  UISETP.NE.AND UP0, UPT, UR4, 0x8, UPT ;  /* 0x000000080400788c */ /* 0x000fd2000bf05270 */
[----:B------:R-:W-:Y:S05]  /*15a40*/  BRA.U !UP0, `(.L_x_7063) ;  /* 0x0000000108107547 */ /* 0x000fea000b800000 */
[----:B------:R-:W-:-:S09]  /*15a50*/  UISETP.NE.AND UP0, UPT, UR4, 0x9, UPT ;  /* 0x000000090400788c */ /* 0x000fd2000bf05270 */
[----:B------:R-:W-:Y:S05]  /*15a60*/  BRA.U UP0, `(.L_x_7057) ;  /* 0x0000000500d47547 */ /* 0x000fea000b800000 */
[----:B------:R-:W-:Y:S01]  /*15a70*/  STG.E.64 desc[UR36][R16.64], R2 ;  /* 0x0000000210007986 */ /* 0x000fe2000c101b24 */
[----:B------:R-:W-:Y:S05]  /*15a80*/  EXIT ;  /* 0x000000000000794d */ /* 0x000fea0003800000 */
.L_x_7063:
[----:B------:R-:W-:-:S05]  /*15a90*/  F2FP.F16.F32.PACK_AB R3, R3, R2 ;  /* 0x000000020303723e */ /* 0x000fca00000000ff */
[----:B------:R-:W-:Y:S01]  /*15aa0*/  STG.E desc[UR36][R16.64], R3 ;  /* 0x0000000310007986 */ /* 0x000fe2000c101924 */
[----:B------:R-:W-:Y:S05]  /*15ab0*/  EXIT ;  /* 0x000000000000794d */ /* 0x000fea0003800000 */
.L_x_7062:
[----:B------:R-:W-:-:S06]  /*15ac0*/  FMUL.FTZ R2, R2, 1 ;  /* 0x3f80000002027820 */ /* 0x000fcc0000410000 */
[----:B------:R-:W1:Y:S02]  /*15ad0*/  F2F.F64.F32 R2, R2 ;  /* 0x0000000200027310 */ /* 0x000e640000201800 */
[----:B-1----:R-:W-:Y:S01]  /*15ae0*/  STG.E.64 desc[UR36][R16.64], R2 ;  /* 0x0000000210007986 */ /* 0x002fe2000c101b24 */
[----:B------:R-:W-:Y:S05]  /*15af0*/  EXIT ;  /* 0x000000000000794d */ /* 0x000fea0003800000 */
.L_x_7053:
        /* <DEDUP_REMOVED lines=11> */
[----:B-1----:R-:W-:Y:S01]  /*15bb0*/  STG.E.U16 desc[UR36][R16.64], R3 ;  /* 0x0000000310007986 */ /* 0x002fe2000c101524 */
[----:B------:R-:W-:Y:S05]  /*15bc0*/  EXIT ;  /* 0x000000000000794d */ /* 0x000fea0003800000 */
.L_x_7067:
[----:B----4-:R-:W-:Y:S01]  /*15bd0*/  LOP3.LUT R4, R2, 0x7fffffff, RZ, 0xc0, !PT ;  /* 0x7fffffff02047812 */ /* 0x010fe200078ec0ff */
        /* <DEDUP_REMOVED lines=15> */
.L_x_7070:
[----:B------:R-:W-:-:S04]  /*15cd0*/  SHF.R.U32.HI R2, RZ, 0x18, R2 ;  /* 0x00000018ff027819 */ /* 0x000fc80000011602 */
[----:B------:R-:W-:-:S04]  /*15ce0*/  LOP3.LUT R2, R3, 0x80, R2, 0xf8, !PT ;  /* 0x0000008003027812 */ /* 0x000fc800078ef802 */
[----:B------:R-:W-:-:S07]  /*15cf0*/  PRMT R8, R2, 0x7610, R8 ;  /* 0x0000761002087816 */ /* 0x000fce0000000008 */
.L_x_7069:
[----:B------:R-:W-:Y:S05]  /*15d00*/  BSYNC.RECONVERGENT B0 ;  /* 0x0000000000007941 */ /* 0x000fea0003800200 */
.L_x_7068:
[----:B------:R-:W-:Y:S01]  /*15d10*/  STG.E.U8 desc[UR36][R16.64], R8 ;  /* 0x0000000810007986 */ /* 0x000fe2000c101124 */
[----:B------:R-:W-:Y:S05]  /*15d20*/  EXIT ;  /* 0x000000000000794d */ /* 0x000fea0003800000 */
.L_x_7066:
[----:B----4-:R-:W-:Y:S01]  /*15d30*/  LOP3.LUT R4, R2, 0x7fffffff, RZ, 0xc0, !PT ;  /* 0x7fffffff02047812 */ /* 0x010fe200078ec0ff */
[----:B------:R-:W-:Y:S01]  /*15d40*/  BSSY.RECONVERGENT B0, `(.L_x_7071) ;  /* 0x0000012000007945 */ /* 0x000fe20003800200 */
[----:B------:R-:W-:Y:S02]  /*15d50*/  MOV R8, 0x80 ;  /* 0x0000008000087802 */ /* 0x000fe40000000f00 */
        /* <DEDUP_REMOVED lines=13> */
.L_x_7073:
[----:B------:R-:W-:-:S04]  /*15e30*/  SHF.R.U32.HI R2, RZ, 0x18, R2 ;  /* 0x00000018ff027819 */ /* 0x000fc80000011602 */
[----:B------:R-:W-:-:S04]  /*15e40*/  LOP3.LUT R3, R3, 0x80, R2, 0xf8, !PT ;  /* 0x0000008003037812 */ /* 0x000fc800078ef802 */
[----:B------:R-:W-:-:S07]  /*15e50*/  PRMT R8, R3, 0x7610, R8 ;  /* 0x0000761003087816 */ /* 0x000fce0000000008 */
.L_x_7072:
[----:B------:R-:W-:Y:S05]  /*15e60*/  BSYNC.RECONVERGENT B0 ;  /* 0x0000000000007941 */ /* 0x000fea0003800200 */
.L_x_7071:
[----:B------:R-:W-:Y:S01]  /*15e70*/  STG.E.U8 desc[UR36][R16.64], R8 ;  /* 0x0000000810007986 */ /* 0x000fe2000c101124 */
[----:B------:R-:W-:Y:S05]  /*15e80*/  EXIT ;  /* 0x000000000000794d */ /* 0x000fea0003800000 */
.L_x_7065:
[----:B------:R-:W-:-:S09]  /*15e90*/  UISETP.NE.AND UP0, UPT, UR4, 0x1c, UPT ;  /* 0x0000001c0400788c */ /* 0x000fd2000bf05270 */
[----:B------:R-:W-:Y:S05]  /*15ea0*/  BRA.U !UP0, `(.L_x_7074) ;  /* 0x0000000108587547 */ /* 0x000fea000b800000 */
[----:B------:R-:W-:-:S09]  /*15eb0*/  UISETP.NE.AND UP0, UPT, UR4, 0x1d, UPT ;  /* 0x0000001d0400788c */ /* 0x000fd2000bf05270 */
[----:B------:R-:W-:Y:S05]  /*15ec0*/  BRA.U !UP0, `(.L_x_7075) ;  /* 0x0000000108447547 */ /* 0x000fea000b800000 */
[----:B------:R-:W-:-:S09]  /*15ed0*/  UISETP.NE.AND UP0, UPT, UR4, 0x2c, UPT ;  /* 0x0000002c0400788c */ /* 0x000fd2000bf05270 */
[----:B------:R-:W-:Y:S05]  /*15ee0*/  BRA.U UP0, `(.L_x_7057) ;  /* 0x0000000100b47547 */ /* 0x000fea000b800000 */
[----:B----4-:R-:W-:-:S04]  /*15ef0*/  SHF.R.U32.HI R4, RZ, 0x17, R2 ;  /* 0x00000017ff047819 */ /* 0x010fc80000011602 */
        /* <DEDUP_REMOVED lines=14> */
.L_x_7075:
[----:B------:R-:W1:Y:S02]  /*15fe0*/  F2I.U64.TRUNC R2, R2 ;  /* 0x0000000200027311 */ /* 0x000e64000020d800 */
[----:B-1----:R-:W-:Y:S01]  /*15ff0*/  STG.E.64 desc[UR36][R16.64], R2 ;  /* 0x0000000210007986 */ /* 0x002fe2000c101b24 */
[----:B------:R-:W-:Y:S05]  /*16000*/  EXIT ;  /* 0x000000000000794d */ /* 0x000fea0003800000 */
.L_x_7074:
[----:B------:R-:W1:Y:S02]  /*16010*/  F2I.FTZ.U32.TRUNC.NTZ R3, R2 ;  /* 0x0000000200037305 */ /* 0x000e64000021f000 */
[----:B-1----:R-:W-:Y:S01]  /*16020*/  STG.E desc[UR36][R16.64], R3 ;  /* 0x0000000310007986 */ /* 0x002fe2000c101924 */
[----:B------:R-:W-:Y:S05]  /*16030*/  EXIT ;  /* 0x000000000000794d */ /* 0x000fea0003800000 */
.L_x_7064:
        /* <DEDUP_REMOVED lines=10> */
[----:B------:R-:W-:Y:S01]  /*160e0*/  STG.E.U8 desc[UR36][R16.64], R3 ;  /* 0x0000000310007986 */ /* 0x000fe2000c101124 */
[----:B------:R-:W-:Y:S05]  /*160f0*/  EXIT ;  /* 0x000000000000794d */ /* 0x000fea0003800000 */
.L_x_7077:
[----:B----4-:R-:W-:Y:S01]  /*16100*/  FMUL.FTZ R4, R2, 1 ;  /* 0x3f80000002047820 */ /* 0x010fe20000410000 */
[----:B------:R-:W-:-:S05]  /*16110*/  FMUL.FTZ R6, R3, 1 ;  /* 0x3f80000003067820 */ /* 0x000fca0000410000 */
[----:B------:R-:W-:Y:S08]  /*16120*/  F2F.F64.F32 R4, R4 ;  /* 0x0000000400047310 */ /* 0x000ff00000201800 */
[----:B------:R-:W1:Y:S02]  /*16130*/  F2F.F64.F32 R6, R6 ;  /* 0x0000000600067310 */ /* 0x000e640000201800 */
[----:B-1----:R-:W-:Y:S01]  /*16140*/  STG.E.128 desc[UR36][R16.64], R4 ;  /* 0x0000000410007986 */ /* 0x002fe2000c101d24 */
[----:B------:R-:W-:Y:S05]  /*16150*/  EXIT ;  /* 0x000000000000794d */ /* 0x000fea0003800000 */
.L_x_7076:
[----:B------:R-:W-:-:S09]  /*16160*/  UISETP.NE.AND UP0, UPT, UR4, 0xf, UPT ;  /* 0x0000000f0400788c */ /* 0x000fd2000bf05270 */
[----:B------:R-:W-:Y:S05]  /*16170*/  BRA.U !UP0, `(.L_x_7078) ;  /* 0x0000000108e07547 */ /* 0x000fea000b800000 */
[----:B------:R-:W-:-:S09]  /*16180*/  UISETP.NE.AND UP0, UPT, UR4, 0x17, UPT ;  /* 0x000000170400788c */ /* 0x000fd2000bf05270 */
[----:B------:R-:W-:Y:S05]  /*16190*/  BRA.U !UP0, `(.L_x_7079) ;  /* 0x00000001088c7547 */ /* 0x000fea000b800000 */
[----:B------:R-:W-:-:S09]  /*161a0*/  UISETP.NE.AND UP0, UPT, UR4, 0x18, UPT ;  /* 0x000000180400788c */ /* 0x000fd2000bf05270 */
[----:B------:R-:W-:Y:S05]  /*161b0*/  BRA.U !UP0, `(.L_x_7080) ;  /* 0x0000000108447547 */ /* 0x000fea000b800000 */
.L_x_7057:
[----:B------:R-:W-:Y:S01]  /*161c0*/  MOV R0, 0x0 ;  /* 0x0000000000007802 */ /* 0x000fe20000000f00 */
[----:B------:R-:W4:Y:S01]  /*161d0*/  LDCU.64 UR4, c[0x4][0x158] ;  /* 0x01002b00ff0477ac */ /* 0x000f220008000a00 */
[----:B------:R-:W-:Y:S01]  /*161e0*/  HFMA2 R8, -RZ, RZ, 0, 6.020069122314453125e-06 ;  /* 0x00000065ff087431 */ /* 0x000fe200000001ff */
[----:B0-----:R-:W-:Y:S01]  /*161f0*/  MOV R12, 0x1 ;  /* 0x00000001000c7802 */ /* 0x001fe20000000f00 */
[----:B------:R0:W1:Y:S01]  /*16200*/  LDC.64 R2, c[0x4][R0] ;  /* 0x0100000000027b82 */ /* 0x0000620000000a00 */
[----:B------:R-:W2:Y:S01]  /*16210*/  LDCU.64 UR6, c[0x4][0x160] ;  /* 0x01002c00ff0677ac */ /* 0x000ea20008000a00 */
[----:B------:R-:W-:Y:S01]  /*16220*/  IMAD.MOV.U32 R13, RZ, RZ, RZ ;  /* 0x000000ffff0d7224 */ /* 0x000fe200078e00ff */
[----:B------:R-:W3:Y:S01]  /*16230*/  LDCU.64 UR8, c[0x4][0x20] ;  /* 0x01000400ff0877ac */ /* 0x000ee20008000a00 */
[----:B----4-:R-:W-:Y:S01]  /*16240*/  IMAD.U32 R4, RZ, RZ, UR4 ;  /* 0x00000004ff047e24 */ /* 0x010fe2000f8e00ff */
[----:B------:R-:W-:Y:S02]  /*16250*/  MOV R5, UR5 ;  /* 0x0000000500057c02 */ /* 0x000fe40008000f00 */
[----:B--2---:R-:W-:-:S02]  /*16260*/  MOV R6, UR6 ;  /* 0x0000000600067c02 */ /* 0x004fc40008000f00 */
[----:B------:R-:W-:Y:S01]  /*16270*/  MOV R7, UR7 ;  /* 0x0000000700077c02 */ /* 0x000fe20008000f00 */
[----:B---3--:R-:W-:Y:S01]  /*16280*/  IMAD.U32 R10, RZ, RZ, UR8 ;  /* 0x00000008ff0a7e24 */ /* 0x008fe2000f8e00ff */
[----:B0-----:R-:W-:-:S07]  /*16290*/  MOV R11, UR9 ;  /* 0x00000009000b7c02 */ /* 0x001fce0008000f00 */
[----:B------:R-:W-:-:S07]  /*162a0*/  LEPC R20, `(.L_x_7081) ;  /* 0x000000001014794e */ /* 0x000fce0000000000 */
[----:B-1----:R-:W-:Y:S05]  /*162b0*/  CALL.ABS.NOINC R2 ;  /* 0x0000000002007343 */ /* 0x002fea0003c00000 */
.L_x_7081:
[----:B------:R-:W-:Y:S05]  /*162c0*/  EXIT ;  /* 0x000000000000794d */ /* 0x000fea0003800000 */
.L_x_7080:
[----:B----4-:R-:W-:Y:S01]  /*162d0*/  LOP3.LUT R4, R2, 0x7fffffff, RZ, 0xc0, !PT ;  /* 0x7fffffff02047812 */ /* 0x010fe200078ec0ff */
        /* <DEDUP_REMOVED lines=11> */
.L_x_7083:
[----:B------:R-:W-:Y:S05]  /*16390*/  BSYNC.RECONVERGENT B0 ;  /* 0x0000000000007941 */ /* 0x000fea0003800200 */
.L_x_7082:
[----:B------:R-:W-:-:S05]  /*163a0*/  LOP3.LUT R3, R0, 0x80, R5, 0xf8, !PT ;  /* 0x0000008000037812 */ /* 0x000fca00078ef805 */
[----:B------:R-:W-:Y:S01]  /*163b0*/  STG.E.U8 desc[UR36][R16.64], R3 ;  /* 0x0000000310007986 */ /* 0x000fe2000c101124 */
[----:B------:R-:W-:Y:S05]  /*163c0*/  EXIT ;  /* 0x000000000000794d */ /* 0x000fea0003800000 */
.L_x_7079:
[----:B----4-:R-:W-:Y:S01]  /*163d0*/  LOP3.LUT R4, R2, 0x7fffffff, RZ, 0xc0, !PT ;  /* 0x7fffffff02047812 */ /* 0x010fe200078ec0ff */
        /* <DEDUP_REMOVED lines=10> */
.L_x_7085:
[----:B------:R-:W-:Y:S02]  /*16480*/  ISETP.GT.U32.AND P0, PT, R4, 0x7f800000, PT ;  /* 0x7f8000000400780c */ /* 0x000fe40003f04070 */
[----:B------:R-:W-:-:S04]  /*16490*/  MOV R0, 0x7f ;  /* 0x0000007f00007802 */ /* 0x000fc80000000f00 */
[----:B------:R-:W-:-:S07]  /*164a0*/  SEL R0, R0, 0x7c, P0 ;  /* 0x0000007c00007807 */ /* 0x000fce0000000000 */
.L_x_7086:
[----:B------:R-:W-:Y:S05]  /*164b0*/  BSYNC.RECONVERGENT B0 ;  /* 0x0000000000007941 */ /* 0x000fea0003800200 */
.L_x_7084:
[----:B------:R-:W-:-:S04]  /*164c0*/  SHF.R.U32.HI R3, RZ, 0x18, R2 ;  /* 0x00000018ff037819 */ /* 0x000fc80000011602 */
[----:B------:R-:W-:-:S05]  /*164d0*/  LOP3.LUT R3, R0, 0x80, R3, 0xf8, !PT ;  /* 0x0000008000037812 */ /* 0x000fca00078ef803 */
[----:B------:R-:W-:Y:S01]  /*164e0*/  STG.E.U8 desc[UR36][R16.64], R3 ;  /* 0x0000000310007986 */ /* 0x000fe2000c101124 */
[----:B------:R-:W-:Y:S05]  /*164f0*/  EXIT ;  /* 0x000000000000794d */ /* 0x000fea0003800000 */
.L_x_7078:
[----:B------:R-:W-:-:S05]  /*16500*/  F2FP.BF16.F32.PACK_AB R2, RZ, R2 ;  /* 0x00000002ff02723e */ /* 0x000fca00000010ff */
[----:B------:R-:W-:Y:S01]  /*16510*/  STG.E.U16 desc[UR36][R16.64], R2 ;  /* 0x0000000210007986 */ /* 0x000fe2000c101524 */
[----:B------:R-:W-:Y:S05]  /*16520*/  EXIT ;  /* 0x000000000000794d */ /* 0x000fea0003800000 */
        .weak           $__internal_14_$__cuda_sm3x_div_rn_ftz_f32_slowpath
        .type           $__internal_14_$__cuda_sm3x_div_rn_ftz_f32_slowpath,@function
        .size           $__internal_14_$__cuda_sm3x_div_rn_ftz_f32_slowpath,(.L_x_18522 - $__internal_14_$__cuda_sm3x_div_rn_ftz_f32_slowpath)
$__internal_14_$__cuda_sm3x_div_rn_ftz_f32_slowpath:
        /* <DEDUP_REMOVED lines=32> */
.L_x_7089:
[----:B------:R-:W-:Y:S05]  /*16730*/  BSYNC.RELIABLE B1 ;  /* 0x0000000000017941 */ /* 0x000fea0003800100 */
.L_x_7088:
        /* <DEDUP_REMOVED lines=27> */
.L_x_7095:
[----:B------:R-:W-:-:S07]  /*168f0*/  LEA R9, R5, R9, 0x17 ;  /* 0x0000000905097211 */ /* 0x000fce00078eb8ff */
.L_x_7096:
[----:B------:R-:W-:Y:S05]  /*16900*/  BSYNC.RECONVERGENT B1 ;  /* 0x0000000000017941 */ /* 0x000fea0003800200 */
.L_x_7094:
[----:B------:R-:W-:Y:S05]  /*16910*/  BRA `(.L_x_7097) ;  /* 0x0000000000207947 */ /* 0x000fea0003800000 */
.L_x_7093:
[----:B------:R-:W-:-:S04]  /*16920*/  LOP3.LUT R0, R19, 0x80000000, R0, 0x48, !PT ;  /* 0x8000000013007812 */ /* 0x000fc800078e4800 */
[----:B------:R-:W-:Y:S01]  /*16930*/  LOP3.LUT R9, R0, 0x7f800000, RZ, 0xfc, !PT ;  /* 0x7f80000000097812 */ /* 0x000fe200078efcff */
[----:B------:R-:W-:Y:S06]  /*16940*/  BRA `(.L_x_7097) ;  /* 0x0000000000147947 */ /* 0x000fec0003800000 */
.L_x_7092:
[----:B------:R-:W-:Y:S01]  /*16950*/  LOP3.LUT R9, R19, 0x80000000, R0, 0x48, !PT ;  /* 0x8000000013097812 */ /* 0x000fe200078e4800 */
[----:B------:R-:W-:Y:S06]  /*16960*/  BRA `(.L_x_7097) ;  /* 0x00000000000c7947 */ /* 0x000fec0003800000 */
.L_x_7091:
[----:B------:R-:W0:Y:S01]  /*16970*/  MUFU.RSQ R9, -QNAN ;  /* 0xffc0000000097908 */ /* 0x000e220000001400 */
[----:B------:R-:W-:Y:S05]  /*16980*/  BRA `(.L_x_7097) ;  /* 0x0000000000047947 */ /* 0x000fea0003800000 */
.L_x_7090:
[----:B------:R-:W-:-:S07]  /*16990*/  FADD.FTZ R9, R0, R19 ;  /* 0x0000001300097221 */ /* 0x000fce0000010000 */
.L_x_7097:
[----:B------:R-:W-:Y:S05]  /*169a0*/  BSYNC.RECONVERGENT B0 ;  /* 0x0000000000007941 */ /* 0x000fea0003800200 */
.L_x_7087:
[----:B------:R-:W-:-:S04]  /*169b0*/  HFMA2 R5, -RZ, RZ, 0, 0 ;  /* 0x00000000ff057431 */ /* 0x000fc800000001ff */
[----:B0-----:R-:W-:Y:S05]  /*169c0*/  RET.REL.NODEC R4 `(_ZN2at6native18elementwise_kernelILi128ELi4EZNS0_15gpu_kernel_implIZZZNS0_17asinh_kernel_cudaERNS_18TensorIteratorBaseEENKUlvE_clEvENKUlvE0_clEvEUlN3c107complexIfEEE_EEvS4_RKT_EUliE_EEviT1_) ;  /* 0xfffffe94048c7950 */ /* 0x001fea0003c3ffff */
.L_x_7098:
        /* <DEDUP_REMOVED lines=11> */
.L_x_18522:


//--------------------- .text._ZN2at6native27unrolled_elementwise_kernelIZZZNS0_17asinh_kernel_cudaERNS_18TensorIteratorBaseEENKUlvE_clEvENKUlvE0_clEvEUlN3c107complexIfEEE_St5arrayIPcLm2EELi4E23TrivialOffsetCalculatorILi1EjESE_NS0_6memory12LoadWithCastILi1EEENSF_13StoreWithCastILi1EEEEEviT_T0_T2_T3_T4_T5_ --------------------------
	.section	.text._ZN2at6native27unrolled_elementwise_kernelIZZZNS0_17asinh_kernel_cudaERNS_18TensorIteratorBaseEENKUlvE_clEvENKUlvE0_clEvEUlN3c107complexIfEEE_St5arrayIPcLm2EELi4E23TrivialOffsetCalculatorILi1EjESE_NS0_6memory12LoadWithCastILi1EEENSF_13StoreWithCastILi1EEEEEviT_T0_T2_T3_T4_T5_,"ax",@progbits
	.align	128
        .global         _ZN2at6native27unrolled_elementwise_kernelIZZZNS0_17asinh_kernel_cudaERNS_18TensorIteratorBaseEENKUlvE_clEvENKUlvE0_clEvEUlN3c107complexIfEEE_St5arrayIPcLm2EELi4E23TrivialOffsetCalculatorILi1EjESE_NS0_6memory12LoadWithCastILi1EEENSF_13StoreWithCastILi1EEEEEviT_T0_T2_T3_T4_T5_
        .type           _ZN2at6native27unrolled_elementwise_kernelIZZZNS0_17asinh_kernel_cudaERNS_18TensorIteratorBaseEENKUlvE_clEvENKUlvE0_clEvEUlN3c107complexIfEEE_St5arrayIPcLm2EELi4E23TrivialOffsetCalculatorILi1EjESE_NS0_6memory12LoadWithCastILi1EEENSF_13StoreWithCastILi1EEEEEviT_T0_T2_T3_T4_T5_,@function
        .size           _ZN2at6native27unrolled_elementwise_kernelIZZZNS0_17asinh_kernel_cudaERNS_18TensorIteratorBaseEENKUlvE_clEvENKUlvE0_clEvEUlN3c107complexIfEEE_St5arrayIPcLm2EELi4E23TrivialOffsetCalculatorILi1EjESE_NS0_6memory12LoadWithCastILi1EEENSF_13StoreWithCastILi1EEEEEviT_T0_T2_T3_T4_T5_,(.L_x_18523 - _ZN2at6native27unrolled_elementwise_kernelIZZZNS0_17asinh_kernel_cudaERNS_18TensorIteratorBaseEENKUlvE_clEvENKUlvE0_clEvEUlN3c107complexIfEEE_St5arrayIPcLm2EELi4E23TrivialOffsetCalculatorILi1EjESE_NS0_6memory12LoadWithCastILi1EEENSF_13StoreWithCastILi1EEEEEviT_T0_T2_T3_T4_T5_)
        .other          _ZN2at6native27unrolled_elementwise_kernelIZZZNS0_17asinh_kernel_cudaERNS_18TensorIteratorBaseEENKUlvE_clEvENKUlvE0_clEvEUlN3c107complexIfEEE_St5arrayIPcLm2EELi4E23TrivialOffsetCalculatorILi1EjESE_NS0_6memory12LoadWithCastILi1EEENSF_13StoreWithCastILi1EEEEEviT_T0_T2_T3_T4_T5_,@"STO_CUDA_ENTRY STV_DEFAULT"
_ZN2at6native27unrolled_elementwise_kernelIZZZNS0_17asinh_kernel_cudaERNS_18TensorIteratorBaseEENKUlvE_clEvENKUlvE0_clEvEUlN3c107complexIfEEE_St5arrayIPcLm2EELi4E23TrivialOffsetCalculatorILi1EjESE_NS0_6memory12LoadWithCastILi1EEENSF_13StoreWithCastILi1EEEEEviT_T0_T2_T3_T4_T5_:
.text._ZN2at6native27unrolled_elementwise_kernelIZZZNS0_17asinh_kernel_cudaERNS_18TensorIteratorBaseEENKUlvE_clEvENKUlvE0_clEvEUlN3c107complexIfEEE_St5arrayIPcLm2EELi4E23TrivialOffsetCalculatorILi1EjESE_NS0_6memory12LoadWithCastILi1EEENSF_13StoreWithCastILi1EEEEEviT_T0_T2_T3_T4_T5_:
        /* <DEDUP_REMOVED lines=19> */
[----:B0-----:R-:W-:-:S04]  /*0130*/  IADD3 R2, P0, PT, R5, R2, RZ ;  /* 0x0000000205027210 */ /* 0x001fc80007f1e0ff */
[----:B------:R-:W-:Y:S01]  /*0140*/  IADD3.X R3, PT, PT, RZ, R3, RZ, P0, !PT ;  /* 0x00000003ff037210 */ /* 0x000fe200007fe4ff */
[----:B------:R-:W-:Y:S08]  /*0150*/  BRA.U UP0, `(.L_x_7102) ;  /* 0x00000005000c7547 */ /* 0x000ff0000b800000 */
        /* <DEDUP_REMOVED lines=10> */
[----:B--2---:R4:W0:Y:S01]  /*0200*/  I2F.S16 R22, R2 ;  /* 0x0000000200167306 */ /* 0x0048220000101400 */
[----:B------:R-:W-:Y:S05]  /*0210*/  BRA `(.L_x_7107) ;  /* 0x0000000c007c7947 */ /* 0x000fea0003800000 */
.L_x_7105:
[----:B------:R-:W2:Y:S01]  /*0220*/  LDG.E.U8 R2, desc[UR36][R2.64] ;  /* 0x0000002402027981 */ /* 0x000ea2000c1e1100 */
[----:B------:R-:W-:Y:S01]  /*0230*/  IMAD.MOV.U32 R23, RZ, RZ, RZ ;  /* 0x000000ffff177224 */ /* 0x000fe200078e00ff */
[----:B--2---:R-:W-:Y:S01]  /*0240*/  I2FP.F32.U32 R22, R2 ;  /* 0x0000000200167245 */ /* 0x004fe20000201000 */
[----:B------:R-:W-:Y:S06]  /*0250*/  BRA `(.L_x_7107) ;  /* 0x0000000c006c7947 */ /* 0x000fec0003800000 */
.L_x_7104:
        /* <DEDUP_REMOVED lines=10> */
.L_x_7109:
[----:B------:R-:W2:Y:S01]  /*0300*/  LDG.E R2, desc[UR36][R2.64] ;  /* 0x0000002402027981 */ /* 0x000ea2000c1e1900 */
[----:B------:R-:W-:Y:S01]  /*0310*/  IMAD.MOV.U32 R23, RZ, RZ, RZ ;  /* 0x000000ffff177224 */ /* 0x000fe200078e00ff */
[----:B--2---:R-:W-:Y:S01]  /*0320*/  I2FP.F32.S32 R22, R2 ;  /* 0x0000000200167245 */ /* 0x004fe20000201400 */
[----:B------:R-:W-:Y:S06]  /*0330*/  BRA `(.L_x_7107) ;  /* 0x0000000c00347947 */ /* 0x000fec0003800000 */
.L_x_7108:
[----:B------:R-:W2:Y:S01]  /*0340*/  LDG.E.U16 R2, desc[UR36][R2.64] ;  /* 0x0000002402027981 */ /* 0x000ea2000c1e1500 */
[----:B------:R-:W-:Y:S01]  /*0350*/  IMAD.MOV.U32 R23, RZ, RZ, RZ ;  /* 0x000000ffff177224 */ /* 0x000fe200078e00ff */
[----:B--2---:R2:W3:Y:S01]  /*0360*/  I2F.S16 R22, R2 ;  /* 0x0000000200167306 */ /* 0x0044e20000101400 */
[----:B------:R-:W-:Y:S05]  /*0370*/  BRA `(.L_x_7107) ;  /* 0x0000000c00247947 */ /* 0x000fea0003800000 */
.L_x_7103:
[----:B------:R-:W-:-:S09]  /*0380*/  UISETP.GT.AND UP0, UPT, UR4, 0x6, UPT ;  /* 0x000000060400788c */ /* 0x000fd2000bf04270 */
[----:B------:R-:W-:Y:S05]  /*0390*/  BRA.U UP0, `(.L_x_7110) ;  /* 0x00000001002c7547 */ /* 0x000fea000b800000 */
[----:B------:R-:W-:-:S09]  /*03a0*/  UISETP.NE.AND UP0, UPT, UR4, 0x5, UPT ;  /* 0x000000050400788c */ /* 0x000fd2000bf05270 */
[----:B------:R-:W-:Y:S05]  /*03b0*/  BRA.U !UP0, `(.L_x_7111) ;  /* 0x0000000108147547 */ /* 0x000fea000b800000 */
[----:B------:R-:W-:-:S09]  /*03c0*/  UISETP.NE.AND UP0, UPT, UR4, 0x6, UPT ;  /* 0x000000060400788c */ /* 0x000fd2000bf05270 */
[----:B------:R-:W-:Y:S05]  /*03d0*/  BRA.U UP0, `(.L_x_7106) ;  /* 0x0000000900847547 */ /* 0x000fea000b800000 */
[----:B------:R0:W5:Y:S01]  /*03e0*/  LDG.E R22, desc[UR36][R2.64] ;  /* 0x0000002402167981 */ /* 0x000162000c1e1900 */
[----:B------:R-:W-:Y:S01]  /*03f0*/  MOV R23, RZ ;  /* 0x000000ff00177202 */ /* 0x000fe20000000f00 */
[----:B------:R-:W-:Y:S06]  /*0400*/  BRA `(.L_x_7107) ;  /* 0x0000000c00007947 */ /* 0x000fec0003800000 */
.L_x_7111:
[----:B------:R-:W2:Y:S01]  /*0410*/  LDG.E.U16 R2, desc[UR36][R2.64] ;  /* 0x0000002402027981 */ /* 0x000ea2000c1e1500 */
[----:B------:R-:W-:Y:S02]  /*0420*/  IMAD.MOV.U32 R23, RZ, RZ, RZ ;  /* 0x000000ffff177224 */ /* 0x000fe400078e00ff */
[----:B--2---:R-:W-:Y:S01]  /*0430*/  HADD2.F32 R22, -RZ, R2.H0_H0 ;  /* 0x20000002ff167230 */ /* 0x004fe20000004100 */
[----:B------:R-:W-:Y:S06]  /*0440*/  BRA `(.L_x_7107) ;  /* 0x0000000800f07947 */ /* 0x000fec0003800000 */
.L_x_7110:
        /* <DEDUP_REMOVED lines=8> */
.L_x_7113:
[----:B------:R-:W2:Y:S02]  /*04d0*/  LDG.E R2, desc[UR36][R2.64] ;  /* 0x0000002402027981 */ /* 0x000ea4000c1e1900 */
[--C-:B--2---:R-:W-:Y:S02]  /*04e0*/  HADD2.F32 R22, -RZ, R2.reuse.H0_H0 ;  /* 0x20000002ff167230 */ /* 0x104fe40000004100 */
[----:B------:R-:W-:Y:S01]  /*04f0*/  HADD2.F32 R23, -RZ, R2.H1_H1 ;  /* 0x30000002ff177230 */ /* 0x000fe20000004100 */
[----:B------:R-:W-:Y:S06]  /*0500*/  BRA `(.L_x_7107) ;  /* 0x0000000800c07947 */ /* 0x000fec0003800000 */
.L_x_7112:
[----:B------:R-:W2:Y:S01]  /*0510*/  LDG.E.64 R2, desc[UR36][R2.64] ;  /* 0x0000002402027981 */ /* 0x000ea2000c1e1b00 */
[----:B------:R-:W-:Y:S01]  /*0520*/  UMOV UR4, 0xf0000000 ;  /* 0xf000000000047882 */ /* 0x000fe20000000000 */
[----:B------:R-:W-:Y:S01]  /*0530*/  UMOV UR5, 0x380fffff ;  /* 0x380fffff00057882 */ /* 0x000fe20000000000 */
[----:B------:R-:W-:Y:S01]  /*0540*/  IMAD.MOV.U32 R23, RZ, RZ, RZ ;  /* 0x000000ffff177224 */ /* 0x000fe200078e00ff */
[----:B--2---:R-:W0:Y:S01]  /*0550*/  F2F.F32.F64 R22, R2 ;  /* 0x0000000200167310 */ /* 0x004e220000301000 */
[----:B------:R-:W-:-:S14]  /*0560*/  DSETP.GEU.AND P0, PT, |R2|, UR4, PT ;  /* 0x0000000402007e2a */ /* 0x000fdc000bf0e200 */
[----:B0-----:R-:W-:Y:S01]  /*0570*/  @!P0 FMUL R22, R22, 1.175494350822287508e-38 ;  /* 0x0080000016168820 */ /* 0x001fe20000400000 */
[----:B------:R-:W-:Y:S06]  /*0580*/  BRA `(.L_x_7107) ;  /* 0x0000000800a07947 */ /* 0x000fec0003800000 */
.L_x_7102:
        /* <DEDUP_REMOVED lines=11> */
[----:B------:R-:W-:Y:S01]  /*0640*/  FSEL R22, RZ, 1, !P0 ;  /* 0x3f800000ff167808 */ /* 0x000fe20004000000 */
[----:B------:R-:W-:Y:S08]  /*0650*/  BRA `(.L_x_7107) ;  /* 0x00000008006c7947 */ /* 0x000ff00003800000 */
.L_x_7116:
        /* <DEDUP_REMOVED lines=10> */
.L_x_7115:
        /* <DEDUP_REMOVED lines=8> */
[----:B------:R-:W-:Y:S02]  /*0780*/  IMAD.MOV.U32 R23, RZ, RZ, RZ ;  /* 0x000000ffff177224 */ /* 0x000fe400078e00ff */
[----:B--2---:R-:W-:-:S05]  /*0790*/  IMAD.SHL.U32 R22, R22, 0x1000000, RZ ;  /* 0x0100000016167824 */ /* 0x004fca00078e00ff */
[C---:B------:R-:W-:Y:S02]  /*07a0*/  LOP3.LUT R0, R22.reuse, 0x7f000000, RZ, 0xc0, !PT ;  /* 0x7f00000016007812 */ /* 0x040fe400078ec0ff */
[----:B------:R-:W-:Y:S02]  /*07b0*/  LOP3.LUT P0, RZ, R22, 0x7f000000, RZ, 0xc0, !PT ;  /* 0x7f00000016ff7812 */ /* 0x000fe4000780c0ff */
[----:B------:R-:W0:Y:S02]  /*07c0*/  FLO.U32 R4, R0 ;  /* 0x0000000000047300 */ /* 0x000e2400000e0000 */
[----:B0-----:R-:W-:-:S04]  /*07d0*/  IADD3 R4, PT, PT, -R4, RZ, RZ ;  /* 0x000000ff04047210 */ /* 0x001fc80007ffe1ff */
[----:B------:R-:W-:-:S05]  /*07e0*/  VIADDMNMX.U32 R4, R4, R5, 0x4, !PT ;  /* 0x0000000404047446 */ /* 0x000fca0007800005 */
[----:B------:R-:W-:Y:S01]  /*07f0*/  VIADD R5, R4, 0xfffffffc ;  /* 0xfffffffc04057836 */ /* 0x000fe20000000000 */
[----:B------:R-:W-:-:S04]  /*0800*/  IADD3 R4, PT, PT, R0, 0x1000000, RZ ;  /* 0x0100000000047810 */ /* 0x000fc80007ffe0ff */
[----:B------:R-:W-:Y:S01]  /*0810*/  SHF.L.U32 R6, R0, R5, RZ ;  /* 0x0000000500067219 */ /* 0x000fe200000006ff */
[----:B------:R-:W-:Y:S01]  /*0820*/  IMAD.SHL.U32 R5, R5, 0x800000, RZ ;  /* 0x0080000005057824 */ /* 0x000fe200078e00ff */
[----:B------:R-:W-:-:S04]  /*0830*/  SHF.R.S32.HI R4, RZ, 0x8, R4 ;  /* 0x00000008ff047819 */ /* 0x000fc80000011404 */
[----:B------:R-:W-:-:S05]  /*0840*/  LEA.HI R5, R6, -R5, RZ, 0x1c ;  /* 0x8000000506057211 */ /* 0x000fca00078fe0ff */
[----:B------:R-:W-:-:S05]  /*0850*/  VIADD R5, R5, 0x3c000000 ;  /* 0x3c00000005057836 */ /* 0x000fca0000000000 */
[----:B------:R-:W-:-:S04]  /*0860*/  LOP3.LUT R4, R5, 0x7f800000, R4, 0xf8, !PT ;  /* 0x7f80000005047812 */ /* 0x000fc800078ef804 */
[----:B------:R-:W-:-:S04]  /*0870*/  SEL R3, R4, RZ, P0 ;  /* 0x000000ff04037207 */ /* 0x000fc80000000000 */
[----:B------:R-:W-:Y:S01]  /*0880*/  LOP3.LUT R22, R3, 0x80000000, R22, 0xf8, !PT ;  /* 0x8000000003167812 */ /* 0x000fe200078ef816 */
[----:B------:R-:W-:Y:S06]  /*0890*/  BRA `(.L_x_7107) ;  /* 0x0000000400dc7947 */ /* 0x000fec0003800000 */
.L_x_7118:
[----:B------:R-:W2:Y:S01]  /*08a0*/  LDG.E.U8 R2, desc[UR36][R2.64] ;  /* 0x0000002402027981 */ /* 0x000ea2000c1e1100 */
[----:B------:R-:W-:Y:S01]  /*08b0*/  IMAD.MOV.U32 R23, RZ, RZ, RZ ;  /* 0x000000ffff177224 */ /* 0x000fe200078e00ff */
[C---:B--2---:R-:W-:Y:S01]  /*08c0*/  SHF.L.U32 R4, R2.reuse, 0x19, RZ ;  /* 0x0000001902047819 */ /* 0x044fe200000006ff */
        /* <DEDUP_REMOVED lines=10> */
.L_x_7117:
[----:B------:R-:W2:Y:S01]  /*0970*/  LDG.E.U16 R2, desc[UR36][R2.64] ;  /* 0x0000002402027981 */ /* 0x000ea2000c1e1500 */
[----:B------:R-:W-:Y:S01]  /*0980*/  MOV R23, RZ ;  /* 0x000000ff00177202 */ /* 0x000fe20000000f00 */
[----:B--2---:R-:W-:Y:S01]  /*0990*/  IMAD.U32 R22, R2, 0x10000, RZ ;  /* 0x0001000002167824 */ /* 0x004fe200078e00ff */
[----:B------:R-:W-:Y:S06]  /*09a0*/  BRA `(.L_x_7107) ;  /* 0x0000000400987947 */ /* 0x000fec0003800000 */
.L_x_7114:
        /* <DEDUP_REMOVED lines=9> */
[----:B------:R-:W-:Y:S01]  /*0a40*/  IMAD.MOV.U32 R23, RZ, RZ, RZ ;  /* 0x000000ffff177224 */ /* 0x000fe200078e00ff */
[----:B--2---:R-:W-:Y:S01]  /*0a50*/  I2FP.F32.U32 R22, R2 ;  /* 0x0000000200167245 */ /* 0x004fe20000201000 */
[----:B------:R-:W-:Y:S06]  /*0a60*/  BRA `(.L_x_7107) ;  /* 0x0000000400687947 */ /* 0x000fec0003800000 */
.L_x_7121:
        /* <DEDUP_REMOVED lines=20> */
.L_x_7123:
[----:B------:R-:W-:Y:S05]  /*0bb0*/  BSYNC.RECONVERGENT B0 ;  /* 0x0000000000007941 */ /* 0x000fea0003800200 */
.L_x_7122:
[----:B------:R-:W-:Y:S02]  /*0bc0*/  SHF.L.U32 R0, R0, 0x14, RZ ;  /* 0x0000001400007819 */ /* 0x000fe400000006ff */
[----:B------:R-:W-:-:S04]  /*0bd0*/  LEA R2, R2, 0x3b800000, 0x17 ;  /* 0x3b80000002027811 */ /* 0x000fc800078eb8ff */
[----:B------:R-:W-:Y:S01]  /*0be0*/  LOP3.LUT R22, R2, R0, R7, 0xfe, !PT ;  /* 0x0000000002167212 */ /* 0x000fe200078efe07 */
[----:B------:R-:W-:Y:S06]  /*0bf0*/  BRA `(.L_x_7107) ;  /* 0x0000000400047947 */ /* 0x000fec0003800000 */
.L_x_7120:
        /* <DEDUP_REMOVED lines=20> */
.L_x_7125:
[----:B------:R-:W-:Y:S05]  /*0d40*/  BSYNC.RECONVERGENT B0 ;  /* 0x0000000000007941 */ /* 0x000fea0003800200 */
.L_x_7124:
[----:B------:R-:W-:Y:S01]  /*0d50*/  IMAD.SHL.U32 R0, R0, 0x200000, RZ ;  /* 0x0020000000007824 */ /* 0x000fe200078e00ff */
[----:B------:R-:W-:-:S04]  /*0d60*/  LEA R2, R2, 0x37800000, 0x17 ;  /* 0x3780000002027811 */ /* 0x000fc800078eb8ff */
[----:B------:R-:W-:Y:S01]  /*0d70*/  LOP3.LUT R22, R2, R0, R7, 0xfe, !PT ;  /* 0x0000000002167212 */ /* 0x000fe200078efe07 */
[----:B------:R-:W-:Y:S06]  /*0d80*/  BRA `(.L_x_7107) ;  /* 0x0000000000a07947 */ /* 0x000fec0003800000 */
.L_x_7119:
[----:B------:R-:W-:-:S09]  /*0d90*/  UISETP.NE.AND UP0, UPT, UR4, 0x1c, UPT ;  /* 0x0000001c0400788c */ /* 0x000fd2000bf05270 */
[----:B------:R-:W-:Y:S05]  /*0da0*/  BRA.U !UP0, `(.L_x_7126) ;  /* 0x00000001088c7547 */ /* 0x000fea000b800000 */
[----:B------:R-:W-:-:S09]  /*0db0*/  UISETP.NE.AND UP0, UPT, UR4, 0x1d, UPT ;  /* 0x0000001d0400788c */ /* 0x000fd2000bf05270 */
[----:B------:R-:W-:Y:S05]  /*0dc0*/  BRA.U !UP0, `(.L_x_7127) ;  /* 0x0000000108747547 */ /* 0x000fea000b800000 */
[----:B------:R-:W-:-:S09]  /*0dd0*/  UISETP.NE.AND UP0, UPT, UR4, 0x2c, UPT ;  /* 0x0000002c0400788c */ /* 0x000fd2000bf05270 */
[----:B------:R-:W-:Y:S05]  /*0de0*/  BRA.U !UP0, `(.L_x_7128) ;  /* 0x0000000108487547 */ /* 0x000fea000b800000 */
.L_x_7106:
        /* <DEDUP_REMOVED lines=16> */
.L_x_7129:
[----:B------:R-:W-:Y:S01]  /*0ef0*/  CS2R R22, SRZ ;  /* 0x0000000000167805 */ /* 0x000fe2000001ff00 */
[----:B------:R-:W-:Y:S06]  /*0f00*/  BRA `(.L_x_7107) ;  /* 0x0000000000407947 */ /* 0x000fec0003800000 */
.L_x_7128:
[----:B------:R-:W2:Y:S01]  /*0f10*/  LDG.E.U8 R2, desc[UR36][R2.64] ;  /* 0x0000002402027981 */ /* 0x000ea2000c1e1100 */
[----:B------:R-:W-:Y:S01]  /*0f20*/  IMAD.MOV.U32 R23, RZ, RZ, RZ ;  /* 0x000000ffff177224 */ /* 0x000fe200078e00ff */
[----:B------:R-:W-:Y:S02]  /*0f30*/  MOV R22, 0x400000 ;  /* 0x0040000000167802 */ /* 0x000fe40000000f00 */
[----:B--2---:R-:W-:-:S13]  /*0f40*/  ISETP.NE.AND P0, PT, R2, RZ, PT ;  /* 0x000000ff0200720c */ /* 0x004fda0003f05270 */
[----:B------:R-:W-:Y:S05]  /*0f50*/  @!P0 BRA `(.L_x_7107) ;  /* 0x00000000002c8947 */ /* 0x000fea0003800000 */
[----:B------:R-:W-:-:S13]  /*0f60*/  ISETP.NE.AND P0, PT, R2, 0xff, PT ;  /* 0x000000ff0200780c */ /* 0x000fda0003f05270 */
[----:B------:R-:W-:Y:S02]  /*0f70*/  @!P0 IMAD.MOV.U32 R22, RZ, RZ, 0x7f800001 ;  /* 0x7f800001ff168424 */ /* 0x000fe400078e00ff */
[----:B------:R-:W-:Y:S01]  /*0f80*/  @P0 IMAD.SHL.U32 R22, R2, 0x800000, RZ ;  /* 0x0080000002160824 */ /* 0x000fe200078e00ff */
[----:B------:R-:W-:Y:S06]  /*0f90*/  BRA `(.L_x_7107) ;  /* 0x00000000001c7947 */ /* 0x000fec0003800000 */
.L_x_7127:
[----:B------:R-:W2:Y:S01]  /*0fa0*/  LDG.E.64 R2, desc[UR36][R2.64] ;  /* 0x0000002402027981 */ /* 0x000ea2000c1e1b00 */
[----:B------:R-:W-:Y:S01]  /*0fb0*/  HFMA2 R23, -RZ, RZ, 0, 0 ;  /* 0x00000000ff177431 */ /* 0x000fe200000001ff */
[----:B--2---:R0:W1:Y:S01]  /*0fc0*/  I2F.U64 R22, R2 ;  /* 0x0000000200167312 */ /* 0x0040620000301000 */
[----:B------:R-:W-:Y:S05]  /*0fd0*/  BRA `(.L_x_7107) ;  /* 0x00000000000c7947 */ /* 0x000fea0003800000 */
.L_x_7126:
[----:B------:R-:W2:Y:S01]  /*0fe0*/  LDG.E R2, desc[UR36][R2.64] ;  /* 0x0000002402027981 */ /* 0x000ea2000c1e1900 */
[----:B------:R-:W-:Y:S01]  /*0ff0*/  IMAD.MOV.U32 R23, RZ, RZ, RZ ;  /* 0x000000ffff177224 */ /* 0x000fe200078e00ff */
[----:B--2---:R-:W-:-:S07]  /*1000*/  I2FP.F32.U32 R22, R2 ;  /* 0x0000000200167245 */ /* 0x004fce0000201000 */
.L_x_7107:
[----:B------:R-:W-:Y:S05]  /*1010*/  BSYNC.RECONVERGENT B7 ;  /* 0x0000000000077941 */ /* 0x000fea0003800200 */
.L_x_7101:
[----:B------:R-:W-:-:S07]  /*1020*/  VIADD R27, R26, 0x80 ;  /* 0x000000801a1b7836 */ /* 0x000fce0000000000 */
.L_x_7100:
[----:B------:R-:W-:Y:S05]  /*1030*/  BSYNC.RECONVERGENT B6 ;  /* 0x0000000000067941 */ /* 0x000fea0003800200 */
.L_x_7099:
[----:B------:R-:W-:Y:S01]  /*1040*/  ISETP.GE.AND P0, PT, R27, R28, PT ;  /* 0x0000001c1b00720c */ /* 0x000fe20003f06270 */
[----:B------:R-:W-:Y:S01]  /*1050*/  BSSY.RECONVERGENT B6, `(.L_x_7130) ;  /* 0x00000fa000067945 */ /* 0x000fe20003800200 */
[----:B------:R-:W-:-:S11]  /*1060*/  CS2R R24, SRZ ;  /* 0x0000000000187805 */ /* 0x000fd6000001ff00 */
[----:B------:R-:W-:Y:S05]  /*1070*/  @P0 BRA `(.L_x_7131) ;  /* 0x0000000c00dc0947 */ /* 0x000fea0003800000 */
[----:B0-2-4-:R-:W0:Y:S01]  /*1080*/  LDC.64 R2, c[0x0][0x390] ;  /* 0x0000e400ff027b82 */ /* 0x015e220000000a00 */
[----:B------:R-:W2:Y:S01]  /*1090*/  LDCU UR5, c[0x0][0x3a0] ;  /* 0x00007400ff0577ac */ /* 0x000ea20008000800 */
[----:B------:R-:W-:Y:S01]  /*10a0*/  LEA R0, R29, R27, 0x9 ;  /* 0x0000001b1d007211 */ /* 0x000fe200078e48ff */
        /* <DEDUP_REMOVED lines=19> */
.L_x_7136:
[----:B------:R-:W2:Y:S01]  /*11e0*/  LDG.E.U8 R2, desc[UR36][R2.64] ;  /* 0x0000002402027981 */ /* 0x000ea2000c1e1100 */
[----:B------:R-:W-:Y:S02]  /*11f0*/  MOV R25, RZ ;  /* 0x000000ff00197202 */ /* 0x000fe40000000f00 */
[----:B--2---:R-:W-:Y:S01]  /*1200*/  I2FP.F32.U32 R24, R2 ;  /* 0x0000000200187245 */ /* 0x004fe20000201000 */
[----:B------:R-:W-:Y:S06]  /*1210*/  BRA `(.L_x_7138) ;  /* 0x0000000c006c7947 */ /* 0x000fec0003800000 */
.L_x_7135:
[----:B------:R-:W-:-:S09]  /*1220*/  UISETP.NE.AND UP0, UPT, UR4, 0x2, UPT ;  /* 0x000000020400788c */ /* 0x000fd2000bf05270 */
[----:B------:R-:W-:Y:S05]  /*1230*/  BRA.U !UP0, `(.L_x_7139) ;  /* 0x0000000108307547 */ /* 0x000fea000b800000 */
[----:B------:R-:W-:-:S09]  /*1240*/  UISETP.NE.AND UP0, UPT, UR4, 0x3, UPT ;  /* 0x000000030400788c */ /* 0x000fd2000bf05270 */
[----:B------:R-:W-:Y:S05]  /*1250*/  BRA.U !UP0, `(.L_x_7140) ;  /* 0x0000000108187547 */ /* 0x000fea000b800000 */
[----:B------:R-:W-:-:S09]  /*1260*/  UISETP.NE.AND UP0, UPT, UR4, 0x4, UPT ;  /* 0x000000040400788c */ /* 0x000fd2000bf05270 */
[----:B------:R-:W-:Y:S05]  /*1270*/  BRA.U UP0, `(.L_x_7137) ;  /* 0x0000000900f07547 */ /* 0x000fea000b800000 */
[----:B------:R-:W2:Y:S01]  /*1280*/  LDG.E.64 R2, desc[UR36][R2.64] ;  /* 0x0000002402027981 */ /* 0x000ea2000c1e1b00 */
[----:B------:R-:W-:Y:S01]  /*1290*/  IMAD.MOV.U32 R25, RZ, RZ, RZ ;  /* 0x000000ffff197224 */ /* 0x000fe200078e00ff */
[----:B--2---:R0:W2:Y:S01]  /*12a0*/  I2F.S64 R24, R2 ;  /* 0x0000000200187312 */ /* 0x0040a20000301400 */
[----:B------:R-:W-:Y:S05]  /*12b0*/  BRA `(.L_x_7138) ;  /* 0x0000000c00447947 */ /* 0x000fea0003800000 */
.L_x_7140:
[----:B------:R-:W2:Y:S01]  /*12c0*/  LDG.E R2, desc[UR36][R2.64] ;  /* 0x0000002402027981 */ /* 0x000ea2000c1e1900 */
[----:B------:R-:W-:Y:S01]  /*12d0*/  IMAD.MOV.U32 R25, RZ, RZ, RZ ;  /* 0x000000ffff197224 */ /* 0x000fe200078e00ff */
[----:B--2---:R-:W-:Y:S01]  /*12e0*/  I2FP.F32.S32 R24, R2 ;  /* 0x0000000200187245 */ /* 0x004fe20000201400 */
[----:B------:R-:W-:Y:S06]  /*12f0*/  BRA `(.L_x_7138) ;  /* 0x0000000c00347947 */ /* 0x000fec0003800000 */
.L_x_7139:
[----:B------:R-:W2:Y:S01]  /*1300*/  LDG.E.U16 R2, desc[UR36][R2.64] ;  /* 0x0000002402027981 */ /* 0x000ea2000c1e1500 */
[----:B------:R-:W-:Y:S01]  /*1310*/  HFMA2 R25, -RZ, RZ, 0, 0 ;  /* 0x00000000ff197431 */ /* 0x000fe200000001ff */
[----:B--2---:R0:W2:Y:S01]  /*1320*/  I2F.S16 R24, R2 ;  /* 0x0000000200187306 */ /* 0x0040a20000101400 */
[----:B------:R-:W-:Y:S05]  /*1330*/  BRA `(.L_x_7138) ;  /* 0x0000000c00247947 */ /* 0x000fea0003800000 */
.L_x_7134:
        /* <DEDUP_REMOVED lines=9> */
.L_x_7142:
[----:B------:R-:W2:Y:S01]  /*13d0*/  LDG.E.U16 R2, desc[UR36][R2.64] ;  /* 0x0000002402027981 */ /* 0x000ea2000c1e1500 */
[----:B------:R-:W-:Y:S02]  /*13e0*/  IMAD.MOV.U32 R25, RZ, RZ, RZ ;  /* 0x000000ffff197224 */ /* 0x000fe400078e00ff */
[----:B--2---:R-:W-:Y:S01]  /*13f0*/  HADD2.F32 R24, -RZ, R2.H0_H0 ;  /* 0x20000002ff187230 */ /* 0x004fe20000004100 */
[----:B------:R-:W-:Y:S06]  /*1400*/  BRA `(.L_x_7138) ;  /* 0x0000000800f07947 */ /* 0x000fec0003800000 */
.L_x_7141:
        /* <DEDUP_REMOVED lines=8> */
.L_x_7144:
[----:B------:R-:W2:Y:S02]  /*1490*/  LDG.E R2, desc[UR36][R2.64] ;  /* 0x0000002402027981 */ /* 0x000ea4000c1e1900 */
[--C-:B--2---:R-:W-:Y:S02]  /*14a0*/  HADD2.F32 R24, -RZ, R2.reuse.H0_H0 ;  /* 0x20000002ff187230 */ /* 0x104fe40000004100 */
[----:B------:R-:W-:Y:S01]  /*14b0*/  HADD2.F32 R25, -RZ, R2.H1_H1 ;  /* 0x30000002ff197230 */ /* 0x000fe20000004100 */
[----:B------:R-:W-:Y:S06]  /*14c0*/  BRA `(.L_x_7138) ;  /* 0x0000000800c07947 */ /* 0x000fec0003800000 */
.L_x_7143:
        /* <DEDUP_REMOVED lines=8> */
.L_x_7133:
        /* <DEDUP_REMOVED lines=13> */
.L_x_7147:
[----:B------:R-:W2:Y:S01]  /*1620*/  LDG.E.128 R4, desc[UR36][R2.64] ;  /* 0x0000002402047981 */ /* 0x000ea2000c1e1d00 */
[----:B------:R-:W-:Y:S01]  /*1630*/  UMOV UR4, 0xf0000000 ;  /* 0xf000000000047882 */ /* 0x000fe20000000000 */
[----:B------:R-:W-:Y:S01]  /*1640*/  UMOV UR5, 0x380fffff ;  /* 0x380fffff00057882 */ /* 0x000fe20000000000 */
[----:B--2---:R-:W0:Y:S01]  /*1650*/  F2F.F32.F64 R24, R4 ;  /* 0x0000000400187310 */ /* 0x004e220000301000 */
[----:B------:R-:W-:Y:S02]  /*1660*/  DSETP.GEU.AND P0, PT, |R4|, UR4, PT ;  /* 0x0000000404007e2a */ /* 0x000fe4000bf0e200 */
[----:B------:R-:W-:-:S05]  /*1670*/  DSETP.GEU.AND P1, PT, |R6|, UR4, PT ;  /* 0x0000000406007e2a */ /* 0x000fca000bf2e200 */
[----:B------:R-:W2:Y:S07]  /*1680*/  F2F.F32.F64 R25, R6 ;  /* 0x0000000600197310 */ /* 0x000eae0000301000 */
[----:B0-----:R-:W-:Y:S02]  /*1690*/  @!P0 FMUL R24, R24, 1.175494350822287508e-38 ;  /* 0x0080000018188820 */ /* 0x001fe40000400000 */
[----:B--2---:R-:W-:Y:S01]  /*16a0*/  @!P1 FMUL R25, R25, 1.175494350822287508e-38 ;  /* 0x0080000019199820 */ /* 0x004fe20000400000 */
[----:B------:R-:W-:Y:S06]  /*16b0*/  BRA `(.L_x_7138) ;  /* 0x0000000800447947 */ /* 0x000fec0003800000 */
.L_x_7146:
        /* <DEDUP_REMOVED lines=8> */
[----:B------:R-:W-:Y:S02]  /*1740*/  HFMA2 R25, -RZ, RZ, 0, 0 ;  /* 0x00000000ff197431 */ /* 0x000fe400000001ff */
[----:B--2---:R-:W-:-:S05]  /*1750*/  IMAD.SHL.U32 R24, R24, 0x1000000, RZ ;  /* 0x0100000018187824 */ /* 0x004fca00078e00ff */
[C---:B------:R-:W-:Y:S02]  /*1760*/  LOP3.LUT R0, R24.reuse, 0x7f000000, RZ, 0xc0, !PT ;  /* 0x7f00000018007812 */ /* 0x040fe400078ec0ff */
[----:B------:R-:W-:Y:S02]  /*1770*/  LOP3.LUT P0, RZ, R24, 0x7f000000, RZ, 0xc0, !PT ;  /* 0x7f00000018ff7812 */ /* 0x000fe4000780c0ff */
[----:B------:R-:W0:Y:S02]  /*1780*/  FLO.U32 R4, R0 ;  /* 0x0000000000047300 */ /* 0x000e2400000e0000 */
[----:B0-----:R-:W-:-:S05]  /*1790*/  IMAD.MOV R4, RZ, RZ, -R4 ;  /* 0x000000ffff047224 */ /* 0x001fca00078e0a04 */
[----:B------:R-:W-:-:S05]  /*17a0*/  VIADDMNMX.U32 R4, R4, R5, 0x4, !PT ;  /* 0x0000000404047446 */ /* 0x000fca0007800005 */
[----:B------:R-:W-:Y:S02]  /*17b0*/  VIADD R5, R4, 0xfffffffc ;  /* 0xfffffffc04057836 */ /* 0x000fe40000000000 */
[----:B------:R-:W-:-:S03]  /*17c0*/  VIADD R4, R0, 0x1000000 ;  /* 0x0100000000047836 */ /* 0x000fc60000000000 */
[----:B------:R-:W-:Y:S02]  /*17d0*/  SHF.L.U32 R6, R0, R5, RZ ;  /* 0x0000000500067219 */ /* 0x000fe400000006ff */
[----:B------:R-:W-:Y:S02]  /*17e0*/  SHF.L.U32 R5, R5, 0x17, RZ ;  /* 0x0000001705057819 */ /* 0x000fe400000006ff */
[----:B------:R-:W-:Y:S02]  /*17f0*/  SHF.R.S32.HI R4, RZ, 0x8, R4 ;  /* 0x00000008ff047819 */ /* 0x000fe40000011404 */
[----:B------:R-:W-:-:S05]  /*1800*/  LEA.HI R5, R6, -R5, RZ, 0x1c ;  /* 0x8000000506057211 */ /* 0x000fca00078fe0ff */
[----:B------:R-:W-:-:S05]  /*1810*/  VIADD R5, R5, 0x3c000000 ;  /* 0x3c00000005057836 */ /* 0x000fca0000000000 */
[----:B------:R-:W-:-:S04]  /*1820*/  LOP3.LUT R4, R5, 0x7f800000, R4, 0xf8, !PT ;  /* 0x7f80000005047812 */ /* 0x000fc800078ef804 */
[----:B------:R-:W-:-:S04]  /*1830*/  SEL R3, R4, RZ, P0 ;  /* 0x000000ff04037207 */ /* 0x000fc80000000000 */
[----:B------:R-:W-:Y:S01]  /*1840*/  LOP3.LUT R24, R3, 0x80000000, R24, 0xf8, !PT ;  /* 0x8000000003187812 */ /* 0x000fe200078ef818 */
[----:B------:R-:W-:Y:S06]  /*1850*/  BRA `(.L_x_7138) ;  /* 0x0000000400dc7947 */ /* 0x000fec0003800000 */
.L_x_7149:
[----:B------:R-:W2:Y:S01]  /*1860*/  LDG.E.U8 R2, desc[UR36][R2.64] ;  /* 0x0000002402027981 */ /* 0x000ea2000c1e1100 */
[----:B------:R-:W-:Y:S01]  /*1870*/  MOV R25, RZ ;  /* 0x000000ff00197202 */ /* 0x000fe20000000f00 */
        /* <DEDUP_REMOVED lines=11> */
.L_x_7148:
[----:B------:R-:W2:Y:S01]  /*1930*/  LDG.E.U16 R2, desc[UR36][R2.64] ;  /* 0x0000002402027981 */ /* 0x000ea2000c1e1500 */
[----:B------:R-:W-:Y:S02]  /*1940*/  IMAD.MOV.U32 R25, RZ, RZ, RZ ;  /* 0x000000ffff197224 */ /* 0x000fe400078e00ff */
[----:B--2---:R-:W-:Y:S01]  /*1950*/  IMAD.U32 R24, R2, 0x10000, RZ ;  /* 0x0001000002187824 */ /* 0x004fe200078e00ff */
[----:B------:R-:W-:Y:S06]  /*1960*/  BRA `(.L_x_7138) ;  /* 0x0000000400987947 */ /* 0x000fec0003800000 */
.L_x_7145:
        /* <DEDUP_REMOVED lines=9> */
[----:B------:R-:W-:Y:S01]  /*1a00*/  HFMA2 R25, -RZ, RZ, 0, 0 ;  /* 0x00000000ff197431 */ /* 0x000fe200000001ff */
[----:B--2---:R-:W-:Y:S01]  /*1a10*/  I2FP.F32.U32 R24, R2 ;  /* 0x0000000200187245 */ /* 0x004fe20000201000 */
[----:B------:R-:W-:Y:S06]  /*1a20*/  BRA `(.L_x_7138) ;  /* 0x0000000400687947 */ /* 0x000fec0003800000 */
.L_x_7152:
        /* <DEDUP_REMOVED lines=20> */
.L_x_7154:
[----:B------:R-:W-:Y:S05]  /*1b70*/  BSYNC.RECONVERGENT B0 ;  /* 0x0000000000007941 */ /* 0x000fea0003800200 */
.L_x_7153:
[----:B------:R-:W-:Y:S01]  /*1b80*/  IMAD.SHL.U32 R0, R0, 0x100000, RZ ;  /* 0x0010000000007824 */ /* 0x000fe200078e00ff */
[----:B------:R-:W-:-:S04]  /*1b90*/  LEA R2, R2, 0x3b800000, 0x17 ;  /* 0x3b80000002027811 */ /* 0x000fc800078eb8ff */
[----:B------:R-:W-:Y:S01]  /*1ba0*/  LOP3.LUT R24, R2, R0, R7, 0xfe, !PT ;  /* 0x0000000002187212 */ /* 0x000fe200078efe07 */
[----:B------:R-:W-:Y:S06]  /*1bb0*/  BRA `(.L_x_7138) ;  /* 0x0000000400047947 */ /* 0x000fec0003800000 */
.L_x_7151:
        /* <DEDUP_REMOVED lines=20> */
.L_x_7156:
[----:B------:R-:W-:Y:S05]  /*1d00*/  BSYNC.RECONVERGENT B0 ;  /* 0x0000000000007941 */ /* 0x000fea0003800200 */
.L_x_7155:
[----:B------:R-:W-:Y:S01]  /*1d10*/  IMAD.SHL.U32 R0, R0, 0x200000, RZ ;  /* 0x0020000000007824 */ /* 0x000fe200078e00ff */
[----:B------:R-:W-:-:S04]  /*1d20*/  LEA R2, R2, 0x37800000, 0x17 ;  /* 0x3780000002027811 */ /* 0x000fc800078eb8ff */
[----:B------:R-:W-:Y:S01]  /*1d30*/  LOP3.LUT R24, R2, R0, R7, 0xfe, !PT ;  /* 0x0000000002187212 */ /* 0x000fe200078efe07 */
[----:B------:R-:W-:Y:S06]  /*1d40*/  BRA `(.L_x_7138) ;  /* 0x0000000000a07947 */ /* 0x000fec0003800000 */
.L_x_7150:
[----:B------:R-:W-:-:S09]  /*1d50*/  UISETP.NE.AND UP0, UPT, UR4, 0x1c, UPT ;  /* 0x0000001c0400788c */ /* 0x000fd2000bf05270 */
[----:B------:R-:W-:Y:S05]  /*1d60*/  BRA.U !UP0, `(.L_x_7157) ;  /* 0x00000001088c7547 */ /* 0x000fea000b800000 */
[----:B------:R-:W-:-:S09]  /*1d70*/  UISETP.NE.AND UP0, UPT, UR4, 0x1d, UPT ;  /* 0x0000001d0400788c */ /* 0x000fd2000bf05270 */
[----:B------:R-:W-:Y:S05]  /*1d80*/  BRA.U !UP0, `(.L_x_7158) ;  /* 0x0000000108747547 */ /* 0x000fea000b800000 */
[----:B------:R-:W-:-:S09]  /*1d90*/  UISETP.NE.AND UP0, UPT, UR4, 0x2c, UPT ;  /* 0x0000002c0400788c */ /* 0x000fd2000bf05270 */
[----:B------:R-:W-:Y:S05]  /*1da0*/  BRA.U UP0, `(.L_x_7137) ;  /* 0x0000000100247547 */ /* 0x000fea000b800000 */
[----:B------:R-:W2:Y:S01]  /*1db0*/  LDG.E.U8 R2, desc[UR36][R2.64] ;  /* 0x0000002402027981 */ /* 0x000ea2000c1e1100 */
[----:B------:R-:W-:Y:S01]  /*1dc0*/  MOV R25, RZ ;  /* 0x000000ff00197202 */ /* 0x000fe20000000f00 */
[----:B------:R-:W-:Y:S01]  /*1dd0*/  IMAD.MOV.U32 R24, RZ, RZ, 0x400000 ;  /* 0x00400000ff187424 */ /* 0x000fe200078e00ff */
[----:B--2---:R-:W-:-:S13]  /*1de0*/  ISETP.NE.AND P0, PT, R2, RZ, PT ;  /* 0x000000ff0200720c */ /* 0x004fda0003f05270 */
[----:B------:R-:W-:Y:S05]  /*1df0*/  @!P0 BRA `(.L_x_7138) ;  /* 0x0000000000748947 */ /* 0x000fea0003800000 */
[----:B------:R-:W-:-:S13]  /*1e00*/  ISETP.NE.AND P0, PT, R2, 0xff, PT ;  /* 0x000000ff0200780c */ /* 0x000fda0003f05270 */
[----:B------:R-:W-:Y:S01]  /*1e10*/  @!P0 IMAD.MOV.U32 R24, RZ, RZ, 0x7f800001 ;  /* 0x7f800001ff188424 */ /* 0x000fe200078e00ff */
[----:B------:R-:W-:Y:S01]  /*1e20*/  @P0 SHF.L.U32 R24, R2, 0x17, RZ ;  /* 0x0000001702180819 */ /* 0x000fe200000006ff */
[----:B------:R-:W-:Y:S06]  /*1e30*/  BRA `(.L_x_7138) ;  /* 0x0000000000647947 */ /* 0x000fec0003800000 */
.L_x_7137:
[----:B------:R-:W-:Y:S01]  /*1e40*/  MOV R2, 0x0 ;  /* 0x0000000000027802 */ /* 0x000fe20000000f00 */
[----:B------:R-:W0:Y:S01]  /*1e50*/  LDCU.64 UR4, c[0x4][0x158] ;  /* 0x01002b00ff0477ac */ /* 0x000e220008000a00 */
[----:B------:R-:W-:Y:S02]  /*1e60*/  HFMA2 R13, -RZ, RZ, 0, 0 ;  /* 0x00000000ff0d7431 */ /* 0x000fe400000001ff */
[----:B------:R-:W-:Y:S01]  /*1e70*/  IMAD.MOV.U32 R8, RZ, RZ, 0x4e ;  /* 0x0000004eff087424 */ /* 0x000fe200078e00ff */
[----:B------:R-:W2:Y:S01]  /*1e80*/  LDCU.64 UR6, c[0x4][0x160] ;  /* 0x01002c00ff0677ac */ /* 0x000ea20008000a00 */
[----:B------:R-:W4:Y:S01]  /*1e90*/  LDC.64 R2, c[0x4][R2] ;  /* 0x0100000002027b82 */ /* 0x000f220000000a00 */
[----:B------:R-:W-:Y:S01]  /*1ea0*/  IMAD.MOV.U32 R12, RZ, RZ, 0x1 ;  /* 0x00000001ff0c7424 */ /* 0x000fe200078e00ff */
[----:B------:R-:W1:Y:S01]  /*1eb0*/  LDCU.64 UR8, c[0x4][0x18] ;  /* 0x01000300ff0877ac */ /* 0x000e620008000a00 */
[----:B0-----:R-:W-:Y:S02]  /*1ec0*/  IMAD.U32 R4, RZ, RZ, UR4 ;  /* 0x00000004ff047e24 */ /* 0x001fe4000f8e00ff */
[----:B------:R-:W-:Y:S01]  /*1ed0*/  IMAD.U32 R5, RZ, RZ, UR5 ;  /* 0x00000005ff057e24 */ /* 0x000fe2000f8e00ff */
[----:B--2---:R-:W-:Y:S01]  /*1ee0*/  MOV R6, UR6 ;  /* 0x0000000600067c02 */ /* 0x004fe20008000f00 */
[----:B------:R-:W-:-:S02]  /*1ef0*/  IMAD.U32 R7, RZ, RZ, UR7 ;  /* 0x00000007ff077e24 */ /* 0x000fc4000f8e00ff */
[----:B-1----:R-:W-:Y:S01]  /*1f00*/  IMAD.U32 R10, RZ, RZ, UR8 ;  /* 0x00000008ff0a7e24 */ /* 0x002fe2000f8e00ff */
[----:B------:R-:W-:-:S07]  /*1f10*/  MOV R11, UR9 ;  /* 0x00000009000b7c02 */ /* 0x000fce0008000f00 */
[----:B------:R-:W-:-:S07]  /*1f20*/  LEPC R20, `(.L_x_7159) ;  /* 0x000000001014794e */ /* 0x000fce0000000000 */
[----:B---345:R-:W-:Y:S05]  /*1f30*/  CALL.ABS.NOINC R2 ;  /* 0x0000000002007343 */ /* 0x038fea0003c00000 */
.L_x_7159:
[----:B------:R-:W-:Y:S01]  /*1f40*/  CS2R R24, SRZ ;  /* 0x0000000000187805 */ /* 0x000fe2000001ff00 */
[----:B------:R-:W-:Y:S06]  /*1f50*/  BRA `(.L_x_7138) ;  /* 0x00000000001c7947 */ /* 0x000fec0003800000 */
.L_x_7158:
[----:B------:R-:W2:Y:S01]  /*1f60*/  LDG.E.64 R2, desc[UR36][R2.64] ;  /* 0x0000002402027981 */ /* 0x000ea2000c1e1b00 */
[----:B------:R-:W-:Y:S01]  /*1f70*/  IMAD.MOV.U32 R25, RZ, RZ, RZ ;  /* 0x000000ffff197224 */ /* 0x000fe200078e00ff */
[----:B--2---:R0:W2:Y:S01]  /*1f80*/  I2F.U64 R24, R2 ;  /* 0x0000000200187312 */ /* 0x0040a20000301000 */
[----:B------:R-:W-:Y:S05]  /*1f90*/  BRA `(.L_x_7138) ;  /* 0x00000000000c7947 */ /* 0x000fea0003800000 */
.L_x_7157:
[----:B------:R-:W2:Y:S01]  /*1fa0*/  LDG.E R2, desc[UR36][R2.64] ;  /* 0x0000002402027981 */ /* 0x000ea2000c1e1900 */
[----:B------:R-:W-:Y:S01]  /*1fb0*/  IMAD.MOV.U32 R25, RZ, RZ, RZ ;  /* 0x000000ffff197224 */ /* 0x000fe200078e00ff */
[----:B--2---:R-:W-:-:S07]  /*1fc0*/  I2FP.F32.U32 R24, R2 ;  /* 0x0000000200187245 */ /* 0x004fce0000201000 */
.L_x_7138:
[----:B------:R-:W-:Y:S05]  /*1fd0*/  BSYNC.RECONVERGENT B7 ;  /* 0x0000000000077941 */ /* 0x000fea0003800200 */
.L_x_7132:
[----:B------:R-:W-:-:S07]  /*1fe0*/  IADD3 R27, PT, PT, R27, 0x80, RZ ;  /* 0x000000801b1b7810 */ /* 0x000fce0007ffe0ff */
.L_x_7131:
[----:B------:R-:W-:Y:S05]  /*1ff0*/  BSYNC.RECONVERGENT B6 ;  /* 0x0000000000067941 */ /* 0x000fea0003800200 */
.L_x_7130:
[----:B------:R-:W-:Y:S01]  /*2000*/  ISETP.GE.AND P0, PT, R27, R28, PT ;  /* 0x0000001c1b00720c */ /* 0x000fe20003f06270 */
[----:B------:R-:W-:Y:S01]  /*2010*/  BSSY.RECONVERGENT B6, `(.L_x_7160) ;  /* 0x00000fa000067945 */ /* 0x000fe20003800200 */
[----:B------:R-:W-:-:S11]  /*2020*/  CS2R R16, SRZ ;  /* 0x0000000000107805 */ /* 0x000fd6000001ff00 */
        /* <DEDUP_REMOVED lines=21> */
[----:B--2---:R0:W2:Y:S01]  /*2180*/  I2F.S16 R16, R2 ;  /* 0x0000000200107306 */ /* 0x0040a20000101400 */
[----:B------:R-:W-:Y:S05]  /*2190*/  BRA `(.L_x_7168) ;  /* 0x0000000c007c7947 */ /* 0x000fea0003800000 */
.L_x_7166:
[----:B------:R-:W2:Y:S01]  /*21a0*/  LDG.E.U8 R2, desc[UR36][R2.64] ;  /* 0x0000002402027981 */ /* 0x000ea2000c1e1100 */
[----:B------:R-:W-:Y:S01]  /*21b0*/  IMAD.MOV.U32 R17, RZ, RZ, RZ ;  /* 0x000000ffff117224 */ /* 0x000fe200078e00ff */
[----:B--2---:R-:W-:Y:S01]  /*21c0*/  I2FP.F32.U32 R16, R2 ;  /* 0x0000000200107245 */ /* 0x004fe20000201000 */
[----:B------:R-:W-:Y:S06]  /*21d0*/  BRA `(.L_x_7168) ;  /* 0x0000000c006c7947 */ /* 0x000fec0003800000 */
.L_x_7165:
        /* <DEDUP_REMOVED lines=10> */
.L_x_7170:
[----:B------:R-:W2:Y:S01]  /*2280*/  LDG.E R2, desc[UR36][R2.64] ;  /* 0x0000002402027981 */ /* 0x000ea2000c1e1900 */
[----:B------:R-:W-:Y:S01]  /*2290*/  HFMA2 R17, -RZ, RZ, 0, 0 ;  /* 0x00000000ff117431 */ /* 0x000fe200000001ff */
[----:B--2---:R-:W-:Y:S01]  /*22a0*/  I2FP.F32.S32 R16, R2 ;  /* 0x0000000200107245 */ /* 0x004fe20000201400 */
[----:B------:R-:W-:Y:S06]  /*22b0*/  BRA `(.L_x_7168) ;  /* 0x0000000c00347947 */ /* 0x000fec0003800000 */
.L_x_7169:
[----:B------:R-:W2:Y:S01]  /*22c0*/  LDG.E.U16 R2, desc[UR36][R2.64] ;  /* 0x0000002402027981 */ /* 0x000ea2000c1e1500 */
[----:B------:R-:W-:Y:S01]  /*22d0*/  IMAD.MOV.U32 R17, RZ, RZ, RZ ;  /* 0x000000ffff117224 */ /* 0x000fe200078e00ff */
[----:B--2---:R4:W0:Y:S01]  /*22e0*/  I2F.S16 R16, R2 ;  /* 0x0000000200107306 */ /* 0x0048220000101400 */
[----:B------:R-:W-:Y:S05]  /*22f0*/  BRA `(.L_x_7168) ;  /* 0x0000000c00247947 */ /* 0x000fea0003800000 */
.L_x_7164:
        /* <DEDUP_REMOVED lines=9> */
.L_x_7172:
[----:B------:R-:W2:Y:S01]  /*2390*/  LDG.E.U16 R2, desc[UR36][R2.64] ;  /* 0x0000002402027981 */ /* 0x000ea2000c1e1500 */
[----:B------:R-:W-:Y:S01]  /*23a0*/  MOV R17, RZ ;  /* 0x000000ff00117202 */ /* 0x000fe20000000f00 */
[----:B--2---:R-:W-:Y:S01]  /*23b0*/  HADD2.F32 R16, -RZ, R2.H0_H0 ;  /* 0x20000002ff107230 */ /* 0x004fe20000004100 */
[----:B------:R-:W-:Y:S06]  /*23c0*/  BRA `(.L_x_7168) ;  /* 0x0000000800f07947 */ /* 0x000fec0003800000 */
.L_x_7171:
        /* <DEDUP_REMOVED lines=8> */
.L_x_7174:
[----:B------:R-:W2:Y:S02]  /*2450*/  LDG.E R2, desc[UR36][R2.64] ;  /* 0x0000002402027981 */ /* 0x000ea4000c1e1900 */
[--C-:B--2---:R-:W-:Y:S02]  /*2460*/  HADD2.F32 R16, -RZ, R2.reuse.H0_H0 ;  /* 0x20000002ff107230 */ /* 0x104fe40000004100 */
[----:B------:R-:W-:Y:S01]  /*2470*/  HADD2.F32 R17, -RZ, R2.H1_H1 ;  /* 0x30000002ff117230 */ /* 0x000fe20000004100 */
[----:B------:R-:W-:Y:S06]  /*2480*/  BRA `(.L_x_7168) ;  /* 0x0000000800c07947 */ /* 0x000fec0003800000 */
.L_x_7173:
        /* <DEDUP_REMOVED lines=8> */
.L_x_7163:
        /* <DEDUP_REMOVED lines=13> */
.L_x_7177:
        /* <DEDUP_REMOVED lines=10> */
.L_x_7176:
        /* <DEDUP_REMOVED lines=8> */
[----:B------:R-:W-:Y:S01]  /*2700*/  IMAD.MOV.U32 R17, RZ, RZ, RZ ;  /* 0x000000ffff117224 */ /* 0x000fe200078e00ff */
[----:B--2---:R-:W-:-:S04]  /*2710*/  SHF.L.U32 R16, R16, 0x18, RZ ;  /* 0x0000001810107819 */ /* 0x004fc800000006ff */
[C---:B------:R-:W-:Y:S02]  /*2720*/  LOP3.LUT R0, R16.reuse, 0x7f000000, RZ, 0xc0, !PT ;  /* 0x7f00000010007812 */ /* 0x040fe400078ec0ff */
[----:B------:R-:W-:Y:S02]  /*2730*/  LOP3.LUT P0, RZ, R16, 0x7f000000, RZ, 0xc0, !PT ;  /* 0x7f00000010ff7812 */ /* 0x000fe4000780c0ff */
[----:B------:R-:W0:Y:S02]  /*2740*/  FLO.U32 R4, R0 ;  /* 0x0000000000047300 */ /* 0x000e2400000e0000 */
[----:B0-----:R-:W-:-:S05]  /*2750*/  IMAD.MOV R4, RZ, RZ, -R4 ;  /* 0x000000ffff047224 */ /* 0x001fca00078e0a04 */
[----:B------:R-:W-:-:S04]  /*2760*/  VIADDMNMX.U32 R4, R4, R5, 0x4, !PT ;  /* 0x0000000404047446 */ /* 0x000fc80007800005 */
[----:B------:R-:W-:Y:S01]  /*2770*/  IADD3 R5, PT, PT, R4, -0x4, RZ ;  /* 0xfffffffc04057810 */ /* 0x000fe20007ffe0ff */
[----:B------:R-:W-:-:S03]  /*2780*/  VIADD R4, R0, 0x1000000 ;  /* 0x0100000000047836 */ /* 0x000fc60000000000 */
[----:B------:R-:W-:Y:S01]  /*2790*/  SHF.L.U32 R6, R0, R5, RZ ;  /* 0x0000000500067219 */ /* 0x000fe200000006ff */
[----:B------:R-:W-:Y:S01]  /*27a0*/  IMAD.SHL.U32 R5, R5, 0x800000, RZ ;  /* 0x0080000005057824 */ /* 0x000fe200078e00ff */
[----:B------:R-:W-:-:S04]  /*27b0*/  SHF.R.S32.HI R4, RZ, 0x8, R4 ;  /* 0x00000008ff047819 */ /* 0x000fc80000011404 */
[----:B------:R-:W-:-:S04]  /*27c0*/  LEA.HI R5, R6, -R5, RZ, 0x1c ;  /* 0x8000000506057211 */ /* 0x000fc800078fe0ff */
[----:B------:R-:W-:-:S04]  /*27d0*/  IADD3 R5, PT, PT, R5, 0x3c000000, RZ ;  /* 0x3c00000005057810 */ /* 0x000fc80007ffe0ff */
[----:B------:R-:W-:-:S04]  /*27e0*/  LOP3.LUT R4, R5, 0x7f800000, R4, 0xf8, !PT ;  /* 0x7f80000005047812 */ /* 0x000fc800078ef804 */
[----:B------:R-:W-:-:S04]  /*27f0*/  SEL R3, R4, RZ, P0 ;  /* 0x000000ff04037207 */ /* 0x000fc80000000000 */
[----:B------:R-:W-:Y:S01]  /*2800*/  LOP3.LUT R16, R3, 0x80000000, R16, 0xf8, !PT ;  /* 0x8000000003107812 */ /* 0x000fe200078ef810 */
[----:B------:R-:W-:Y:S06]  /*2810*/  BRA `(.L_x_7168) ;  /* 0x0000000400dc7947 */ /* 0x000fec0003800000 */
.L_x_7179:
[----:B------:R-:W2:Y:S01]  /*2820*/  LDG.E.U8 R2, desc[UR36][R2.64] ;  /* 0x0000002402027981 */ /* 0x000ea2000c1e1100 */
[----:B------:R-:W-:Y:S02]  /*2830*/  IMAD.MOV.U32 R17, RZ, RZ, RZ ;  /* 0x000000ffff117224 */ /* 0x000fe400078e00ff */
        /* <DEDUP_REMOVED lines=11> */
.L_x_7178:
[----:B------:R-:W2:Y:S01]  /*28f0*/  LDG.E.U16 R2, desc[UR36][R2.64] ;  /* 0x0000002402027981 */ /* 0x000ea2000c1e1500 */
[----:B------:R-:W-:Y:S01]  /*2900*/  IMAD.MOV.U32 R17, RZ, RZ, RZ ;  /* 0x000000ffff117224 */ /* 0x000fe200078e00ff */
[----:B--2---:R-:W-:Y:S01]  /*2910*/  SHF.L.U32 R16, R2, 0x10, RZ ;  /* 0x0000001002107819 */ /* 0x004fe200000006ff */
[----:B------:R-:W-:Y:S06]  /*2920*/  BRA `(.L_x_7168) ;  /* 0x0000000400987947 */ /* 0x000fec0003800000 */
.L_x_7175:
        /* <DEDUP_REMOVED lines=12> */
.L_x_7182:
        /* <DEDUP_REMOVED lines=20> */
.L_x_7184:
[----:B------:R-:W-:Y:S05]  /*2b30*/  BSYNC.RECONVERGENT B0 ;  /* 0x0000000000007941 */ /* 0x000fea0003800200 */
.L_x_7183:
[----:B------:R-:W-:Y:S01]  /*2b40*/  IMAD.SHL.U32 R0, R0, 0x100000, RZ ;  /* 0x0010000000007824 */ /* 0x000fe200078e00ff */
[----:B------:R-:W-:-:S04]  /*2b50*/  LEA R2, R2, 0x3b800000, 0x17 ;  /* 0x3b80000002027811 */ /* 0x000fc800078eb8ff */
[----:B------:R-:W-:Y:S01]  /*2b60*/  LOP3.LUT R16, R2, R0, R7, 0xfe, !PT ;  /* 0x0000000002107212 */ /* 0x000fe200078efe07 */
[----:B------:R-:W-:Y:S06]  /*2b70*/  BRA `(.L_x_7168) ;  /* 0x0000000400047947 */ /* 0x000fec0003800000 */
.L_x_7181:
        /* <DEDUP_REMOVED lines=20> */
.L_x_7186:
[----:B------:R-:W-:Y:S05]  /*2cc0*/  BSYNC.RECONVERGENT B0 ;  /* 0x0000000000007941 */ /* 0x000fea0003800200 */
.L_x_7185:
[----:B------:R-:W-:Y:S02]  /*2cd0*/  SHF.L.U32 R0, R0, 0x15, RZ ;  /* 0x0000001500007819 */ /* 0x000fe400000006ff */
[----:B------:R-:W-:-:S04]  /*2ce0*/  LEA R2, R2, 0x37800000, 0x17 ;  /* 0x3780000002027811 */ /* 0x000fc800078eb8ff */
[----:B------:R-:W-:Y:S01]  /*2cf0*/  LOP3.LUT R16, R2, R0, R7, 0xfe, !PT ;  /* 0x0000000002107212 */ /* 0x000fe200078efe07 */
[----:B------:R-:W-:Y:S06]  /*2d00*/  BRA `(.L_x_7168) ;  /* 0x0000000000a07947 */ /* 0x000fec0003800000 */
.L_x_7180:
[----:B------:R-:W-:-:S09]  /*2d10*/  UISETP.NE.AND UP0, UPT, UR4, 0x1c, UPT ;  /* 0x0000001c0400788c */ /* 0x000fd2000bf05270 */
[----:B------:R-:W-:Y:S05]  /*2d20*/  BRA.U !UP0, `(.L_x_7187) ;  /* 0x00000001088c7547 */ /* 0x000fea000b800000 */
[----:B------:R-:W-:-:S09]  /*2d30*/  UISETP.NE.AND UP0, UPT, UR4, 0x1d, UPT ;  /* 0x0000001d0400788c */ /* 0x000fd2000bf05270 */
[----:B------:R-:W-:Y:S05]  /*2d40*/  BRA.U !UP0, `(.L_x_7188) ;  /* 0x0000000108747547 */ /* 0x000fea000b800000 */
[----:B------:R-:W-:-:S09]  /*2d50*/  UISETP.NE.AND UP0, UPT, UR4, 0x2c, UPT ;  /* 0x0000002c0400788c */ /* 0x000fd2000bf05270 */
[----:B------:R-:W-:Y:S05]  /*2d60*/  BRA.U UP0, `(.L_x_7167) ;  /* 0x0000000100247547 */ /* 0x000fea000b800000 */
[----:B------:R-:W2:Y:S01]  /*2d70*/  LDG.E.U8 R2, desc[UR36][R2.64] ;  /* 0x0000002402027981 */ /* 0x000ea2000c1e1100 */
[----:B------:R-:W-:Y:S02]  /*2d80*/  IMAD.MOV.U32 R17, RZ, RZ, RZ ;  /* 0x000000ffff117224 */ /* 0x000fe400078e00ff */
[----:B------:R-:W-:Y:S01]  /*2d90*/  IMAD.MOV.U32 R16, RZ, RZ, 0x400000 ;  /* 0x00400000ff107424 */ /* 0x000fe200078e00ff */
[----:B--2---:R-:W-:-:S13]  /*2da0*/  ISETP.NE.AND P0, PT, R2, RZ, PT ;  /* 0x000000ff0200720c */ /* 0x004fda0003f05270 */
[----:B------:R-:W-:Y:S05]  /*2db0*/  @!P0 BRA `(.L_x_7168) ;  /* 0x0000000000748947 */ /* 0x000fea0003800000 */
[----:B------:R-:W-:-:S13]  /*2dc0*/  ISETP.NE.AND P0, PT, R2, 0xff, PT ;  /* 0x000000ff0200780c */ /* 0x000fda0003f05270 */
[----:B------:R-:W-:Y:S01]  /*2dd0*/  @!P0 MOV R16, 0x7f800001 ;  /* 0x7f80000100108802 */ /* 0x000fe20000000f00 */
[----:B------:R-:W-:Y:S01]  /*2de0*/  @P0 IMAD.SHL.U32 R16, R2, 0x800000, RZ ;  /* 0x0080000002100824 */ /* 0x000fe200078e00ff */
[----:B------:R-:W-:Y:S06]  /*2df0*/  BRA `(.L_x_7168) ;  /* 0x0000000000647947 */ /* 0x000fec0003800000 */
.L_x_7167:
[----:B------:R-:W-:Y:S01]  /*2e00*/  MOV R2, 0x0 ;  /* 0x0000000000027802 */ /* 0x000fe20000000f00 */
[----:B------:R-:W0:Y:S01]  /*2e10*/  LDCU.64 UR4, c[0x4][0x158] ;  /* 0x01002b00ff0477ac */ /* 0x000e220008000a00 */
[----:B------:R-:W-:Y:S02]  /*2e20*/  HFMA2 R12, -RZ, RZ, 0, 5.9604644775390625e-08 ;  /* 0x00000001ff0c7431 */ /* 0x000fe400000001ff */
[----:B------:R-:W-:Y:S01]  /*2e30*/  IMAD.MOV.U32 R8, RZ, RZ, 0x4e ;  /* 0x0000004eff087424 */ /* 0x000fe200078e00ff */
[----:B------:R-:W2:Y:S01]  /*2e40*/  LDCU.64 UR6, c[0x4][0x160] ;  /* 0x01002c00ff0677ac */ /* 0x000ea20008000a00 */
[----:B------:R-:W4:Y:S01]  /*2e50*/  LDC.64 R2, c[0x4][R2] ;  /* 0x0100000002027b82 */ /* 0x000f220000000a00 */
[----:B------:R-:W-:Y:S01]  /*2e60*/  IMAD.MOV.U32 R13, RZ, RZ, RZ ;  /* 0x000000ffff0d7224 */ /* 0x000fe200078e00ff */
[----:B------:R-:W1:Y:S01]  /*2e70*/  LDCU.64 UR8, c[0x4][0x18] ;  /* 0x01000300ff0877ac */ /* 0x000e620008000a00 */
[----:B0-----:R-:W-:Y:S01]  /*2e80*/  IMAD.U32 R4, RZ, RZ, UR4 ;  /* 0x00000004ff047e24 */ /* 0x001fe2000f8e00ff */
[----:B------:R-:W-:Y:S01]  /*2e90*/  MOV R5, UR5 ;  /* 0x0000000500057c02 */ /* 0x000fe20008000f00 */
[----:B--2---:R-:W-:-:S02]  /*2ea0*/  IMAD.U32 R6, RZ, RZ, UR6 ;  /* 0x00000006ff067e24 */ /* 0x004fc4000f8e00ff */
[----:B------:R-:W-:Y:S01]  /*2eb0*/  IMAD.U32 R7, RZ, RZ, UR7 ;  /* 0x00000007ff077e24 */ /* 0x000fe2000f8e00ff */
[----:B-1----:R-:W-:Y:S01]  /*2ec0*/  MOV R10, UR8 ;  /* 0x00000008000a7c02 */ /* 0x002fe20008000f00 */
[----:B------:R-:W-:-:S07]  /*2ed0*/  IMAD.U32 R11, RZ, RZ, UR9 ;  /* 0x00000009ff0b7e24 */ /* 0x000fce000f8e00ff */
[----:B------:R-:W-:-:S07]  /*2ee0*/  LEPC R20, `(.L_x_7189) ;  /* 0x000000001014794e */ /* 0x000fce0000000000 */
[----:B---345:R-:W-:Y:S05]  /*2ef0*/  CALL.ABS.NOINC R2 ;  /* 0x0000000002007343 */ /* 0x038fea0003c00000 */
.L_x_7189:
[----:B------:R-:W-:Y:S01]  /*2f00*/  CS2R R16, SRZ ;  /* 0x0000000000107805 */ /* 0x000fe2000001ff00 */
[----:B------:R-:W-:Y:S06]  /*2f10*/  BRA `(.L_x_7168) ;  /* 0x00000000001c7947 */ /* 0x000fec0003800000 */
.L_x_7188:
[----:B------:R-:W2:Y:S01]  /*2f20*/  LDG.E.64 R2, desc[UR36][R2.64] ;  /* 0x0000002402027981 */ /* 0x000ea2000c1e1b00 */
[----:B------:R-:W-:Y:S01]  /*2f30*/  IMAD.MOV.U32 R17, RZ, RZ, RZ ;  /* 0x000000ffff117224 */ /* 0x000fe200078e00ff */
[----:B--2---:R0:W2:Y:S01]  /*2f40*/  I2F.U64 R16, R2 ;  /* 0x0000000200107312 */ /* 0x0040a20000301000 */
[----:B------:R-:W-:Y:S05]  /*2f50*/  BRA `(.L_x_7168) ;  /* 0x00000000000c7947 */ /* 0x000fea0003800000 */
.L_x_7187:
[----:B------:R-:W2:Y:S01]  /*2f60*/  LDG.E R2, desc[UR36][R2.64] ;  /* 0x0000002402027981 */ /* 0x000ea2000c1e1900 */
[----:B------:R-:W-:Y:S02]  /*2f70*/  MOV R17, RZ ;  /* 0x000000ff00117202 */ /* 0x000fe40000000f00 */
[----:B--2---:R-:W-:-:S07]  /*2f80*/  I2FP.F32.U32 R16, R2 ;  /* 0x0000000200107245 */ /* 0x004fce0000201000 */
.L_x_7168:
[----:B------:R-:W-:Y:S05]  /*2f90*/  BSYNC.RECONVERGENT B7 ;  /* 0x0000000000077941 */ /* 0x000fea0003800200 */
.L_x_7162:
[----:B------:R-:W-:-:S07]  /*2fa0*/  VIADD R27, R27, 0x80 ;  /* 0x000000801b1b7836 */ /* 0x000fce0000000000 */
.L_x_7161:
[----:B------:R-:W-:Y:S05]  /*2fb0*/  BSYNC.RECONVERGENT B6 ;  /* 0x0000000000067941 */ /* 0x000fea0003800200 */
.L_x_7160:
[----:B------:R-:W-:Y:S01]  /*2fc0*/  ISETP.GE.AND P0, PT, R27, R28, PT ;  /* 0x0000001c1b00720c */ /* 0x000fe20003f06270 */
[----:B------:R-:W-:Y:S01]  /*2fd0*/  BSSY.RECONVERGENT B6, `(.L_x_7190) ;  /* 0x00000e7000067945 */ /* 0x000fe20003800200 */
[----:B------:R-:W-:-:S11]  /*2fe0*/  CS2R R18, SRZ ;  /* 0x0000000000127805 */ /* 0x000fd6000001ff00 */
[----:B------:R-:W-:Y:S05]  /*2ff0*/  @P0 BRA `(.L_x_7191) ;  /* 0x0000000c00900947 */ /* 0x000fea0003800000 */
[----:B0-2-4-:R-:W0:Y:S01]  /*3000*/  LDC.64 R2, c[0x0][0x390] ;  /* 0x0000e400ff027b82 */ /* 0x015e220000000a00 */
[----:B------:R-:W2:Y:S01]  /*3010*/  LDCU UR5, c[0x0][0x3a0] ;  /* 0x00007400ff0577ac */ /* 0x000ea20008000800 */
[----:B------:R-:W-:Y:S01]  /*3020*/  IMAD R0, R29, 0x200, R27 ;  /* 0x000002001d007824 */ /* 0x000fe200078e021b */
[----:B------:R-:W-:-:S04]  /*3030*/  UPRMT UR4, UR38, 0x9910, URZ ;  /* 0x0000991026047896 */ /* 0x000fc800080000ff */
[----:B------:R-:W-:Y:S01]  /*3040*/  UISETP.GT.AND UP0, UPT, UR4, 0x9, UPT ;  /* 0x000000090400788c */ /* 0x000fe2000bf04270 */
[----:B--2---:R-:W-:-:S05]  /*3050*/  IMAD R5, R0, UR5, RZ ;  /* 0x0000000500057c24 */ /* 0x004fca000f8e02ff */
        /* <DEDUP_REMOVED lines=14> */
.L_x_7195:
[----:B------:R-:W2:Y:S02]  /*3140*/  LDG.E.U8 R2, desc[UR36][R2.64] ;  /* 0x0000002402027981 */ /* 0x000ea4000c1e1100 */
[----:B--2---:R-:W-:Y:S01]  /*3150*/  I2FP.F32.U32 R18, R2 ;  /* 0x0000000200127245 */ /* 0x004fe20000201000 */
[----:B------:R-:W-:Y:S06]  /*3160*/  BRA `(.L_x_7191) ;  /* 0x0000000c00347947 */ /* 0x000fec0003800000 */
.L_x_7194:
        /* <DEDUP_REMOVED lines=9> */
.L_x_7198:
[----:B------:R-:W2:Y:S02]  /*3200*/  LDG.E R2, desc[UR36][R2.64] ;  /* 0x0000002402027981 */ /* 0x000ea4000c1e1900 */
[----:B--2---:R-:W-:Y:S01]  /*3210*/  I2FP.F32.S32 R18, R2 ;  /* 0x0000000200127245 */ /* 0x004fe20000201400 */
[----:B------:R-:W-:Y:S06]  /*3220*/  BRA `(.L_x_7191) ;  /* 0x0000000c00047947 */ /* 0x000fec0003800000 */
.L_x_7197:
[----:B------:R-:W2:Y:S02]  /*3230*/  LDG.E.U16 R2, desc[UR36][R2.64] ;  /* 0x0000002402027981 */ /* 0x000ea4000c1e1500 */
[----:B--2---:R0:W2:Y:S01]  /*3240*/  I2F.S16 R18, R2 ;  /* 0x0000000200127306 */ /* 0x0040a20000101400 */
[----:B------:R-:W-:Y:S05]  /*3250*/  BRA `(.L_x_7191) ;  /* 0x0000000800f87947 */ /* 0x000fea0003800000 */
.L_x_7193:
        /* <DEDUP_REMOVED lines=8> */
.L_x_7200:
[----:B------:R-:W2:Y:S02]  /*32e0*/  LDG.E.U16 R2, desc[UR36][R2.64] ;  /* 0x0000002402027981 */ /* 0x000ea4000c1e1500 */
[----:B--2---:R-:W-:Y:S01]  /*32f0*/  HADD2.F32 R18, -RZ, R2.H0_H0 ;  /* 0x20000002ff127230 */ /* 0x004fe20000004100 */
[----:B------:R-:W-:Y:S06]  /*3300*/  BRA `(.L_x_7191) ;  /* 0x0000000800cc7947 */ /* 0x000fec0003800000 */
.L_x_7199:
        /* <DEDUP_REMOVED lines=8> */
.L_x_7202:
[----:B------:R-:W2:Y:S02]  /*3390*/  LDG.E R2, desc[UR36][R2.64] ;  /* 0x0000002402027981 */ /* 0x000ea4000c1e1900 */
[--C-:B--2---:R-:W-:Y:S02]  /*33a0*/  HADD2.F32 R18, -RZ, R2.reuse.H0_H0 ;  /* 0x20000002ff127230 */ /* 0x104fe40000004100 */
[----:B------:R-:W-:Y:S01]  /*33b0*/  HADD2.F32 R19, -RZ, R2.H1_H1 ;  /* 0x30000002ff137230 */ /* 0x000fe20000004100 */
[----:B------:R-:W-:Y:S06]  /*33c0*/  BRA `(.L_x_7191) ;  /* 0x00000008009c7947 */ /* 0x000fec0003800000 */
.L_x_7201:
[----:B------:R-:W2:Y:S01]  /*33d0*/  LDG.E.64 R2, desc[UR36][R2.64] ;  /* 0x0000002402027981 */ /* 0x000ea2000c1e1b00 */
[----:B------:R-:W-:Y:S01]  /*33e0*/  UMOV UR4, 0xf0000000 ;  /* 0xf000000000047882 */ /* 0x000fe20000000000 */
[----:B------:R-:W-:Y:S01]  /*33f0*/  UMOV UR5, 0x380fffff ;  /* 0x380fffff00057882 */ /* 0x000fe20000000000 */
[----:B--2---:R-:W0:Y:S01]  /*3400*/  F2F.F32.F64 R18, R2 ;  /* 0x0000000200127310 */ /* 0x004e220000301000 */
[----:B------:R-:W-:-:S14]  /*3410*/  DSETP.GEU.AND P0, PT, |R2|, UR4, PT ;  /* 0x0000000402007e2a */ /* 0x000fdc000bf0e200 */
[----:B0-----:R-:W-:Y:S01]  /*3420*/  @!P0 FMUL R18, R18, 1.175494350822287508e-38 ;  /* 0x0080000012128820 */ /* 0x001fe20000400000 */
[----:B------:R-:W-:Y:S06]  /*3430*/  BRA `(.L_x_7191) ;  /* 0x0000000800807947 */ /* 0x000fec0003800000 */
.L_x_7192:
        /* <DEDUP_REMOVED lines=12> */
.L_x_7205:
        /* <DEDUP_REMOVED lines=10> */
.L_x_7204:
        /* <DEDUP_REMOVED lines=25> */
.L_x_7207:
        /* <DEDUP_REMOVED lines=12> */
.L_x_7206:
[----:B------:R-:W2:Y:S02]  /*37f0*/  LDG.E.U16 R2, desc[UR36][R2.64] ;  /* 0x0000002402027981 */ /* 0x000ea4000c1e1500 */
[----:B--2---:R-:W-:Y:S01]  /*3800*/  IMAD.U32 R18, R2, 0x10000, RZ ;  /* 0x0001000002127824 */ /* 0x004fe200078e00ff */
[----:B------:R-:W-:Y:S06]  /*3810*/  BRA `(.L_x_7191) ;  /* 0x0000000400887947 */ /* 0x000fec0003800000 */
.L_x_7203:
        /* <DEDUP_REMOVED lines=11> */
.L_x_7210:
        /* <DEDUP_REMOVED lines=20> */
.L_x_7212:
[----:B------:R-:W-:Y:S05]  /*3a10*/  BSYNC.RECONVERGENT B0 ;  /* 0x0000000000007941 */ /* 0x000fea0003800200 */
.L_x_7211:
[----:B------:R-:W-:Y:S02]  /*3a20*/  SHF.L.U32 R0, R0, 0x14, RZ ;  /* 0x0000001400007819 */ /* 0x000fe400000006ff */
[----:B------:R-:W-:-:S04]  /*3a30*/  LEA R2, R2, 0x3b800000, 0x17 ;  /* 0x3b80000002027811 */ /* 0x000fc800078eb8ff */
[----:B------:R-:W-:Y:S01]  /*3a40*/  LOP3.LUT R18, R2, R0, R7, 0xfe, !PT ;  /* 0x0000000002127212 */ /* 0x000fe200078efe07 */
[----:B------:R-:W-:Y:S06]  /*3a50*/  BRA `(.L_x_7191) ;  /* 0x0000000000f87947 */ /* 0x000fec0003800000 */
.L_x_7209:
        /* <DEDUP_REMOVED lines=20> */
.L_x_7214:
[----:B------:R-:W-:Y:S05]  /*3ba0*/  BSYNC.RECONVERGENT B0 ;  /* 0x0000000000007941 */ /* 0x000fea0003800200 */
.L_x_7213:
[----:B------:R-:W-:Y:S01]  /*3bb0*/  IMAD.SHL.U32 R0, R0, 0x200000, RZ ;  /* 0x0020000000007824 */ /* 0x000fe200078e00ff */
[----:B------:R-:W-:-:S04]  /*3bc0*/  LEA R2, R2, 0x37800000, 0x17 ;  /* 0x3780000002027811 */ /* 0x000fc800078eb8ff */
[----:B------:R-:W-:Y:S01]  /*3bd0*/  LOP3.LUT R18, R2, R0, R7, 0xfe, !PT ;  /* 0x0000000002127212 */ /* 0x000fe200078efe07 */
[----:B------:R-:W-:Y:S06]  /*3be0*/  BRA `(.L_x_7191) ;  /* 0x0000000000947947 */ /* 0x000fec0003800000 */
.L_x_7208:
        /* <DEDUP_REMOVED lines=11> */
[----:B------:R-:W-:Y:S02]  /*3ca0*/  @!P0 IMAD.MOV.U32 R18, RZ, RZ, 0x7f800001 ;  /* 0x7f800001ff128424 */ /* 0x000fe400078e00ff */
[----:B------:R-:W-:Y:S01]  /*3cb0*/  @P0 IMAD.SHL.U32 R18, R2, 0x800000, RZ ;  /* 0x0080000002120824 */ /* 0x000fe200078e00ff */
[----:B------:R-:W-:Y:S06]  /*3cc0*/  BRA `(.L_x_7191) ;  /* 0x00000000005c7947 */ /* 0x000fec0003800000 */
.L_x_7196:
[----:B------:R-:W-:Y:S01]  /*3cd0*/  MOV R2, 0x0 ;  /* 0x0000000000027802 */ /* 0x000fe20000000f00 */
[----:B------:R-:W0:Y:S01]  /*3ce0*/  LDCU.64 UR4, c[0x4][0x158] ;  /* 0x01002b00ff0477ac */ /* 0x000e220008000a00 */
[----:B------:R-:W-:Y:S02]  /*3cf0*/  HFMA2 R8, -RZ, RZ, 0, 4.64916229248046875e-06 ;  /* 0x0000004eff087431 */ /* 0x000fe400000001ff */
[----:B------:R-:W-:Y:S01]  /*3d00*/  IMAD.MOV.U32 R12, RZ, RZ, 0x1 ;  /* 0x00000001ff0c7424 */ /* 0x000fe200078e00ff */
[----:B------:R-:W2:Y:S01]  /*3d10*/  LDCU.64 UR6, c[0x4][0x160] ;  /* 0x01002c00ff0677ac */ /* 0x000ea20008000a00 */
[----:B------:R-:W4:Y:S01]  /*3d20*/  LDC.64 R2, c[0x4][R2] ;  /* 0x0100000002027b82 */ /* 0x000f220000000a00 */
[----:B------:R-:W-:Y:S01]  /*3d30*/  IMAD.MOV.U32 R13, RZ, RZ, RZ ;  /* 0x000000ffff0d7224 */ /* 0x000fe200078e00ff */
[----:B------:R-:W1:Y:S01]  /*3d40*/  LDCU.64 UR8, c[0x4][0x18] ;  /* 0x01000300ff0877ac */ /* 0x000e620008000a00 */
[----:B0-----:R-:W-:Y:S01]  /*3d50*/  MOV R4, UR4 ;  /* 0x0000000400047c02 */ /* 0x001fe20008000f00 */
[----:B------:R-:W-:-:S02]  /*3d60*/  IMAD.U32 R5, RZ, RZ, UR5 ;  /* 0x00000005ff057e24 */ /* 0x000fc4000f8e00ff */
[----:B--2---:R-:W-:Y:S01]  /*3d70*/  IMAD.U32 R6, RZ, RZ, UR6 ;  /* 0x00000006ff067e24 */ /* 0x004fe2000f8e00ff */
[----:B------:R-:W-:Y:S01]  /*3d80*/  MOV R7, UR7 ;  /* 0x0000000700077c02 */ /* 0x000fe20008000f00 */
[----:B-1----:R-:W-:Y:S02]  /*3d90*/  IMAD.U32 R10, RZ, RZ, UR8 ;  /* 0x00000008ff0a7e24 */ /* 0x002fe4000f8e00ff */
[----:B------:R-:W-:-:S07]  /*3da0*/  IMAD.U32 R11, RZ, RZ, UR9 ;  /* 0x00000009ff0b7e24 */ /* 0x000fce000f8e00ff */
[----:B------:R-:W-:-:S07]  /*3db0*/  LEPC R20, `(.L_x_7217) ;  /* 0x000000001014794e */ /* 0x000fce0000000000 */
[----:B---345:R-:W-:Y:S05]  /*3dc0*/  CALL.ABS.NOINC R2 ;  /* 0x0000000002007343 */ /* 0x038fea0003c00000 */
.L_x_7217:
[----:B------:R-:W-:Y:S01]  /*3dd0*/  MOV R18, RZ ;  /* 0x000000ff00127202 */ /* 0x000fe20000000f00 */
[----:B------:R-:W-:Y:S06]  /*3de0*/  BRA `(.L_x_7191) ;  /* 0x0000000000147947 */ /* 0x000fec0003800000 */
.L_x_7216:
[----:B------:R-:W2:Y:S02]  /*3df0*/  LDG.E.64 R2, desc[UR36][R2.64] ;  /* 0x0000002402027981 */ /* 0x000ea4000c1e1b00 */
[----:B--2---:R0:W2:Y:S01]  /*3e00*/  I2F.U64 R18, R2 ;  /* 0x0000000200127312 */ /* 0x0040a20000301000 */
[----:B------:R-:W-:Y:S05]  /*3e10*/  BRA `(.L_x_7191) ;  /* 0x0000000000087947 */ /* 0x000fea0003800000 */
.L_x_7215:
[----:B------:R-:W2:Y:S02]  /*3e20*/  LDG.E R2, desc[UR36][R2.64] ;  /* 0x0000002402027981 */ /* 0x000ea4000c1e1900 */
[----:B--2---:R-:W-:-:S07]  /*3e30*/  I2FP.F32.U32 R18, R2 ;  /* 0x0000000200127245 */ /* 0x004fce0000201000 */
.L_x_7191:
[----:B------:R-:W-:Y:S05]  /*3e40*/  BSYNC.RECONVERGENT B6 ;  /* 0x0000000000067941 */ /* 0x000fea0003800200 */
.L_x_7190:
[----:B------:R-:W-:Y:S01]  /*3e50*/  ISETP.GE.AND P0, PT, R26, R28, PT ;  /* 0x0000001c1a00720c */ /* 0x000fe20003f06270 */
[----:B------:R-:W-:Y:S01]  /*3e60*/  BSSY.RECONVERGENT B2, `(.L_x_7218) ;  /* 0x000028b000027945 */ /* 0x000fe20003800200 */
[----:B------:R-:W-:-:S11]  /*3e70*/  CS2R R4, SRZ ;  /* 0x0000000000047805 */ /* 0x000fd6000001ff00 */
[----:B------:R-:W-:Y:S05]  /*3e80*/  @P0 BRA `(.L_x_7219) ;  /* 0x0000002800200947 */ /* 0x000fea0003800000 */
[C---:B01-3-5:R-:W-:Y:S01]  /*3e90*/  FSETP.NAN.FTZ.AND P1, PT, |R22|.reuse, |R22|, PT ;  /* 0x400000161600720b */ /* 0x06bfe20003f38200 */
[----:B--2-4-:R-:W-:Y:S01]  /*3ea0*/  FADD.FTZ R2, |R22|, -RZ ;  /* 0x800000ff16027221 */ /* 0x014fe20000010200 */
[C---:B------:R-:W-:Y:S01]  /*3eb0*/  FSETP.NAN.FTZ.AND P0, PT, |R23|.reuse, |R23|, PT ;  /* 0x400000171700720b */ /* 0x040fe20003f18200 */
[----:B------:R-:W-:-:S12]  /*3ec0*/  FADD.FTZ R7, |R23|, -RZ ;  /* 0x800000ff17077221 */ /* 0x000fd80000010200 */
[----:B------:R-:W-:Y:S05]  /*3ed0*/  @!P0 BRA !P1, `(.L_x_7220) ;  /* 0x0000000000408947 */ /* 0x000fea0004800000 */
[----:B------:R-:W-:-:S13]  /*3ee0*/  FSETP.NEU.FTZ.AND P0, PT, |R22|, +INF , PT ;  /* 0x7f8000001600780b */ /* 0x000fda0003f1d200 */
[----:B------:R-:W-:Y:S01]  /*3ef0*/  @!P0 FADD.FTZ R5, R23, R23 ;  /* 0x0000001717058221 */ /* 0x000fe20000010000 */
[----:B------:R-:W-:Y:S01]  /*3f00*/  @!P0 IMAD.MOV.U32 R4, RZ, RZ, R22 ;  /* 0x000000ffff048224 */ /* 0x000fe200078e0016 */
[----:B------:R-:W-:Y:S06]  /*3f10*/  @!P0 BRA `(.L_x_7219) ;  /* 0x0000002400fc8947 */ /* 0x000fec0003800000 */
[----:B------:R-:W-:-:S13]  /*3f20*/  FSETP.NEU.FTZ.AND P0, PT, R7, +INF , PT ;  /* 0x7f8000000700780b */ /* 0x000fda0003f1d000 */
[----:B------:R-:W-:Y:S01]  /*3f30*/  @!P0 FADD.FTZ R5, R22, R22 ;  /* 0x0000001616058221 */ /* 0x000fe20000010000 */
[----:B------:R-:W-:Y:S01]  /*3f40*/  @!P0 IMAD.MOV.U32 R4, RZ, RZ, R23 ;  /* 0x000000ffff048224 */ /* 0x000fe200078e0017 */
[----:B------:R-:W-:Y:S06]  /*3f50*/  @!P0 BRA `(.L_x_7219) ;  /* 0x0000002400ec8947 */ /* 0x000fec0003800000 */
[----:B------:R-:W-:-:S13]  /*3f60*/  FSETP.NEU.FTZ.AND P0, PT, R23, RZ, PT ;  /* 0x000000ff1700720b */ /* 0x000fda0003f1d000 */
[----:B------:R-:W-:Y:S01]  /*3f70*/  @P0 FADD.FTZ R3, RZ, R23 ;  /* 0x00000017ff030221 */ /* 0x000fe20000010000 */
[--C-:B------:R-:W-:Y:S01]  /*3f80*/  @P0 FADD.FTZ R0, RZ, R22.reuse ;  /* 0x00000016ff000221 */ /* 0x100fe20000010000 */
[----:B------:R-:W-:Y:S01]  /*3f90*/  @!P0 MOV R5, R23 ;  /* 0x0000001700058202 */ /* 0x000fe20000000f00 */
[----:B------:R-:W-:Y:S02]  /*3fa0*/  @!P0 FADD.FTZ R4, R22, R22 ;  /* 0x0000001616048221 */ /* 0x000fe40000010000 */
[----:B------:R-:W-:-:S04]  /*3fb0*/  @P0 FADD.FTZ R5, R0, R3 ;  /* 0x0000000300050221 */ /* 0x000fc80000010000 */
[----:B------:R-:W-:Y:S01]  /*3fc0*/  @P0 IMAD.MOV.U32 R4, RZ, RZ, R5 ;  /* 0x000000ffff040224 */ /* 0x000fe200078e0005 */
[----:B------:R-:W-:Y:S06]  /*3fd0*/  BRA `(.L_x_7219) ;  /* 0x0000002400cc7947 */ /* 0x000fec0003800000 */
.L_x_7220:
[----:B------:R-:W-:-:S04]  /*3fe0*/  FMNMX.FTZ R0, R7, |R22|, !PT ;  /* 0x4000001607007209 */ /* 0x000fc80007810000 */
        /* <DEDUP_REMOVED lines=42> */
[----:B------:R-:W-:Y:S05]  /*4290*/  CALL.REL.NOINC `($__internal_15_$__cuda_sm3x_div_rn_ftz_f32_slowpath) ;  /* 0x000000d800fc7944 */ /* 0x000fea0003c00000 */
[----:B------:R-:W-:-:S07]  /*42a0*/  IMAD.MOV.U32 R3, RZ, RZ, R0 ;  /* 0x000000ffff037224 */ /* 0x000fce00078e0000 */
.L_x_7226:
[----:B------:R-:W-:Y:S05]  /*42b0*/  BSYNC.RECONVERGENT B4 ;  /* 0x0000000000047941 */ /* 0x000fea0003800200 */
.L_x_7225:
[----:B------:R-:W-:Y:S02]  /*42c0*/  IMAD.MOV.U32 R9, RZ, RZ, 0x3b33710b ;  /* 0x3b33710bff097424 */ /* 0x000fe400078e00ff */
[----:B------:R-:W-:Y:S01]  /*42d0*/  FMUL.FTZ R0, R3, R3 ;  /* 0x0000000303007220 */ /* 0x000fe20000410000 */
[----:B------:R-:W-:Y:S01]  /*42e0*/  FSETP.NEU.FTZ.AND P1, PT, |R22|, R7, PT ;  /* 0x000000071600720b */ /* 0x000fe20003f3d200 */
[----:B------:R-:W-:Y:S01]  /*42f0*/  FADD.FTZ R7, R7, |R22| ;  /* 0x4000001607077221 */ /* 0x000fe20000010000 */
        /* <DEDUP_REMOVED lines=18> */
.L_x_7224:
        /* <DEDUP_REMOVED lines=30> */
[----:B------:R-:W-:Y:S05]  /*4600*/  CALL.REL.NOINC `($__internal_15_$__cuda_sm3x_div_rn_ftz_f32_slowpath) ;  /* 0x000000d800207944 */ /* 0x000fea0003c00000 */
[----:B------:R-:W-:-:S07]  /*4610*/  IMAD.MOV.U32 R2, RZ, RZ, R0 ;  /* 0x000000ffff027224 */ /* 0x000fce00078e0000 */
.L_x_7230:
[----:B------:R-:W-:Y:S05]  /*4620*/  BSYNC.RECONVERGENT B4 ;  /* 0x0000000000047941 */ /* 0x000fea0003800200 */
.L_x_7229:
[----:B------:R-:W-:Y:S01]  /*4630*/  MOV R3, 0x3b33710b ;  /* 0x3b33710b00037802 */ /* 0x000fe20000000f00 */
[----:B------:R-:W-:Y:S01]  /*4640*/  FMUL.FTZ R0, R2, R2 ;  /* 0x0000000202007220 */ /* 0x000fe20000410000 */
[----:B------:R-:W-:Y:S01]  /*4650*/  IMAD.MOV.U32 R9, RZ, RZ, 0x3fd774eb ;  /* 0x3fd774ebff097424 */ /* 0x000fe200078e00ff */
[----:B------:R-:W-:Y:S01]  /*4660*/  FSETP.NEU.FTZ.AND P1, PT, |R22|, R7, PT ;  /* 0x000000071600720b */ /* 0x000fe20003f3d200 */
[----:B------:R-:W-:Y:S01]  /*4670*/  FADD.FTZ R7, R7, |R22| ;  /* 0x4000001607077221 */ /* 0x000fe20000010000 */
        /* <DEDUP_REMOVED lines=17> */
.L_x_7228:
        /* <DEDUP_REMOVED lines=15> */
[----:B------:R-:W-:Y:S05]  /*4880*/  CALL.REL.NOINC `($__internal_15_$__cuda_sm3x_div_rn_ftz_f32_slowpath) ;  /* 0x000000d400807944 */ /* 0x000fea0003c00000 */
[----:B------:R-:W-:-:S07]  /*4890*/  MOV R3, R0 ;  /* 0x0000000000037202 */ /* 0x000fce0000000f00 */
.L_x_7232:
[----:B------:R-:W-:Y:S05]  /*48a0*/  BSYNC.RECONVERGENT B4 ;  /* 0x0000000000047941 */ /* 0x000fea0003800200 */
.L_x_7231:
        /* <DEDUP_REMOVED lines=22> */
.L_x_7223:
        /* <DEDUP_REMOVED lines=9> */
[----:B------:R-:W-:Y:S01]  /*4aa0*/  FMUL.FTZ R2, R22, -0.36787945032119750977 ;  /* 0xbebc5ab216027820 */ /* 0x000fe20000410000 */
[----:B------:R-:W-:Y:S01]  /*4ab0*/  FMUL.FTZ R3, R23, -0.36787945032119750977 ;  /* 0xbebc5ab217037820 */ /* 0x000fe20000410000 */
        /* <DEDUP_REMOVED lines=30> */
[----:B------:R-:W-:Y:S05]  /*4ca0*/  CALL.REL.NOINC `($__internal_15_$__cuda_sm3x_div_rn_ftz_f32_slowpath) ;  /* 0x000000d000787944 */ /* 0x000fea0003c00000 */
[----:B------:R-:W-:-:S07]  /*4cb0*/  IMAD.MOV.U32 R2, RZ, RZ, R0 ;  /* 0x000000ffff027224 */ /* 0x000fce00078e0000 */
.L_x_7235:
[----:B------:R-:W-:Y:S05]  /*4cc0*/  BSYNC.RECONVERGENT B4 ;  /* 0x0000000000047941 */ /* 0x000fea0003800200 */
.L_x_7234:
[----:B------:R-:W-:Y:S01]  /*4cd0*/  MOV R3, 0x3b33710b ;  /* 0x3b33710b00037802 */ /* 0x000fe20000000f00 */
        /* <DEDUP_REMOVED lines=21> */
.L_x_7233:
        /* <DEDUP_REMOVED lines=30> */
[----:B------:R-:W-:Y:S05]  /*5010*/  CALL.REL.NOINC `($__internal_15_$__cuda_sm3x_div_rn_ftz_f32_slowpath) ;  /* 0x000000cc009c7944 */ /* 0x000fea0003c00000 */
[----:B------:R-:W-:-:S07]  /*5020*/  MOV R2, R0 ;  /* 0x0000000000027202 */ /* 0x000fce0000000f00 */
.L_x_7238:
[----:B------:R-:W-:Y:S05]  /*5030*/  BSYNC.RECONVERGENT B4 ;  /* 0x0000000000047941 */ /* 0x000fea0003800200 */
.L_x_7237:
        /* <DEDUP_REMOVED lines=22> */
.L_x_7236:
        /* <DEDUP_REMOVED lines=15> */
[----:B------:R-:W-:Y:S05]  /*5290*/  CALL.REL.NOINC `($__internal_15_$__cuda_sm3x_div_rn_ftz_f32_slowpath) ;  /* 0x000000c800fc7944 */ /* 0x000fea0003c00000 */
[----:B------:R-:W-:-:S07]  /*52a0*/  IMAD.MOV.U32 R2, RZ, RZ, R0 ;  /* 0x000000ffff027224 */ /* 0x000fce00078e0000 */
.L_x_7240:
[----:B------:R-:W-:Y:S05]  /*52b0*/  BSYNC.RECONVERGENT B4 ;  /* 0x0000000000047941 */ /* 0x000fea0003800200 */
.L_x_7239:
        /* <DEDUP_REMOVED lines=21> */
.L_x_7227:
[----:B------:R-:W-:Y:S05]  /*5410*/  BSYNC.RECONVERGENT B3 ;  /* 0x0000000000037941 */ /* 0x000fea0003800200 */
.L_x_7222:
[----:B------:R-:W-:Y:S01]  /*5420*/  FADD.FTZ R3, R4, 0.69314718246459960938 ;  /* 0x3f31721804037421 */ /* 0x000fe20000010000 */
[----:B------:R-:W-:-:S04]  /*5430*/  LOP3.LUT R5, R0, 0x80000000, R23, 0xb8, !PT ;  /* 0x8000000000057812 */ /* 0x000fc800078eb817 */
[----:B------:R-:W-:Y:S01]  /*5440*/  LOP3.LUT R4, R3, 0x80000000, R22, 0xb8, !PT ;  /* 0x8000000003047812 */ /* 0x000fe200078eb816 */
[----:B------:R-:W-:Y:S06]  /*5450*/  BRA `(.L_x_7219) ;  /* 0x0000001000ac7947 */ /* 0x000fec0003800000 */
.L_x_7221:
[----:B------:R-:W-:Y:S01]  /*5460*/  FSETP.NEU.FTZ.AND P1, PT, R22, RZ, PT ;  /* 0x000000ff1600720b */ /* 0x000fe20003f3d000 */
[----:B------:R-:W-:Y:S01]  /*5470*/  IMAD.MOV.U32 R5, RZ, RZ, R23 ;  /* 0x000000ffff057224 */ /* 0x000fe200078e0017 */
[----:B------:R-:W-:Y:S01]  /*5480*/  FSETP.NEU.FTZ.AND P0, PT, R23, RZ, PT ;  /* 0x000000ff1700720b */ /* 0x000fe20003f1d000 */
[----:B------:R-:W-:-:S12]  /*5490*/  IMAD.MOV.U32 R4, RZ, RZ, R22 ;  /* 0x000000ffff047224 */ /* 0x000fd800078e0016 */
[----:B------:R-:W-:Y:S05]  /*54a0*/  @!P0 BRA !P1, `(.L_x_7219) ;  /* 0x0000001000988947 */ /* 0x000fea0004800000 */
[----:B------:R-:W-:Y:S01]  /*54b0*/  FSETP.GEU.FTZ.AND P1, PT, |R22|, 0.00021143197955098003149, PT ;  /* 0x395db3d71600780b */ /* 0x000fe20003f3e200 */
[----:B------:R-:W-:Y:S01]  /*54c0*/  IMAD.MOV.U32 R4, RZ, RZ, R22 ;  /* 0x000000ffff047224 */ /* 0x000fe200078e0016 */
[----:B------:R-:W-:Y:S02]  /*54d0*/  FSETP.GEU.FTZ.AND P0, PT, R7, 0.00021143197955098003149, PT ;  /* 0x395db3d70700780b */ /* 0x000fe40003f1e000 */
[----:B------:R-:W-:-:S11]  /*54e0*/  MOV R5, R23 ;  /* 0x0000001700057202 */ /* 0x000fd60000000f00 */
[----:B------:R-:W-:Y:S05]  /*54f0*/  @!P0 BRA !P1, `(.L_x_7219) ;  /* 0x0000001000848947 */ /* 0x000fea0004800000 */
        /* <DEDUP_REMOVED lines=63> */
.L_x_7246:
[----:B------:R-:W-:Y:S05]  /*58f0*/  BSYNC.RECONVERGENT B1 ;  /* 0x0000000000017941 */ /* 0x000fea0003800200 */
.L_x_7245:
        /* <DEDUP_REMOVED lines=8> */
.L_x_7248:
[----:B------:R-:W-:Y:S05]  /*5980*/  BSYNC.RECONVERGENT B1 ;  /* 0x0000000000017941 */ /* 0x000fea0003800200 */
.L_x_7247:
[----:B------:R-:W-:Y:S01]  /*5990*/  FADD.FTZ R5, R12, R5 ;  /* 0x000000050c057221 */ /* 0x000fe20000010000 */
[----:B------:R-:W-:Y:S02]  /*59a0*/  HFMA2 R13, -RZ, RZ, 1.875, 0 ;  /* 0x3f800000ff0d7431 */ /* 0x000fe400000001ff */
        /* <DEDUP_REMOVED lines=32> */
.L_x_7244:
[----:B------:R-:W-:-:S13]  /*5bb0*/  FSETP.GEU.FTZ.AND P0, PT, R7, 1, PT ;  /* 0x3f8000000700780b */ /* 0x000fda0003f1e000 */
[----:B------:R-:W-:-:S04]  /*5bc0*/  @!P0 FADD.FTZ R4, -R7, 1 ;  /* 0x3f80000007048421 */ /* 0x000fc80000010100 */
[----:B------:R-:W-:-:S06]  /*5bd0*/  @!P0 FMUL.FTZ R4, R3, R4 ;  /* 0x0000000403048220 */ /* 0x000fcc0000410000 */
[----:B------:R-:W1:Y:S08]  /*5be0*/  @!P0 MUFU.SQRT R4, R4 ;  /* 0x0000000400048308 */ /* 0x000e700000002000 */
[----:B-1----:R-:W1:Y:S02]  /*5bf0*/  @!P0 MUFU.RCP R5, R4 ;  /* 0x0000000400058308 */ /* 0x002e640000001000 */
[----:B-1----:R-:W-:Y:S01]  /*5c00*/  @!P0 FMUL.FTZ R5, R5, |R22| ;  /* 0x4000001605058220 */ /* 0x002fe20000410000 */
[----:B------:R-:W-:Y:S06]  /*5c10*/  @!P0 BRA `(.L_x_7243) ;  /* 0x0000000000988947 */ /* 0x000fec0003800000 */
[----:B------:R-:W-:Y:S01]  /*5c20*/  FMUL.FTZ R11, R3, R0 ;  /* 0x00000000030b7220 */ /* 0x000fe20000410000 */
[----:B------:R-:W-:Y:S02]  /*5c30*/  IMAD.MOV.U32 R13, RZ, RZ, 0x3f800000 ;  /* 0x3f800000ff0d7424 */ /* 0x000fe400078e00ff */
[----:B------:R-:W-:-:S03]  /*5c40*/  IMAD.MOV.U32 R15, RZ, RZ, 0x3d39bf78 ;  /* 0x3d39bf78ff0f7424 */ /* 0x000fc600078e00ff */
        /* <DEDUP_REMOVED lines=30> */
.L_x_7242:
[----:B------:R-:W-:-:S04]  /*5e30*/  FFMA.FTZ R4, R8, R8, -1 ;  /* 0xbf80000008047423 */ /* 0x000fc80000010008 */
[----:B------:R-:W0:Y:S02]  /*5e40*/  MUFU.SQRT R5, R4 ;  /* 0x0000000400057308 */ /* 0x000e240000002000 */
[----:B0-----:R-:W-:-:S06]  /*5e50*/  FADD.FTZ R10, R8, R5 ;  /* 0x00000005080a7221 */ /* 0x001fcc0000010000 */
[----:B------:R-:W0:Y:S02]  /*5e60*/  MUFU.LG2 R10, R10 ;  /* 0x0000000a000a7308 */ /* 0x000e240000000c00 */
[----:B0-----:R-:W-:-:S07]  /*5e70*/  FMUL.FTZ R5, R10, 0.69314718246459960938 ;  /* 0x3f3172180a057820 */ /* 0x001fce0000410000 */
.L_x_7243:
[----:B------:R-:W-:Y:S05]  /*5e80*/  BSYNC.RECONVERGENT B0 ;  /* 0x0000000000007941 */ /* 0x000fea0003800200 */
.L_x_7241:
        /* <DEDUP_REMOVED lines=32> */
[----:B0-----:R-:W-:Y:S01]  /*6090*/  @!P1 FMUL.FTZ R2, |R22|, 0.5 ;  /* 0x3f00000016029820 */ /* 0x001fe20000410200 */
        /* <DEDUP_REMOVED lines=10> */
.L_x_7256:
[----:B------:R-:W-:Y:S05]  /*6140*/  BSYNC.RECONVERGENT B4 ;  /* 0x0000000000047941 */ /* 0x000fea0003800200 */
.L_x_7255:
[----:B------:R-:W-:-:S04]  /*6150*/  FADD.FTZ R2, R3, R2 ;  /* 0x0000000203027221 */ /* 0x000fc80000010000 */
[----:B------:R-:W-:-:S04]  /*6160*/  FMUL.FTZ R2, R2, R11 ;  /* 0x0000000b02027220 */ /* 0x000fc80000410000 */
[----:B------:R4:W0:Y:S01]  /*6170*/  MUFU.SQRT R4, R2 ;  /* 0x0000000200047308 */ /* 0x0008220000002000 */
[----:B------:R-:W-:Y:S05]  /*6180*/  BRA `(.L_x_7253) ;  /* 0x00000000002c7947 */ /* 0x000fea0003800000 */
.L_x_7254:
        /* <DEDUP_REMOVED lines=11> */
.L_x_7253:
[----:B------:R-:W-:Y:S05]  /*6240*/  BSYNC.RECONVERGENT B1 ;  /* 0x0000000000017941 */ /* 0x000fea0003800200 */
.L_x_7251:
[----:B------:R-:W-:Y:S05]  /*6250*/  BSYNC.RELIABLE B0 ;  /* 0x0000000000007941 */ /* 0x000fea0003800100 */
.L_x_7250:
[----:B0--3--:R-:W-:Y:S01]  /*6260*/  FADD.FTZ R0, |R4|, -RZ ;  /* 0x800000ff04007221 */ /* 0x009fe20000010200 */
        /* <DEDUP_REMOVED lines=13> */
[----:B------:R-:W-:Y:S01]  /*6340*/  IMAD.MOV.U32 R3, RZ, RZ, R8 ;  /* 0x000000ffff037224 */ /* 0x000fe200078e0008 */
[----:B------:R-:W-:-:S07]  /*6350*/  MOV R2, 0x6370 ;  /* 0x0000637000027802 */ /* 0x000fce0000000f00 */
[----:B-12---:R-:W-:Y:S05]  /*6360*/  CALL.REL.NOINC `($__internal_15_$__cuda_sm3x_div_rn_ftz_f32_slowpath) ;  /* 0x000000b800c87944 */ /* 0x006fea0003c00000 */
[----:B------:R-:W-:-:S07]  /*6370*/  IMAD.MOV.U32 R2, RZ, RZ, R0 ;  /* 0x000000ffff027224 */ /* 0x000fce00078e0000 */
.L_x_7258:
[----:B------:R-:W-:Y:S05]  /*6380*/  BSYNC.RECONVERGENT B4 ;  /* 0x0000000000047941 */ /* 0x000fea0003800200 */
.L_x_7257:
        /* <DEDUP_REMOVED lines=28> */
.L_x_7252:
[----:B------:R-:W-:Y:S01]  /*6550*/  MOV R3, 0x3f000000 ;  /* 0x3f00000000037802 */ /* 0x000fe20000000f00 */
[C---:B------:R-:W-:Y:S01]  /*6560*/  FADD.FTZ R6, |R4|.reuse, -RZ ;  /* 0x800000ff04067221 */ /* 0x040fe20000010200 */
[C---:B------:R-:W-:Y:S01]  /*6570*/  FSETP.GT.FTZ.AND P0, PT, |R4|.reuse, 0.56000000238418579102, PT ;  /* 0x3f0f5c290400780b */ /* 0x040fe20003f14200 */
[----:B------:R-:W-:Y:S01]  /*6580*/  IMAD.MOV.U32 R7, RZ, RZ, 0x3f6ee581 ;  /* 0x3f6ee581ff077424 */ /* 0x000fe200078e00ff */
        /* <DEDUP_REMOVED lines=21> */
.L_x_7259:
[----:B------:R-:W-:Y:S05]  /*66e0*/  BSYNC.RECONVERGENT B3 ;  /* 0x0000000000037941 */ /* 0x000fea0003800200 */
.L_x_7249:
[----:B-1----:R-:W-:Y:S02]  /*66f0*/  LOP3.LUT R4, R5, 0x80000000, R22, 0xb8, !PT ;  /* 0x8000000005047812 */ /* 0x002fe400078eb816 */
[----:B------:R-:W-:-:S07]  /*6700*/  LOP3.LUT R5, R0, 0x80000000, R23, 0xb8, !PT ;  /* 0x8000000000057812 */ /* 0x000fce00078eb817 */
.L_x_7219:
[----:B------:R-:W-:Y:S05]  /*6710*/  BSYNC.RECONVERGENT B2 ;  /* 0x0000000000027941 */ /* 0x000fea0003800200 */
.L_x_7218:
[----:B------:R-:W-:Y:S01]  /*6720*/  IADD3 R27, PT, PT, R26, 0x80, RZ ;  /* 0x000000801a1b7810 */ /* 0x000fe20007ffe0ff */
[----:B------:R-:W-:Y:S01]  /*6730*/  BSSY.RECONVERGENT B2, `(.L_x_7260) ;  /* 0x0000293000027945 */ /* 0x000fe20003800200 */
[----:B01-3-5:R-:W-:Y:S02]  /*6740*/  CS2R R22, SRZ ;  /* 0x0000000000167805 */ /* 0x02bfe4000001ff00 */
[----:B------:R-:W-:-:S13]  /*6750*/  ISETP.GE.AND P0, PT, R27, R28, PT ;  /* 0x0000001c1b00720c */ /* 0x000fda0003f06270 */
[----:B------:R-:W-:Y:S05]  /*6760*/  @P0 BRA `(.L_x_7261) ;  /* 0x00000028003c0947 */ /* 0x000fea0003800000 */
[C---:B--2---:R-:W-:Y:S01]  /*6770*/  FSETP.NAN.FTZ.AND P1, PT, |R24|.reuse, |R24|, PT ;  /* 0x400000181800720b */ /* 0x044fe20003f38200 */
[----:B----4-:R-:W-:Y:S01]  /*6780*/  FADD.FTZ R2, |R24|, -RZ ;  /* 0x800000ff18027221 */ /* 0x010fe20000010200 */
        /* <DEDUP_REMOVED lines=13> */
[----:B------:R-:W-:-:S04]  /*6860*/  @P0 FADD.FTZ R3, RZ, R25 ;  /* 0x00000019ff030221 */ /* 0x000fc80000010000 */
[----:B------:R-:W-:-:S05]  /*6870*/  @P0 FADD.FTZ R22, R22, R3 ;  /* 0x0000000316160221 */ /* 0x000fca0000010000 */
[----:B------:R-:W-:Y:S01]  /*6880*/  @P0 MOV R23, R22 ;  /* 0x0000001600170202 */ /* 0x000fe20000000f00 */
[----:B------:R-:W-:Y:S01]  /*6890*/  @!P0 FADD.FTZ R22, R24, R24 ;  /* 0x0000001818168221 */ /* 0x000fe20000010000 */
[----:B------:R-:W-:Y:S01]  /*68a0*/  @!P0 IMAD.MOV.U32 R23, RZ, RZ, R25 ;  /* 0x000000ffff178224 */ /* 0x000fe200078e0019 */
[----:B------:R-:W-:Y:S06]  /*68b0*/  BRA `(.L_x_7261) ;  /* 0x0000002400e87947 */ /* 0x000fec0003800000 */
.L_x_7262:
[----:B------:R-:W-:-:S04]  /*68c0*/  FMNMX.FTZ R0, R7, |R24|, !PT ;  /* 0x4000001807007209 */ /* 0x000fc80007810000 */
[----:B------:R-:W-:-:S13]  /*68d0*/  FSETP.GT.FTZ.AND P0, PT, R0, 8388608, PT ;  /* 0x4b0000000000780b */ /* 0x000fda0003f14000 */
[----:B------:R-:W-:Y:S05]  /*68e0*/  @P0 BRA `(.L_x_7263) ;  /* 0x0000001000c40947 */ /* 0x000fea0003800000 */
[----:B------:R-:W-:Y:S01]  /*68f0*/  FSETP.NEU.FTZ.AND P1, PT, R24, RZ, PT ;  /* 0x000000ff1800720b */ /* 0x000fe20003f3d000 */
[----:B------:R-:W-:Y:S01]  /*6900*/  IMAD.MOV.U32 R23, RZ, RZ, R25 ;  /* 0x000000ffff177224 */ /* 0x000fe200078e0019 */
[----:B------:R-:W-:Y:S02]  /*6910*/  FSETP.NEU.FTZ.AND P0, PT, R25, RZ, PT ;  /* 0x000000ff1900720b */ /* 0x000fe40003f1d000 */
[----:B------:R-:W-:-:S11]  /*6920*/  MOV R22, R24 ;  /* 0x0000001800167202 */ /* 0x000fd60000000f00 */
[----:B------:R-:W-:Y:S05]  /*6930*/  @!P0 BRA !P1, `(.L_x_7261) ;  /* 0x0000002400c88947 */ /* 0x000fea0004800000 */
[----:B------:R-:W-:Y:S01]  /*6940*/  FSETP.GEU.FTZ.AND P1, PT, |R24|, 0.00021143197955098003149, PT ;  /* 0x395db3d71800780b */ /* 0x000fe20003f3e200 */
[----:B------:R-:W-:Y:S01]  /*6950*/  IMAD.MOV.U32 R23, RZ, RZ, R25 ;  /* 0x000000ffff177224 */ /* 0x000fe200078e0019 */
[----:B------:R-:W-:Y:S01]  /*6960*/  FSETP.GEU.FTZ.AND P0, PT, R7, 0.00021143197955098003149, PT ;  /* 0x395db3d70700780b */ /* 0x000fe20003f1e000 */
[----:B------:R-:W-:-:S12]  /*6970*/  IMAD.MOV.U32 R22, RZ, RZ, R24 ;  /* 0x000000ffff167224 */ /* 0x000fd800078e0018 */
[----:B------:R-:W-:Y:S05]  /*6980*/  @!P0 BRA !P1, `(.L_x_7261) ;  /* 0x0000002400b48947 */ /* 0x000fea0004800000 */
        /* <DEDUP_REMOVED lines=9> */
[-C--:B------:R-:W-:Y:S02]  /*6a20*/  VIMNMX R6, PT, PT, R11, R12.reuse, !PT ;  /* 0x0000000c0b067248 */ /* 0x080fe40007fe0100 */
        /* <DEDUP_REMOVED lines=15> */
[----:B------:R-:W0:Y:S01]  /*6b20*/  MUFU.SQRT R14, R14 ;  /* 0x0000000e000e7308 */ /* 0x000e220000002000 */
[----:B------:R-:W-:Y:S02]  /*6b30*/  LOP3.LUT R13, R12, 0x800000, RZ, 0xfc, !PT ;  /* 0x008000000c0d7812 */ /* 0x000fe400078efcff */
        /* <DEDUP_REMOVED lines=33> */
.L_x_7269:
[----:B------:R-:W-:-:S04]  /*6d50*/  FADD.FTZ R10, -R3, R8 ;  /* 0x00000008030a7221 */ /* 0x000fc80000010100 */
[----:B------:R-:W-:-:S07]  /*6d60*/  FMUL.FTZ R10, R10, 0.5 ;  /* 0x3f0000000a0a7820 */ /* 0x000fce0000410000 */
.L_x_7270:
[----:B------:R-:W-:Y:S05]  /*6d70*/  BSYNC.RECONVERGENT B1 ;  /* 0x0000000000017941 */ /* 0x000fea0003800200 */
.L_x_7268:
        /* <DEDUP_REMOVED lines=11> */
.L_x_7272:
[----:B------:R-:W-:-:S04]  /*6e30*/  FADD.FTZ R13, R9, -R12 ;  /* 0x8000000c090d7221 */ /* 0x000fc80000010000 */
[----:B------:R-:W-:-:S07]  /*6e40*/  FMUL.FTZ R13, R13, 0.5 ;  /* 0x3f0000000d0d7820 */ /* 0x000fce0000410000 */
.L_x_7273:
[----:B------:R-:W-:Y:S05]  /*6e50*/  BSYNC.RECONVERGENT B1 ;  /* 0x0000000000017941 */ /* 0x000fea0003800200 */
.L_x_7271:
[----:B------:R-:W-:Y:S01]  /*6e60*/  FADD.FTZ R10, R13, R10 ;  /* 0x0000000a0d0a7221 */ /* 0x000fe20000010000 */
[----:B------:R-:W-:Y:S01]  /*6e70*/  FADD.FTZ R11, R6, 1 ;  /* 0x3f800000060b7421 */ /* 0x000fe20000010000 */
[----:B------:R-:W-:Y:S02]  /*6e80*/  IMAD.MOV.U32 R15, RZ, RZ, 0x3e800000 ;  /* 0x3e800000ff0f7424 */ /* 0x000fe400078e00ff */
[----:B------:R-:W-:Y:S02]  /*6e90*/  HFMA2 R21, -RZ, RZ, 1.3056640625, -1.8671875 ;  /* 0x3d39bf78ff157431 */ /* 0x000fe400000001ff */
        /* <DEDUP_REMOVED lines=31> */
.L_x_7267:
[----:B------:R-:W-:-:S13]  /*7090*/  FSETP.GEU.FTZ.AND P0, PT, R7, 1, PT ;  /* 0x3f8000000700780b */ /* 0x000fda0003f1e000 */
[----:B------:R-:W-:Y:S05]  /*70a0*/  @!P0 BRA `(.L_x_7274) ;  /* 0x0000000000848947 */ /* 0x000fea0003800000 */
[----:B------:R-:W-:Y:S01]  /*70b0*/  FMUL.FTZ R13, R3, R0 ;  /* 0x00000000030d7220 */ /* 0x000fe20000410000 */
[----:B------:R-:W-:Y:S01]  /*70c0*/  MOV R15, 0x3e800000 ;  /* 0x3e800000000f7802 */ /* 0x000fe20000000f00 */
[----:B------:R-:W-:-:S04]  /*70d0*/  IMAD.MOV.U32 R21, RZ, RZ, 0x3d39bf78 ;  /* 0x3d39bf78ff157424 */ /* 0x000fc800078e00ff */
        /* <DEDUP_REMOVED lines=30> */
.L_x_7274:
[----:B------:R-:W-:-:S04]  /*72c0*/  FADD.FTZ R10, -R7, 1 ;  /* 0x3f800000070a7421 */ /* 0x000fc80000010100 */
[----:B------:R-:W-:-:S06]  /*72d0*/  FMUL.FTZ R10, R3, R10 ;  /* 0x0000000a030a7220 */ /* 0x000fcc0000410000 */
[----:B------:R-:W0:Y:S08]  /*72e0*/  MUFU.SQRT R10, R10 ;  /* 0x0000000a000a7308 */ /* 0x000e300000002000 */
[----:B0-----:R-:W0:Y:S02]  /*72f0*/  MUFU.RCP R11, R10 ;  /* 0x0000000a000b7308 */ /* 0x001e240000001000 */
[----:B0-----:R-:W-:Y:S01]  /*7300*/  FMUL.FTZ R22, R11, |R24| ;  /* 0x400000180b167220 */ /* 0x001fe20000410000 */
[----:B------:R-:W-:Y:S06]  /*7310*/  BRA `(.L_x_7265) ;  /* 0x0000000000047947 */ /* 0x000fec0003800000 */
.L_x_7266:
[----:B------:R0:W1:Y:S02]  /*7320*/  MUFU.SQRT R22, R2 ;  /* 0x0000000200167308 */ /* 0x0000640000002000 */
.L_x_7265:
[----:B------:R-:W-:Y:S05]  /*7330*/  BSYNC.RECONVERGENT B0 ;  /* 0x0000000000007941 */ /* 0x000fea0003800200 */
.L_x_7264:
        /* <DEDUP_REMOVED lines=35> */
.L_x_7278:
        /* <DEDUP_REMOVED lines=23> */
.L_x_7284:
[----:B------:R-:W-:-:S04]  /*76e0*/  FADD.FTZ R0, -R0, R9 ;  /* 0x0000000900007221 */ /* 0x000fc80000010100 */
[----:B------:R-:W-:-:S07]  /*76f0*/  FMUL.FTZ R3, R0, 0.5 ;  /* 0x3f00000000037820 */ /* 0x000fce0000410000 */
.L_x_7285:
[----:B------:R-:W-:Y:S05]  /*7700*/  BSYNC.RECONVERGENT B4 ;  /* 0x0000000000047941 */ /* 0x000fea0003800200 */
.L_x_7283:
[----:B------:R-:W-:Y:S01]  /*7710*/  FADD.FTZ R2, R3, R2 ;  /* 0x0000000203027221 */ /* 0x000fe20000010000 */
[----:B------:R-:W-:-:S04]  /*7720*/  FADD.FTZ R3, R7, R6 ;  /* 0x0000000607037221 */ /* 0x000fc80000010000 */
[----:B------:R-:W-:-:S04]  /*7730*/  FMUL.FTZ R2, R2, R3 ;  /* 0x0000000302027220 */ /* 0x000fc80000410000 */
[----:B------:R2:W3:Y:S01]  /*7740*/  MUFU.SQRT R8, R2 ;  /* 0x0000000200087308 */ /* 0x0004e20000002000 */
[----:B------:R-:W-:Y:S05]  /*7750*/  BRA `(.L_x_7286) ;  /* 0x0000000000487947 */ /* 0x000fea0003800000 */
.L_x_7282:
        /* <DEDUP_REMOVED lines=12> */
.L_x_7281:
[----:B------:R-:W-:Y:S01]  /*7820*/  FADD.FTZ R0, R6, 1 ;  /* 0x3f80000006007421 */ /* 0x000fe20000010000 */
[----:B------:R-:W-:Y:S01]  /*7830*/  MUFU.SQRT R3, R2 ;  /* 0x0000000200037308 */ /* 0x000fe20000002000 */
[----:B------:R-:W-:Y:S02]  /*7840*/  IMAD.MOV.U32 R7, RZ, RZ, 0x3f800000 ;  /* 0x3f800000ff077424 */ /* 0x000fe400078e00ff */
[----:B------:R-:W-:-:S06]  /*7850*/  FMUL.FTZ R0, R0, 0.5 ;  /* 0x3f00000000007820 */ /* 0x000fcc0000410000 */
[----:B------:R-:W2:Y:S02]  /*7860*/  MUFU.SQRT R0, R0 ;  /* 0x0000000000007308 */ /* 0x000ea40000002000 */
[----:B--2---:R-:W-:-:S07]  /*7870*/  FMUL.FTZ R8, R3, R0 ;  /* 0x0000000003087220 */ /* 0x004fce0000410000 */
.L_x_7286:
[----:B------:R-:W-:Y:S05]  /*7880*/  BSYNC.RECONVERGENT B1 ;  /* 0x0000000000017941 */ /* 0x000fea0003800200 */
.L_x_7280:
[----:B------:R-:W-:Y:S05]  /*7890*/  BRA `(.L_x_7287) ;  /* 0x0000000000087947 */ /* 0x000fea0003800000 */
.L_x_7277:
[----:B------:R-:W-:Y:S01]  /*78a0*/  FMUL.FTZ R8, R6, 16777216 ;  /* 0x4b80000006087820 */ /* 0x000fe20000410000 */
[----:B------:R-:W-:-:S07]  /*78b0*/  FMUL.FTZ R7, R7, 16777216 ;  /* 0x4b80000007077820 */ /* 0x000fce0000410000 */
.L_x_7287:
[----:B------:R-:W-:Y:S05]  /*78c0*/  BSYNC.RELIABLE B0 ;  /* 0x0000000000007941 */ /* 0x000fea0003800100 */
.L_x_7276:
        /* <DEDUP_REMOVED lines=16> */
[----:B-1----:R-:W-:Y:S05]  /*79d0*/  CALL.REL.NOINC `($__internal_15_$__cuda_sm3x_div_rn_ftz_f32_slowpath) ;  /* 0x000000a4002c7944 */ /* 0x002fea0003c00000 */
[----:B------:R-:W-:-:S07]  /*79e0*/  MOV R2, R0 ;  /* 0x0000000000027202 */ /* 0x000fce0000000f00 */
.L_x_7289:
[----:B------:R-:W-:Y:S05]  /*79f0*/  BSYNC.RECONVERGENT B4 ;  /* 0x0000000000047941 */ /* 0x000fea0003800200 */
.L_x_7288:
[----:B------:R-:W-:Y:S02]  /*7a00*/  IMAD.MOV.U32 R3, RZ, RZ, 0x3b33710b ;  /* 0x3b33710bff037424 */ /* 0x000fe400078e00ff */
[----:B------:R-:W-:Y:S01]  /*7a10*/  FMUL.FTZ R0, R2, R2 ;  /* 0x0000000202007220 */ /* 0x000fe20000410000 */
[----:B------:R-:W-:Y:S01]  /*7a20*/  IMAD.MOV.U32 R11, RZ, RZ, 0x3fd774eb ;  /* 0x3fd774ebff0b7424 */ /* 0x000fe200078e00ff */
        /* <DEDUP_REMOVED lines=25> */
.L_x_7279:
[----:B------:R-:W-:Y:S05]  /*7bc0*/  BSYNC.RECONVERGENT B3 ;  /* 0x0000000000037941 */ /* 0x000fea0003800200 */
.L_x_7275:
[----:B-1----:R-:W-:Y:S02]  /*7bd0*/  LOP3.LUT R22, R22, 0x80000000, R24, 0xb8, !PT ;  /* 0x8000000016167812 */ /* 0x002fe400078eb818 */
[----:B------:R-:W-:Y:S01]  /*7be0*/  LOP3.LUT R23, R10, 0x80000000, R25, 0xb8, !PT ;  /* 0x800000000a177812 */ /* 0x000fe200078eb819 */
[----:B------:R-:W-:Y:S06]  /*7bf0*/  BRA `(.L_x_7261) ;  /* 0x0000001400187947 */ /* 0x000fec0003800000 */
.L_x_7263:
        /* <DEDUP_REMOVED lines=33> */
.L_x_7295:
[----:B------:R-:W-:Y:S05]  /*7e10*/  BSYNC.RECONVERGENT B4 ;  /* 0x0000000000047941 */ /* 0x000fea0003800200 */
.L_x_7294:
        /* <DEDUP_REMOVED lines=22> */
.L_x_7293:
        /* <DEDUP_REMOVED lines=27> */
[----:B------:R-:W-:Y:S05]  /*8130*/  CALL.REL.NOINC `($__internal_15_$__cuda_sm3x_div_rn_ftz_f32_slowpath) ;  /* 0x0000009c00547944 */ /* 0x000fea0003c00000 */
[----:B------:R-:W-:-:S07]  /*8140*/  IMAD.MOV.U32 R2, RZ, RZ, R0 ;  /* 0x000000ffff027224 */ /* 0x000fce00078e0000 */
.L_x_7298:
[----:B------:R-:W-:Y:S05]  /*8150*/  BSYNC.RECONVERGENT B4 ;  /* 0x0000000000047941 */ /* 0x000fea0003800200 */
.L_x_7297:
        /* <DEDUP_REMOVED lines=22> */
.L_x_7292:
        /* <DEDUP_REMOVED lines=33> */
[----:B------:R-:W-:-:S07]  /*84d0*/  MOV R2, R0 ;  /* 0x0000000000027202 */ /* 0x000fce0000000f00 */
.L_x_7300:
[----:B------:R-:W-:Y:S05]  /*84e0*/  BSYNC.RECONVERGENT B4 ;  /* 0x0000000000047941 */ /* 0x000fea0003800200 */
.L_x_7299:
        /* <DEDUP_REMOVED lines=22> */
.L_x_7291:
        /* <DEDUP_REMOVED lines=26> */
.L_x_7304:
[----:B------:R-:W-:Y:S05]  /*87f0*/  BSYNC.RECONVERGENT B4 ;  /* 0x0000000000047941 */ /* 0x000fea0003800200 */
.L_x_7303:
        /* <DEDUP_REMOVED lines=22> */
.L_x_7302:
        /* <DEDUP_REMOVED lines=29> */
.L_x_7306:
[----:B------:R-:W-:Y:S05]  /*8b30*/  BSYNC.RECONVERGENT B4 ;  /* 0x0000000000047941 */ /* 0x000fea0003800200 */
.L_x_7305:
        /* <DEDUP_REMOVED lines=22> */
.L_x_7301:
        /* <DEDUP_REMOVED lines=34> */
.L_x_7308:
[----:B------:R-:W-:Y:S05]  /*8ec0*/  BSYNC.RECONVERGENT B4 ;  /* 0x0000000000047941 */ /* 0x000fea0003800200 */
.L_x_7307:
[----:B------:R-:W-:Y:S02]  /*8ed0*/  IMAD.MOV.U32 R3, RZ, RZ, 0x3b33710b ;  /* 0x3b33710bff037424 */ /* 0x000fe400078e00ff */
[----:B------:R-:W-:Y:S01]  /*8ee0*/  FMUL.FTZ R0, R2, R2 ;  /* 0x0000000202007220 */ /* 0x000fe20000410000 */
[----:B------:R-:W-:Y:S01]  /*8ef0*/  HFMA2 R11, -RZ, RZ, 1.9599609375, 20144 ;  /* 0x3fd774ebff0b7431 */ /* 0x000fe200000001ff */
        /* <DEDUP_REMOVED lines=18> */
.L_x_7296:
[----:B------:R-:W-:Y:S05]  /*9020*/  BSYNC.RECONVERGENT B3 ;  /* 0x0000000000037941 */ /* 0x000fea0003800200 */
.L_x_7290:
[----:B------:R-:W-:Y:S01]  /*9030*/  FADD.FTZ R3, R8, 0.69314718246459960938 ;  /* 0x3f31721808037421 */ /* 0x000fe20000010000 */
[----:B------:R-:W-:-:S04]  /*9040*/  LOP3.LUT R23, R2, 0x80000000, R25, 0xb8, !PT ;  /* 0x8000000002177812 */ /* 0x000fc800078eb819 */
[----:B------:R-:W-:-:S07]  /*9050*/  LOP3.LUT R22, R3, 0x80000000, R24, 0xb8, !PT ;  /* 0x8000000003167812 */ /* 0x000fce00078eb818 */
.L_x_7261:
[----:B------:R-:W-:Y:S05]  /*9060*/  BSYNC.RECONVERGENT B2 ;  /* 0x0000000000027941 */ /* 0x000fea0003800200 */
.L_x_7260:
[----:B--2---:R-:W-:Y:S01]  /*9070*/  VIADD R3, R26, 0x100 ;  /* 0x000001001a037836 */ /* 0x004fe20000000000 */
[----:B------:R-:W-:Y:S01]  /*9080*/  BSSY.RECONVERGENT B2, `(.L_x_7309) ;  /* 0x0000293000027945 */ /* 0x000fe20003800200 */
[----:B------:R-:W-:-:S03]  /*9090*/  CS2R R24, SRZ ;  /* 0x0000000000187805 */ /* 0x000fc6000001ff00 */
[----:B------:R-:W-:-:S13]  /*90a0*/  ISETP.GE.AND P0, PT, R3, R28, PT ;  /* 0x0000001c0300720c */ /* 0x000fda0003f06270 */
[----:B------:R-:W-:Y:S05]  /*90b0*/  @P0 BRA `(.L_x_7310) ;  /* 0x00000028003c0947 */ /* 0x000fea0003800000 */
[C---:B------:R-:W-:Y:S01]  /*90c0*/  FSETP.NAN.FTZ.AND P1, PT, |R16|.reuse, |R16|, PT ;  /* 0x400000101000720b */ /* 0x040fe20003f38200 */
        /* <DEDUP_REMOVED lines=10> */
[----:B------:R-:W-:Y:S01]  /*9170*/  @!P0 MOV R24, R17 ;  /* 0x0000001100188202 */ /* 0x000fe20000000f00 */
[----:B------:R-:W-:Y:S06]  /*9180*/  @!P0 BRA `(.L_x_7310) ;  /* 0x0000002800088947 */ /* 0x000fec0003800000 */
[----:B------:R-:W-:-:S13]  /*9190*/  FSETP.NEU.FTZ.AND P0, PT, R17, RZ, PT ;  /* 0x000000ff1100720b */ /* 0x000fda0003f1d000 */
[----:B------:R-:W-:Y:S01]  /*91a0*/  @P0 FADD.FTZ R24, RZ, R16 ;  /* 0x00000010ff180221 */ /* 0x000fe20000010000 */
[----:B------:R-:W-:-:S04]  /*91b0*/  @P0 FADD.FTZ R3, RZ, R17 ;  /* 0x00000011ff030221 */ /* 0x000fc80000010000 */
[----:B------:R-:W-:-:S04]  /*91c0*/  @P0 FADD.FTZ R24, R24, R3 ;  /* 0x0000000318180221 */ /* 0x000fc80000010000 */
[----:B------:R-:W-:Y:S02]  /*91d0*/  @P0 IMAD.MOV.U32 R25, RZ, RZ, R24 ;  /* 0x000000ffff190224 */ /* 0x000fe400078e0018 */
[----:B------:R-:W-:Y:S01]  /*91e0*/  @!P0 FADD.FTZ R24, R16, R16 ;  /* 0x0000001010188221 */ /* 0x000fe20000010000 */
[----:B------:R-:W-:Y:S01]  /*91f0*/  @!P0 IMAD.MOV.U32 R25, RZ, RZ, R17 ;  /* 0x000000ffff198224 */ /* 0x000fe200078e0011 */
[----:B------:R-:W-:Y:S06]  /*9200*/  BRA `(.L_x_7310) ;  /* 0x0000002400e87947 */ /* 0x000fec0003800000 */
.L_x_7311:
        /* <DEDUP_REMOVED lines=10> */
[----:B------:R-:W-:Y:S02]  /*92b0*/  FSETP.GEU.FTZ.AND P0, PT, R7, 0.00021143197955098003149, PT ;  /* 0x395db3d70700780b */ /* 0x000fe40003f1e000 */
[----:B------:R-:W-:-:S11]  /*92c0*/  MOV R24, R16 ;  /* 0x0000001000187202 */ /* 0x000fd60000000f00 */
        /* <DEDUP_REMOVED lines=61> */
.L_x_7318:
[----:B------:R-:W-:-:S04]  /*96a0*/  FADD.FTZ R10, -R3, R8 ;  /* 0x00000008030a7221 */ /* 0x000fc80000010100 */
[----:B------:R-:W-:-:S07]  /*96b0*/  FMUL.FTZ R10, R10, 0.5 ;  /* 0x3f0000000a0a7820 */ /* 0x000fce0000410000 */
.L_x_7319:
[----:B------:R-:W-:Y:S05]  /*96c0*/  BSYNC.RECONVERGENT B1 ;  /* 0x0000000000017941 */ /* 0x000fea0003800200 */
.L_x_7317:
        /* <DEDUP_REMOVED lines=11> */
.L_x_7321:
[----:B------:R-:W-:-:S04]  /*9780*/  FADD.FTZ R13, R9, -R12 ;  /* 0x8000000c090d7221 */ /* 0x000fc80000010000 */
[----:B------:R-:W-:-:S07]  /*9790*/  FMUL.FTZ R13, R13, 0.5 ;  /* 0x3f0000000d0d7820 */ /* 0x000fce0000410000 */
.L_x_7322:
[----:B------:R-:W-:Y:S05]  /*97a0*/  BSYNC.RECONVERGENT B1 ;  /* 0x0000000000017941 */ /* 0x000fea0003800200 */
.L_x_7320:
[----:B------:R-:W-:Y:S01]  /*97b0*/  FADD.FTZ R10, R13, R10 ;  /* 0x0000000a0d0a7221 */ /* 0x000fe20000010000 */
[----:B------:R-:W-:Y:S01]  /*97c0*/  FADD.FTZ R11, R6, 1 ;  /* 0x3f800000060b7421 */ /* 0x000fe20000010000 */
[----:B------:R-:W-:Y:S02]  /*97d0*/  IMAD.MOV.U32 R15, RZ, RZ, 0x3f800000 ;  /* 0x3f800000ff0f7424 */ /* 0x000fe400078e00ff */
        /* <DEDUP_REMOVED lines=32> */
.L_x_7316:
[----:B------:R-:W-:-:S13]  /*99e0*/  FSETP.GEU.FTZ.AND P0, PT, R7, 1, PT ;  /* 0x3f8000000700780b */ /* 0x000fda0003f1e000 */
[----:B------:R-:W-:Y:S05]  /*99f0*/  @!P0 BRA `(.L_x_7323) ;  /* 0x0000000000848947 */ /* 0x000fea0003800000 */
[----:B------:R-:W-:Y:S01]  /*9a00*/  FMUL.FTZ R13, R3, R0 ;  /* 0x00000000030d7220 */ /* 0x000fe20000410000 */
[----:B------:R-:W-:Y:S02]  /*9a10*/  IMAD.MOV.U32 R15, RZ, RZ, 0x3f800000 ;  /* 0x3f800000ff0f7424 */ /* 0x000fe400078e00ff */
[----:B------:R-:W-:-:S03]  /*9a20*/  HFMA2 R21, -RZ, RZ, 1.3056640625, -1.8671875 ;  /* 0x3d39bf78ff157431 */ /* 0x000fc600000001ff */
        /* <DEDUP_REMOVED lines=30> */
.L_x_7323:
[----:B------:R-:W-:-:S04]  /*9c10*/  FADD.FTZ R10, -R7, 1 ;  /* 0x3f800000070a7421 */ /* 0x000fc80000010100 */
[----:B------:R-:W-:-:S06]  /*9c20*/  FMUL.FTZ R10, R3, R10 ;  /* 0x0000000a030a7220 */ /* 0x000fcc0000410000 */
[----:B------:R-:W0:Y:S08]  /*9c30*/  MUFU.SQRT R10, R10 ;  /* 0x0000000a000a7308 */ /* 0x000e300000002000 */
[----:B0-----:R-:W0:Y:S02]  /*9c40*/  MUFU.RCP R11, R10 ;  /* 0x0000000a000b7308 */ /* 0x001e240000001000 */
[----:B0-----:R-:W-:Y:S01]  /*9c50*/  FMUL.FTZ R24, R11, |R16| ;  /* 0x400000100b187220 */ /* 0x001fe20000410000 */
[----:B------:R-:W-:Y:S06]  /*9c60*/  BRA `(.L_x_7314) ;  /* 0x0000000000047947 */ /* 0x000fec0003800000 */
.L_x_7315:
[----:B------:R0:W1:Y:S02]  /*9c70*/  MUFU.SQRT R24, R2 ;  /* 0x0000000200187308 */ /* 0x0000640000002000 */
.L_x_7314:
[----:B------:R-:W-:Y:S05]  /*9c80*/  BSYNC.RECONVERGENT B0 ;  /* 0x0000000000007941 */ /* 0x000fea0003800200 */
.L_x_7313:
        /* <DEDUP_REMOVED lines=35> */
.L_x_7327:
        /* <DEDUP_REMOVED lines=23> */
.L_x_7333:
[----:B------:R-:W-:-:S04]  /*a030*/  FADD.FTZ R0, -R0, R9 ;  /* 0x0000000900007221 */ /* 0x000fc80000010100 */
[----:B------:R-:W-:-:S07]  /*a040*/  FMUL.FTZ R3, R0, 0.5 ;  /* 0x3f00000000037820 */ /* 0x000fce0000410000 */
.L_x_7334:
[----:B------:R-:W-:Y:S05]  /*a050*/  BSYNC.RECONVERGENT B4 ;  /* 0x0000000000047941 */ /* 0x000fea0003800200 */
.L_x_7332:
[----:B------:R-:W-:Y:S01]  /*a060*/  FADD.FTZ R2, R3, R2 ;  /* 0x0000000203027221 */ /* 0x000fe20000010000 */
[----:B------:R-:W-:-:S04]  /*a070*/  FADD.FTZ R3, R7, R6 ;  /* 0x0000000607037221 */ /* 0x000fc80000010000 */
[----:B------:R-:W-:-:S04]  /*a080*/  FMUL.FTZ R2, R2, R3 ;  /* 0x0000000302027220 */ /* 0x000fc80000410000 */
[----:B------:R0:W2:Y:S01]  /*a090*/  MUFU.SQRT R8, R2 ;  /* 0x0000000200087308 */ /* 0x0000a20000002000 */
[----:B------:R-:W-:Y:S05]  /*a0a0*/  BRA `(.L_x_7335) ;  /* 0x0000000000487947 */ /* 0x000fea0003800000 */
.L_x_7331:
        /* <DEDUP_REMOVED lines=12> */
.L_x_7330:
[----:B------:R-:W-:Y:S01]  /*a170*/  FADD.FTZ R0, R6, 1 ;  /* 0x3f80000006007421 */ /* 0x000fe20000010000 */
[----:B------:R-:W-:Y:S01]  /*a180*/  MUFU.SQRT R3, R2 ;  /* 0x0000000200037308 */ /* 0x000fe20000002000 */
[----:B------:R-:W-:Y:S02]  /*a190*/  IMAD.MOV.U32 R7, RZ, RZ, 0x3f800000 ;  /* 0x3f800000ff077424 */ /* 0x000fe400078e00ff */
[----:B------:R-:W-:-:S06]  /*a1a0*/  FMUL.FTZ R0, R0, 0.5 ;  /* 0x3f00000000007820 */ /* 0x000fcc0000410000 */
[----:B------:R-:W2:Y:S02]  /*a1b0*/  MUFU.SQRT R0, R0 ;  /* 0x0000000000007308 */ /* 0x000ea40000002000 */
[----:B--2---:R-:W-:-:S07]  /*a1c0*/  FMUL.FTZ R8, R3, R0 ;  /* 0x0000000003087220 */ /* 0x004fce0000410000 */
.L_x_7335:
[----:B------:R-:W-:Y:S05]  /*a1d0*/  BSYNC.RECONVERGENT B1 ;  /* 0x0000000000017941 */ /* 0x000fea0003800200 */
.L_x_7329:
[----:B------:R-:W-:Y:S05]  /*a1e0*/  BRA `(.L_x_7336) ;  /* 0x0000000000087947 */ /* 0x000fea0003800000 */
.L_x_7326:
[----:B------:R-:W-:Y:S01]  /*a1f0*/  FMUL.FTZ R8, R6, 16777216 ;  /* 0x4b80000006087820 */ /* 0x000fe20000410000 */
[----:B------:R-:W-:-:S07]  /*a200*/  FMUL.FTZ R7, R7, 16777216 ;  /* 0x4b80000007077820 */ /* 0x000fce0000410000 */
.L_x_7336:
[----:B------:R-:W-:Y:S05]  /*a210*/  BSYNC.RELIABLE B0 ;  /* 0x0000000000007941 */ /* 0x000fea0003800100 */
.L_x_7325:
        /* <DEDUP_REMOVED lines=16> */
[----:B-1----:R-:W-:Y:S05]  /*a320*/  CALL.REL.NOINC `($__internal_15_$__cuda_sm3x_div_rn_ftz_f32_slowpath) ;  /* 0x0000007800d87944 */ /* 0x002fea0003c00000 */
[----:B------:R-:W-:-:S07]  /*a330*/  IMAD.MOV.U32 R2, RZ, RZ, R0 ;  /* 0x000000ffff027224 */ /* 0x000fce00078e0000 */
.L_x_7338:
[----:B------:R-:W-:Y:S05]  /*a340*/  BSYNC.RECONVERGENT B4 ;  /* 0x0000000000047941 */ /* 0x000fea0003800200 */
.L_x_7337:
        /* <DEDUP_REMOVED lines=17> */
[----:B------:R-:W-:-:S03]  /*a460*/  FSEL R9, R0, 1.8663789033889770508, P2 ;  /* 0x3feee58100097808 */ /* 0x000fc60001000000 */
        /* <DEDUP_REMOVED lines=10> */
.L_x_7328:
[----:B------:R-:W-:Y:S05]  /*a510*/  BSYNC.RECONVERGENT B3 ;  /* 0x0000000000037941 */ /* 0x000fea0003800200 */
.L_x_7324:
[----:B-1----:R-:W-:Y:S02]  /*a520*/  LOP3.LUT R24, R24, 0x80000000, R16, 0xb8, !PT ;  /* 0x8000000018187812 */ /* 0x002fe400078eb810 */
[----:B------:R-:W-:Y:S01]  /*a530*/  LOP3.LUT R25, R10, 0x80000000, R17, 0xb8, !PT ;  /* 0x800000000a197812 */ /* 0x000fe200078eb811 */
[----:B------:R-:W-:Y:S06]  /*a540*/  BRA `(.L_x_7310) ;  /* 0x0000001400187947 */ /* 0x000fec0003800000 */
.L_x_7312:
        /* <DEDUP_REMOVED lines=33> */
.L_x_7344:
[----:B------:R-:W-:Y:S05]  /*a760*/  BSYNC.RECONVERGENT B4 ;  /* 0x0000000000047941 */ /* 0x000fea0003800200 */
.L_x_7343:
[----:B------:R-:W-:Y:S02]  /*a770*/  HFMA2 R3, -RZ, RZ, 0.89990234375, 10328 ;  /* 0x3b33710bff037431 */ /* 0x000fe400000001ff */
[----:B------:R-:W-:Y:S01]  /*a780*/  FMUL.FTZ R0, R2, R2 ;  /* 0x0000000202007220 */ /* 0x000fe20000410000 */
[----:B------:R-:W-:Y:S01]  /*a790*/  IMAD.MOV.U32 R11, RZ, RZ, 0x3fd774eb ;  /* 0x3fd774ebff0b7424 */ /* 0x000fe200078e00ff */
        /* <DEDUP_REMOVED lines=19> */
.L_x_7342:
        /* <DEDUP_REMOVED lines=29> */
.L_x_7347:
[----:B------:R-:W-:Y:S05]  /*aaa0*/  BSYNC.RECONVERGENT B4 ;  /* 0x0000000000047941 */ /* 0x000fea0003800200 */
.L_x_7346:
        /* <DEDUP_REMOVED lines=22> */
.L_x_7341:
        /* <DEDUP_REMOVED lines=34> */
.L_x_7349:
[----:B------:R-:W-:Y:S05]  /*ae30*/  BSYNC.RECONVERGENT B4 ;  /* 0x0000000000047941 */ /* 0x000fea0003800200 */
.L_x_7348:
        /* <DEDUP_REMOVED lines=22> */
.L_x_7340:
        /* <DEDUP_REMOVED lines=26> */
.L_x_7353:
[----:B------:R-:W-:Y:S05]  /*b140*/  BSYNC.RECONVERGENT B4 ;  /* 0x0000000000047941 */ /* 0x000fea0003800200 */
.L_x_7352:
        /* <DEDUP_REMOVED lines=22> */
.L_x_7351:
        /* <DEDUP_REMOVED lines=28> */
[----:B------:R-:W-:-:S07]  /*b470*/  MOV R2, R0 ;  /* 0x0000000000027202 */ /* 0x000fce0000000f00 */
.L_x_7355:
[----:B------:R-:W-:Y:S05]  /*b480*/  BSYNC.RECONVERGENT B4 ;  /* 0x0000000000047941 */ /* 0x000fea0003800200 */
.L_x_7354:
        /* <DEDUP_REMOVED lines=22> */
.L_x_7350:
        /* <DEDUP_REMOVED lines=34> */
.L_x_7357:
[----:B------:R-:W-:Y:S05]  /*b810*/  BSYNC.RECONVERGENT B4 ;  /* 0x0000000000047941 */ /* 0x000fea0003800200 */
.L_x_7356:
[----:B------:R-:W-:Y:S02]  /*b820*/  HFMA2 R3, -RZ, RZ, 0.89990234375, 10328 ;  /* 0x3b33710bff037431 */ /* 0x000fe400000001ff */
[----:B------:R-:W-:Y:S01]  /*b830*/  FMUL.FTZ R0, R2, R2 ;  /* 0x0000000202007220 */ /* 0x000fe20000410000 */
[----:B------:R-:W-:Y:S01]  /*b840*/  IMAD.MOV.U32 R11, RZ, RZ, 0x3fd774eb ;  /* 0x3fd774ebff0b7424 */ /* 0x000fe200078e00ff */
        /* <DEDUP_REMOVED lines=18> */
.L_x_7345:
[----:B------:R-:W-:Y:S05]  /*b970*/  BSYNC.RECONVERGENT B3 ;  /* 0x0000000000037941 */ /* 0x000fea0003800200 */
.L_x_7339:
[----:B------:R-:W-:Y:S01]  /*b980*/  FADD.FTZ R3, R8, 0.69314718246459960938 ;  /* 0x3f31721808037421 */ /* 0x000fe20000010000 */
[----:B------:R-:W-:-:S04]  /*b990*/  LOP3.LUT R25, R2, 0x80000000, R17, 0xb8, !PT ;  /* 0x8000000002197812 */ /* 0x000fc800078eb811 */
[----:B------:R-:W-:-:S07]  /*b9a0*/  LOP3.LUT R24, R3, 0x80000000, R16, 0xb8, !PT ;  /* 0x8000000003187812 */ /* 0x000fce00078eb810 */
.L_x_7310:
[----:B------:R-:W-:Y:S05]  /*b9b0*/  BSYNC.RECONVERGENT B2 ;  /* 0x0000000000027941 */ /* 0x000fea0003800200 */
.L_x_7309:
[----:B------:R-:W-:Y:S01]  /*b9c0*/  IADD3 R3, PT, PT, R26, 0x180, RZ ;  /* 0x000001801a037810 */ /* 0x000fe20007ffe0ff */
[----:B------:R-:W-:Y:S01]  /*b9d0*/  BSSY.RECONVERGENT B2, `(.L_x_7358) ;  /* 0x0000293000027945 */ /* 0x000fe20003800200 */
[----:B------:R-:W-:Y:S02]  /*b9e0*/  CS2R R16, SRZ ;  /* 0x0000000000107805 */ /* 0x000fe4000001ff00 */
        /* <DEDUP_REMOVED lines=21> */
[----:B------:R-:W-:Y:S01]  /*bb40*/  @!P0 MOV R17, R19 ;  /* 0x0000001300118202 */ /* 0x000fe20000000f00 */
[----:B------:R-:W-:Y:S06]  /*bb50*/  BRA `(.L_x_7359) ;  /* 0x0000002400e87947 */ /* 0x000fec0003800000 */
.L_x_7360:
        /* <DEDUP_REMOVED lines=73> */
.L_x_7367:
[----:B------:R-:W-:-:S04]  /*bff0*/  FADD.FTZ R10, -R3, R8 ;  /* 0x00000008030a7221 */ /* 0x000fc80000010100 */
[----:B------:R-:W-:-:S07]  /*c000*/  FMUL.FTZ R10, R10, 0.5 ;  /* 0x3f0000000a0a7820 */ /* 0x000fce0000410000 */
.L_x_7368:
[----:B------:R-:W-:Y:S05]  /*c010*/  BSYNC.RECONVERGENT B1 ;  /* 0x0000000000017941 */ /* 0x000fea0003800200 */
.L_x_7366:
        /* <DEDUP_REMOVED lines=11> */
.L_x_7370:
[----:B------:R-:W-:-:S04]  /*c0d0*/  FADD.FTZ R13, R9, -R12 ;  /* 0x8000000c090d7221 */ /* 0x000fc80000010000 */
[----:B------:R-:W-:-:S07]  /*c0e0*/  FMUL.FTZ R13, R13, 0.5 ;  /* 0x3f0000000d0d7820 */ /* 0x000fce0000410000 */
.L_x_7371:
[----:B------:R-:W-:Y:S05]  /*c0f0*/  BSYNC.RECONVERGENT B1 ;  /* 0x0000000000017941 */ /* 0x000fea0003800200 */
.L_x_7369:
        /* <DEDUP_REMOVED lines=35> */
.L_x_7365:
[----:B------:R-:W-:-:S13]  /*c330*/  FSETP.GEU.FTZ.AND P0, PT, R7, 1, PT ;  /* 0x3f8000000700780b */ /* 0x000fda0003f1e000 */
[----:B------:R-:W-:Y:S05]  /*c340*/  @!P0 BRA `(.L_x_7372) ;  /* 0x0000000000848947 */ /* 0x000fea0003800000 */
[----:B------:R-:W-:Y:S01]  /*c350*/  FMUL.FTZ R13, R3, R0 ;  /* 0x00000000030d7220 */ /* 0x000fe20000410000 */
[----:B------:R-:W-:Y:S02]  /*c360*/  IMAD.MOV.U32 R15, RZ, RZ, 0x3f800000 ;  /* 0x3f800000ff0f7424 */ /* 0x000fe400078e00ff */
        /* <DEDUP_REMOVED lines=31> */
.L_x_7372:
[----:B------:R-:W-:-:S04]  /*c560*/  FADD.FTZ R10, -R7, 1 ;  /* 0x3f800000070a7421 */ /* 0x000fc80000010100 */
[----:B------:R-:W-:-:S06]  /*c570*/  FMUL.FTZ R10, R3, R10 ;  /* 0x0000000a030a7220 */ /* 0x000fcc0000410000 */
[----:B------:R-:W0:Y:S08]  /*c580*/  MUFU.SQRT R10, R10 ;  /* 0x0000000a000a7308 */ /* 0x000e300000002000 */
[----:B0-----:R-:W0:Y:S02]  /*c590*/  MUFU.RCP R11, R10 ;  /* 0x0000000a000b7308 */ /* 0x001e240000001000 */
[----:B0-----:R-:W-:Y:S01]  /*c5a0*/  FMUL.FTZ R16, R11, |R18| ;  /* 0x400000120b107220 */ /* 0x001fe20000410000 */
[----:B------:R-:W-:Y:S06]  /*c5b0*/  BRA `(.L_x_7363) ;  /* 0x0000000000047947 */ /* 0x000fec0003800000 */
.L_x_7364:
[----:B------:R0:W1:Y:S02]  /*c5c0*/  MUFU.SQRT R16, R2 ;  /* 0x0000000200107308 */ /* 0x0000640000002000 */
.L_x_7363:
[----:B------:R-:W-:Y:S05]  /*c5d0*/  BSYNC.RECONVERGENT B0 ;  /* 0x0000000000007941 */ /* 0x000fea0003800200 */
.L_x_7362:
        /* <DEDUP_REMOVED lines=35> */
.L_x_7376:
        /* <DEDUP_REMOVED lines=23> */
.L_x_7382:
[----:B------:R-:W-:-:S04]  /*c980*/  FADD.FTZ R0, -R0, R9 ;  /* 0x0000000900007221 */ /* 0x000fc80000010100 */
[----:B------:R-:W-:-:S07]  /*c990*/  FMUL.FTZ R3, R0, 0.5 ;  /* 0x3f00000000037820 */ /* 0x000fce0000410000 */
.L_x_7383:
[----:B------:R-:W-:Y:S05]  /*c9a0*/  BSYNC.RECONVERGENT B4 ;  /* 0x0000000000047941 */ /* 0x000fea0003800200 */
.L_x_7381:
[----:B------:R-:W-:Y:S01]  /*c9b0*/  FADD.FTZ R2, R3, R2 ;  /* 0x0000000203027221 */ /* 0x000fe20000010000 */
[----:B------:R-:W-:-:S04]  /*c9c0*/  FADD.FTZ R3, R7, R6 ;  /* 0x0000000607037221 */ /* 0x000fc80000010000 */
[----:B------:R-:W-:-:S04]  /*c9d0*/  FMUL.FTZ R2, R2, R3 ;  /* 0x0000000302027220 */ /* 0x000fc80000410000 */
[----:B------:R2:W3:Y:S01]  /*c9e0*/  MUFU.SQRT R8, R2 ;  /* 0x0000000200087308 */ /* 0x0004e20000002000 */
[----:B------:R-:W-:Y:S05]  /*c9f0*/  BRA `(.L_x_7384) ;  /* 0x0000000000487947 */ /* 0x000fea0003800000 */
.L_x_7380:
        /* <DEDUP_REMOVED lines=12> */
.L_x_7379:
[----:B------:R-:W-:Y:S01]  /*cac0*/  FADD.FTZ R0, R6, 1 ;  /* 0x3f80000006007421 */ /* 0x000fe20000010000 */
[----:B------:R-:W-:Y:S01]  /*cad0*/  MUFU.SQRT R3, R2 ;  /* 0x0000000200037308 */ /* 0x000fe20000002000 */
[----:B------:R-:W-:Y:S02]  /*cae0*/  MOV R7, 0x3f800000 ;  /* 0x3f80000000077802 */ /* 0x000fe40000000f00 */
[----:B------:R-:W-:-:S06]  /*caf0*/  FMUL.FTZ R0, R0, 0.5 ;  /* 0x3f00000000007820 */ /* 0x000fcc0000410000 */
[----:B------:R-:W2:Y:S02]  /*cb00*/  MUFU.SQRT R0, R0 ;  /* 0x0000000000007308 */ /* 0x000ea40000002000 */
[----:B--2---:R-:W-:-:S07]  /*cb10*/  FMUL.FTZ R8, R3, R0 ;  /* 0x0000000003087220 */ /* 0x004fce0000410000 */
.L_x_7384:
[----:B------:R-:W-:Y:S05]  /*cb20*/  BSYNC.RECONVERGENT B1 ;  /* 0x0000000000017941 */ /* 0x000fea0003800200 */
.L_x_7378:
[----:B------:R-:W-:Y:S05]  /*cb30*/  BRA `(.L_x_7385) ;  /* 0x0000000000087947 */ /* 0x000fea0003800000 */
.L_x_7375:
[----:B------:R-:W-:Y:S01]  /*cb40*/  FMUL.FTZ R8, R6, 16777216 ;  /* 0x4b80000006087820 */ /* 0x000fe20000410000 */
[----:B------:R-:W-:-:S07]  /*cb50*/  FMUL.FTZ R7, R7, 16777216 ;  /* 0x4b80000007077820 */ /* 0x000fce0000410000 */
.L_x_7385:
[----:B------:R-:W-:Y:S05]  /*cb60*/  BSYNC.RELIABLE B0 ;  /* 0x0000000000007941 */ /* 0x000fea0003800100 */
.L_x_7374:
        /* <DEDUP_REMOVED lines=18> */
.L_x_7387:
[----:B------:R-:W-:Y:S05]  /*cc90*/  BSYNC.RECONVERGENT B4 ;  /* 0x0000000000047941 */ /* 0x000fea0003800200 */
.L_x_7386:
        /* <DEDUP_REMOVED lines=28> */
.L_x_7377:
[----:B------:R-:W-:Y:S05]  /*ce60*/  BSYNC.RECONVERGENT B3 ;  /* 0x0000000000037941 */ /* 0x000fea0003800200 */
.L_x_7373:
[----:B-1----:R-:W-:Y:S02]  /*ce70*/  LOP3.LUT R16, R16, 0x80000000, R18, 0xb8, !PT ;  /* 0x8000000010107812 */ /* 0x002fe400078eb812 */
[----:B------:R-:W-:Y:S01]  /*ce80*/  LOP3.LUT R17, R10, 0x80000000, R19, 0xb8, !PT ;  /* 0x800000000a117812 */ /* 0x000fe200078eb813 */
[----:B------:R-:W-:Y:S06]  /*ce90*/  BRA `(.L_x_7359) ;  /* 0x0000001400187947 */ /* 0x000fec0003800000 */
.L_x_7361:
        /* <DEDUP_REMOVED lines=33> */
.L_x_7393:
[----:B------:R-:W-:Y:S05]  /*d0b0*/  BSYNC.RECONVERGENT B4 ;  /* 0x0000000000047941 */ /* 0x000fea0003800200 */
.L_x_7392:
        /* <DEDUP_REMOVED lines=22> */
.L_x_7391:
        /* <DEDUP_REMOVED lines=29> */
.L_x_7396:
[----:B------:R-:W-:Y:S05]  /*d3f0*/  BSYNC.RECONVERGENT B4 ;  /* 0x0000000000047941 */ /* 0x000fea0003800200 */
.L_x_7395:
        /* <DEDUP_REMOVED lines=22> */
.L_x_7390:
        /* <DEDUP_REMOVED lines=34> */
.L_x_7398:
[----:B------:R-:W-:Y:S05]  /*d780*/  BSYNC.RECONVERGENT B4 ;  /* 0x0000000000047941 */ /* 0x000fea0003800200 */
.L_x_7397:
        /* <DEDUP_REMOVED lines=22> */
.L_x_7389:
        /* <DEDUP_REMOVED lines=26> */
.L_x_7402:
[----:B------:R-:W-:Y:S05]  /*da90*/  BSYNC.RECONVERGENT B4 ;  /* 0x0000000000047941 */ /* 0x000fea0003800200 */
.L_x_7401:
[----:B------:R-:W-:Y:S02]  /*daa0*/  HFMA2 R11, -RZ, RZ, 0.89990234375, 10328 ;  /* 0x3b33710bff0b7431 */ /* 0x000fe400000001ff */
        /* <DEDUP_REMOVED lines=21> */
.L_x_7400:
        /* <DEDUP_REMOVED lines=25> */
[----:B------:R-:W-:Y:S02]  /*dd90*/  MOV R3, R9 ;  /* 0x0000000900037202 */ /* 0x000fe40000000f00 */
[----:B------:R-:W-:-:S07]  /*dda0*/  MOV R2, 0xddc0 ;  /* 0x0000ddc000027802 */ /* 0x000fce0000000f00 */
[----:B------:R-:W-:Y:S05]  /*ddb0*/  CALL.REL.NOINC `($__internal_15_$__cuda_sm3x_div_rn_ftz_f32_slowpath) ;  /* 0x0000004000347944 */ /* 0x000fea0003c00000 */
[----:B------:R-:W-:-:S07]  /*ddc0*/  IMAD.MOV.U32 R2, RZ, RZ, R0 ;  /* 0x000000ffff027224 */ /* 0x000fce00078e0000 */
.L_x_7404:
[----:B------:R-:W-:Y:S05]  /*ddd0*/  BSYNC.RECONVERGENT B4 ;  /* 0x0000000000047941 */ /* 0x000fea0003800200 */
.L_x_7403:
        /* <DEDUP_REMOVED lines=22> */
.L_x_7399:
        /* <DEDUP_REMOVED lines=34> */
.L_x_7406:
[----:B------:R-:W-:Y:S05]  /*e160*/  BSYNC.RECONVERGENT B4 ;  /* 0x0000000000047941 */ /* 0x000fea0003800200 */
.L_x_7405:
        /* <DEDUP_REMOVED lines=21> */
.L_x_7394:
[----:B------:R-:W-:Y:S05]  /*e2c0*/  BSYNC.RECONVERGENT B3 ;  /* 0x0000000000037941 */ /* 0x000fea0003800200 */
.L_x_7388:
[----:B------:R-:W-:Y:S01]  /*e2d0*/  FADD.FTZ R3, R8, 0.69314718246459960938 ;  /* 0x3f31721808037421 */ /* 0x000fe20000010000 */
[----:B------:R-:W-:-:S04]  /*e2e0*/  LOP3.LUT R17, R2, 0x80000000, R19, 0xb8, !PT ;  /* 0x8000000002117812 */ /* 0x000fc800078eb813 */
[----:B------:R-:W-:-:S07]  /*e2f0*/  LOP3.LUT R16, R3, 0x80000000, R18, 0xb8, !PT ;  /* 0x8000000003107812 */ /* 0x000fce00078eb812 */
.L_x_7359:
[----:B------:R-:W-:Y:S05]  /*e300*/  BSYNC.RECONVERGENT B2 ;  /* 0x0000000000027941 */ /* 0x000fea0003800200 */
.L_x_7358:
[----:B------:R-:W0:Y:S01]  /*e310*/  LDC.U8 R18, c[0x0][0x3a4] ;  /* 0x0000e900ff127b82 */ /* 0x000e220000000000 */
[----:B------:R-:W-:Y:S01]  /*e320*/  ISETP.GE.AND P0, PT, R26, R28, PT ;  /* 0x0000001c1a00720c */ /* 0x000fe20003f06270 */
[----:B------:R-:W-:Y:S04]  /*e330*/  BSSY.RECONVERGENT B7, `(.L_x_7407) ;  /* 0x00002cf000077945 */ /* 0x000fe80003800200 */
[----:B------:R-:W-:Y:S08]  /*e340*/  BSSY.RELIABLE B6, `(.L_x_7408) ;  /* 0x00001e8000067945 */ /* 0x000ff00003800100 */
[----:B------:R-:W-:Y:S05]  /*e350*/  @P0 BRA `(.L_x_7409) ;  /* 0x0000001c008c0947 */ /* 0x000fea0003800000 */
[----:B------:R-:W1:Y:S01]  /*e360*/  LDCU UR4, c[0x0][0x3a8] ;  /* 0x00007500ff0477ac */ /* 0x000e620008000800 */
[----:B----4-:R-:W2:Y:S01]  /*e370*/  LDC.64 R2, c[0x0][0x388] ;  /* 0x0000e200ff027b82 */ /* 0x010ea20000000a00 */
[----:B------:R-:W-:Y:S01]  /*e380*/  IMAD R0, R29, 0x200, R26 ;  /* 0x000002001d007824 */ /* 0x000fe200078e021a */
[----:B0-----:R-:W-:-:S03]  /*e390*/  PRMT R6, R18, 0x9910, RZ ;  /* 0x0000991012067816 */ /* 0x001fc600000000ff */
[----:B-1----:R-:W-:Y:S01]  /*e3a0*/  IMAD R7, R0, UR4, RZ ;  /* 0x0000000400077c24 */ /* 0x002fe2000f8e02ff */
[----:B------:R-:W-:-:S04]  /*e3b0*/  MOV R0, R6 ;  /* 0x0000000600007202 */ /* 0x000fc80000000f00 */
        /* <DEDUP_REMOVED lines=13> */
[----:B------:R-:W-:Y:S01]  /*e490*/  MOV R26, R27 ;  /* 0x0000001b001a7202 */ /* 0x000fe20000000f00 */
[----:B0-----:R0:W-:Y:S01]  /*e4a0*/  STG.E.U8 desc[UR36][R2.64], R5 ;  /* 0x0000000502007986 */ /* 0x0011e2000c101124 */
[----:B------:R-:W-:Y:S05]  /*e4b0*/  BRA `(.L_x_7415) ;  /* 0x0000000c00947947 */ /* 0x000fea0003800000 */
.L_x_7413:
[----:B------:R-:W0:Y:S01]  /*e4c0*/  F2I.S64.TRUNC R4, R4 ;  /* 0x0000000400047311 */ /* 0x000e22000020d900 */
[----:B------:R-:W-:Y:S01]  /*e4d0*/  MOV R26, R27 ;  /* 0x0000001b001a7202 */ /* 0x000fe20000000f00 */
[----:B0-----:R-:W-:-:S05]  /*e4e0*/  IMAD.MOV.U32 R7, RZ, RZ, R4 ;  /* 0x000000ffff077224 */ /* 0x001fca00078e0004 */
[----:B------:R0:W-:Y:S01]  /*e4f0*/  STG.E.U8 desc[UR36][R2.64], R7 ;  /* 0x0000000702007986 */ /* 0x0001e2000c101124 */
[----:B------:R-:W-:Y:S05]  /*e500*/  BRA `(.L_x_7415) ;  /* 0x0000000c00807947 */ /* 0x000fea0003800000 */
.L_x_7412:
[----:B------:R-:W-:-:S13]  /*e510*/  ISETP.NE.AND P0, PT, R0, 0x2, PT ;  /* 0x000000020000780c */ /* 0x000fda0003f05270 */
[----:B------:R-:W-:Y:S05]  /*e520*/  @!P0 BRA `(.L_x_7416) ;  /* 0x0000000000308947 */ /* 0x000fea0003800000 */
[----:B------:R-:W-:-:S13]  /*e530*/  ISETP.NE.AND P0, PT, R0, 0x3, PT ;  /* 0x000000030000780c */ /* 0x000fda0003f05270 */
[----:B------:R-:W-:Y:S05]  /*e540*/  @!P0 BRA `(.L_x_7417) ;  /* 0x0000000000188947 */ /* 0x000fea0003800000 */
[----:B------:R-:W-:-:S13]  /*e550*/  ISETP.NE.AND P0, PT, R0, 0x4, PT ;  /* 0x000000040000780c */ /* 0x000fda0003f05270 */
[----:B------:R-:W-:Y:S05]  /*e560*/  @P0 BRA `(.L_x_7414) ;  /* 0x0000000800c40947 */ /* 0x000fea0003800000 */
[----:B------:R-:W0:Y:S01]  /*e570*/  F2I.S64.TRUNC R4, R4 ;  /* 0x0000000400047311 */ /* 0x000e22000020d900 */
[----:B------:R-:W-:Y:S01]  /*e580*/  IMAD.MOV.U32 R26, RZ, RZ, R27 ;  /* 0x000000ffff1a7224 */ /* 0x000fe200078e001b */
[----:B0-----:R0:W-:Y:S01]  /*e590*/  STG.E.64 desc[UR36][R2.64], R4 ;  /* 0x0000000402007986 */ /* 0x0011e2000c101b24 */
[----:B------:R-:W-:Y:S05]  /*e5a0*/  BRA `(.L_x_7415) ;  /* 0x0000000c00587947 */ /* 0x000fea0003800000 */
.L_x_7417:
[----:B------:R-:W0:Y:S01]  /*e5b0*/  F2I.FTZ.TRUNC.NTZ R5, R4 ;  /* 0x0000000400057305 */ /* 0x000e22000021f100 */
[----:B------:R-:W-:Y:S01]  /*e5c0*/  MOV R26, R27 ;  /* 0x0000001b001a7202 */ /* 0x000fe20000000f00 */
[----:B0-----:R0:W-:Y:S01]  /*e5d0*/  STG.E desc[UR36][R2.64], R5 ;  /* 0x0000000502007986 */ /* 0x0011e2000c101924 */
[----:B------:R-:W-:Y:S05]  /*e5e0*/  BRA `(.L_x_7415) ;  /* 0x0000000c00487947 */ /* 0x000fea0003800000 */
.L_x_7416:
[----:B------:R-:W0:Y:S01]  /*e5f0*/  F2I.FTZ.TRUNC.NTZ R5, R4 ;  /* 0x0000000400057305 */ /* 0x000e22000021f100 */
[----:B------:R-:W-:Y:S01]  /*e600*/  IMAD.MOV.U32 R26, RZ, RZ, R27 ;  /* 0x000000ffff1a7224 */ /* 0x000fe200078e001b */
[----:B0-----:R0:W-:Y:S01]  /*e610*/  STG.E.U16 desc[UR36][R2.64], R5 ;  /* 0x0000000502007986 */ /* 0x0011e2000c101524 */
[----:B------:R-:W-:Y:S05]  /*e620*/  BRA `(.L_x_7415) ;  /* 0x0000000c00387947 */ /* 0x000fea0003800000 */
.L_x_7411:
[----:B------:R-:W-:-:S13]  /*e630*/  ISETP.GT.AND P0, PT, R0, 0x6, PT ;  /* 0x000000060000780c */ /* 0x000fda0003f04270 */
[----:B------:R-:W-:Y:S05]  /*e640*/  @P0 BRA `(.L_x_7418) ;  /* 0x00000000002c0947 */ /* 0x000fea0003800000 */
[----:B------:R-:W-:-:S13]  /*e650*/  ISETP.NE.AND P0, PT, R0, 0x5, PT ;  /* 0x000000050000780c */ /* 0x000fda0003f05270 */
[----:B------:R-:W-:Y:S05]  /*e660*/  @!P0 BRA `(.L_x_7419) ;  /* 0x0000000000148947 */ /* 0x000fea0003800000 */
[----:B------:R-:W-:-:S13]  /*e670*/  ISETP.NE.AND P0, PT, R0, 0x6, PT ;  /* 0x000000060000780c */ /* 0x000fda0003f05270 */
[----:B------:R-:W-:Y:S05]  /*e680*/  @P0 BRA `(.L_x_7414) ;  /* 0x00000008007c0947 */ /* 0x000fea0003800000 */
[----:B------:R1:W-:Y:S01]  /*e690*/  STG.E desc[UR36][R2.64], R4 ;  /* 0x0000000402007986 */ /* 0x0003e2000c101924 */
[----:B------:R-:W-:Y:S01]  /*e6a0*/  MOV R26, R27 ;  /* 0x0000001b001a7202 */ /* 0x000fe20000000f00 */
[----:B------:R-:W-:Y:S06]  /*e6b0*/  BRA `(.L_x_7415) ;  /* 0x0000000c00147947 */ /* 0x000fec0003800000 */
.L_x_7419:
[----:B------:R-:W-:Y:S01]  /*e6c0*/  F2FP.F16.F32.PACK_AB R4, RZ, R4 ;  /* 0x00000004ff04723e */ /* 0x000fe200000000ff */
[----:B------:R-:W-:-:S04]  /*e6d0*/  IMAD.MOV.U32 R26, RZ, RZ, R27 ;  /* 0x000000ffff1a7224 */ /* 0x000fc800078e001b */
[----:B------:R0:W-:Y:S01]  /*e6e0*/  STG.E.U16 desc[UR36][R2.64], R4 ;  /* 0x0000000402007986 */ /* 0x0001e2000c101524 */
[----:B------:R-:W-:Y:S05]  /*e6f0*/  BRA `(.L_x_7415) ;  /* 0x0000000c00047947 */ /* 0x000fea0003800000 */
.L_x_7418:
[----:B------:R-:W-:-:S13]  /*e700*/  ISETP.NE.AND P0, PT, R0, 0x7, PT ;  /* 0x000000070000780c */ /* 0x000fda0003f05270 */
[----:B------:R-:W-:Y:S05]  /*e710*/  @!P0 BRA `(.L_x_7420) ;  /* 0x00000000002c8947 */ /* 0x000fea0003800000 */
[----:B------:R-:W-:-:S13]  /*e720*/  ISETP.NE.AND P0, PT, R0, 0x8, PT ;  /* 0x000000080000780c */ /* 0x000fda0003f05270 */
[----:B------:R-:W-:Y:S05]  /*e730*/  @!P0 BRA `(.L_x_7421) ;  /* 0x0000000000148947 */ /* 0x000fea0003800000 */
[----:B------:R-:W-:-:S13]  /*e740*/  ISETP.NE.AND P0, PT, R0, 0x9, PT ;  /* 0x000000090000780c */ /* 0x000fda0003f05270 */
[----:B------:R-:W-:Y:S05]  /*e750*/  @P0 BRA `(.L_x_7414) ;  /* 0x0000000800480947 */ /* 0x000fea0003800000 */
[----:B------:R2:W-:Y:S01]  /*e760*/  STG.E.64 desc[UR36][R2.64], R4 ;  /* 0x0000000402007986 */ /* 0x0005e2000c101b24 */
[----:B------:R-:W-:Y:S01]  /*e770*/  MOV R26, R27 ;  /* 0x0000001b001a7202 */ /* 0x000fe20000000f00 */
[----:B------:R-:W-:Y:S06]  /*e780*/  BRA `(.L_x_7415) ;  /* 0x0000000800e07947 */ /* 0x000fec0003800000 */
.L_x_7421:
[----:B------:R-:W-:Y:S01]  /*e790*/  F2FP.F16.F32.PACK_AB R5, R5, R4 ;  /* 0x000000040505723e */ /* 0x000fe200000000ff */
[----:B------:R-:W-:-:S04]  /*e7a0*/  IMAD.MOV.U32 R26, RZ, RZ, R27 ;  /* 0x000000ffff1a7224 */ /* 0x000fc800078e001b */
[----:B------:R3:W-:Y:S01]  /*e7b0*/  STG.E desc[UR36][R2.64], R5 ;  /* 0x0000000502007986 */ /* 0x0007e2000c101924 */
[----:B------:R-:W-:Y:S05]  /*e7c0*/  BRA `(.L_x_7415) ;  /* 0x0000000800d07947 */ /* 0x000fea0003800000 */
.L_x_7420:
[----:B------:R-:W-:Y:S01]  /*e7d0*/  FMUL.FTZ R4, R4, 1 ;  /* 0x3f80000004047820 */ /* 0x000fe20000410000 */
[----:B------:R-:W-:-:S05]  /*e7e0*/  MOV R26, R27 ;  /* 0x0000001b001a7202 */ /* 0x000fca0000000f00 */
[----:B------:R-:W0:Y:S02]  /*e7f0*/  F2F.F64.F32 R4, R4 ;  /* 0x0000000400047310 */ /* 0x000e240000201800 */
[----:B0-----:R4:W-:Y:S01]  /*e800*/  STG.E.64 desc[UR36][R2.64], R4 ;  /* 0x0000000402007986 */ /* 0x0019e2000c101b24 */
[----:B------:R-:W-:Y:S05]  /*e810*/  BRA `(.L_x_7415) ;  /* 0x0000000800bc7947 */ /* 0x000fea0003800000 */
.L_x_7410:
        /* <DEDUP_REMOVED lines=9> */
[----:B------:R-:W-:Y:S01]  /*e8b0*/  IMAD.MOV.U32 R26, RZ, RZ, R27 ;  /* 0x000000ffff1a7224 */ /* 0x000fe200078e001b */
[----:B------:R-:W-:-:S04]  /*e8c0*/  FSETP.NEU.FTZ.AND P1, PT, R5, RZ, PT ;  /* 0x000000ff0500720b */ /* 0x000fc80003f3d000 */
[----:B------:R-:W-:-:S04]  /*e8d0*/  PLOP3.LUT P0, PT, P0, P1, PT, 0xf8, 0x8f ;  /* 0x00000000008f781c */ /* 0x000fc80000703f70 */
[----:B------:R-:W-:-:S05]  /*e8e0*/  SEL R5, RZ, 0x1, !P0 ;  /* 0x00000001ff057807 */ /* 0x000fca0004000000 */
[----:B------:R0:W-:Y:S01]  /*e8f0*/  STG.E.U8 desc[UR36][R2.64], R5 ;  /* 0x0000000502007986 */ /* 0x0001e2000c101124 */
[----:B------:R-:W-:Y:S05]  /*e900*/  BRA `(.L_x_7415) ;  /* 0x0000000800807947 */ /* 0x000fea0003800000 */
.L_x_7424:
[----:B------:R-:W-:Y:S01]  /*e910*/  FMUL.FTZ R8, R4, 1 ;  /* 0x3f80000004087820 */ /* 0x000fe20000410000 */
[----:B------:R-:W-:Y:S01]  /*e920*/  FMUL.FTZ R10, R5, 1 ;  /* 0x3f800000050a7820 */ /* 0x000fe20000410000 */
[----:B------:R-:W-:-:S04]  /*e930*/  MOV R26, R27 ;  /* 0x0000001b001a7202 */ /* 0x000fc80000000f00 */
[----:B------:R-:W-:Y:S08]  /*e940*/  F2F.F64.F32 R8, R8 ;  /* 0x0000000800087310 */ /* 0x000ff00000201800 */
[----:B------:R-:W0:Y:S02]  /*e950*/  F2F.F64.F32 R10, R10 ;  /* 0x0000000a000a7310 */ /* 0x000e240000201800 */
[----:B0-----:R0:W-:Y:S01]  /*e960*/  STG.E.128 desc[UR36][R2.64], R8 ;  /* 0x0000000802007986 */ /* 0x0011e2000c101d24 */
[----:B------:R-:W-:Y:S05]  /*e970*/  BRA `(.L_x_7415) ;  /* 0x0000000800647947 */ /* 0x000fea0003800000 */
.L_x_7423:
        /* <DEDUP_REMOVED lines=18> */
.L_x_7428:
[----:B------:R-:W-:Y:S05]  /*eaa0*/  BSYNC.RECONVERGENT B0 ;  /* 0x0000000000007941 */ /* 0x000fea0003800200 */
.L_x_7427:
[----:B------:R-:W-:Y:S02]  /*eab0*/  LOP3.LUT R7, R0, 0x80, R7, 0xf8, !PT ;  /* 0x0000008000077812 */ /* 0x000fe400078ef807 */
[----:B------:R-:W-:-:S03]  /*eac0*/  MOV R26, R27 ;  /* 0x0000001b001a7202 */ /* 0x000fc60000000f00 */
[----:B------:R0:W-:Y:S01]  /*ead0*/  STG.E.U8 desc[UR36][R2.64], R7 ;  /* 0x0000000702007986 */ /* 0x0001e2000c101124 */
[----:B------:R-:W-:Y:S05]  /*eae0*/  BRA `(.L_x_7415) ;  /* 0x0000000800087947 */ /* 0x000fea0003800000 */
.L_x_7426:
        /* <DEDUP_REMOVED lines=14> */
.L_x_7430:
[----:B------:R-:W-:Y:S05]  /*ebd0*/  BSYNC.RECONVERGENT B0 ;  /* 0x0000000000007941 */ /* 0x000fea0003800200 */
.L_x_7429:
[----:B------:R-:W-:Y:S02]  /*ebe0*/  LOP3.LUT R5, R0, 0x80, R7, 0xf8, !PT ;  /* 0x0000008000057812 */ /* 0x000fe400078ef807 */
[----:B------:R-:W-:-:S03]  /*ebf0*/  MOV R26, R27 ;  /* 0x0000001b001a7202 */ /* 0x000fc60000000f00 */
[----:B------:R0:W-:Y:S01]  /*ec00*/  STG.E.U8 desc[UR36][R2.64], R5 ;  /* 0x0000000502007986 */ /* 0x0001e2000c101124 */
[----:B------:R-:W-:Y:S05]  /*ec10*/  BRA `(.L_x_7415) ;  /* 0x0000000400bc7947 */ /* 0x000fea0003800000 */
.L_x_7425:
[----:B------:R-:W-:Y:S01]  /*ec20*/  F2FP.BF16.F32.PACK_AB R4, RZ, R4 ;  /* 0x00000004ff04723e */ /* 0x000fe200000010ff */
[----:B------:R-:W-:-:S04]  /*ec30*/  IMAD.MOV.U32 R26, RZ, RZ, R27 ;  /* 0x000000ffff1a7224 */ /* 0x000fc800078e001b */
[----:B------:R0:W-:Y:S01]  /*ec40*/  STG.E.U16 desc[UR36][R2.64], R4 ;  /* 0x0000000402007986 */ /* 0x0001e2000c101524 */
[----:B------:R-:W-:Y:S05]  /*ec50*/  BRA `(.L_x_7415) ;  /* 0x0000000400ac7947 */ /* 0x000fea0003800000 */
.L_x_7422:
        /* <DEDUP_REMOVED lines=9> */
[----:B------:R-:W-:Y:S01]  /*ecf0*/  MOV R26, R27 ;  /* 0x0000001b001a7202 */ /* 0x000fe20000000f00 */
[----:B0-----:R0:W-:Y:S01]  /*ed00*/  STG.E.U16 desc[UR36][R2.64], R5 ;  /* 0x0000000502007986 */ /* 0x0011e2000c101524 */
[----:B------:R-:W-:Y:S05]  /*ed10*/  BRA `(.L_x_7415) ;  /* 0x00000004007c7947 */ /* 0x000fea0003800000 */
.L_x_7433:
        /* <DEDUP_REMOVED lines=12> */
.L_x_7436:
[----:B------:R-:W-:-:S04]  /*ede0*/  SHF.R.U32.HI R0, RZ, 0x14, R4 ;  /* 0x00000014ff007819 */ /* 0x000fc80000011604 */
[----:B------:R-:W-:-:S04]  /*edf0*/  LOP3.LUT R5, R0, 0x1, RZ, 0xc0, !PT ;  /* 0x0000000100057812 */ /* 0x000fc800078ec0ff */
[----:B------:R-:W-:-:S04]  /*ee00*/  IADD3 R0, PT, PT, R4, 0x487ffff, R5 ;  /* 0x0487ffff04007810 */ /* 0x000fc80007ffe005 */
[----:B------:R-:W-:-:S04]  /*ee10*/  SHF.R.U32.HI R0, RZ, 0x14, R0 ;  /* 0x00000014ff007819 */ /* 0x000fc80000011600 */
[----:B------:R-:W-:-:S07]  /*ee20*/  LOP3.LUT R5, R0, 0xff, RZ, 0xc0, !PT ;  /* 0x000000ff00057812 */ /* 0x000fce00078ec0ff */
.L_x_7437:
[----:B------:R-:W-:-:S04]  /*ee30*/  SHF.R.U32.HI R4, RZ, 0x18, R4 ;  /* 0x00000018ff047819 */ /* 0x000fc80000011604 */
[----:B------:R-:W-:-:S04]  /*ee40*/  LOP3.LUT R5, R5, 0x80, R4, 0xf8, !PT ;  /* 0x0000008005057812 */ /* 0x000fc800078ef804 */
[----:B------:R-:W-:-:S07]  /*ee50*/  PRMT R0, R5, 0x7610, R0 ;  /* 0x0000761005007816 */ /* 0x000fce0000000000 */
.L_x_7435:
[----:B------:R-:W-:Y:S05]  /*ee60*/  BSYNC.RECONVERGENT B0 ;  /* 0x0000000000007941 */ /* 0x000fea0003800200 */
.L_x_7434:
[----:B------:R0:W-:Y:S01]  /*ee70*/  STG.E.U8 desc[UR36][R2.64], R0 ;  /* 0x0000000002007986 */ /* 0x0001e2000c101124 */
[----:B------:R-:W-:Y:S01]  /*ee80*/  MOV R26, R27 ;  /* 0x0000001b001a7202 */ /* 0x000fe20000000f00 */
[----:B------:R-:W-:Y:S06]  /*ee90*/  BRA `(.L_x_7415) ;  /* 0x00000004001c7947 */ /* 0x000fec0003800000 */
.L_x_7432:
        /* <DEDUP_REMOVED lines=12> */
.L_x_7440:
[----:B------:R-:W-:-:S04]  /*ef60*/  SHF.R.U32.HI R0, RZ, 0x15, R4 ;  /* 0x00000015ff007819 */ /* 0x000fc80000011604 */
[----:B------:R-:W-:-:S04]  /*ef70*/  LOP3.LUT R5, R0, 0x1, RZ, 0xc0, !PT ;  /* 0x0000000100057812 */ /* 0x000fc800078ec0ff */
[----:B------:R-:W-:-:S04]  /*ef80*/  IADD3 R0, PT, PT, R4, 0x88fffff, R5 ;  /* 0x088fffff04007810 */ /* 0x000fc80007ffe005 */
[----:B------:R-:W-:-:S04]  /*ef90*/  SHF.R.U32.HI R0, RZ, 0x15, R0 ;  /* 0x00000015ff007819 */ /* 0x000fc80000011600 */
[----:B------:R-:W-:-:S07]  /*efa0*/  LOP3.LUT R5, R0, 0xff, RZ, 0xc0, !PT ;  /* 0x000000ff00057812 */ /* 0x000fce00078ec0ff */
.L_x_7441:
[----:B------:R-:W-:-:S04]  /*efb0*/  SHF.R.U32.HI R4, RZ, 0x18, R4 ;  /* 0x00000018ff047819 */ /* 0x000fc80000011604 */
[----:B------:R-:W-:-:S04]  /*efc0*/  LOP3.LUT R5, R5, 0x80, R4, 0xf8, !PT ;  /* 0x0000008005057812 */ /* 0x000fc800078ef804 */
[----:B------:R-:W-:-:S07]  /*efd0*/  PRMT R0, R5, 0x7610, R0 ;  /* 0x0000761005007816 */ /* 0x000fce0000000000 */
.L_x_7439:
[----:B------:R-:W-:Y:S05]  /*efe0*/  BSYNC.RECONVERGENT B0 ;  /* 0x0000000000007941 */ /* 0x000fea0003800200 */
.L_x_7438:
[----:B------:R0:W-:Y:S01]  /*eff0*/  STG.E.U8 desc[UR36][R2.64], R0 ;  /* 0x0000000002007986 */ /* 0x0001e2000c101124 */
[----:B------:R-:W-:Y:S01]  /*f000*/  MOV R26, R27 ;  /* 0x0000001b001a7202 */ /* 0x000fe20000000f00 */
[----:B------:R-:W-:Y:S06]  /*f010*/  BRA `(.L_x_7415) ;  /* 0x0000000000bc7947 */ /* 0x000fec0003800000 */
.L_x_7431:
[----:B------:R-:W-:-:S13]  /*f020*/  ISETP.NE.AND P0, PT, R0, 0x1c, PT ;  /* 0x0000001c0000780c */ /* 0x000fda0003f05270 */
[----:B------:R-:W-:Y:S05]  /*f030*/  @!P0 BRA `(.L_x_7442) ;  /* 0x0000000000a88947 */ /* 0x000fea0003800000 */
[----:B------:R-:W-:-:S13]  /*f040*/  ISETP.NE.AND P0, PT, R0, 0x1d, PT ;  /* 0x0000001d0000780c */ /* 0x000fda0003f05270 */
[----:B------:R-:W-:Y:S05]  /*f050*/  @!P0 BRA `(.L_x_7443) ;  /* 0x0000000000908947 */ /* 0x000fea0003800000 */
[----:B------:R-:W-:-:S13]  /*f060*/  ISETP.NE.AND P0, PT, R0, 0x2c, PT ;  /* 0x0000002c0000780c */ /* 0x000fda0003f05270 */
[----:B------:R-:W-:Y:S05]  /*f070*/  @!P0 BRA `(.L_x_7444) ;  /* 0x0000000000488947 */ /* 0x000fea0003800000 */
.L_x_7414:
        /* <DEDUP_REMOVED lines=16> */
.L_x_7445:
[----:B------:R-:W-:Y:S01]  /*f180*/  MOV R26, R27 ;  /* 0x0000001b001a7202 */ /* 0x000fe20000000f00 */
[----:B------:R-:W-:Y:S06]  /*f190*/  BRA `(.L_x_7415) ;  /* 0x00000000005c7947 */ /* 0x000fec0003800000 */
.L_x_7444:
        /* <DEDUP_REMOVED lines=16> */
.L_x_7443:
[----:B------:R-:W0:Y:S01]  /*f2a0*/  F2I.U64.TRUNC R4, R4 ;  /* 0x0000000400047311 */ /* 0x000e22000020d800 */
[----:B------:R-:W-:Y:S01]  /*f2b0*/  MOV R26, R27 ;  /* 0x0000001b001a7202 */ /* 0x000fe20000000f00 */
[----:B0-----:R0:W-:Y:S01]  /*f2c0*/  STG.E.64 desc[UR36][R2.64], R4 ;  /* 0x0000000402007986 */ /* 0x0011e2000c101b24 */
[----:B------:R-:W-:Y:S05]  /*f2d0*/  BRA `(.L_x_7415) ;  /* 0x00000000000c7947 */ /* 0x000fea0003800000 */
.L_x_7442:
[----:B------:R-:W0:Y:S01]  /*f2e0*/  F2I.FTZ.U32.TRUNC.NTZ R5, R4 ;  /* 0x0000000400057305 */ /* 0x000e22000021f000 */
[----:B------:R-:W-:Y:S01]  /*f2f0*/  IMAD.MOV.U32 R26, RZ, RZ, R27 ;  /* 0x000000ffff1a7224 */ /* 0x000fe200078e001b */
[----:B0-----:R0:W-:Y:S06]  /*f300*/  STG.E desc[UR36][R2.64], R5 ;  /* 0x0000000502007986 */ /* 0x0011ec000c101924 */
.L_x_7415:
[----:B------:R-:W-:-:S13]  /*f310*/  ISETP.GE.AND P0, PT, R26, R28, PT ;  /* 0x0000001c1a00720c */ /* 0x000fda0003f06270 */
[----:B------:R-:W-:Y:S05]  /*f320*/  @P0 BREAK.RELIABLE B6 ;  /* 0x0000000000060942 */ /* 0x000fea0003800100 */
[----:B------:R-:W-:Y:S05]  /*f330*/  @P0 BRA `(.L_x_7446) ;  /* 0x0000001c00380947 */ /* 0x000fea0003800000 */
[----:B------:R-:W5:Y:S01]  /*f340*/  LDCU UR4, c[0x0][0x3a8] ;  /* 0x00007500ff0477ac */ /* 0x000f620008000800 */
[----:B01234-:R-:W0:Y:S01]  /*f350*/  LDC.64 R2, c[0x0][0x388] ;  /* 0x0000e200ff027b82 */ /* 0x01fe220000000a00 */
[----:B------:R-:W-:Y:S02]  /*f360*/  LEA R0, R29, R26, 0x9 ;  /* 0x0000001a1d007211 */ /* 0x000fe400078e48ff */
[----:B------:R-:W-:-:S03]  /*f370*/  PRMT R4, R18, 0x9910, RZ ;  /* 0x0000991012047816 */ /* 0x000fc600000000ff */
[----:B-----5:R-:W-:Y:S02]  /*f380*/  IMAD R5, R0, UR4, RZ ;  /* 0x0000000400057c24 */ /* 0x020fe4000f8e02ff */
[----:B------:R-:W-:-:S05]  /*f390*/  IMAD.MOV.U32 R0, RZ, RZ, R4 ;  /* 0x000000ffff007224 */ /* 0x000fca00078e0004 */
[----:B------:R-:W-:Y:S02]  /*f3a0*/  ISETP.GT.AND P1, PT, R0, 0x9, PT ;  /* 0x000000090000780c */ /* 0x000fe40003f24270 */
[----:B0-----:R-:W-:-:S04]  /*f3b0*/  IADD3 R2, P0, PT, R5, R2, RZ ;  /* 0x0000000205027210 */ /* 0x001fc80007f1e0ff */
        /* <DEDUP_REMOVED lines=13> */
.L_x_7450:
[----:B------:R-:W0:Y:S02]  /*f490*/  F2I.S64.TRUNC R22, R22 ;  /* 0x0000001600167311 */ /* 0x000e24000020d900 */
[----:B0-----:R-:W-:-:S05]  /*f4a0*/  IMAD.MOV.U32 R5, RZ, RZ, R22 ;  /* 0x000000ffff057224 */ /* 0x001fca00078e0016 */
[----:B------:R4:W-:Y:S01]  /*f4b0*/  STG.E.U8 desc[UR36][R2.64], R5 ;  /* 0x0000000502007986 */ /* 0x0009e2000c101124 */
[----:B------:R-:W-:Y:S05]  /*f4c0*/  BRA `(.L_x_7452) ;  /* 0x0000000c002c7947 */ /* 0x000fea0003800000 */
.L_x_7449:
        /* <DEDUP_REMOVED lines=9> */
.L_x_7454:
[----:B------:R-:W0:Y:S02]  /*f560*/  F2I.FTZ.TRUNC.NTZ R5, R22 ;  /* 0x0000001600057305 */ /* 0x000e24000021f100 */
[----:B0-----:R2:W-:Y:S01]  /*f570*/  STG.E desc[UR36][R2.64], R5 ;  /* 0x0000000502007986 */ /* 0x0015e2000c101924 */
[----:B------:R-:W-:Y:S05]  /*f580*/  BRA `(.L_x_7452) ;  /* 0x0000000800fc7947 */ /* 0x000fea0003800000 */
.L_x_7453:
[----:B------:R-:W0:Y:S02]  /*f590*/  F2I.FTZ.TRUNC.NTZ R5, R22 ;  /* 0x0000001600057305 */ /* 0x000e24000021f100 */
[----:B0-----:R0:W-:Y:S01]  /*f5a0*/  STG.E.U16 desc[UR36][R2.64], R5 ;  /* 0x0000000502007986 */ /* 0x0011e2000c101524 */
[----:B------:R-:W-:Y:S05]  /*f5b0*/  BRA `(.L_x_7452) ;  /* 0x0000000800f07947 */ /* 0x000fea0003800000 */
.L_x_7448:
        /* <DEDUP_REMOVED lines=8> */
.L_x_7456:
[----:B------:R-:W-:-:S05]  /*f640*/  F2FP.F16.F32.PACK_AB R22, RZ, R22 ;  /* 0x00000016ff16723e */ /* 0x000fca00000000ff */
[----:B------:R0:W-:Y:S01]  /*f650*/  STG.E.U16 desc[UR36][R2.64], R22 ;  /* 0x0000001602007986 */ /* 0x0001e2000c101524 */
[----:B------:R-:W-:Y:S05]  /*f660*/  BRA `(.L_x_7452) ;  /* 0x0000000800c47947 */ /* 0x000fea0003800000 */
.L_x_7455:
[----:B------:R-:W-:-:S13]  /*f670*/  ISETP.NE.AND P0, PT, R0, 0x7, PT ;  /* 0x000000070000780c */ /* 0x000fda0003f05270 */
[----:B------:R-:W-:Y:S05]  /*f680*/  @!P0 BRA `(.L_x_7457) ;  /* 0x0000000000248947 */ /* 0x000fea0003800000 */
[----:B------:R-:W-:-:S13]  /*f690*/  ISETP.NE.AND P0, PT, R0, 0x8, PT ;  /* 0x000000080000780c */ /* 0x000fda0003f05270 */
[----:B------:R-:W-:Y:S05]  /*f6a0*/  @!P0 BRA `(.L_x_7458) ;  /* 0x0000000000108947 */ /* 0x000fea0003800000 */
[----:B------:R-:W-:-:S13]  /*f6b0*/  ISETP.NE.AND P0, PT, R0, 0x9, PT ;  /* 0x000000090000780c */ /* 0x000fda0003f05270 */
[----:B------:R-:W-:Y:S05]  /*f6c0*/  @P0 BRA `(.L_x_7451) ;  /* 0x0000000400d40947 */ /* 0x000fea0003800000 */
[----:B------:R0:W-:Y:S01]  /*f6d0*/  STG.E.64 desc[UR36][R2.64], R22 ;  /* 0x0000001602007986 */ /* 0x0001e2000c101b24 */
[----:B------:R-:W-:Y:S05]  /*f6e0*/  BRA `(.L_x_7452) ;  /* 0x0000000800a47947 */ /* 0x000fea0003800000 */
.L_x_7458:
[----:B------:R-:W-:-:S05]  /*f6f0*/  F2FP.F16.F32.PACK_AB R5, R23, R22 ;  /* 0x000000161705723e */ /* 0x000fca00000000ff */
[----:B------:R0:W-:Y:S01]  /*f700*/  STG.E desc[UR36][R2.64], R5 ;  /* 0x0000000502007986 */ /* 0x0001e2000c101924 */
[----:B------:R-:W-:Y:S05]  /*f710*/  BRA `(.L_x_7452) ;  /* 0x0000000800987947 */ /* 0x000fea0003800000 */
.L_x_7457:
[----:B------:R-:W-:-:S06]  /*f720*/  FMUL.FTZ R4, R22, 1 ;  /* 0x3f80000016047820 */ /* 0x000fcc0000410000 */
[----:B------:R-:W0:Y:S02]  /*f730*/  F2F.F64.F32 R4, R4 ;  /* 0x0000000400047310 */ /* 0x000e240000201800 */
[----:B0-----:R0:W-:Y:S01]  /*f740*/  STG.E.64 desc[UR36][R2.64], R4 ;  /* 0x0000000402007986 */ /* 0x0011e2000c101b24 */
[----:B------:R-:W-:Y:S05]  /*f750*/  BRA `(.L_x_7452) ;  /* 0x0000000800887947 */ /* 0x000fea0003800000 */
.L_x_7447:
        /* <DEDUP_REMOVED lines=13> */
.L_x_7462:
        /* <DEDUP_REMOVED lines=16> */
.L_x_7465:
[----:B------:R-:W-:-:S04]  /*f930*/  SHF.R.U32.HI R22, RZ, 0x18, R22 ;  /* 0x00000018ff167819 */ /* 0x000fc80000011616 */
[----:B------:R-:W-:-:S04]  /*f940*/  LOP3.LUT R5, R5, 0x80, R22, 0xf8, !PT ;  /* 0x0000008005057812 */ /* 0x000fc800078ef816 */
[----:B------:R-:W-:-:S07]  /*f950*/  PRMT R0, R5, 0x7610, R0 ;  /* 0x0000761005007816 */ /* 0x000fce0000000000 */
.L_x_7464:
[----:B------:R-:W-:Y:S05]  /*f960*/  BSYNC.RECONVERGENT B0 ;  /* 0x0000000000007941 */ /* 0x000fea0003800200 */
.L_x_7463:
[----:B------:R0:W-:Y:S01]  /*f970*/  STG.E.U8 desc[UR36][R2.64], R0 ;  /* 0x0000000002007986 */ /* 0x0001e2000c101124 */
[----:B------:R-:W-:Y:S05]  /*f980*/  BRA `(.L_x_7452) ;  /* 0x0000000400fc7947 */ /* 0x000fea0003800000 */
.L_x_7461:
        /* <DEDUP_REMOVED lines=16> */
.L_x_7468:
[----:B------:R-:W-:-:S04]  /*fa90*/  SHF.R.U32.HI R22, RZ, 0x18, R22 ;  /* 0x00000018ff167819 */ /* 0x000fc80000011616 */
[----:B------:R-:W-:-:S04]  /*faa0*/  LOP3.LUT R5, R5, 0x80, R22, 0xf8, !PT ;  /* 0x0000008005057812 */ /* 0x000fc800078ef816 */
[----:B------:R-:W-:-:S07]  /*fab0*/  PRMT R0, R5, 0x7610, R0 ;  /* 0x0000761005007816 */ /* 0x000fce0000000000 */
.L_x_7467:
[----:B------:R-:W-:Y:S05]  /*fac0*/  BSYNC.RECONVERGENT B0 ;  /* 0x0000000000007941 */ /* 0x000fea0003800200 */
.L_x_7466:
[----:B------:R0:W-:Y:S01]  /*fad0*/  STG.E.U8 desc[UR36][R2.64], R0 ;  /* 0x0000000002007986 */ /* 0x0001e2000c101124 */
[----:B------:R-:W-:Y:S05]  /*fae0*/  BRA `(.L_x_7452) ;  /* 0x0000000400a47947 */ /* 0x000fea0003800000 */
.L_x_7460:
        /* <DEDUP_REMOVED lines=21> */
.L_x_7470:
[----:B------:R-:W0:Y:S02]  /*fc40*/  F2I.U64.TRUNC R22, R22 ;  /* 0x0000001600167311 */ /* 0x000e24000020d800 */
[----:B0-----:R0:W-:Y:S01]  /*fc50*/  STG.E.64 desc[UR36][R2.64], R22 ;  /* 0x0000001602007986 */ /* 0x0011e2000c101b24 */
[----:B------:R-:W-:Y:S05]  /*fc60*/  BRA `(.L_x_7452) ;  /* 0x0000000400447947 */ /* 0x000fea0003800000 */
.L_x_7469:
[----:B------:R-:W0:Y:S02]  /*fc70*/  F2I.FTZ.U32.TRUNC.NTZ R5, R22 ;  /* 0x0000001600057305 */ /* 0x000e24000021f000 */
[----:B0-----:R0:W-:Y:S01]  /*fc80*/  STG.E desc[UR36][R2.64], R5 ;  /* 0x0000000502007986 */ /* 0x0011e2000c101924 */
[----:B------:R-:W-:Y:S05]  /*fc90*/  BRA `(.L_x_7452) ;  /* 0x0000000400387947 */ /* 0x000fea0003800000 */
.L_x_7459:
[----:B------:R-:W-:-:S13]  /*fca0*/  ISETP.GT.AND P0, PT, R0, 0xe, PT ;  /* 0x0000000e0000780c */ /* 0x000fda0003f04270 */
[----:B------:R-:W-:Y:S05]  /*fcb0*/  @P0 BRA `(.L_x_7471) ;  /* 0x0000000000400947 */ /* 0x000fea0003800000 */
[----:B------:R-:W-:-:S13]  /*fcc0*/  ISETP.NE.AND P0, PT, R0, 0xa, PT ;  /* 0x0000000a0000780c */ /* 0x000fda0003f05270 */
[----:B------:R-:W-:Y:S05]  /*fcd0*/  @!P0 BRA `(.L_x_7472) ;  /* 0x0000000000208947 */ /* 0x000fea0003800000 */
[----:B------:R-:W-:-:S13]  /*fce0*/  ISETP.NE.AND P0, PT, R0, 0xb, PT ;  /* 0x0000000b0000780c */ /* 0x000fda0003f05270 */
[----:B------:R-:W-:Y:S05]  /*fcf0*/  @P0 BRA `(.L_x_7451) ;  /* 0x0000000000480947 */ /* 0x000fea0003800000 */
[----:B------:R-:W-:Y:S02]  /*fd00*/  FSETP.NEU.FTZ.AND P0, PT, R22, RZ, PT ;  /* 0x000000ff1600720b */ /* 0x000fe40003f1d000 */
[----:B------:R-:W-:-:S04]  /*fd10*/  FSETP.NEU.FTZ.AND P1, PT, R23, RZ, PT ;  /* 0x000000ff1700720b */ /* 0x000fc80003f3d000 */
[----:B------:R-:W-:-:S04]  /*fd20*/  PLOP3.LUT P0, PT, P0, P1, PT, 0xf8, 0x8f ;  /* 0x00000000008f781c */ /* 0x000fc80000703f70 */
[----:B------:R-:W-:-:S05]  /*fd30*/  SEL R5, RZ, 0x1, !P0 ;  /* 0x00000001ff057807 */ /* 0x000fca0004000000 */
[----:B------:R0:W-:Y:S01]  /*fd40*/  STG.E.U8 desc[UR36][R2.64], R5 ;  /* 0x0000000502007986 */ /* 0x0001e2000c101124 */
[----:B------:R-:W-:Y:S05]  /*fd50*/  BRA `(.L_x_7452) ;  /* 0x0000000400087947 */ /* 0x000fea0003800000 */
.L_x_7472:
[----:B------:R-:W-:Y:S01]  /*fd60*/  FMUL.FTZ R4, R22, 1 ;  /* 0x3f80000016047820 */ /* 0x000fe20000410000 */
[----:B------:R-:W-:-:S05]  /*fd70*/  FMUL.FTZ R6, R23, 1 ;  /* 0x3f80000017067820 */ /* 0x000fca0000410000 */
[----:B------:R-:W-:Y:S08]  /*fd80*/  F2F.F64.F32 R4, R4 ;  /* 0x0000000400047310 */ /* 0x000ff00000201800 */
[----:B------:R-:W0:Y:S02]  /*fd90*/  F2F.F64.F32 R6, R6 ;  /* 0x0000000600067310 */ /* 0x000e240000201800 */
[----:B0-----:R0:W-:Y:S01]  /*fda0*/  STG.E.128 desc[UR36][R2.64], R4 ;  /* 0x0000000402007986 */ /* 0x0011e2000c101d24 */
[----:B------:R-:W-:Y:S05]  /*fdb0*/  BRA `(.L_x_7452) ;  /* 0x0000000000f07947 */ /* 0x000fea0003800000 */
.L_x_7471:
[----:B------:R-:W-:-:S13]  /*fdc0*/  ISETP.NE.AND P0, PT, R0, 0xf, PT ;  /* 0x0000000f0000780c */ /* 0x000fda0003f05270 */
[----:B------:R-:W-:Y:S05]  /*fdd0*/  @!P0 BRA `(.L_x_7473) ;  /* 0x0000000000e08947 */ /* 0x000fea0003800000 */
[----:B------:R-:W-:-:S13]  /*fde0*/  ISETP.NE.AND P0, PT, R0, 0x17, PT ;  /* 0x000000170000780c */ /* 0x000fda0003f05270 */
[----:B------:R-:W-:Y:S05]  /*fdf0*/  @!P0 BRA `(.L_x_7474) ;  /* 0x00000000008c8947 */ /* 0x000fea0003800000 */
[----:B------:R-:W-:-:S13]  /*fe00*/  ISETP.NE.AND P0, PT, R0, 0x18, PT ;  /* 0x000000180000780c */ /* 0x000fda0003f05270 */
[----:B------:R-:W-:Y:S05]  /*fe10*/  @!P0 BRA `(.L_x_7475) ;  /* 0x0000000000448947 */ /* 0x000fea0003800000 */
.L_x_7451:
[----:B------:R-:W-:Y:S01]  /*fe20*/  MOV R2, 0x0 ;  /* 0x0000000000027802 */ /* 0x000fe20000000f00 */
[----:B------:R-:W0:Y:S01]  /*fe30*/  LDCU.64 UR4, c[0x4][0x158] ;  /* 0x01002b00ff0477ac */ /* 0x000e220008000a00 */
[----:B------:R-:W-:Y:S02]  /*fe40*/  HFMA2 R8, -RZ, RZ, 0, 6.020069122314453125e-06 ;  /* 0x00000065ff087431 */ /* 0x000fe400000001ff */
        /* <DEDUP_REMOVED lines=13> */
.L_x_7476:
[----:B------:R-:W-:Y:S05]  /*ff20*/  BRA `(.L_x_7452) ;  /* 0x0000000000947947 */ /* 0x000fea0003800000 */
.L_x_7475:
        /* <DEDUP_REMOVED lines=12> */
.L_x_7478:
[----:B------:R-:W-:Y:S05]  /*fff0*/  BSYNC.RECONVERGENT B0 ;  /* 0x0000000000007941 */ /* 0x000fea0003800200 */
.L_x_7477:
[----:B------:R-:W-:-:S05]  /*10000*/  LOP3.LUT R5, R0, 0x80, R7, 0xf8, !PT ;  /* 0x0000008000057812 */ /* 0x000fca00078ef807 */
[----:B------:R0:W-:Y:S01]  /*10010*/  STG.E.U8 desc[UR36][R2.64], R5 ;  /* 0x0000000502007986 */ /* 0x0001e2000c101124 */
[----:B------:R-:W-:Y:S05]  /*10020*/  BRA `(.L_x_7452) ;  /* 0x0000000000547947 */ /* 0x000fea0003800000 */
.L_x_7474:
        /* <DEDUP_REMOVED lines=11> */
.L_x_7480:
[----:B------:R-:W-:Y:S01]  /*100e0*/  HFMA2 R0, -RZ, RZ, 0, 7.569789886474609375e-06 ;  /* 0x0000007fff007431 */ /* 0x000fe200000001ff */
[----:B------:R-:W-:-:S04]  /*100f0*/  ISETP.GT.U32.AND P0, PT, R4, 0x7f800000, PT ;  /* 0x7f8000000400780c */ /* 0x000fc80003f04070 */
[----:B------:R-:W-:-:S09]  /*10100*/  SEL R0, R0, 0x7c, P0 ;  /* 0x0000007c00007807 */ /* 0x000fd20000000000 */
.L_x_7481:
[----:B------:R-:W-:Y:S05]  /*10110*/  BSYNC.RECONVERGENT B0 ;  /* 0x0000000000007941 */ /* 0x000fea0003800200 */
.L_x_7479:
[----:B------:R-:W-:-:S04]  /*10120*/  SHF.R.U32.HI R5, RZ, 0x18, R22 ;  /* 0x00000018ff057819 */ /* 0x000fc80000011616 */
[----:B------:R-:W-:-:S05]  /*10130*/  LOP3.LUT R5, R0, 0x80, R5, 0xf8, !PT ;  /* 0x0000008000057812 */ /* 0x000fca00078ef805 */
[----:B------:R0:W-:Y:S01]  /*10140*/  STG.E.U8 desc[UR36][R2.64], R5 ;  /* 0x0000000502007986 */ /* 0x0001e2000c101124 */
[----:B------:R-:W-:Y:S05]  /*10150*/  BRA `(.L_x_7452) ;  /* 0x0000000000087947 */ /* 0x000fea0003800000 */
.L_x_7473:
[----:B------:R-:W-:-:S05]  /*10160*/  F2FP.BF16.F32.PACK_AB R22, RZ, R22 ;  /* 0x00000016ff16723e */ /* 0x000fca00000010ff */
[----:B------:R0:W-:Y:S02]  /*10170*/  STG.E.U16 desc[UR36][R2.64], R22 ;  /* 0x0000001602007986 */ /* 0x0001e4000c101524 */
.L_x_7452:
[----:B------:R-:W-:-:S07]  /*10180*/  VIADD R26, R26, 0x80 ;  /* 0x000000801a1a7836 */ /* 0x000fce0000000000 */
.L_x_7409:
[----:B------:R-:W-:-:S13]  /*10190*/  ISETP.GE.AND P0, PT, R26, R28, PT ;  /* 0x0000001c1a00720c */ /* 0x000fda0003f06270 */
[----:B------:R-:W-:Y:S05]  /*101a0*/  @P0 BREAK.RELIABLE B6 ;  /* 0x0000000000060942 */ /* 0x000fea0003800100 */
[----:B------:R-:W-:Y:S05]  /*101b0*/  @P0 BRA `(.L_x_7446) ;  /* 0x0000000c00980947 */ /* 0x000fea0003800000 */
[----:B------:R-:W-:Y:S05]  /*101c0*/  BSYNC.RELIABLE B6 ;  /* 0x0000000000067941 */ /* 0x000fea0003800100 */
.L_x_7408:
        /* <DEDUP_REMOVED lines=21> */
.L_x_7485:
[----:B------:R-:W0:Y:S02]  /*10320*/  F2I.S64.TRUNC R24, R24 ;  /* 0x0000001800187311 */ /* 0x000e24000020d900 */
[----:B0-----:R-:W-:-:S05]  /*10330*/  IMAD.MOV.U32 R5, RZ, RZ, R24 ;  /* 0x000000ffff057224 */ /* 0x001fca00078e0018 */
[----:B------:R0:W-:Y:S01]  /*10340*/  STG.E.U8 desc[UR36][R2.64], R5 ;  /* 0x0000000502007986 */ /* 0x0001e2000c101124 */
[----:B------:R-:W-:Y:S05]  /*10350*/  BRA `(.L_x_7487) ;  /* 0x0000000c002c7947 */ /* 0x000fea0003800000 */
.L_x_7484:
        /* <DEDUP_REMOVED lines=9> */
.L_x_7489:
[----:B------:R-:W0:Y:S02]  /*103f0*/  F2I.FTZ.TRUNC.NTZ R5, R24 ;  /* 0x0000001800057305 */ /* 0x000e24000021f100 */
[----:B0-----:R0:W-:Y:S01]  /*10400*/  STG.E desc[UR36][R2.64], R5 ;  /* 0x0000000502007986 */ /* 0x0011e2000c101924 */
[----:B------:R-:W-:Y:S05]  /*10410*/  BRA `(.L_x_7487) ;  /* 0x0000000800fc7947 */ /* 0x000fea0003800000 */
.L_x_7488:
[----:B------:R-:W0:Y:S02]  /*10420*/  F2I.FTZ.TRUNC.NTZ R5, R24 ;  /* 0x0000001800057305 */ /* 0x000e24000021f100 */
[----:B0-----:R0:W-:Y:S01]  /*10430*/  STG.E.U16 desc[UR36][R2.64], R5 ;  /* 0x0000000502007986 */ /* 0x0011e2000c101524 */
[----:B------:R-:W-:Y:S05]  /*10440*/  BRA `(.L_x_7487) ;  /* 0x0000000800f07947 */ /* 0x000fea0003800000 */
.L_x_7483:
        /* <DEDUP_REMOVED lines=8> */
.L_x_7491:
[----:B------:R-:W-:-:S05]  /*104d0*/  F2FP.F16.F32.PACK_AB R24, RZ, R24 ;  /* 0x00000018ff18723e */ /* 0x000fca00000000ff */
[----:B------:R0:W-:Y:S01]  /*104e0*/  STG.E.U16 desc[UR36][R2.64], R24 ;  /* 0x0000001802007986 */ /* 0x0001e2000c101524 */
[----:B------:R-:W-:Y:S05]  /*104f0*/  BRA `(.L_x_7487) ;  /* 0x0000000800c47947 */ /* 0x000fea0003800000 */
.L_x_7490:
        /* <DEDUP_REMOVED lines=8> */
.L_x_7493:
[----:B------:R-:W-:-:S05]  /*10580*/  F2FP.F16.F32.PACK_AB R5, R25, R24 ;  /* 0x000000181905723e */ /* 0x000fca00000000ff */
[----:B------:R0:W-:Y:S01]  /*10590*/  STG.E desc[UR36][R2.64], R5 ;  /* 0x0000000502007986 */ /* 0x0001e2000c101924 */
[----:B------:R-:W-:Y:S05]  /*105a0*/  BRA `(.L_x_7487) ;  /* 0x0000000800987947 */ /* 0x000fea0003800000 */
.L_x_7492:
[----:B------:R-:W-:-:S06]  /*105b0*/  FMUL.FTZ R4, R24, 1 ;  /* 0x3f80000018047820 */ /* 0x000fcc0000410000 */
[----:B------:R-:W0:Y:S02]  /*105c0*/  F2F.F64.F32 R4, R4 ;  /* 0x0000000400047310 */ /* 0x000e240000201800 */
[----:B0-----:R0:W-:Y:S01]  /*105d0*/  STG.E.64 desc[UR36][R2.64], R4 ;  /* 0x0000000402007986 */ /* 0x0011e2000c101b24 */
[----:B------:R-:W-:Y:S05]  /*105e0*/  BRA `(.L_x_7487) ;  /* 0x0000000800887947 */ /* 0x000fea0003800000 */
.L_x_7482:
        /* <DEDUP_REMOVED lines=13> */
.L_x_7497:
[----:B------:R-:W-:Y:S01]  /*106c0*/  LOP3.LUT R4, R24, 0x7fffffff, RZ, 0xc0, !PT ;  /* 0x7fffffff18047812 */ /* 0x000fe200078ec0ff */
        /* <DEDUP_REMOVED lines=15> */
.L_x_7500:
[----:B------:R-:W-:-:S04]  /*107c0*/  SHF.R.U32.HI R24, RZ, 0x18, R24 ;  /* 0x00000018ff187819 */ /* 0x000fc80000011618 */
[----:B------:R-:W-:-:S04]  /*107d0*/  LOP3.LUT R5, R5, 0x80, R24, 0xf8, !PT ;  /* 0x0000008005057812 */ /* 0x000fc800078ef818 */
[----:B------:R-:W-:-:S07]  /*107e0*/  PRMT R0, R5, 0x7610, R0 ;  /* 0x0000761005007816 */ /* 0x000fce0000000000 */
.L_x_7499:
[----:B------:R-:W-:Y:S05]  /*107f0*/  BSYNC.RECONVERGENT B0 ;  /* 0x0000000000007941 */ /* 0x000fea0003800200 */
.L_x_7498:
[----:B------:R0:W-:Y:S01]  /*10800*/  STG.E.U8 desc[UR36][R2.64], R0 ;  /* 0x0000000002007986 */ /* 0x0001e2000c101124 */
[----:B------:R-:W-:Y:S05]  /*10810*/  BRA `(.L_x_7487) ;  /* 0x0000000400fc7947 */ /* 0x000fea0003800000 */
.L_x_7496:
        /* <DEDUP_REMOVED lines=16> */
.L_x_7503:
[----:B------:R-:W-:-:S04]  /*10920*/  SHF.R.U32.HI R24, RZ, 0x18, R24 ;  /* 0x00000018ff187819 */ /* 0x000fc80000011618 */
[----:B------:R-:W-:-:S04]  /*10930*/  LOP3.LUT R5, R5, 0x80, R24, 0xf8, !PT ;  /* 0x0000008005057812 */ /* 0x000fc800078ef818 */
[----:B------:R-:W-:-:S07]  /*10940*/  PRMT R0, R5, 0x7610, R0 ;  /* 0x0000761005007816 */ /* 0x000fce0000000000 */
.L_x_7502:
[----:B------:R-:W-:Y:S05]  /*10950*/  BSYNC.RECONVERGENT B0 ;  /* 0x0000000000007941 */ /* 0x000fea0003800200 */
.L_x_7501:
[----:B------:R0:W-:Y:S01]  /*10960*/  STG.E.U8 desc[UR36][R2.64], R0 ;  /* 0x0000000002007986 */ /* 0x0001e2000c101124 */
[----:B------:R-:W-:Y:S05]  /*10970*/  BRA `(.L_x_7487) ;  /* 0x0000000400a47947 */ /* 0x000fea0003800000 */
.L_x_7495:
        /* <DEDUP_REMOVED lines=21> */
.L_x_7505:
[----:B------:R-:W0:Y:S02]  /*10ad0*/  F2I.U64.TRUNC R24, R24 ;  /* 0x0000001800187311 */ /* 0x000e24000020d800 */
[----:B0-----:R0:W-:Y:S01]  /*10ae0*/  STG.E.64 desc[UR36][R2.64], R24 ;  /* 0x0000001802007986 */ /* 0x0011e2000c101b24 */
[----:B------:R-:W-:Y:S05]  /*10af0*/  BRA `(.L_x_7487) ;  /* 0x0000000400447947 */ /* 0x000fea0003800000 */
.L_x_7504:
[----:B------:R-:W0:Y:S02]  /*10b00*/  F2I.FTZ.U32.TRUNC.NTZ R5, R24 ;  /* 0x0000001800057305 */ /* 0x000e24000021f000 */
[----:B0-----:R0:W-:Y:S01]  /*10b10*/  STG.E desc[UR36][R2.64], R5 ;  /* 0x0000000502007986 */ /* 0x0011e2000c101924 */
[----:B------:R-:W-:Y:S05]  /*10b20*/  BRA `(.L_x_7487) ;  /* 0x0000000400387947 */ /* 0x000fea0003800000 */
.L_x_7494:
        /* <DEDUP_REMOVED lines=12> */
.L_x_7507:
[----:B------:R-:W-:Y:S01]  /*10bf0*/  FMUL.FTZ R4, R24, 1 ;  /* 0x3f80000018047820 */ /* 0x000fe20000410000 */
[----:B------:R-:W-:-:S05]  /*10c00*/  FMUL.FTZ R6, R25, 1 ;  /* 0x3f80000019067820 */ /* 0x000fca0000410000 */
[----:B------:R-:W-:Y:S08]  /*10c10*/  F2F.F64.F32 R4, R4 ;  /* 0x0000000400047310 */ /* 0x000ff00000201800 */
[----:B------:R-:W0:Y:S02]  /*10c20*/  F2F.F64.F32 R6, R6 ;  /* 0x0000000600067310 */ /* 0x000e240000201800 */
[----:B0-----:R1:W-:Y:S01]  /*10c30*/  STG.E.128 desc[UR36][R2.64], R4 ;  /* 0x0000000402007986 */ /* 0x0013e2000c101d24 */
[----:B------:R-:W-:Y:S05]  /*10c40*/  BRA `(.L_x_7487) ;  /* 0x0000000000f07947 */ /* 0x000fea0003800000 */
.L_x_7506:
[----:B------:R-:W-:-:S13]  /*10c50*/  ISETP.NE.AND P0, PT, R0, 0xf, PT ;  /* 0x0000000f0000780c */ /* 0x000fda0003f05270 */
[----:B------:R-:W-:Y:S05]  /*10c60*/  @!P0 BRA `(.L_x_7508) ;  /* 0x0000000000e08947 */ /* 0x000fea0003800000 */
[----:B------:R-:W-:-:S13]  /*10c70*/  ISETP.NE.AND P0, PT, R0, 0x17, PT ;  /* 0x000000170000780c */ /* 0x000fda0003f05270 */
[----:B------:R-:W-:Y:S05]  /*10c80*/  @!P0 BRA `(.L_x_7509) ;  /* 0x00000000008c8947 */ /* 0x000fea0003800000 */
[----:B------:R-:W-:-:S13]  /*10c90*/  ISETP.NE.AND P0, PT, R0, 0x18, PT ;  /* 0x000000180000780c */ /* 0x000fda0003f05270 */
[----:B------:R-:W-:Y:S05]  /*10ca0*/  @!P0 BRA `(.L_x_7510) ;  /* 0x0000000000448947 */ /* 0x000fea0003800000 */
.L_x_7486:
        /* <DEDUP_REMOVED lines=16> */
.L_x_7511:
[----:B------:R-:W-:Y:S05]  /*10db0*/  BRA `(.L_x_7487) ;  /* 0x0000000000947947 */ /* 0x000fea0003800000 */
.L_x_7510:
        /* <DEDUP_REMOVED lines=12> */
.L_x_7513:
[----:B------:R-:W-:Y:S05]  /*10e80*/  BSYNC.RECONVERGENT B0 ;  /* 0x0000000000007941 */ /* 0x000fea0003800200 */
.L_x_7512:
[----:B------:R-:W-:-:S05]  /*10e90*/  LOP3.LUT R5, R0, 0x80, R7, 0xf8, !PT ;  /* 0x0000008000057812 */ /* 0x000fca00078ef807 */
[----:B------:R3:W-:Y:S01]  /*10ea0*/  STG.E.U8 desc[UR36][R2.64], R5 ;  /* 0x0000000502007986 */ /* 0x0007e2000c101124 */
[----:B------:R-:W-:Y:S05]  /*10eb0*/  BRA `(.L_x_7487) ;  /* 0x0000000000547947 */ /* 0x000fea0003800000 */
.L_x_7509:
        /* <DEDUP_REMOVED lines=11> */
.L_x_7515:
[----:B------:R-:W-:Y:S01]  /*10f70*/  HFMA2 R0, -RZ, RZ, 0, 7.569789886474609375e-06 ;  /* 0x0000007fff007431 */ /* 0x000fe200000001ff */
[----:B------:R-:W-:-:S04]  /*10f80*/  ISETP.GT.U32.AND P0, PT, R4, 0x7f800000, PT ;  /* 0x7f8000000400780c */ /* 0x000fc80003f04070 */
[----:B------:R-:W-:-:S09]  /*10f90*/  SEL R0, R0, 0x7c, P0 ;  /* 0x0000007c00007807 */ /* 0x000fd20000000000 */
.L_x_7516:
[----:B------:R-:W-:Y:S05]  /*10fa0*/  BSYNC.RECONVERGENT B0 ;  /* 0x0000000000007941 */ /* 0x000fea0003800200 */
.L_x_7514:
[----:B------:R-:W-:-:S04]  /*10fb0*/  SHF.R.U32.HI R5, RZ, 0x18, R24 ;  /* 0x00000018ff057819 */ /* 0x000fc80000011618 */
[----:B------:R-:W-:-:S05]  /*10fc0*/  LOP3.LUT R5, R0, 0x80, R5, 0xf8, !PT ;  /* 0x0000008000057812 */ /* 0x000fca00078ef805 */
[----:B------:R2:W-:Y:S01]  /*10fd0*/  STG.E.U8 desc[UR36][R2.64], R5 ;  /* 0x0000000502007986 */ /* 0x0005e2000c101124 */
[----:B------:R-:W-:Y:S05]  /*10fe0*/  BRA `(.L_x_7487) ;  /* 0x0000000000087947 */ /* 0x000fea0003800000 */
.L_x_7508:
[----:B------:R-:W-:-:S05]  /*10ff0*/  F2FP.BF16.F32.PACK_AB R24, RZ, R24 ;  /* 0x00000018ff18723e */ /* 0x000fca00000010ff */
[----:B------:R4:W-:Y:S02]  /*11000*/  STG.E.U16 desc[UR36][R2.64], R24 ;  /* 0x0000001802007986 */ /* 0x0009e4000c101524 */
.L_x_7487:
[----:B------:R-:W-:-:S07]  /*11010*/  VIADD R26, R26, 0x80 ;  /* 0x000000801a1a7836 */ /* 0x000fce0000000000 */
.L_x_7446:
[----:B------:R-:W-:Y:S05]  /*11020*/  BSYNC.RECONVERGENT B7 ;  /* 0x0000000000077941 */ /* 0x000fea0003800200 */
.L_x_7407:
[----:B------:R-:W-:-:S13]  /*11030*/  ISETP.GE.AND P0, PT, R26, R28, PT ;  /* 0x0000001c1a00720c */ /* 0x000fda0003f06270 */
[----:B------:R-:W-:Y:S05]  /*11040*/  @P0 EXIT ;  /* 0x000000000000094d */ /* 0x000fea0003800000 */
[----:B01234-:R-:W0:Y:S01]  /*11050*/  LDC.64 R2, c[0x0][0x388] ;  /* 0x0000e200ff027b82 */ /* 0x01fe220000000a00 */
[----:B------:R-:W1:Y:S01]  /*11060*/  LDCU UR4, c[0x0][0x3a8] ;  /* 0x00007500ff0477ac */ /* 0x000e620008000800 */
[----:B------:R-:W-:Y:S02]  /*11070*/  PRMT R0, R18, 0x9910, RZ ;  /* 0x0000991012007816 */ /* 0x000fe400000000ff */
[----:B------:R-:W-:Y:S02]  /*11080*/  LEA R26, R29, R26, 0x9 ;  /* 0x0000001a1d1a7211 */ /* 0x000fe400078e48ff */
[----:B------:R-:W-:-:S03]  /*11090*/  ISETP.GT.AND P1, PT, R0, 0x9, PT ;  /* 0x000000090000780c */ /* 0x000fc60003f24270 */
[----:B-1----:R-:W-:-:S05]  /*110a0*/  IMAD R5, R26, UR4, RZ ;  /* 0x000000041a057c24 */ /* 0x002fca000f8e02ff */
[----:B0-----:R-:W-:-:S05]  /*110b0*/  IADD3 R2, P0, PT, R5, R2, RZ ;  /* 0x0000000205027210 */ /* 0x001fca0007f1e0ff */
[----:B------:R-:W-:Y:S01]  /*110c0*/  IMAD.X R3, RZ, RZ, R3, P0 ;  /* 0x000000ffff037224 */ /* 0x000fe200000e0603 */
[----:B------:R-:W-:Y:S07]  /*110d0*/  @P1 BRA `(.L_x_7517) ;  /* 0x0000000000e01947 */ /* 0x000fee0003800000 */
        /* <DEDUP_REMOVED lines=9> */
[----:B0-----:R-:W-:Y:S01]  /*11170*/  STG.E.U8 desc[UR36][R2.64], R5 ;  /* 0x0000000502007986 */ /* 0x001fe2000c101124 */
[----:B------:R-:W-:Y:S05]  /*11180*/  EXIT ;  /* 0x000000000000794d */ /* 0x000fea0003800000 */
.L_x_7520:
[----:B------:R-:W0:Y:S02]  /*11190*/  F2I.S64.TRUNC R16, R16 ;  /* 0x0000001000107311 */ /* 0x000e24000020d900 */
[----:B0-----:R-:W-:-:S05]  /*111a0*/  MOV R5, R16 ;  /* 0x0000001000057202 */ /* 0x001fca0000000f00 */
[----:B------:R-:W-:Y:S01]  /*111b0*/  STG.E.U8 desc[UR36][R2.64], R5 ;  /* 0x0000000502007986 */ /* 0x000fe2000c101124 */
[----:B------:R-:W-:Y:S05]  /*111c0*/  EXIT ;  /* 0x000000000000794d */ /* 0x000fea0003800000 */
.L_x_7519:
[----:B------:R-:W-:-:S13]  /*111d0*/  ISETP.NE.AND P0, PT, R0, 0x2, PT ;  /* 0x000000020000780c */ /* 0x000fda0003f05270 */
[----:B------:R-:W-:Y:S05]  /*111e0*/  @!P0 BRA `(.L_x_7522) ;  /* 0x0000000000288947 */ /* 0x000fea0003800000 */
[----:B------:R-:W-:-:S13]  /*111f0*/  ISETP.NE.AND P0, PT, R0, 0x3, PT ;  /* 0x000000030000780c */ /* 0x000fda0003f05270 */
[----:B------:R-:W-:Y:S05]  /*11200*/  @!P0 BRA `(.L_x_7523) ;  /* 0x0000000000148947 */ /* 0x000fea0003800000 */
[----:B------:R-:W-:-:S13]  /*11210*/  ISETP.NE.AND P0, PT, R0, 0x4, PT ;  /* 0x000000040000780c */ /* 0x000fda0003f05270 */
[----:B------:R-:W-:Y:S05]  /*11220*/  @P0 BRA `(.L_x_7521) ;  /* 0x00000008003c0947 */ /* 0x000fea0003800000 */
[----:B------:R-:W0:Y:S02]  /*11230*/  F2I.S64.TRUNC R16, R16 ;  /* 0x0000001000107311 */ /* 0x000e24000020d900 */
[----:B0-----:R-:W-:Y:S01]  /*11240*/  STG.E.64 desc[UR36][R2.64], R16 ;  /* 0x0000001002007986 */ /* 0x001fe2000c101b24 */
[----:B------:R-:W-:Y:S05]  /*11250*/  EXIT ;  /* 0x000000000000794d */ /* 0x000fea0003800000 */
.L_x_7523:
[----:B------:R-:W0:Y:S02]  /*11260*/  F2I.FTZ.TRUNC.NTZ R5, R16 ;  /* 0x0000001000057305 */ /* 0x000e24000021f100 */
[----:B0-----:R-:W-:Y:S01]  /*11270*/  STG.E desc[UR36][R2.64], R5 ;  /* 0x0000000502007986 */ /* 0x001fe2000c101924 */
[----:B------:R-:W-:Y:S05]  /*11280*/  EXIT ;  /* 0x000000000000794d */ /* 0x000fea0003800000 */
.L_x_7522:
[----:B------:R-:W0:Y:S02]  /*11290*/  F2I.FTZ.TRUNC.NTZ R5, R16 ;  /* 0x0000001000057305 */ /* 0x000e24000021f100 */
[----:B0-----:R-:W-:Y:S01]  /*112a0*/  STG.E.U16 desc[UR36][R2.64], R5 ;  /* 0x0000000502007986 */ /* 0x001fe2000c101524 */
[----:B------:R-:W-:Y:S05]  /*112b0*/  EXIT ;  /* 0x000000000000794d */ /* 0x000fea0003800000 */
.L_x_7518:
[----:B------:R-:W-:-:S13]  /*112c0*/  ISETP.GT.AND P0, PT, R0, 0x6, PT ;  /* 0x000000060000780c */ /* 0x000fda0003f04270 */
[----:B------:R-:W-:Y:S05]  /*112d0*/  @P0 BRA `(.L_x_7524) ;  /* 0x0000000000240947 */ /* 0x000fea0003800000 */
[----:B------:R-:W-:-:S13]  /*112e0*/  ISETP.NE.AND P0, PT, R0, 0x5, PT ;  /* 0x000000050000780c */ /* 0x000fda0003f05270 */
[----:B------:R-:W-:Y:S05]  /*112f0*/  @!P0 BRA `(.L_x_7525) ;  /* 0x0000000000108947 */ /* 0x000fea0003800000 */
[----:B------:R-:W-:-:S13]  /*11300*/  ISETP.NE.AND P0, PT, R0, 0x6, PT ;  /* 0x000000060000780c */ /* 0x000fda0003f05270 */
[----:B------:R-:W-:Y:S05]  /*11310*/  @P0 BRA `(.L_x_7521) ;  /* 0x0000000800000947 */ /* 0x000fea0003800000 */
[----:B------:R-:W-:Y:S01]  /*11320*/  STG.E desc[UR36][R2.64], R16 ;  /* 0x0000001002007986 */ /* 0x000fe2000c101924 */
[----:B------:R-:W-:Y:S05]  /*11330*/  EXIT ;  /* 0x000000000000794d */ /* 0x000fea0003800000 */
.L_x_7525:
[----:B------:R-:W-:-:S05]  /*11340*/  F2FP.F16.F32.PACK_AB R16, RZ, R16 ;  /* 0x00000010ff10723e */ /* 0x000fca00000000ff */
[----:B------:R-:W-:Y:S01]  /*11350*/  STG.E.U16 desc[UR36][R2.64], R16 ;  /* 0x0000001002007986 */ /* 0x000fe2000c101524 */
[----:B------:R-:W-:Y:S05]  /*11360*/  EXIT ;  /* 0x000000000000794d */ /* 0x000fea0003800000 */
.L_x_7524:
[----:B------:R-:W-:-:S13]  /*11370*/  ISETP.NE.AND P0, PT, R0, 0x7, PT ;  /* 0x000000070000780c */ /* 0x000fda0003f05270 */
[----:B------:R-:W-:Y:S05]  /*11380*/  @!P0 BRA `(.L_x_7526) ;  /* 0x0000000000248947 */ /* 0x000fea0003800000 */
[----:B------:R-:W-:-:S13]  /*11390*/  ISETP.NE.AND P0, PT, R0, 0x8, PT ;  /* 0x000000080000780c */ /* 0x000fda0003f05270 */
[----:B------:R-:W-:Y:S05]  /*113a0*/  @!P0 BRA `(.L_x_7527) ;  /* 0x0000000000108947 */ /* 0x000fea0003800000 */
[----:B------:R-:W-:-:S13]  /*113b0*/  ISETP.NE.AND P0, PT, R0, 0x9, PT ;  /* 0x000000090000780c */ /* 0x000fda0003f05270 */
[----:B------:R-:W-:Y:S05]  /*113c0*/  @P0 BRA `(.L_x_7521) ;  /* 0x0000000400d40947 */ /* 0x000fea0003800000 */
[----:B------:R-:W-:Y:S01]  /*113d0*/  STG.E.64 desc[UR36][R2.64], R16 ;  /* 0x0000001002007986 */ /* 0x000fe2000c101b24 */
[----:B------:R-:W-:Y:S05]  /*113e0*/  EXIT ;  /* 0x000000000000794d */ /* 0x000fea0003800000 */
.L_x_7527:
[----:B------:R-:W-:-:S05]  /*113f0*/  F2FP.F16.F32.PACK_AB R5, R17, R16 ;  /* 0x000000101105723e */ /* 0x000fca00000000ff */
[----:B------:R-:W-:Y:S01]  /*11400*/  STG.E desc[UR36][R2.64], R5 ;  /* 0x0000000502007986 */ /* 0x000fe2000c101924 */
[----:B------:R-:W-:Y:S05]  /*11410*/  EXIT ;  /* 0x000000000000794d */ /* 0x000fea0003800000 */
.L_x_7526:
[----:B------:R-:W-:-:S06]  /*11420*/  FMUL.FTZ R4, R16, 1 ;  /* 0x3f80000010047820 */ /* 0x000fcc0000410000 */
[----:B------:R-:W0:Y:S02]  /*11430*/  F2F.F64.F32 R4, R4 ;  /* 0x0000000400047310 */ /* 0x000e240000201800 */
[----:B0-----:R-:W-:Y:S01]  /*11440*/  STG.E.64 desc[UR36][R2.64], R4 ;  /* 0x0000000402007986 */ /* 0x001fe2000c101b24 */
[----:B------:R-:W-:Y:S05]  /*11450*/  EXIT ;  /* 0x000000000000794d */ /* 0x000fea0003800000 */
.L_x_7517:
        /* <DEDUP_REMOVED lines=11> */
[----:B0-----:R-:W-:Y:S01]  /*11510*/  STG.E.U16 desc[UR36][R2.64], R5 ;  /* 0x0000000502007986 */ /* 0x001fe2000c101524 */
[----:B------:R-:W-:Y:S05]  /*11520*/  EXIT ;  /* 0x000000000000794d */ /* 0x000fea0003800000 */
.L_x_7531:
        /* <DEDUP_REMOVED lines=16> */
.L_x_7534:
[----:B------:R-:W-:-:S04]  /*11630*/  SHF.R.U32.HI R16, RZ, 0x18, R16 ;  /* 0x00000018ff107819 */ /* 0x000fc80000011610 */
[----:B------:R-:W-:-:S04]  /*11640*/  LOP3.LUT R5, R5, 0x80, R16, 0xf8, !PT ;  /* 0x0000008005057812 */ /* 0x000fc800078ef810 */
[----:B------:R-:W-:-:S07]  /*11650*/  PRMT R0, R5, 0x7610, R0 ;  /* 0x0000761005007816 */ /* 0x000fce0000000000 */
.L_x_7533:
[----:B------:R-:W-:Y:S05]  /*11660*/  BSYNC.RECONVERGENT B0 ;  /* 0x0000000000007941 */ /* 0x000fea0003800200 */
.L_x_7532:
[----:B------:R-:W-:Y:S01]  /*11670*/  STG.E.U8 desc[UR36][R2.64], R0 ;  /* 0x0000000002007986 */ /* 0x000fe2000c101124 */
[----:B------:R-:W-:Y:S05]  /*11680*/  EXIT ;  /* 0x000000000000794d */ /* 0x000fea0003800000 */
.L_x_7530:
        /* <DEDUP_REMOVED lines=16> */
.L_x_7537:
[----:B------:R-:W-:-:S04]  /*11790*/  SHF.R.U32.HI R16, RZ, 0x18, R16 ;  /* 0x00000018ff107819 */ /* 0x000fc80000011610 */
[----:B------:R-:W-:-:S04]  /*117a0*/  LOP3.LUT R5, R5, 0x80, R16, 0xf8, !PT ;  /* 0x0000008005057812 */ /* 0x000fc800078ef810 */
[----:B------:R-:W-:-:S07]  /*117b0*/  PRMT R0, R5, 0x7610, R0 ;  /* 0x0000761005007816 */ /* 0x000fce0000000000 */
.L_x_7536:
[----:B------:R-:W-:Y:S05]  /*117c0*/  BSYNC.RECONVERGENT B0 ;  /* 0x0000000000007941 */ /* 0x000fea0003800200 */
.L_x_7535:
[----:B------:R-:W-:Y:S01]  /*117d0*/  STG.E.U8 desc[UR36][R2.64], R0 ;  /* 0x0000000002007986 */ /* 0x000fe2000c101124 */
[----:B------:R-:W-:Y:S05]  /*117e0*/  EXIT ;  /* 0x000000000000794d */ /* 0x000fea0003800000 */
.L_x_7529:
        /* <DEDUP_REMOVED lines=19> */
[----:B------:R-:W-:Y:S01]  /*11920*/  STG.E.U8 desc[UR36][R2.64], R5 ;  /* 0x0000000502007986 */ /* 0x000fe2000c101124 */
[----:B------:R-:W-:Y:S05]  /*11930*/  EXIT ;  /* 0x000000000000794d */ /* 0x000fea0003800000 */
.L_x_7539:
[----:B------:R-:W0:Y:S02]  /*11940*/  F2I.U64.TRUNC R16, R16 ;  /* 0x0000001000107311 */ /* 0x000e24000020d800 */
[----:B0-----:R-:W-:Y:S01]  /*11950*/  STG.E.64 desc[UR36][R2.64], R16 ;  /* 0x0000001002007986 */ /* 0x001fe2000c101b24 */
[----:B------:R-:W-:Y:S05]  /*11960*/  EXIT ;  /* 0x000000000000794d */ /* 0x000fea0003800000 */
.L_x_7538:
[----:B------:R-:W0:Y:S02]  /*11970*/  F2I.FTZ.U32.TRUNC.NTZ R5, R16 ;  /* 0x0000001000057305 */ /* 0x000e24000021f000 */
[----:B0-----:R-:W-:Y:S01]  /*11980*/  STG.E desc[UR36][R2.64], R5 ;  /* 0x0000000502007986 */ /* 0x001fe2000c101924 */
[----:B------:R-:W-:Y:S05]  /*11990*/  EXIT ;  /* 0x000000000000794d */ /* 0x000fea0003800000 */
.L_x_7528:
        /* <DEDUP_REMOVED lines=10> */
[----:B------:R-:W-:Y:S01]  /*11a40*/  STG.E.U8 desc[UR36][R2.64], R5 ;  /* 0x0000000502007986 */ /* 0x000fe2000c101124 */
[----:B------:R-:W-:Y:S05]  /*11a50*/  EXIT ;  /* 0x000000000000794d */ /* 0x000fea0003800000 */
.L_x_7541:
[----:B------:R-:W-:Y:S01]  /*11a60*/  FMUL.FTZ R4, R16, 1 ;  /* 0x3f80000010047820 */ /* 0x000fe20000410000 */
[----:B------:R-:W-:-:S05]  /*11a70*/  FMUL.FTZ R6, R17, 1 ;  /* 0x3f80000011067820 */ /* 0x000fca0000410000 */
[----:B------:R-:W-:Y:S08]  /*11a80*/  F2F.F64.F32 R4, R4 ;  /* 0x0000000400047310 */ /* 0x000ff00000201800 */
[----:B------:R-:W0:Y:S02]  /*11a90*/  F2F.F64.F32 R6, R6 ;  /* 0x0000000600067310 */ /* 0x000e240000201800 */
[----:B0-----:R-:W-:Y:S01]  /*11aa0*/  STG.E.128 desc[UR36][R2.64], R4 ;  /* 0x0000000402007986 */ /* 0x001fe2000c101d24 */
[----:B------:R-:W-:Y:S05]  /*11ab0*/  EXIT ;  /* 0x000000000000794d */ /* 0x000fea0003800000 */
.L_x_7540:
[----:B------:R-:W-:-:S13]  /*11ac0*/  ISETP.NE.AND P0, PT, R0, 0xf, PT ;  /* 0x0000000f0000780c */ /* 0x000fda0003f05270 */
[----:B------:R-:W-:Y:S05]  /*11ad0*/  @!P0 BRA `(.L_x_7542) ;  /* 0x0000000000e08947 */ /* 0x000fea0003800000 */
[----:B------:R-:W-:-:S13]  /*11ae0*/  ISETP.NE.AND P0, PT, R0, 0x17, PT ;  /* 0x000000170000780c */ /* 0x000fda0003f05270 */
[----:B------:R-:W-:Y:S05]  /*11af0*/  @!P0 BRA `(.L_x_7543) ;  /* 0x00000000008c8947 */ /* 0x000fea0003800000 */
[----:B------:R-:W-:-:S13]  /*11b00*/  ISETP.NE.AND P0, PT, R0, 0x18, PT ;  /* 0x000000180000780c */ /* 0x000fda0003f05270 */
[----:B------:R-:W-:Y:S05]  /*11b10*/  @!P0 BRA `(.L_x_7544) ;  /* 0x0000000000448947 */ /* 0x000fea0003800000 */
.L_x_7521:
        /* <DEDUP_REMOVED lines=16> */
.L_x_7545:
[----:B------:R-:W-:Y:S05]  /*11c20*/  EXIT ;  /* 0x000000000000794d */ /* 0x000fea0003800000 */
.L_x_7544:
        /* <DEDUP_REMOVED lines=12> */
.L_x_7547:
[----:B------:R-:W-:Y:S05]  /*11cf0*/  BSYNC.RECONVERGENT B0 ;  /* 0x0000000000007941 */ /* 0x000fea0003800200 */
.L_x_7546:
[----:B------:R-:W-:-:S05]  /*11d00*/  LOP3.LUT R5, R0, 0x80, R7, 0xf8, !PT ;  /* 0x0000008000057812 */ /* 0x000fca00078ef807 */
[----:B------:R-:W-:Y:S01]  /*11d10*/  STG.E.U8 desc[UR36][R2.64], R5 ;  /* 0x0000000502007986 */ /* 0x000fe2000c101124 */
[----:B------:R-:W-:Y:S05]  /*11d20*/  EXIT ;  /* 0x000000000000794d */ /* 0x000fea0003800000 */
.L_x_7543:
        /* <DEDUP_REMOVED lines=11> */
.L_x_7549:
[----:B------:R-:W-:Y:S01]  /*11de0*/  IMAD.MOV.U32 R0, RZ, RZ, 0x7f ;  /* 0x0000007fff007424 */ /* 0x000fe200078e00ff */
[----:B------:R-:W-:-:S04]  /*11df0*/  ISETP.GT.U32.AND P0, PT, R4, 0x7f800000, PT ;  /* 0x7f8000000400780c */ /* 0x000fc80003f04070 */
[----:B------:R-:W-:-:S09]  /*11e00*/  SEL R0, R0, 0x7c, P0 ;  /* 0x0000007c00007807 */ /* 0x000fd20000000000 */
.L_x_7550:
[----:B------:R-:W-:Y:S05]  /*11e10*/  BSYNC.RECONVERGENT B0 ;  /* 0x0000000000007941 */ /* 0x000fea0003800200 */
.L_x_7548:
[----:B------:R-:W-:-:S04]  /*11e20*/  SHF.R.U32.HI R5, RZ, 0x18, R16 ;  /* 0x00000018ff057819 */ /* 0x000fc80000011610 */
[----:B------:R-:W-:-:S05]  /*11e30*/  LOP3.LUT R5, R0, 0x80, R5, 0xf8, !PT ;  /* 0x0000008000057812 */ /* 0x000fca00078ef805 */
[----:B------:R-:W-:Y:S01]  /*11e40*/  STG.E.U8 desc[UR36][R2.64], R5 ;  /* 0x0000000502007986 */ /* 0x000fe2000c101124 */
[----:B------:R-:W-:Y:S05]  /*11e50*/  EXIT ;  /* 0x000000000000794d */ /* 0x000fea0003800000 */
.L_x_7542:
[----:B------:R-:W-:-:S05]  /*11e60*/  F2FP.BF16.F32.PACK_AB R16, RZ, R16 ;  /* 0x00000010ff10723e */ /* 0x000fca00000010ff */
[----:B------:R-:W-:Y:S01]  /*11e70*/  STG.E.U16 desc[UR36][R2.64], R16 ;  /* 0x0000001002007986 */ /* 0x000fe2000c101524 */
[----:B------:R-:W-:Y:S05]  /*11e80*/  EXIT ;  /* 0x000000000000794d */ /* 0x000fea0003800000 */
        .weak           $__internal_15_$__cuda_sm3x_div_rn_ftz_f32_slowpath
        .type           $__internal_15_$__cuda_sm3x_div_rn_ftz_f32_slowpath,@function
        .size           $__internal_15_$__cuda_sm3x_div_rn_ftz_f32_slowpath,(.L_x_18523 - $__internal_15_$__cuda_sm3x_div_rn_ftz_f32_slowpath)
$__internal_15_$__cuda_sm3x_div_rn_ftz_f32_slowpath:
        /* <DEDUP_REMOVED lines=32> */
.L_x_7553:
[----:B------:R-:W-:Y:S05]  /*12090*/  BSYNC.RELIABLE B1 ;  /* 0x0000000000017941 */ /* 0x000fea0003800100 */
.L_x_7552:
[----:B------:R-:W-:Y:S01]  /*120a0*/  IADD3 R13, PT, PT, R6, -0x7f, RZ ;  /* 0xffffff81060d7810 */ /* 0x000fe20007ffe0ff */
[----:B------:R-:W-:Y:S01]  /*120b0*/  VIADD R12, R11, 0xffffff81 ;  /* 0xffffff810b0c7836 */ /* 0x000fe20000000000 */
[----:B------:R-:W-:Y:S03]  /*120c0*/  BSSY.RECONVERGENT B1, `(.L_x_7558) ;  /* 0x000001a000017945 */ /* 0x000fe60003800200 */
        /* <DEDUP_REMOVED lines=9> */
[----:B------:R-:W-:Y:S01]  /*12160*/  FFMA R0, R3, R11, R0 ;  /* 0x0000000b03007223 */ /* 0x000fe20000000000 */
[----:B------:R-:W-:-:S03]  /*12170*/  IADD3 R3, PT, PT, R12, -R13, RZ ;  /* 0x8000000d0c037210 */ /* 0x000fc60007ffe0ff */
        /* <DEDUP_REMOVED lines=13> */
.L_x_7559:
[----:B------:R-:W-:-:S07]  /*12250*/  IMAD R0, R3, 0x800000, R0 ;  /* 0x0080000003007824 */ /* 0x000fce00078e0200 */
.L_x_7560:
[----:B------:R-:W-:Y:S05]  /*12260*/  BSYNC.RECONVERGENT B1 ;  /* 0x0000000000017941 */ /* 0x000fea0003800200 */
.L_x_7558:
[----:B------:R-:W-:Y:S05]  /*12270*/  BRA `(.L_x_7561) ;  /* 0x0000000000207947 */ /* 0x000fea0003800000 */
.L_x_7557:
[----:B------:R-:W-:-:S04]  /*12280*/  LOP3.LUT R0, R3, 0x80000000, R0, 0x48, !PT ;  /* 0x8000000003007812 */ /* 0x000fc800078e4800 */
[----:B------:R-:W-:Y:S01]  /*12290*/  LOP3.LUT R0, R0, 0x7f800000, RZ, 0xfc, !PT ;  /* 0x7f80000000007812 */ /* 0x000fe200078efcff */
[----:B------:R-:W-:Y:S06]  /*122a0*/  BRA `(.L_x_7561) ;  /* 0x0000000000147947 */ /* 0x000fec0003800000 */
.L_x_7556:
[----:B------:R-:W-:Y:S01]  /*122b0*/  LOP3.LUT R0, R3, 0x80000000, R0, 0x48, !PT ;  /* 0x8000000003007812 */ /* 0x000fe200078e4800 */
[----:B------:R-:W-:Y:S06]  /*122c0*/  BRA `(.L_x_7561) ;  /* 0x00000000000c7947 */ /* 0x000fec0003800000 */
.L_x_7555:
[----:B------:R-:W0:Y:S01]  /*122d0*/  MUFU.RSQ R0, -QNAN ;  /* 0xffc0000000007908 */ /* 0x000e220000001400 */
[----:B------:R-:W-:Y:S05]  /*122e0*/  BRA `(.L_x_7561) ;  /* 0x0000000000047947 */ /* 0x000fea0003800000 */
.L_x_7554:
[----:B------:R-:W-:-:S07]  /*122f0*/  FADD.FTZ R0, R0, R3 ;  /* 0x0000000300007221 */ /* 0x000fce0000010000 */
.L_x_7561:
[----:B------:R-:W-:Y:S05]  /*12300*/  BSYNC.RECONVERGENT B0 ;  /* 0x0000000000007941 */ /* 0x000fea0003800200 */
.L_x_7551:
[----:B------:R-:W-:-:S04]  /*12310*/  HFMA2 R3, -RZ, RZ, 0, 0 ;  /* 0x00000000ff037431 */ /* 0x000fc800000001ff */
[----:B0-----:R-:W-:Y:S05]  /*12320*/  RET.REL.NODEC R2 `(_ZN2at6native27unrolled_elementwise_kernelIZZZNS0_17asinh_kernel_cudaERNS_18TensorIteratorBaseEENKUlvE_clEvENKUlvE0_clEvEUlN3c107complexIfEEE_St5arrayIPcLm2EELi4E23TrivialOffsetCalculatorILi1EjESE_NS0_6memory12LoadWithCastILi1EEENSF_13StoreWithCastILi1EEEEEviT_T0_T2_T3_T4_T5_) ;  /* 0xfffffedc02347950 */ /* 0x001fea0003c3ffff */
.L_x_7562:
        /* <DEDUP_REMOVED lines=13> */
.L_x_18523:


//--------------------- .text._ZN2at6native18elementwise_kernelILi128ELi2EZNS0_22gpu_kernel_impl_nocastIZZZNS0_17asinh_kernel_cudaERNS_18TensorIteratorBaseEENKUlvE_clEvENKUlvE0_clEvEUlN3c107complexIfEEE_EEvS4_RKT_EUliE_EEviT1_ --------------------------
	.section	.text._ZN2at6native18elementwise_kernelILi128ELi2EZNS0_22gpu_kernel_impl_nocastIZZZNS0_17asinh_kernel_cudaERNS_18TensorIteratorBaseEENKUlvE_clEvENKUlvE0_clEvEUlN3c107complexIfEEE_EEvS4_RKT_EUliE_EEviT1_,"ax",@progbits
	.align	128
        .global         _ZN2at6native18elementwise_kernelILi128ELi2EZNS0_22gpu_kernel_impl_nocastIZZZNS0_17asinh_kernel_cudaERNS_18TensorIteratorBaseEENKUlvE_clEvENKUlvE0_clEvEUlN3c107complexIfEEE_EEvS4_RKT_EUliE_EEviT1_
        .type           _ZN2at6native18elementwise_kernelILi128ELi2EZNS0_22gpu_kernel_impl_nocastIZZZNS0_17asinh_kernel_cudaERNS_18TensorIteratorBaseEENKUlvE_clEvENKUlvE0_clEvEUlN3c107complexIfEEE_EEvS4_RKT_EUliE_EEviT1_,@function
        .size           _ZN2at6native18elementwise_kernelILi128ELi2EZNS0_22gpu_kernel_impl_nocastIZZZNS0_17asinh_kernel_cudaERNS_18TensorIteratorBaseEENKUlvE_clEvENKUlvE0_clEvEUlN3c107complexIfEEE_EEvS4_RKT_EUliE_EEviT1_,(.L_x_18524 - _ZN2at6native18elementwise_kernelILi128ELi2EZNS0_22gpu_kernel_impl_nocastIZZZNS0_17asinh_kernel_cudaERNS_18TensorIteratorBaseEENKUlvE_clEvENKUlvE0_clEvEUlN3c107complexIfEEE_EEvS4_RKT_EUliE_EEviT1_)
        .other          _ZN2at6native18elementwise_kernelILi128ELi2EZNS0_22gpu_kernel_impl_nocastIZZZNS0_17asinh_kernel_cudaERNS_18TensorIteratorBaseEENKUlvE_clEvENKUlvE0_clEvEUlN3c107complexIfEEE_EEvS4_RKT_EUliE_EEviT1_,@"STO_CUDA_ENTRY STV_DEFAULT"
_ZN2at6native18elementwise_kernelILi128ELi2EZNS0_22gpu_kernel_impl_nocastIZZZNS0_17asinh_kernel_cudaERNS_18TensorIteratorBaseEENKUlvE_clEvENKUlvE0_clEvEUlN3c107complexIfEEE_EEvS4_RKT_EUliE_EEviT1_:
.text._ZN2at6native18elementwise_kernelILi128ELi2EZNS0_22gpu_kernel_impl_nocastIZZZNS0_17asinh_kernel_cudaERNS_18TensorIteratorBaseEENKUlvE_clEvENKUlvE0_clEvEUlN3c107complexIfEEE_EEvS4_RKT_EUliE_EEviT1_:
        /* <DEDUP_REMOVED lines=315> */
.L_x_7565:
[----:B------:R-:W0:Y:S02]  /*13b0*/  LDCU.64 UR4, c[0x0][0x588] ;  /* 0x0000b100ff0477ac */ /* 0x000e240008000a00 */
[----:B0-----:R-:W-:-:S04]  /*13c0*/  IADD3 R2, P0, PT, R0, UR4, RZ ;  /* 0x0000000400027c10 */ /* 0x001fc8000ff1e0ff */
[----:B------:R-:W-:-:S05]  /*13d0*/  IADD3.X R3, PT, PT, RZ, UR5, RZ, P0, !PT ;  /* 0x00000005ff037c10 */ /* 0x000fca00087fe4ff */
[----:B------:R-:W2:Y:S01]  /*13e0*/  LDG.E.64 R18, desc[UR6][R2.64] ;  /* 0x0000000602127981 */ /* 0x000ea2000c1e1b00 */
[----:B------:R-:W-:Y:S01]  /*13f0*/  BSSY.RECONVERGENT B1, `(.L_x_7566) ;  /* 0x000027e000017945 */ /* 0x000fe20003800200 */
[C---:B--2---:R-:W-:Y:S01]  /*1400*/  FSETP.NAN.FTZ.AND P1, PT, |R18|.reuse, |R18|, PT ;  /* 0x400000121200720b */ /* 0x044fe20003f38200 */
        /* <DEDUP_REMOVED lines=19> */
.L_x_7567:
        /* <DEDUP_REMOVED lines=43> */
[----:B------:R-:W-:Y:S05]  /*17f0*/  CALL.REL.NOINC `($__internal_16_$__cuda_sm3x_div_rn_ftz_f32_slowpath) ;  /* 0x0000006000147944 */ /* 0x000fea0003c00000 */
.L_x_7574:
[----:B------:R-:W-:Y:S05]  /*1800*/  BSYNC.RECONVERGENT B5 ;  /* 0x0000000000057941 */ /* 0x000fea0003800200 */
.L_x_7573:
        /* <DEDUP_REMOVED lines=22> */
.L_x_7572:
        /* <DEDUP_REMOVED lines=30> */
[----:B------:R-:W-:Y:S05]  /*1b50*/  CALL.REL.NOINC `($__internal_16_$__cuda_sm3x_div_rn_ftz_f32_slowpath) ;  /* 0x0000005c003c7944 */ /* 0x000fea0003c00000 */
.L_x_7578:
[----:B------:R-:W-:Y:S05]  /*1b60*/  BSYNC.RECONVERGENT B5 ;  /* 0x0000000000057941 */ /* 0x000fea0003800200 */
.L_x_7577:
        /* <DEDUP_REMOVED lines=22> */
.L_x_7576:
        /* <DEDUP_REMOVED lines=15> */
[----:B------:R-:W-:Y:S05]  /*1dc0*/  CALL.REL.NOINC `($__internal_16_$__cuda_sm3x_div_rn_ftz_f32_slowpath) ;  /* 0x0000005800a07944 */ /* 0x000fea0003c00000 */
.L_x_7580:
[----:B------:R-:W-:Y:S05]  /*1dd0*/  BSYNC.RECONVERGENT B5 ;  /* 0x0000000000057941 */ /* 0x000fea0003800200 */
.L_x_7579:
        /* <DEDUP_REMOVED lines=22> */
.L_x_7571:
        /* <DEDUP_REMOVED lines=42> */
.L_x_7583:
[----:B------:R-:W-:Y:S05]  /*21e0*/  BSYNC.RECONVERGENT B5 ;  /* 0x0000000000057941 */ /* 0x000fea0003800200 */
.L_x_7582:
        /* <DEDUP_REMOVED lines=22> */
.L_x_7581:
        /* <DEDUP_REMOVED lines=31> */
.L_x_7586:
[----:B------:R-:W-:Y:S05]  /*2540*/  BSYNC.RECONVERGENT B5 ;  /* 0x0000000000057941 */ /* 0x000fea0003800200 */
.L_x_7585:
        /* <DEDUP_REMOVED lines=22> */
.L_x_7584:
        /* <DEDUP_REMOVED lines=16> */
.L_x_7588:
[----:B------:R-:W-:Y:S05]  /*27b0*/  BSYNC.RECONVERGENT B5 ;  /* 0x0000000000057941 */ /* 0x000fea0003800200 */
.L_x_7587:
        /* <DEDUP_REMOVED lines=21> */
.L_x_7575:
[----:B------:R-:W-:Y:S05]  /*2910*/  BSYNC.RECONVERGENT B4 ;  /* 0x0000000000047941 */ /* 0x000fea0003800200 */
.L_x_7570:
[----:B------:R-:W-:Y:S01]  /*2920*/  FADD.FTZ R3, R8, 0.69314718246459960938 ;  /* 0x3f31721808037421 */ /* 0x000fe20000010000 */
[----:B------:R-:W-:-:S04]  /*2930*/  LOP3.LUT R19, R0, 0x80000000, R19, 0xb8, !PT ;  /* 0x8000000000137812 */ /* 0x000fc800078eb813 */
[----:B------:R-:W-:Y:S01]  /*2940*/  LOP3.LUT R18, R3, 0x80000000, R18, 0xb8, !PT ;  /* 0x8000000003127812 */ /* 0x000fe200078eb812 */
[----:B------:R-:W-:Y:S06]  /*2950*/  BRA `(.L_x_7568) ;  /* 0x00000010009c7947 */ /* 0x000fec0003800000 */
.L_x_7569:
        /* <DEDUP_REMOVED lines=67> */
[----:B------:R-:W-:-:S04]  /*2d90*/  @!P0 FMUL.FTZ R8, |R18|, 0.5 ;  /* 0x3f00000012088820 */ /* 0x000fc80000410200 */
[----:B------:R-:W1:Y:S02]  /*2da0*/  @P0 MUFU.RCP R13, R13 ;  /* 0x0000000d000d0308 */ /* 0x000e640000001000 */
[----:B-1----:R-:W-:-:S07]  /*2db0*/  @P0 FMUL.FTZ.D2 R8, R12, R13 ;  /* 0x0000000d0c080220 */ /* 0x002fce0000310000 */
.L_x_7594:
[----:B------:R-:W-:Y:S05]  /*2dc0*/  BSYNC.RECONVERGENT B3 ;  /* 0x0000000000037941 */ /* 0x000fea0003800200 */
.L_x_7593:
        /* <DEDUP_REMOVED lines=8> */
.L_x_7596:
[----:B------:R-:W-:Y:S05]  /*2e50*/  BSYNC.RECONVERGENT B3 ;  /* 0x0000000000037941 */ /* 0x000fea0003800200 */
.L_x_7595:
        /* <DEDUP_REMOVED lines=34> */
.L_x_7592:
        /* <DEDUP_REMOVED lines=40> */
.L_x_7590:
[----:B------:R-:W-:-:S04]  /*3300*/  FFMA.FTZ R8, R10, R10, -1 ;  /* 0xbf8000000a087423 */ /* 0x000fc8000001000a */
[----:B------:R-:W0:Y:S02]  /*3310*/  MUFU.SQRT R13, R8 ;  /* 0x00000008000d7308 */ /* 0x000e240000002000 */
[----:B0-----:R-:W-:-:S06]  /*3320*/  FADD.FTZ R13, R10, R13 ;  /* 0x0000000d0a0d7221 */ /* 0x001fcc0000010000 */
[----:B------:R-:W0:Y:S02]  /*3330*/  MUFU.LG2 R13, R13 ;  /* 0x0000000d000d7308 */ /* 0x000e240000000c00 */
[----:B0-----:R-:W-:-:S07]  /*3340*/  FMUL.FTZ R17, R13, 0.69314718246459960938 ;  /* 0x3f3172180d117820 */ /* 0x001fce0000410000 */
.L_x_7591:
[----:B------:R-:W-:Y:S05]  /*3350*/  BSYNC.RECONVERGENT B0 ;  /* 0x0000000000007941 */ /* 0x000fea0003800200 */
.L_x_7589:
        /* <DEDUP_REMOVED lines=43> */
.L_x_7604:
[----:B------:R-:W-:Y:S05]  /*3610*/  BSYNC.RECONVERGENT B5 ;  /* 0x0000000000057941 */ /* 0x000fea0003800200 */
.L_x_7603:
[----:B------:R-:W-:-:S04]  /*3620*/  FADD.FTZ R0, R5, R0 ;  /* 0x0000000005007221 */ /* 0x000fc80000010000 */
[----:B------:R-:W-:-:S04]  /*3630*/  FMUL.FTZ R0, R0, R13 ;  /* 0x0000000d00007220 */ /* 0x000fc80000410000 */
[----:B------:R2:W3:Y:S01]  /*3640*/  MUFU.SQRT R8, R0 ;  /* 0x0000000000087308 */ /* 0x0004e20000002000 */
[----:B------:R-:W-:Y:S05]  /*3650*/  BRA `(.L_x_7601) ;  /* 0x00000000002c7947 */ /* 0x000fea0003800000 */
.L_x_7602:
[----:B------:R-:W-:-:S13]  /*3660*/  FSETP.GT.FTZ.AND P0, PT, R15, 1, PT ;  /* 0x3f8000000f00780b */ /* 0x000fda0003f14000 */
[----:B------:R-:W-:Y:S01]  /*3670*/  @P0 FMUL.FTZ R4, R2, R3 ;  /* 0x0000000302040220 */ /* 0x000fe20000410000 */
[----:B0-----:R-:W-:-:S03]  /*3680*/  @P0 FMUL.FTZ R0, |R18|, 2.81474976710656000000e+14 ;  /* 0x5780000012000820 */ /* 0x001fc60000410200 */
[----:B------:R-:W0:Y:S01]  /*3690*/  @P0 MUFU.SQRT R3, R4 ;  /* 0x0000000400030308 */ /* 0x000e220000002000 */
[C---:B------:R-:W-:Y:S01]  /*36a0*/  @P0 FMUL.FTZ R0, R15.reuse, R0 ;  /* 0x000000000f000220 */ /* 0x040fe20000410000 */
[----:B------:R-:W-:-:S04]  /*36b0*/  @P0 FMUL.FTZ R15, R15, 2.81474976710656000000e+14 ;  /* 0x578000000f0f0820 */ /* 0x000fc80000410000 */
[----:B------:R-:W-:-:S04]  /*36c0*/  @!P0 FADD.FTZ R5, -R15, 1 ;  /* 0x3f8000000f058421 */ /* 0x000fc80000010100 */
[----:B------:R-:W-:Y:S01]  /*36d0*/  @!P0 FMUL.FTZ R5, R2, R5 ;  /* 0x0000000502058220 */ /* 0x000fe20000410000 */
[----:B0-----:R-:W0:Y:S02]  /*36e0*/  @P0 MUFU.RCP R3, R3 ;  /* 0x0000000300030308 */ /* 0x001e240000001000 */
[----:B0-----:R-:W-:-:S06]  /*36f0*/  @P0 FMUL.FTZ R8, R0, R3 ;  /* 0x0000000300080220 */ /* 0x001fcc0000410000 */
[----:B------:R4:W0:Y:S02]  /*3700*/  @!P0 MUFU.SQRT R8, R5 ;  /* 0x0000000500088308 */ /* 0x0008240000002000 */
.L_x_7601:
[----:B------:R-:W-:Y:S05]  /*3710*/  BSYNC.RECONVERGENT B3 ;  /* 0x0000000000037941 */ /* 0x000fea0003800200 */
.L_x_7599:
[----:B------:R-:W-:Y:S05]  /*3720*/  BSYNC.RELIABLE B0 ;  /* 0x0000000000007941 */ /* 0x000fea0003800100 */
.L_x_7598:
        /* <DEDUP_REMOVED lines=16> */
[----:B-1--4-:R-:W-:Y:S05]  /*3830*/  CALL.REL.NOINC `($__internal_16_$__cuda_sm3x_div_rn_ftz_f32_slowpath) ;  /* 0x0000004000047944 */ /* 0x012fea0003c00000 */
.L_x_7606:
[----:B------:R-:W-:Y:S05]  /*3840*/  BSYNC.RECONVERGENT B5 ;  /* 0x0000000000057941 */ /* 0x000fea0003800200 */
.L_x_7605:
[----:B------:R-:W-:Y:S02]  /*3850*/  HFMA2 R3, -RZ, RZ, 0.89990234375, 10328 ;  /* 0x3b33710bff037431 */ /* 0x000fe400000001ff */
[----:B------:R-:W-:Y:S01]  /*3860*/  FMUL.FTZ R2, R0, R0 ;  /* 0x0000000000027220 */ /* 0x000fe20000410000 */
[----:B----4-:R-:W-:Y:S02]  /*3870*/  MOV R5, 0x3f6ee581 ;  /* 0x3f6ee58100057802 */ /* 0x010fe40000000f00 */
        /* <DEDUP_REMOVED lines=25> */
.L_x_7600:
        /* <DEDUP_REMOVED lines=25> */
.L_x_7607:
[----:B------:R-:W-:Y:S05]  /*3ba0*/  BSYNC.RECONVERGENT B4 ;  /* 0x0000000000047941 */ /* 0x000fea0003800200 */
.L_x_7597:
[----:B-1----:R-:W-:Y:S02]  /*3bb0*/  LOP3.LUT R18, R17, 0x80000000, R18, 0xb8, !PT ;  /* 0x8000000011127812 */ /* 0x002fe400078eb812 */
[----:B------:R-:W-:-:S07]  /*3bc0*/  LOP3.LUT R19, R8, 0x80000000, R19, 0xb8, !PT ;  /* 0x8000000008137812 */ /* 0x000fce00078eb813 */
.L_x_7568:
[----:B------:R-:W-:Y:S05]  /*3bd0*/  BSYNC.RECONVERGENT B1 ;  /* 0x0000000000017941 */ /* 0x000fea0003800200 */
.L_x_7566:
[----:B------:R-:W0:Y:S01]  /*3be0*/  LDCU.64 UR4, c[0x0][0x580] ;  /* 0x0000b000ff0477ac */ /* 0x000e220008000a00 */
[----:B------:R-:W-:Y:S02]  /*3bf0*/  IADD3 R9, PT, PT, R9, 0x80, RZ ;  /* 0x0000008009097810 */ /* 0x000fe40007ffe0ff */
[----:B0-----:R-:W-:-:S04]  /*3c00*/  IADD3 R2, P0, PT, R11, UR4, RZ ;  /* 0x000000040b027c10 */ /* 0x001fc8000ff1e0ff */
[----:B------:R-:W-:-:S05]  /*3c10*/  IADD3.X R3, PT, PT, RZ, UR5, RZ, P0, !PT ;  /* 0x00000005ff037c10 */ /* 0x000fca00087fe4ff */
[----:B------:R0:W-:Y:S04]  /*3c20*/  STG.E.64 desc[UR6][R2.64], R18 ;  /* 0x0000001202007986 */ /* 0x0001e8000c101b06 */
.L_x_7564:
[----:B------:R-:W-:Y:S05]  /*3c30*/  BSYNC.RECONVERGENT B2 ;  /* 0x0000000000027941 */ /* 0x000fea0003800200 */
.L_x_7563:
[----:B------:R-:W-:Y:S05]  /*3c40*/  WARPSYNC.ALL ;  /* 0x0000000000007948 */ /* 0x000fea0003800000 */
[----:B------:R-:W1:Y:S02]  /*3c50*/  LDCU UR4, c[0x0][0x380] ;  /* 0x00007000ff0477ac */ /* 0x000e640008000800 */
[----:B-1----:R-:W-:-:S13]  /*3c60*/  ISETP.GE.AND P0, PT, R9, UR4, PT ;  /* 0x0000000409007c0c */ /* 0x002fda000bf06270 */
[----:B------:R-:W-:Y:S05]  /*3c70*/  @P0 EXIT ;  /* 0x000000000000094d */ /* 0x000fea0003800000 */
[----:B------:R-:W1:Y:S01]  /*3c80*/  LDCU UR4, c[0x0][0x388] ;  /* 0x00007100ff0477ac */ /* 0x000e620008000800 */
[----:B------:R-:W-:Y:S01]  /*3c90*/  HFMA2 R0, -RZ, RZ, 0, 0 ;  /* 0x00000000ff007431 */ /* 0x000fe200000001ff */
[----:B0-----:R-:W-:Y:S01]  /*3ca0*/  MOV R3, RZ ;  /* 0x000000ff00037202 */ /* 0x001fe20000000f00 */
        /* <DEDUP_REMOVED lines=299> */
.L_x_7608:
[----:B------:R-:W0:Y:S02]  /*4f60*/  LDCU.128 UR8, c[0x0][0x580] ;  /* 0x0000b000ff0877ac */ /* 0x000e240008000c00 */
[----:B0-----:R-:W-:-:S04]  /*4f70*/  IADD3 R4, P0, PT, R0, UR10, RZ ;  /* 0x0000000a00047c10 */ /* 0x001fc8000ff1e0ff */
[----:B------:R-:W-:-:S05]  /*4f80*/  IADD3.X R5, PT, PT, RZ, UR11, RZ, P0, !PT ;  /* 0x0000000bff057c10 */ /* 0x000fca00087fe4ff */
[----:B------:R-:W2:Y:S01]  /*4f90*/  LDG.E.64 R8, desc[UR6][R4.64] ;  /* 0x0000000604087981 */ /* 0x000ea2000c1e1b00 */
[----:B------:R-:W-:Y:S01]  /*4fa0*/  IADD3 R6, P1, PT, R3, UR8, RZ ;  /* 0x0000000803067c10 */ /* 0x000fe2000ff3e0ff */
[----:B------:R-:W-:Y:S03]  /*4fb0*/  BSSY.RECONVERGENT B1, `(.L_x_7609) ;  /* 0x0000286000017945 */ /* 0x000fe60003800200 */
[----:B------:R-:W-:Y:S02]  /*4fc0*/  IADD3.X R7, PT, PT, RZ, UR9, RZ, P1, !PT ;  /* 0x00000009ff077c10 */ /* 0x000fe40008ffe4ff */
        /* <DEDUP_REMOVED lines=20> */
.L_x_7610:
        /* <DEDUP_REMOVED lines=70> */
.L_x_7618:
[----:B------:R-:W-:-:S04]  /*5570*/  FADD.FTZ R10, -R2, R5 ;  /* 0x00000005020a7221 */ /* 0x000fc80000010100 */
[----:B------:R-:W-:-:S07]  /*5580*/  FMUL.FTZ R10, R10, 0.5 ;  /* 0x3f0000000a0a7820 */ /* 0x000fce0000410000 */
.L_x_7619:
[----:B------:R-:W-:Y:S05]  /*5590*/  BSYNC.RECONVERGENT B2 ;  /* 0x0000000000027941 */ /* 0x000fea0003800200 */
.L_x_7617:
        /* <DEDUP_REMOVED lines=11> */
.L_x_7621:
[----:B------:R-:W-:-:S04]  /*5650*/  FADD.FTZ R13, R4, -R11 ;  /* 0x8000000b040d7221 */ /* 0x000fc80000010000 */
[----:B------:R-:W-:-:S07]  /*5660*/  FMUL.FTZ R13, R13, 0.5 ;  /* 0x3f0000000d0d7820 */ /* 0x000fce0000410000 */
.L_x_7622:
[----:B------:R-:W-:Y:S05]  /*5670*/  BSYNC.RECONVERGENT B2 ;  /* 0x0000000000027941 */ /* 0x000fea0003800200 */
.L_x_7620:
        /* <DEDUP_REMOVED lines=35> */
.L_x_7616:
        /* <DEDUP_REMOVED lines=35> */
.L_x_7623:
[----:B------:R-:W-:-:S04]  /*5ae0*/  FADD.FTZ R11, -R15, 1 ;  /* 0x3f8000000f0b7421 */ /* 0x000fc80000010100 */
[----:B------:R-:W-:-:S06]  /*5af0*/  FMUL.FTZ R10, R2, R11 ;  /* 0x0000000b020a7220 */ /* 0x000fcc0000410000 */
[----:B------:R-:W0:Y:S08]  /*5b00*/  MUFU.SQRT R10, R10 ;  /* 0x0000000a000a7308 */ /* 0x000e300000002000 */
[----:B0-----:R-:W0:Y:S02]  /*5b10*/  MUFU.RCP R11, R10 ;  /* 0x0000000a000b7308 */ /* 0x001e240000001000 */
[----:B0-----:R-:W-:Y:S01]  /*5b20*/  FMUL.FTZ R11, |R8|, R11 ;  /* 0x0000000b080b7220 */ /* 0x001fe20000410200 */
[----:B------:R-:W-:Y:S06]  /*5b30*/  BRA `(.L_x_7614) ;  /* 0x0000000000047947 */ /* 0x000fec0003800000 */
.L_x_7615:
[----:B------:R0:W1:Y:S02]  /*5b40*/  MUFU.SQRT R11, R0 ;  /* 0x00000000000b7308 */ /* 0x0000640000002000 */
.L_x_7614:
[----:B------:R-:W-:Y:S05]  /*5b50*/  BSYNC.RECONVERGENT B0 ;  /* 0x0000000000007941 */ /* 0x000fea0003800200 */
.L_x_7613:
        /* <DEDUP_REMOVED lines=35> */
.L_x_7627:
        /* <DEDUP_REMOVED lines=23> */
.L_x_7633:
[----:B------:R-:W-:-:S04]  /*5f00*/  FADD.FTZ R3, -R3, R4 ;  /* 0x0000000403037221 */ /* 0x000fc80000010100 */
[----:B------:R-:W-:-:S07]  /*5f10*/  FMUL.FTZ R5, R3, 0.5 ;  /* 0x3f00000003057820 */ /* 0x000fce0000410000 */
.L_x_7634:
[----:B------:R-:W-:Y:S05]  /*5f20*/  BSYNC.RECONVERGENT B4 ;  /* 0x0000000000047941 */ /* 0x000fea0003800200 */
.L_x_7632:
[----:B------:R-:W-:Y:S01]  /*5f30*/  FADD.FTZ R0, R5, R0 ;  /* 0x0000000005007221 */ /* 0x000fe20000010000 */
[----:B------:R-:W-:-:S04]  /*5f40*/  FADD.FTZ R3, R15, R14 ;  /* 0x0000000e0f037221 */ /* 0x000fc80000010000 */
[----:B------:R-:W-:-:S04]  /*5f50*/  FMUL.FTZ R0, R0, R3 ;  /* 0x0000000300007220 */ /* 0x000fc80000410000 */
[----:B------:R0:W2:Y:S01]  /*5f60*/  MUFU.SQRT R14, R0 ;  /* 0x00000000000e7308 */ /* 0x0000a20000002000 */
[----:B------:R-:W-:Y:S05]  /*5f70*/  BRA `(.L_x_7635) ;  /* 0x0000000000487947 */ /* 0x000fea0003800000 */
.L_x_7631:
        /* <DEDUP_REMOVED lines=12> */
.L_x_7630:
[----:B------:R-:W-:Y:S01]  /*6040*/  FADD.FTZ R2, R14, 1 ;  /* 0x3f8000000e027421 */ /* 0x000fe20000010000 */
[----:B------:R-:W-:Y:S01]  /*6050*/  MUFU.SQRT R3, R0 ;  /* 0x0000000000037308 */ /* 0x000fe20000002000 */
[----:B------:R-:W-:Y:S02]  /*6060*/  MOV R15, 0x3f800000 ;  /* 0x3f800000000f7802 */ /* 0x000fe40000000f00 */
[----:B------:R-:W-:-:S06]  /*6070*/  FMUL.FTZ R2, R2, 0.5 ;  /* 0x3f00000002027820 */ /* 0x000fcc0000410000 */
[----:B------:R-:W2:Y:S02]  /*6080*/  MUFU.SQRT R2, R2 ;  /* 0x0000000200027308 */ /* 0x000ea40000002000 */
[----:B--2---:R-:W-:-:S07]  /*6090*/  FMUL.FTZ R14, R3, R2 ;  /* 0x00000002030e7220 */ /* 0x004fce0000410000 */
.L_x_7635:
[----:B------:R-:W-:Y:S05]  /*60a0*/  BSYNC.RECONVERGENT B3 ;  /* 0x0000000000037941 */ /* 0x000fea0003800200 */
.L_x_7629:
[----:B------:R-:W-:Y:S05]  /*60b0*/  BRA `(.L_x_7636) ;  /* 0x0000000000087947 */ /* 0x000fea0003800000 */
.L_x_7626:
[----:B------:R-:W-:Y:S01]  /*60c0*/  FMUL.FTZ R14, R14, 16777216 ;  /* 0x4b8000000e0e7820 */ /* 0x000fe20000410000 */
[----:B------:R-:W-:-:S07]  /*60d0*/  FMUL.FTZ R15, R15, 16777216 ;  /* 0x4b8000000f0f7820 */ /* 0x000fce0000410000 */
.L_x_7636:
[----:B------:R-:W-:Y:S05]  /*60e0*/  BSYNC.RELIABLE B0 ;  /* 0x0000000000007941 */ /* 0x000fea0003800100 */
.L_x_7625:
        /* <DEDUP_REMOVED lines=16> */
[----:B-1----:R-:W-:Y:S05]  /*61f0*/  CALL.REL.NOINC `($__internal_16_$__cuda_sm3x_div_rn_ftz_f32_slowpath) ;  /* 0x0000001400947944 */ /* 0x002fea0003c00000 */
.L_x_7638:
[----:B------:R-:W-:Y:S05]  /*6200*/  BSYNC.RECONVERGENT B4 ;  /* 0x0000000000047941 */ /* 0x000fea0003800200 */
.L_x_7637:
        /* <DEDUP_REMOVED lines=28> */
.L_x_7628:
[----:B------:R-:W-:Y:S05]  /*63d0*/  BSYNC.RECONVERGENT B2 ;  /* 0x0000000000027941 */ /* 0x000fea0003800200 */
.L_x_7624:
[----:B-1----:R-:W-:Y:S02]  /*63e0*/  LOP3.LUT R8, R11, 0x80000000, R8, 0xb8, !PT ;  /* 0x800000000b087812 */ /* 0x002fe400078eb808 */
[----:B------:R-:W-:Y:S01]  /*63f0*/  LOP3.LUT R9, R10, 0x80000000, R9, 0xb8, !PT ;  /* 0x800000000a097812 */ /* 0x000fe200078eb809 */
[----:B------:R-:W-:Y:S06]  /*6400*/  BRA `(.L_x_7611) ;  /* 0x0000001400007947 */ /* 0x000fec0003800000 */
.L_x_7612:
        /* <DEDUP_REMOVED lines=32> */
.L_x_7644:
[----:B------:R-:W-:Y:S05]  /*6610*/  BSYNC.RECONVERGENT B4 ;  /* 0x0000000000047941 */ /* 0x000fea0003800200 */
.L_x_7643:
        /* <DEDUP_REMOVED lines=22> */
.L_x_7642:
        /* <DEDUP_REMOVED lines=28> */
.L_x_7647:
[----:B------:R-:W-:Y:S05]  /*6940*/  BSYNC.RECONVERGENT B4 ;  /* 0x0000000000047941 */ /* 0x000fea0003800200 */
.L_x_7646:
        /* <DEDUP_REMOVED lines=22> */
.L_x_7641:
        /* <DEDUP_REMOVED lines=33> */
.L_x_7649:
[----:B------:R-:W-:Y:S05]  /*6cc0*/  BSYNC.RECONVERGENT B4 ;  /* 0x0000000000047941 */ /* 0x000fea0003800200 */
.L_x_7648:
        /* <DEDUP_REMOVED lines=22> */
.L_x_7640:
        /* <DEDUP_REMOVED lines=25> */
.L_x_7653:
[----:B------:R-:W-:Y:S05]  /*6fc0*/  BSYNC.RECONVERGENT B4 ;  /* 0x0000000000047941 */ /* 0x000fea0003800200 */
.L_x_7652:
        /* <DEDUP_REMOVED lines=22> */
.L_x_7651:
        /* <DEDUP_REMOVED lines=28> */
.L_x_7655:
[----:B------:R-:W-:Y:S05]  /*72f0*/  BSYNC.RECONVERGENT B4 ;  /* 0x0000000000047941 */ /* 0x000fea0003800200 */
.L_x_7654:
        /* <DEDUP_REMOVED lines=22> */
.L_x_7650:
        /* <DEDUP_REMOVED lines=33> */
.L_x_7657:
[----:B------:R-:W-:Y:S05]  /*7670*/  BSYNC.RECONVERGENT B4 ;  /* 0x0000000000047941 */ /* 0x000fea0003800200 */
.L_x_7656:
        /* <DEDUP_REMOVED lines=21> */
.L_x_7645:
[----:B------:R-:W-:Y:S05]  /*77d0*/  BSYNC.RECONVERGENT B2 ;  /* 0x0000000000027941 */ /* 0x000fea0003800200 */
.L_x_7639:
[----:B------:R-:W-:Y:S01]  /*77e0*/  FADD.FTZ R11, R11, 0.69314718246459960938 ;  /* 0x3f3172180b0b7421 */ /* 0x000fe20000010000 */
[----:B------:R-:W-:-:S04]  /*77f0*/  LOP3.LUT R9, R16, 0x80000000, R9, 0xb8, !PT ;  /* 0x8000000010097812 */ /* 0x000fc800078eb809 */
[----:B------:R-:W-:-:S07]  /*7800*/  LOP3.LUT R8, R11, 0x80000000, R8, 0xb8, !PT ;  /* 0x800000000b087812 */ /* 0x000fce00078eb808 */
.L_x_7611:
[----:B------:R-:W-:Y:S05]  /*7810*/  BSYNC.RECONVERGENT B1 ;  /* 0x0000000000017941 */ /* 0x000fea0003800200 */
.L_x_7609:
[----:B------:R-:W-:Y:S05]  /*7820*/  WARPSYNC.ALL ;  /* 0x0000000000007948 */ /* 0x000fea0003800000 */
[----:B------:R-:W-:Y:S01]  /*7830*/  STG.E.64 desc[UR6][R6.64], R8 ;  /* 0x0000000806007986 */ /* 0x000fe2000c101b06 */
[----:B------:R-:W-:Y:S05]  /*7840*/  EXIT ;  /* 0x000000000000794d */ /* 0x000fea0003800000 */
        .weak           $__internal_16_$__cuda_sm3x_div_rn_ftz_f32_slowpath
        .type           $__internal_16_$__cuda_sm3x_div_rn_ftz_f32_slowpath,@function
        .size           $__internal_16_$__cuda_sm3x_div_rn_ftz_f32_slowpath,(.L_x_18524 - $__internal_16_$__cuda_sm3x_div_rn_ftz_f32_slowpath)
$__internal_16_$__cuda_sm3x_div_rn_ftz_f32_slowpath:
        /* <DEDUP_REMOVED lines=32> */
.L_x_7660:
[----:B------:R-:W-:Y:S05]  /*7a50*/  BSYNC.RELIABLE B3 ;  /* 0x0000000000037941 */ /* 0x000fea0003800100 */
.L_x_7659:
        /* <DEDUP_REMOVED lines=27> */
.L_x_7666:
[----:B------:R-:W-:-:S07]  /*7c10*/  LEA R0, R3, R0, 0x17 ;  /* 0x0000000003007211 */ /* 0x000fce00078eb8ff */
.L_x_7667:
[----:B------:R-:W-:Y:S05]  /*7c20*/  BSYNC.RECONVERGENT B3 ;  /* 0x0000000000037941 */ /* 0x000fea0003800200 */
.L_x_7665:
[----:B------:R-:W-:Y:S05]  /*7c30*/  BRA `(.L_x_7668) ;  /* 0x0000000000207947 */ /* 0x000fea0003800000 */
.L_x_7664:
[----:B------:R-:W-:-:S04]  /*7c40*/  LOP3.LUT R21, R10, 0x80000000, R21, 0x48, !PT ;  /* 0x800000000a157812 */ /* 0x000fc800078e4815 */
[----:B------:R-:W-:Y:S01]  /*7c50*/  LOP3.LUT R0, R21, 0x7f800000, RZ, 0xfc, !PT ;  /* 0x7f80000015007812 */ /* 0x000fe200078efcff */
[----:B------:R-:W-:Y:S06]  /*7c60*/  BRA `(.L_x_7668) ;  /* 0x0000000000147947 */ /* 0x000fec0003800000 */
.L_x_7663:
[----:B------:R-:W-:Y:S01]  /*7c70*/  LOP3.LUT R0, R10, 0x80000000, R21, 0x48, !PT ;  /* 0x800000000a007812 */ /* 0x000fe200078e4815 */
[----:B------:R-:W-:Y:S06]  /*7c80*/  BRA `(.L_x_7668) ;  /* 0x00000000000c7947 */ /* 0x000fec0003800000 */
.L_x_7662:
[----:B------:R-:W0:Y:S01]  /*7c90*/  MUFU.RSQ R0, -QNAN ;  /* 0xffc0000000007908 */ /* 0x000e220000001400 */
[----:B------:R-:W-:Y:S05]  /*7ca0*/  BRA `(.L_x_7668) ;  /* 0x0000000000047947 */ /* 0x000fea0003800000 */
.L_x_7661:
[----:B------:R-:W-:-:S07]  /*7cb0*/  FADD.FTZ R0, R21, R10 ;  /* 0x0000000a15007221 */ /* 0x000fce0000010000 */
.L_x_7668:
[----:B------:R-:W-:Y:S05]  /*7cc0*/  BSYNC.RECONVERGENT B0 ;  /* 0x0000000000007941 */ /* 0x000fea0003800200 */
.L_x_7658:
[----:B------:R-:W-:-:S04]  /*7cd0*/  MOV R3, 0x0 ;  /* 0x0000000000037802 */ /* 0x000fc80000000f00 */
[----:B0-----:R-:W-:Y:S05]  /*7ce0*/  RET.REL.NODEC R2 `(_ZN2at6native18elementwise_kernelILi128ELi2EZNS0_22gpu_kernel_impl_nocastIZZZNS0_17asinh_kernel_cudaERNS_18TensorIteratorBaseEENKUlvE_clEvENKUlvE0_clEvEUlN3c107complexIfEEE_EEvS4_RKT_EUliE_EEviT1_) ;  /* 0xffffff8002c47950 */ /* 0x001fea0003c3ffff */
.L_x_7669:
        /* <DEDUP_REMOVED lines=9> */
.L_x_18524:


//--------------------- .text._ZN2at6native27unrolled_elementwise_kernelIZZZNS0_17asinh_kernel_cudaERNS_18TensorIteratorBaseEENKUlvE_clEvENKUlvE0_clEvEUlN3c107complexIfEEE_St5arrayIPcLm2EELi4E23TrivialOffsetCalculatorILi1EjESE_NS0_6memory15LoadWithoutCastENSF_16StoreWithoutCastEEEviT_T0_T2_T3_T4_T5_ --------------------------
	.section	.text._ZN2at6native27unrolled_elementwise_kernelIZZZNS0_17asinh_kernel_cudaERNS_18TensorIteratorBaseEENKUlvE_clEvENKUlvE0_clEvEUlN3c107complexIfEEE_St5arrayIPcLm2EELi4E23TrivialOffsetCalculatorILi1EjESE_NS0_6memory15LoadWithoutCastENSF_16StoreWithoutCastEEEviT_T0_T2_T3_T4_T5_,"ax",@progbits
	.align	128
        .global         _ZN2at6native27unrolled_elementwise_kernelIZZZNS0_17asinh_kernel_cudaERNS_18TensorIteratorBaseEENKUlvE_clEvENKUlvE0_clEvEUlN3c107complexIfEEE_St5arrayIPcLm2EELi4E23TrivialOffsetCalculatorILi1EjESE_NS0_6memory15LoadWithoutCastENSF_16StoreWithoutCastEEEviT_T0_T2_T3_T4_T5_
        .type           _ZN2at6native27unrolled_elementwise_kernelIZZZNS0_17asinh_kernel_cudaERNS_18TensorIteratorBaseEENKUlvE_clEvENKUlvE0_clEvEUlN3c107complexIfEEE_St5arrayIPcLm2EELi4E23TrivialOffsetCalculatorILi1EjESE_NS0_6memory15LoadWithoutCastENSF_16StoreWithoutCastEEEviT_T0_T2_T3_T4_T5_,@function
        .size           _ZN2at6native27unrolled_elementwise_kernelIZZZNS0_17asinh_kernel_cudaERNS_18TensorIteratorBaseEENKUlvE_clEvENKUlvE0_clEvEUlN3c107complexIfEEE_St5arrayIPcLm2EELi4E23TrivialOffsetCalculatorILi1EjESE_NS0_6memory15LoadWithoutCastENSF_16StoreWithoutCastEEEviT_T0_T2_T3_T4_T5_,(.L_x_18525 - _ZN2at6native27unrolled_elementwise_kernelIZZZNS0_17asinh_kernel_cudaERNS_18TensorIteratorBaseEENKUlvE_clEvENKUlvE0_clEvEUlN3c107complexIfEEE_St5arrayIPcLm2EELi4E23TrivialOffsetCalculatorILi1EjESE_NS0_6memory15LoadWithoutCastENSF_16StoreWithoutCastEEEviT_T0_T2_T3_T4_T5_)
        .other          _ZN2at6native27unrolled_elementwise_kernelIZZZNS0_17asinh_kernel_cudaERNS_18TensorIteratorBaseEENKUlvE_clEvENKUlvE0_clEvEUlN3c107complexIfEEE_St5arrayIPcLm2EELi4E23TrivialOffsetCalculatorILi1EjESE_NS0_6memory15LoadWithoutCastENSF_16StoreWithoutCastEEEviT_T0_T2_T3_T4_T5_,@"STO_CUDA_ENTRY STV_DEFAULT"
_ZN2at6native27unrolled_elementwise_kernelIZZZNS0_17asinh_kernel_cudaERNS_18TensorIteratorBaseEENKUlvE_clEvENKUlvE0_clEvEUlN3c107complexIfEEE_St5arrayIPcLm2EELi4E23TrivialOffsetCalculatorILi1EjESE_NS0_6memory15LoadWithoutCastENSF_16StoreWithoutCastEEEviT_T0_T2_T3_T4_T5_:
.text._ZN2at6native27unrolled_elementwise_kernelIZZZNS0_17asinh_kernel_cudaERNS_18TensorIteratorBaseEENKUlvE_clEvENKUlvE0_clEvEUlN3c107complexIfEEE_St5arrayIPcLm2EELi4E23TrivialOffsetCalculatorILi1EjESE_NS0_6memory15LoadWithoutCastENSF_16StoreWithoutCastEEEviT_T0_T2_T3_T4_T5_:
[----:B------:R-:W-:Y:S01]  /*0000*/  LDC R1, c[0x0][0x37c] ;  /* 0x0000df00ff017b82 */ /* 0x000fe20000000800 */
[----:B------:R-:W0:Y:S07]  /*0010*/  S2R R3, SR_CTAID.X ;  /* 0x0000000000037919 */ /* 0x000e2e0000002500 */
[----:B------:R-:W0:Y:S01]  /*0020*/  LDC R4, c[0x0][0x380] ;  /* 0x0000e000ff047b82 */ /* 0x000e220000000800 */
[----:B------:R-:W1:Y:S01]  /*0030*/  LDCU.64 UR4, c[0x0][0x358] ;  /* 0x00006b00ff0477ac */ /* 0x000e620008000a00 */
[----:B------:R-:W-:Y:S01]  /*0040*/  CS2R R20, SRZ ;  /* 0x0000000000147805 */ /* 0x000fe2000001ff00 */
[----:B------:R-:W2:Y:S01]  /*0050*/  S2R R15, SR_TID.X ;  /* 0x00000000000f7919 */ /* 0x000ea20000002100 */
[----:B0-----:R-:W-:Y:S01]  /*0060*/  IMAD R4, R3, -0x200, R4 ;  /* 0xfffffe0003047824 */ /* 0x001fe200078e0204 */
[----:B--2---:R-:W-:-:S04]  /*0070*/  MOV R5, R15 ;  /* 0x0000000f00057202 */ /* 0x004fc80000000f00 */
[----:B------:R-:W-:-:S13]  /*0080*/  ISETP.GE.AND P0, PT, R15, R4, PT ;  /* 0x000000040f00720c */ /* 0x000fda0003f06270 */
[----:B------:R-:W-:Y:S01]  /*0090*/  @!P0 IADD3 R15, PT, PT, R5, 0x80, RZ ;  /* 0x00000080050f8810 */ /* 0x000fe20007ffe0ff */
[----:B------:R-:W0:Y:S01]  /*00a0*/  @!P0 LDC.64 R6, c[0x0][0x390] ;  /* 0x0000e400ff068b82 */ /* 0x000e220000000a00 */
[----:B------:R-:W-:Y:S02]  /*00b0*/  @!P0 LEA R17, R3, R5, 0x9 ;  /* 0x0000000503118211 */ /* 0x000fe400078e48ff */
[----:B------:R-:W-:-:S13]  /*00c0*/  ISETP.GE.AND P1, PT, R15, R4, PT ;  /* 0x000000040f00720c */ /* 0x000fda0003f26270 */
[----:B------:R-:W-:Y:S01]  /*00d0*/  @!P1 LEA R19, R3, R15, 0x9 ;  /* 0x0000000f03139211 */ /* 0x000fe200078e48ff */
[----:B------:R-:W2:Y:S01]  /*00e0*/  @!P1 LDC.64 R10, c[0x0][0x390] ;  /* 0x0000e400ff0a9b82 */ /* 0x000ea20000000a00 */
[----:B------:R-:W-:-:S04]  /*00f0*/  @!P1 IADD3 R15, PT, PT, R15, 0x80, RZ ;  /* 0x000000800f0f9810 */ /* 0x000fc80007ffe0ff */
[----:B------:R-:W-:Y:S01]  /*0100*/  ISETP.GE.AND P3, PT, R15, R4, PT ;  /* 0x000000040f00720c */ /* 0x000fe20003f66270 */
[----:B0-----:R-:W-:Y:S01]  /*0110*/  @!P0 IMAD.WIDE.U32 R6, R17, 0x8, R6 ;  /* 0x0000000811068825 */ /* 0x001fe200078e0006 */
[----:B------:R-:W-:-:S04]  /*0120*/  CS2R R16, SRZ ;  /* 0x0000000000107805 */ /* 0x000fc8000001ff00 */
[----:B-1----:R0:W5:Y:S07]  /*0130*/  @!P0 LDG.E.64 R20, desc[UR4][R6.64] ;  /* 0x0000000406148981 */ /* 0x00216e000c1e1b00 */
[----:B------:R-:W-:Y:S01]  /*0140*/  @!P3 LEA R23, R3, R15, 0x9 ;  /* 0x0000000f0317b211 */ /* 0x000fe200078e48ff */
[----:B------:R-:W1:Y:S01]  /*0150*/  @!P3 LDC.64 R12, c[0x0][0x390] ;  /* 0x0000e400ff0cbb82 */ /* 0x000e620000000a00 */
[----:B------:R-:W-:-:S04]  /*0160*/  @!P3 IADD3 R15, PT, PT, R15, 0x80, RZ ;  /* 0x000000800f0fb810 */ /* 0x000fc80007ffe0ff */
[----:B------:R-:W-:Y:S01]  /*0170*/  ISETP.GE.AND P2, PT, R15, R4, PT ;  /* 0x000000040f00720c */ /* 0x000fe20003f46270 */
[----:B--2---:R-:W-:-:S12]  /*0180*/  @!P1 IMAD.WIDE.U32 R10, R19, 0x8, R10 ;  /* 0x00000008130a9825 */ /* 0x004fd800078e000a */
[----:B------:R-:W2:Y:S01]  /*0190*/  @!P2 LDC.64 R8, c[0x0][0x390] ;  /* 0x0000e400ff08ab82 */ /* 0x000ea20000000a00 */
[----:B------:R-:W-:Y:S01]  /*01a0*/  @!P2 LEA R15, R3, R15, 0x9 ;  /* 0x0000000f030fa211 */ /* 0x000fe200078e48ff */
[----:B-1----:R-:W-:Y:S01]  /*01b0*/  @!P3 IMAD.WIDE.U32 R22, R23, 0x8, R12 ;  /* 0x000000081716b825 */ /* 0x002fe200078e000c */
[----:B------:R-:W-:-:S06]  /*01c0*/  CS2R R12, SRZ ;  /* 0x00000000000c7805 */ /* 0x000fcc000001ff00 */
[----:B------:R0:W5:Y:S01]  /*01d0*/  @!P1 LDG.E.64 R12, desc[UR4][R10.64] ;  /* 0x000000040a0c9981 */ /* 0x000162000c1e1b00 */
[----:B--2---:R-:W-:Y:S01]  /*01e0*/  @!P2 IMAD.WIDE.U32 R8, R15, 0x8, R8 ;  /* 0x000000080f08a825 */ /* 0x004fe200078e0008 */
[----:B------:R-:W-:-:S04]  /*01f0*/  CS2R R14, SRZ ;  /* 0x00000000000e7805 */ /* 0x000fc8000001ff00 */
[----:B------:R0:W5:Y:S04]  /*0200*/  @!P2 LDG.E.64 R16, desc[UR4][R8.64] ;  /* 0x000000040810a981 */ /* 0x000168000c1e1b00 */
[----:B------:R0:W5:Y:S01]  /*0210*/  @!P3 LDG.E.64 R14, desc[UR4][R22.64] ;  /* 0x00000004160eb981 */ /* 0x000162000c1e1b00 */
[----:B------:R-:W-:Y:S01]  /*0220*/  ISETP.GE.AND P0, PT, R5, R4, PT ;  /* 0x000000040500720c */ /* 0x000fe20003f06270 */
[----:B------:R-:W-:Y:S01]  /*0230*/  BSSY.RECONVERGENT B2, `(.L_x_7670) ;  /* 0x0000284000027945 */ /* 0x000fe20003800200 */
[----:B------:R-:W-:-:S11]  /*0240*/  CS2R R18, SRZ ;  /* 0x0000000000127805 */ /* 0x000fd6000001ff00 */
[----:B0-----:R-:W-:Y:S05]  /*0250*/  @P0 BRA `(.L_x_7671) ;  /* 0x0000002800040947 */ /* 0x001fea0003800000 */
[C---:B-----5:R-:W-:Y:S01]  /*0260*/  FSETP.NAN.FTZ.AND P1, PT, |R20|.reuse, |R20|, PT ;  /* 0x400000141400720b */ /* 0x060fe20003f38200 */
[----:B------:R-:W-:Y:S01]  /*0270*/  FADD.FTZ R0, |R20|, -RZ ;  /* 0x800000ff14007221 */ /* 0x000fe20000010200 */
[C---:B------:R-:W-:Y:S01]  /*0280*/  FSETP.NAN.FTZ.AND P0, PT, |R21|.reuse, |R21|, PT ;  /* 0x400000151500720b */ /* 0x040fe20003f18200 */
[----:B------:R-:W-:-:S12]  /*0290*/  FADD.FTZ R23, |R21|, -RZ ;  /* 0x800000ff15177221 */ /* 0x000fd80000010200 */
[----:B------:R-:W-:Y:S05]  /*02a0*/  @!P0 BRA !P1, `(.L_x_7672) ;  /* 0x0000000000408947 */ /* 0x000fea0004800000 */
[----:B------:R-:W-:-:S13]  /*02b0*/  FSETP.NEU.FTZ.AND P0, PT, |R20|, +INF , PT ;  /* 0x7f8000001400780b */ /* 0x000fda0003f1d200 */
[----:B------:R-:W-:Y:S01]  /*02c0*/  @!P0 FADD.FTZ R19, R21, R21 ;  /* 0x0000001515138221 */ /* 0x000fe20000010000 */
[----:B------:R-:W-:Y:S01]  /*02d0*/  @!P0 MOV R18, R20 ;  /* 0x0000001400128202 */ /* 0x000fe20000000f00 */
[----:B------:R-:W-:Y:S06]  /*02e0*/  @!P0 BRA `(.L_x_7671) ;  /* 0x0000002400e08947 */ /* 0x000fec0003800000 */
[----:B------:R-:W-:-:S13]  /*02f0*/  FSETP.NEU.FTZ.AND P0, PT, R23, +INF , PT ;  /* 0x7f8000001700780b */ /* 0x000fda0003f1d000 */
[----:B------:R-:W-:Y:S01]  /*0300*/  @!P0 FADD.FTZ R19, R20, R20 ;  /* 0x0000001414138221 */ /* 0x000fe20000010000 */
[----:B------:R-:W-:Y:S01]  /*0310*/  @!P0 MOV R18, R21 ;  /* 0x0000001500128202 */ /* 0x000fe20000000f00 */
[----:B------:R-:W-:Y:S06]  /*0320*/  @!P0 BRA `(.L_x_7671) ;  /* 0x0000002400d08947 */ /* 0x000fec0003800000 */
[----:B------:R-:W-:-:S13]  /*0330*/  FSETP.NEU.FTZ.AND P0, PT, R21, RZ, PT ;  /* 0x000000ff1500720b */ /* 0x000fda0003f1d000 */
[----:B------:R-:W-:Y:S01]  /*0340*/  @P0 FADD.FTZ R7, RZ, R21 ;  /* 0x00000015ff070221 */ /* 0x000fe20000010000 */
[--C-:B------:R-:W-:Y:S01]  /*0350*/  @P0 FADD.FTZ R0, RZ, R20.reuse ;  /* 0x00000014ff000221 */ /* 0x100fe20000010000 */
[----:B------:R-:W-:Y:S01]  /*0360*/  @!P0 MOV R19, R21 ;  /* 0x0000001500138202 */ /* 0x000fe20000000f00 */
[----:B------:R-:W-:Y:S02]  /*0370*/  @!P0 FADD.FTZ R18, R20, R20 ;  /* 0x0000001414128221 */ /* 0x000fe40000010000 */
[----:B------:R-:W-:-:S05]  /*0380*/  @P0 FADD.FTZ R19, R0, R7 ;  /* 0x0000000700130221 */ /* 0x000fca0000010000 */
[----:B------:R-:W-:Y:S01]  /*0390*/  @P0 MOV R18, R19 ;  /* 0x0000001300120202 */ /* 0x000fe20000000f00 */
[----:B------:R-:W-:Y:S06]  /*03a0*/  BRA `(.L_x_7671) ;  /* 0x0000002400b07947 */ /* 0x000fec0003800000 */
.L_x_7672:
        /* <DEDUP_REMOVED lines=43> */
[----:B------:R-:W-:Y:S05]  /*0660*/  CALL.REL.NOINC `($__internal_17_$__cuda_sm3x_div_rn_ftz_f32_slowpath) ;  /* 0x000000a000407944 */ /* 0x000fea0003c00000 */
.L_x_7678:
[----:B------:R-:W-:Y:S05]  /*0670*/  BSYNC.RECONVERGENT B4 ;  /* 0x0000000000047941 */ /* 0x000fea0003800200 */
.L_x_7677:
[----:B------:R-:W-:Y:S01]  /*0680*/  MOV R7, 0x3b33710b ;  /* 0x3b33710b00077802 */ /* 0x000fe20000000f00 */
        /* <DEDUP_REMOVED lines=21> */
.L_x_7676:
        /* <DEDUP_REMOVED lines=30> */
[----:B------:R-:W-:Y:S05]  /*09c0*/  CALL.REL.NOINC `($__internal_17_$__cuda_sm3x_div_rn_ftz_f32_slowpath) ;  /* 0x0000009c00687944 */ /* 0x000fea0003c00000 */
.L_x_7682:
[----:B------:R-:W-:Y:S05]  /*09d0*/  BSYNC.RECONVERGENT B4 ;  /* 0x0000000000047941 */ /* 0x000fea0003800200 */
.L_x_7681:
[----:B------:R-:W-:Y:S02]  /*09e0*/  HFMA2 R7, -RZ, RZ, 0.89990234375, 10328 ;  /* 0x3b33710bff077431 */ /* 0x000fe400000001ff */
[----:B------:R-:W-:Y:S01]  /*09f0*/  FMUL.FTZ R2, R0, R0 ;  /* 0x0000000000027220 */ /* 0x000fe20000410000 */
[----:B------:R-:W-:Y:S02]  /*0a00*/  MOV R9, 0x3fd774eb ;  /* 0x3fd774eb00097802 */ /* 0x000fe40000000f00 */
        /* <DEDUP_REMOVED lines=19> */
.L_x_7680:
        /* <DEDUP_REMOVED lines=15> */
[----:B------:R-:W-:Y:S05]  /*0c30*/  CALL.REL.NOINC `($__internal_17_$__cuda_sm3x_div_rn_ftz_f32_slowpath) ;  /* 0x0000009800cc7944 */ /* 0x000fea0003c00000 */
.L_x_7684:
[----:B------:R-:W-:Y:S05]  /*0c40*/  BSYNC.RECONVERGENT B4 ;  /* 0x0000000000047941 */ /* 0x000fea0003800200 */
.L_x_7683:
        /* <DEDUP_REMOVED lines=22> */
.L_x_7675:
        /* <DEDUP_REMOVED lines=42> */
.L_x_7687:
[----:B------:R-:W-:Y:S05]  /*1050*/  BSYNC.RECONVERGENT B4 ;  /* 0x0000000000047941 */ /* 0x000fea0003800200 */
.L_x_7686:
        /* <DEDUP_REMOVED lines=22> */
.L_x_7685:
        /* <DEDUP_REMOVED lines=31> */
.L_x_7690:
[----:B------:R-:W-:Y:S05]  /*13b0*/  BSYNC.RECONVERGENT B4 ;  /* 0x0000000000047941 */ /* 0x000fea0003800200 */
.L_x_7689:
        /* <DEDUP_REMOVED lines=22> */
.L_x_7688:
        /* <DEDUP_REMOVED lines=16> */
.L_x_7692:
[----:B------:R-:W-:Y:S05]  /*1620*/  BSYNC.RECONVERGENT B4 ;  /* 0x0000000000047941 */ /* 0x000fea0003800200 */
.L_x_7691:
        /* <DEDUP_REMOVED lines=21> */
.L_x_7679:
[----:B------:R-:W-:Y:S05]  /*1780*/  BSYNC.RECONVERGENT B3 ;  /* 0x0000000000037941 */ /* 0x000fea0003800200 */
.L_x_7674:
[----:B------:R-:W-:Y:S01]  /*1790*/  FADD.FTZ R7, R18, 0.69314718246459960938 ;  /* 0x3f31721812077421 */ /* 0x000fe20000010000 */
[----:B------:R-:W-:-:S04]  /*17a0*/  LOP3.LUT R19, R0, 0x80000000, R21, 0xb8, !PT ;  /* 0x8000000000137812 */ /* 0x000fc800078eb815 */
[----:B------:R-:W-:Y:S01]  /*17b0*/  LOP3.LUT R18, R7, 0x80000000, R20, 0xb8, !PT ;  /* 0x8000000007127812 */ /* 0x000fe200078eb814 */
[----:B------:R-:W-:Y:S06]  /*17c0*/  BRA `(.L_x_7671) ;  /* 0x0000001000a87947 */ /* 0x000fec0003800000 */
.L_x_7673:
[----:B------:R-:W-:Y:S02]  /*17d0*/  FSETP.NEU.FTZ.AND P1, PT, R20, RZ, PT ;  /* 0x000000ff1400720b */ /* 0x000fe40003f3d000 */
[----:B------:R-:W-:Y:S02]  /*17e0*/  FSETP.NEU.FTZ.AND P0, PT, R21, RZ, PT ;  /* 0x000000ff1500720b */ /* 0x000fe40003f1d000 */
[----:B------:R-:W-:Y:S02]  /*17f0*/  MOV R19, R21 ;  /* 0x0000001500137202 */ /* 0x000fe40000000f00 */
[----:B------:R-:W-:-:S09]  /*1800*/  MOV R18, R20 ;  /* 0x0000001400127202 */ /* 0x000fd20000000f00 */
[----:B------:R-:W-:Y:S05]  /*1810*/  @!P0 BRA !P1, `(.L_x_7671) ;  /* 0x0000001000948947 */ /* 0x000fea0004800000 */
[----:B------:R-:W-:Y:S02]  /*1820*/  FSETP.GEU.FTZ.AND P1, PT, |R20|, 0.00021143197955098003149, PT ;  /* 0x395db3d71400780b */ /* 0x000fe40003f3e200 */
[----:B------:R-:W-:Y:S02]  /*1830*/  FSETP.GEU.FTZ.AND P0, PT, R23, 0.00021143197955098003149, PT ;  /* 0x395db3d71700780b */ /* 0x000fe40003f1e000 */
[----:B------:R-:W-:Y:S02]  /*1840*/  MOV R19, R21 ;  /* 0x0000001500137202 */ /* 0x000fe40000000f00 */
[----:B------:R-:W-:-:S09]  /*1850*/  MOV R18, R20 ;  /* 0x0000001400127202 */ /* 0x000fd20000000f00 */
        /* <DEDUP_REMOVED lines=64> */
.L_x_7698:
[----:B------:R-:W-:Y:S05]  /*1c60*/  BSYNC.RECONVERGENT B1 ;  /* 0x0000000000017941 */ /* 0x000fea0003800200 */
.L_x_7697:
        /* <DEDUP_REMOVED lines=8> */
.L_x_7700:
[----:B------:R-:W-:Y:S05]  /*1cf0*/  BSYNC.RECONVERGENT B1 ;  /* 0x0000000000017941 */ /* 0x000fea0003800200 */
.L_x_7699:
        /* <DEDUP_REMOVED lines=34> */
.L_x_7696:
        /* <DEDUP_REMOVED lines=8> */
[----:B------:R-:W-:Y:S01]  /*1fa0*/  HFMA2 R25, -RZ, RZ, 1.875, 0 ;  /* 0x3f800000ff197431 */ /* 0x000fe200000001ff */
        /* <DEDUP_REMOVED lines=31> */
.L_x_7694:
[----:B------:R-:W-:-:S04]  /*21a0*/  FFMA.FTZ R10, R6, R6, -1 ;  /* 0xbf800000060a7423 */ /* 0x000fc80000010006 */
[----:B------:R-:W0:Y:S02]  /*21b0*/  MUFU.SQRT R11, R10 ;  /* 0x0000000a000b7308 */ /* 0x000e240000002000 */
[----:B0-----:R-:W-:-:S06]  /*21c0*/  FADD.FTZ R11, R6, R11 ;  /* 0x0000000b060b7221 */ /* 0x001fcc0000010000 */
[----:B------:R-:W0:Y:S02]  /*21d0*/  MUFU.LG2 R11, R11 ;  /* 0x0000000b000b7308 */ /* 0x000e240000000c00 */
[----:B0-----:R-:W-:-:S07]  /*21e0*/  FMUL.FTZ R19, R11, 0.69314718246459960938 ;  /* 0x3f3172180b137820 */ /* 0x001fce0000410000 */
.L_x_7695:
[----:B------:R-:W-:Y:S05]  /*21f0*/  BSYNC.RECONVERGENT B0 ;  /* 0x0000000000007941 */ /* 0x000fea0003800200 */
.L_x_7693:
        /* <DEDUP_REMOVED lines=43> */
.L_x_7708:
[----:B------:R-:W-:Y:S05]  /*24b0*/  BSYNC.RECONVERGENT B4 ;  /* 0x0000000000047941 */ /* 0x000fea0003800200 */
.L_x_7707:
[----:B------:R-:W-:-:S04]  /*24c0*/  FADD.FTZ R0, R7, R0 ;  /* 0x0000000007007221 */ /* 0x000fc80000010000 */
[----:B------:R-:W-:-:S04]  /*24d0*/  FMUL.FTZ R0, R0, R11 ;  /* 0x0000000b00007220 */ /* 0x000fc80000410000 */
[----:B------:R2:W3:Y:S01]  /*24e0*/  MUFU.SQRT R18, R0 ;  /* 0x0000000000127308 */ /* 0x0004e20000002000 */
[----:B------:R-:W-:Y:S05]  /*24f0*/  BRA `(.L_x_7705) ;  /* 0x00000000002c7947 */ /* 0x000fea0003800000 */
.L_x_7706:
        /* <DEDUP_REMOVED lines=11> */
.L_x_7705:
[----:B------:R-:W-:Y:S05]  /*25b0*/  BSYNC.RECONVERGENT B1 ;  /* 0x0000000000017941 */ /* 0x000fea0003800200 */
.L_x_7703:
[----:B------:R-:W-:Y:S05]  /*25c0*/  BSYNC.RELIABLE B0 ;  /* 0x0000000000007941 */ /* 0x000fea0003800100 */
.L_x_7702:
        /* <DEDUP_REMOVED lines=16> */
[----:B-1--4-:R-:W-:Y:S05]  /*26d0*/  CALL.REL.NOINC `($__internal_17_$__cuda_sm3x_div_rn_ftz_f32_slowpath) ;  /* 0x0000008000247944 */ /* 0x012fea0003c00000 */
.L_x_7710:
[----:B------:R-:W-:Y:S05]  /*26e0*/  BSYNC.RECONVERGENT B4 ;  /* 0x0000000000047941 */ /* 0x000fea0003800200 */
.L_x_7709:
        /* <DEDUP_REMOVED lines=28> */
.L_x_7704:
        /* <DEDUP_REMOVED lines=25> */
.L_x_7711:
[----:B------:R-:W-:Y:S05]  /*2a40*/  BSYNC.RECONVERGENT B3 ;  /* 0x0000000000037941 */ /* 0x000fea0003800200 */
.L_x_7701:
[----:B-1----:R-:W-:Y:S02]  /*2a50*/  LOP3.LUT R18, R19, 0x80000000, R20, 0xb8, !PT ;  /* 0x8000000013127812 */ /* 0x002fe400078eb814 */
[----:B------:R-:W-:-:S07]  /*2a60*/  LOP3.LUT R19, R10, 0x80000000, R21, 0xb8, !PT ;  /* 0x800000000a137812 */ /* 0x000fce00078eb815 */
.L_x_7671:
[----:B------:R-:W-:Y:S05]  /*2a70*/  BSYNC.RECONVERGENT B2 ;  /* 0x0000000000027941 */ /* 0x000fea0003800200 */
.L_x_7670:
[----:B------:R-:W-:Y:S05]  /*2a80*/  WARPSYNC.ALL ;  /* 0x0000000000007948 */ /* 0x000fea0003800000 */
[----:B------:R-:W-:Y:S01]  /*2a90*/  IADD3 R23, PT, PT, R5, 0x80, RZ ;  /* 0x0000008005177810 */ /* 0x000fe20007ffe0ff */
[----:B------:R-:W-:Y:S01]  /*2aa0*/  BSSY.RECONVERGENT B2, `(.L_x_7712) ;  /* 0x000028c000027945 */ /* 0x000fe20003800200 */
[----:B-----5:R-:W-:Y:S02]  /*2ab0*/  CS2R R20, SRZ ;  /* 0x0000000000147805 */ /* 0x020fe4000001ff00 */
[----:B------:R-:W-:-:S13]  /*2ac0*/  ISETP.GE.AND P0, PT, R23, R4, PT ;  /* 0x000000041700720c */ /* 0x000fda0003f06270 */
[----:B------:R-:W-:Y:S05]  /*2ad0*/  @P0 BRA `(.L_x_7713) ;  /* 0x0000002800200947 */ /* 0x000fea0003800000 */
[C---:B------:R-:W-:Y:S01]  /*2ae0*/  FSETP.NAN.FTZ.AND P1, PT, |R12|.reuse, |R12|, PT ;  /* 0x4000000c0c00720b */ /* 0x040fe20003f38200 */
        /* <DEDUP_REMOVED lines=15> */
[----:B------:R-:W-:-:S05]  /*2be0*/  @P0 FADD.FTZ R20, R20, R7 ;  /* 0x0000000714140221 */ /* 0x000fca0000010000 */
[----:B------:R-:W-:Y:S01]  /*2bf0*/  @P0 MOV R21, R20 ;  /* 0x0000001400150202 */ /* 0x000fe20000000f00 */
[----:B------:R-:W-:Y:S01]  /*2c00*/  @!P0 FADD.FTZ R20, R12, R12 ;  /* 0x0000000c0c148221 */ /* 0x000fe20000010000 */
[----:B------:R-:W-:Y:S01]  /*2c10*/  @!P0 MOV R21, R13 ;  /* 0x0000000d00158202 */ /* 0x000fe20000000f00 */
[----:B------:R-:W-:Y:S06]  /*2c20*/  BRA `(.L_x_7713) ;  /* 0x0000002400cc7947 */ /* 0x000fec0003800000 */
.L_x_7714:
[----:B------:R-:W-:-:S04]  /*2c30*/  FMNMX.FTZ R2, R27, |R12|, !PT ;  /* 0x4000000c1b027209 */ /* 0x000fc80007810000 */
[----:B------:R-:W-:-:S13]  /*2c40*/  FSETP.GT.FTZ.AND P0, PT, R2, 8388608, PT ;  /* 0x4b0000000200780b */ /* 0x000fda0003f14000 */
[----:B------:R-:W-:Y:S05]  /*2c50*/  @P0 BRA `(.L_x_7715) ;  /* 0x0000001000c00947 */ /* 0x000fea0003800000 */
        /* <DEDUP_REMOVED lines=19> */
[-C--:B----4-:R-:W-:Y:S02]  /*2d90*/  VIMNMX R6, PT, PT, R11, R20.reuse, !PT ;  /* 0x000000140b067248 */ /* 0x090fe40007fe0100 */
        /* <DEDUP_REMOVED lines=50> */
.L_x_7721:
[----:B------:R-:W-:-:S04]  /*30c0*/  FADD.FTZ R6, -R7, R8 ;  /* 0x0000000807067221 */ /* 0x000fc80000010100 */
[----:B------:R-:W-:-:S07]  /*30d0*/  FMUL.FTZ R6, R6, 0.5 ;  /* 0x3f00000006067820 */ /* 0x000fce0000410000 */
.L_x_7722:
[----:B------:R-:W-:Y:S05]  /*30e0*/  BSYNC.RECONVERGENT B1 ;  /* 0x0000000000017941 */ /* 0x000fea0003800200 */
.L_x_7720:
        /* <DEDUP_REMOVED lines=11> */
.L_x_7724:
[----:B------:R-:W-:-:S04]  /*31a0*/  FADD.FTZ R11, R9, -R10 ;  /* 0x8000000a090b7221 */ /* 0x000fc80000010000 */
[----:B------:R-:W-:-:S07]  /*31b0*/  FMUL.FTZ R11, R11, 0.5 ;  /* 0x3f0000000b0b7820 */ /* 0x000fce0000410000 */
.L_x_7725:
[----:B------:R-:W-:Y:S05]  /*31c0*/  BSYNC.RECONVERGENT B1 ;  /* 0x0000000000017941 */ /* 0x000fea0003800200 */
.L_x_7723:
        /* <DEDUP_REMOVED lines=35> */
.L_x_7719:
        /* <DEDUP_REMOVED lines=35> */
.L_x_7726:
[----:B------:R-:W-:-:S04]  /*3630*/  FADD.FTZ R6, -R27, 1 ;  /* 0x3f8000001b067421 */ /* 0x000fc80000010100 */
[----:B------:R-:W-:-:S06]  /*3640*/  FMUL.FTZ R6, R7, R6 ;  /* 0x0000000607067220 */ /* 0x000fcc0000410000 */
[----:B------:R-:W0:Y:S08]  /*3650*/  MUFU.SQRT R6, R6 ;  /* 0x0000000600067308 */ /* 0x000e300000002000 */
[----:B0-----:R-:W0:Y:S02]  /*3660*/  MUFU.RCP R21, R6 ;  /* 0x0000000600157308 */ /* 0x001e240000001000 */
[----:B0-----:R-:W-:Y:S01]  /*3670*/  FMUL.FTZ R21, R21, |R12| ;  /* 0x4000000c15157220 */ /* 0x001fe20000410000 */
[----:B------:R-:W-:Y:S06]  /*3680*/  BRA `(.L_x_7717) ;  /* 0x0000000000047947 */ /* 0x000fec0003800000 */
.L_x_7718:
[----:B------:R0:W1:Y:S02]  /*3690*/  MUFU.SQRT R21, R0 ;  /* 0x0000000000157308 */ /* 0x0000640000002000 */
.L_x_7717:
[----:B------:R-:W-:Y:S05]  /*36a0*/  BSYNC.RECONVERGENT B0 ;  /* 0x0000000000007941 */ /* 0x000fea0003800200 */
.L_x_7716:
        /* <DEDUP_REMOVED lines=35> */
.L_x_7730:
        /* <DEDUP_REMOVED lines=23> */
.L_x_7736:
[----:B------:R-:W-:-:S04]  /*3a50*/  FADD.FTZ R2, -R2, R9 ;  /* 0x0000000902027221 */ /* 0x000fc80000010100 */
[----:B------:R-:W-:-:S07]  /*3a60*/  FMUL.FTZ R7, R2, 0.5 ;  /* 0x3f00000002077820 */ /* 0x000fce0000410000 */
.L_x_7737:
[----:B------:R-:W-:Y:S05]  /*3a70*/  BSYNC.RECONVERGENT B4 ;  /* 0x0000000000047941 */ /* 0x000fea0003800200 */
.L_x_7735:
[----:B------:R-:W-:Y:S01]  /*3a80*/  FADD.FTZ R0, R7, R0 ;  /* 0x0000000007007221 */ /* 0x000fe20000010000 */
[----:B------:R-:W-:-:S04]  /*3a90*/  FADD.FTZ R7, R27, R22 ;  /* 0x000000161b077221 */ /* 0x000fc80000010000 */
[----:B------:R-:W-:-:S04]  /*3aa0*/  FMUL.FTZ R0, R0, R7 ;  /* 0x0000000700007220 */ /* 0x000fc80000410000 */
[----:B------:R0:W2:Y:S01]  /*3ab0*/  MUFU.SQRT R22, R0 ;  /* 0x0000000000167308 */ /* 0x0000a20000002000 */
[----:B------:R-:W-:Y:S05]  /*3ac0*/  BRA `(.L_x_7738) ;  /* 0x0000000000487947 */ /* 0x000fea0003800000 */
.L_x_7734:
        /* <DEDUP_REMOVED lines=12> */
.L_x_7733:
[----:B------:R-:W-:Y:S01]  /*3b90*/  FADD.FTZ R2, R22, 1 ;  /* 0x3f80000016027421 */ /* 0x000fe20000010000 */
[----:B------:R-:W-:Y:S01]  /*3ba0*/  MUFU.SQRT R7, R0 ;  /* 0x0000000000077308 */ /* 0x000fe20000002000 */
[----:B------:R-:W-:Y:S02]  /*3bb0*/  MOV R27, 0x3f800000 ;  /* 0x3f800000001b7802 */ /* 0x000fe40000000f00 */
[----:B------:R-:W-:-:S06]  /*3bc0*/  FMUL.FTZ R2, R2, 0.5 ;  /* 0x3f00000002027820 */ /* 0x000fcc0000410000 */
[----:B------:R-:W2:Y:S02]  /*3bd0*/  MUFU.SQRT R2, R2 ;  /* 0x0000000200027308 */ /* 0x000ea40000002000 */
[----:B--2---:R-:W-:-:S07]  /*3be0*/  FMUL.FTZ R22, R7, R2 ;  /* 0x0000000207167220 */ /* 0x004fce0000410000 */
.L_x_7738:
[----:B------:R-:W-:Y:S05]  /*3bf0*/  BSYNC.RECONVERGENT B1 ;  /* 0x0000000000017941 */ /* 0x000fea0003800200 */
.L_x_7732:
[----:B------:R-:W-:Y:S05]  /*3c00*/  BRA `(.L_x_7739) ;  /* 0x0000000000087947 */ /* 0x000fea0003800000 */
.L_x_7729:
[----:B------:R-:W-:Y:S01]  /*3c10*/  FMUL.FTZ R22, R22, 16777216 ;  /* 0x4b80000016167820 */ /* 0x000fe20000410000 */
[----:B------:R-:W-:-:S07]  /*3c20*/  FMUL.FTZ R27, R27, 16777216 ;  /* 0x4b8000001b1b7820 */ /* 0x000fce0000410000 */
.L_x_7739:
[----:B------:R-:W-:Y:S05]  /*3c30*/  BSYNC.RELIABLE B0 ;  /* 0x0000000000007941 */ /* 0x000fea0003800100 */
.L_x_7728:
        /* <DEDUP_REMOVED lines=16> */
[----:B-1----:R-:W-:Y:S05]  /*3d40*/  CALL.REL.NOINC `($__internal_17_$__cuda_sm3x_div_rn_ftz_f32_slowpath) ;  /* 0x0000006800887944 */ /* 0x002fea0003c00000 */
.L_x_7741:
[----:B------:R-:W-:Y:S05]  /*3d50*/  BSYNC.RECONVERGENT B4 ;  /* 0x0000000000047941 */ /* 0x000fea0003800200 */
.L_x_7740:
        /* <DEDUP_REMOVED lines=28> */
.L_x_7731:
[----:B------:R-:W-:Y:S05]  /*3f20*/  BSYNC.RECONVERGENT B3 ;  /* 0x0000000000037941 */ /* 0x000fea0003800200 */
.L_x_7727:
[----:B-1----:R-:W-:Y:S02]  /*3f30*/  LOP3.LUT R20, R21, 0x80000000, R12, 0xb8, !PT ;  /* 0x8000000015147812 */ /* 0x002fe400078eb80c */
[----:B------:R-:W-:Y:S01]  /*3f40*/  LOP3.LUT R21, R6, 0x80000000, R13, 0xb8, !PT ;  /* 0x8000000006157812 */ /* 0x000fe200078eb80d */
[----:B------:R-:W-:Y:S06]  /*3f50*/  BRA `(.L_x_7713) ;  /* 0x0000001400007947 */ /* 0x000fec0003800000 */
.L_x_7715:
        /* <DEDUP_REMOVED lines=31> */
[----:B----4-:R-:W-:Y:S05]  /*4150*/  CALL.REL.NOINC `($__internal_17_$__cuda_sm3x_div_rn_ftz_f32_slowpath) ;  /* 0x0000006400847944 */ /* 0x010fea0003c00000 */
.L_x_7747:
[----:B------:R-:W-:Y:S05]  /*4160*/  BSYNC.RECONVERGENT B4 ;  /* 0x0000000000047941 */ /* 0x000fea0003800200 */
.L_x_7746:
        /* <DEDUP_REMOVED lines=22> */
.L_x_7745:
[CC--:B------:R-:W-:Y:S01]  /*42d0*/  VIMNMX R2, PT, PT, R0.reuse, R7.reuse, !PT ;  /* 0x0000000700027248 */ /* 0x0c0fe20007fe0100 */
[----:B------:R-:W-:Y:S01]  /*42e0*/  MUFU.RCP R9, R20 ;  /* 0x0000001400097308 */ /* 0x000fe20000001000 */
[----:B------:R-:W-:Y:S01]  /*42f0*/  VIMNMX R0, PT, PT, R0, R7, PT ;  /* 0x0000000700007248 */ /* 0x000fe20003fe0100 */
[----:B------:R-:W-:Y:S01]  /*4300*/  BSSY.RECONVERGENT B4, `(.L_x_7749) ;  /* 0x0000019000047945 */ /* 0x000fe20003800200 */
[----:B----4-:R-:W-:Y:S02]  /*4310*/  LOP3.LUT R6, R2, 0xfe000000, RZ, 0xc0, !PT ;  /* 0xfe00000002067812 */ /* 0x010fe400078ec0ff */
        /* <DEDUP_REMOVED lines=23> */
.L_x_7750:
[----:B------:R-:W-:Y:S05]  /*4490*/  BSYNC.RECONVERGENT B4 ;  /* 0x0000000000047941 */ /* 0x000fea0003800200 */
.L_x_7749:
        /* <DEDUP_REMOVED lines=22> */
.L_x_7744:
[----:B------:R-:W-:Y:S01]  /*4600*/  FMUL.FTZ R0, R12, -0.36787945032119750977 ;  /* 0xbebc5ab20c007820 */ /* 0x000fe20000410000 */
[----:B------:R-:W-:Y:S01]  /*4610*/  FMUL.FTZ R2, R13, -0.36787945032119750977 ;  /* 0xbebc5ab20d027820 */ /* 0x000fe20000410000 */
[----:B------:R-:W-:Y:S01]  /*4620*/  MUFU.RCP R9, R20 ;  /* 0x0000001400097308 */ /* 0x000fe20000001000 */
[----:B------:R-:W-:Y:S01]  /*4630*/  BSSY.RECONVERGENT B4, `(.L_x_7751) ;  /* 0x000001e000047945 */ /* 0x000fe20003800200 */
[----:B------:R-:W-:Y:S01]  /*4640*/  FADD.FTZ R0, |R0|, -RZ ;  /* 0x800000ff00007221 */ /* 0x000fe20000010200 */
[----:B------:R-:W-:-:S05]  /*4650*/  FADD.FTZ R7, |R2|, -RZ ;  /* 0x800000ff02077221 */ /* 0x000fca0000010200 */
[CC--:B------:R-:W-:Y:S02]  /*4660*/  VIMNMX R2, PT, PT, R0.reuse, R7.reuse, !PT ;  /* 0x0000000700027248 */ /* 0x0c0fe40007fe0100 */
[----:B------:R-:W-:Y:S02]  /*4670*/  VIMNMX R0, PT, PT, R0, R7, PT ;  /* 0x0000000700007248 */ /* 0x000fe40003fe0100 */
        /* <DEDUP_REMOVED lines=25> */
.L_x_7752:
[----:B------:R-:W-:Y:S05]  /*4810*/  BSYNC.RECONVERGENT B4 ;  /* 0x0000000000047941 */ /* 0x000fea0003800200 */
.L_x_7751:
        /* <DEDUP_REMOVED lines=22> */
.L_x_7743:
        /* <DEDUP_REMOVED lines=25> */
.L_x_7756:
[----:B------:R-:W-:Y:S05]  /*4b10*/  BSYNC.RECONVERGENT B4 ;  /* 0x0000000000047941 */ /* 0x000fea0003800200 */
.L_x_7755:
[----:B------:R-:W-:Y:S02]  /*4b20*/  HFMA2 R7, -RZ, RZ, 0.89990234375, 10328 ;  /* 0x3b33710bff077431 */ /* 0x000fe400000001ff */
[----:B------:R-:W-:Y:S01]  /*4b30*/  FMUL.FTZ R2, R0, R0 ;  /* 0x0000000000027220 */ /* 0x000fe20000410000 */
[----:B------:R-:W-:Y:S01]  /*4b40*/  MOV R9, 0x3fd774eb ;  /* 0x3fd774eb00097802 */ /* 0x000fe20000000f00 */
[----:B------:R-:W-:Y:S01]  /*4b50*/  FADD.FTZ R22, R27, |R12| ;  /* 0x4000000c1b167221 */ /* 0x000fe20000010000 */
        /* <DEDUP_REMOVED lines=18> */
.L_x_7754:
        /* <DEDUP_REMOVED lines=28> */
.L_x_7758:
[----:B------:R-:W-:Y:S05]  /*4e40*/  BSYNC.RECONVERGENT B4 ;  /* 0x0000000000047941 */ /* 0x000fea0003800200 */
.L_x_7757:
        /* <DEDUP_REMOVED lines=22> */
.L_x_7753:
        /* <DEDUP_REMOVED lines=33> */
.L_x_7760:
[----:B------:R-:W-:Y:S05]  /*51c0*/  BSYNC.RECONVERGENT B4 ;  /* 0x0000000000047941 */ /* 0x000fea0003800200 */
.L_x_7759:
        /* <DEDUP_REMOVED lines=21> */
.L_x_7748:
[----:B------:R-:W-:Y:S05]  /*5320*/  BSYNC.RECONVERGENT B3 ;  /* 0x0000000000037941 */ /* 0x000fea0003800200 */
.L_x_7742:
[----:B------:R-:W-:Y:S01]  /*5330*/  FADD.FTZ R7, R24, 0.69314718246459960938 ;  /* 0x3f31721818077421 */ /* 0x000fe20000010000 */
[----:B------:R-:W-:-:S04]  /*5340*/  LOP3.LUT R21, R22, 0x80000000, R13, 0xb8, !PT ;  /* 0x8000000016157812 */ /* 0x000fc800078eb80d */
[----:B------:R-:W-:-:S07]  /*5350*/  LOP3.LUT R20, R7, 0x80000000, R12, 0xb8, !PT ;  /* 0x8000000007147812 */ /* 0x000fce00078eb80c */
.L_x_7713:
[----:B------:R-:W-:Y:S05]  /*5360*/  BSYNC.RECONVERGENT B2 ;  /* 0x0000000000027941 */ /* 0x000fea0003800200 */
.L_x_7712:
[----:B------:R-:W-:Y:S05]  /*5370*/  WARPSYNC.ALL ;  /* 0x0000000000007948 */ /* 0x000fea0003800000 */
[----:B------:R-:W-:Y:S01]  /*5380*/  IADD3 R7, PT, PT, R5, 0x100, RZ ;  /* 0x0000010005077810 */ /* 0x000fe20007ffe0ff */
[----:B------:R-:W-:Y:S01]  /*5390*/  BSSY.RECONVERGENT B2, `(.L_x_7761) ;  /* 0x000028c000027945 */ /* 0x000fe20003800200 */
[----:B------:R-:W-:Y:S02]  /*53a0*/  CS2R R12, SRZ ;  /* 0x00000000000c7805 */ /* 0x000fe4000001ff00 */
        /* <DEDUP_REMOVED lines=23> */
.L_x_7763:
        /* <DEDUP_REMOVED lines=73> */
.L_x_7770:
[----:B------:R-:W-:-:S04]  /*59b0*/  FADD.FTZ R6, -R7, R8 ;  /* 0x0000000807067221 */ /* 0x000fc80000010100 */
[----:B------:R-:W-:-:S07]  /*59c0*/  FMUL.FTZ R6, R6, 0.5 ;  /* 0x3f00000006067820 */ /* 0x000fce0000410000 */
.L_x_7771:
[----:B------:R-:W-:Y:S05]  /*59d0*/  BSYNC.RECONVERGENT B1 ;  /* 0x0000000000017941 */ /* 0x000fea0003800200 */
.L_x_7769:
        /* <DEDUP_REMOVED lines=11> */
.L_x_7773:
[----:B------:R-:W-:-:S04]  /*5a90*/  FADD.FTZ R11, R9, -R10 ;  /* 0x8000000a090b7221 */ /* 0x000fc80000010000 */
[----:B------:R-:W-:-:S07]  /*5aa0*/  FMUL.FTZ R11, R11, 0.5 ;  /* 0x3f0000000b0b7820 */ /* 0x000fce0000410000 */
.L_x_7774:
[----:B------:R-:W-:Y:S05]  /*5ab0*/  BSYNC.RECONVERGENT B1 ;  /* 0x0000000000017941 */ /* 0x000fea0003800200 */
.L_x_7772:
        /* <DEDUP_REMOVED lines=35> */
.L_x_7768:
        /* <DEDUP_REMOVED lines=35> */
.L_x_7775:
[----:B------:R-:W-:-:S04]  /*5f20*/  FADD.FTZ R6, -R27, 1 ;  /* 0x3f8000001b067421 */ /* 0x000fc80000010100 */
[----:B------:R-:W-:-:S06]  /*5f30*/  FMUL.FTZ R6, R7, R6 ;  /* 0x0000000607067220 */ /* 0x000fcc0000410000 */
[----:B------:R-:W0:Y:S08]  /*5f40*/  MUFU.SQRT R6, R6 ;  /* 0x0000000600067308 */ /* 0x000e300000002000 */
[----:B0-----:R-:W0:Y:S02]  /*5f50*/  MUFU.RCP R13, R6 ;  /* 0x00000006000d7308 */ /* 0x001e240000001000 */
[----:B0-----:R-:W-:Y:S01]  /*5f60*/  FMUL.FTZ R13, R13, |R14| ;  /* 0x4000000e0d0d7220 */ /* 0x001fe20000410000 */
[----:B------:R-:W-:Y:S06]  /*5f70*/  BRA `(.L_x_7766) ;  /* 0x0000000000047947 */ /* 0x000fec0003800000 */
.L_x_7767:
[----:B------:R0:W1:Y:S02]  /*5f80*/  MUFU.SQRT R13, R0 ;  /* 0x00000000000d7308 */ /* 0x0000640000002000 */
.L_x_7766:
[----:B------:R-:W-:Y:S05]  /*5f90*/  BSYNC.RECONVERGENT B0 ;  /* 0x0000000000007941 */ /* 0x000fea0003800200 */
.L_x_7765:
        /* <DEDUP_REMOVED lines=35> */
.L_x_7779:
        /* <DEDUP_REMOVED lines=23> */
.L_x_7785:
[----:B------:R-:W-:-:S04]  /*6340*/  FADD.FTZ R2, -R2, R9 ;  /* 0x0000000902027221 */ /* 0x000fc80000010100 */
[----:B------:R-:W-:-:S07]  /*6350*/  FMUL.FTZ R7, R2, 0.5 ;  /* 0x3f00000002077820 */ /* 0x000fce0000410000 */
.L_x_7786:
[----:B------:R-:W-:Y:S05]  /*6360*/  BSYNC.RECONVERGENT B4 ;  /* 0x0000000000047941 */ /* 0x000fea0003800200 */
.L_x_7784:
[----:B------:R-:W-:Y:S01]  /*6370*/  FADD.FTZ R0, R7, R0 ;  /* 0x0000000007007221 */ /* 0x000fe20000010000 */
[----:B------:R-:W-:-:S04]  /*6380*/  FADD.FTZ R7, R27, R22 ;  /* 0x000000161b077221 */ /* 0x000fc80000010000 */
[----:B------:R-:W-:-:S04]  /*6390*/  FMUL.FTZ R0, R0, R7 ;  /* 0x0000000700007220 */ /* 0x000fc80000410000 */
[----:B------:R0:W2:Y:S01]  /*63a0*/  MUFU.SQRT R22, R0 ;  /* 0x0000000000167308 */ /* 0x0000a20000002000 */
[----:B------:R-:W-:Y:S05]  /*63b0*/  BRA `(.L_x_7787) ;  /* 0x0000000000487947 */ /* 0x000fea0003800000 */
.L_x_7783:
        /* <DEDUP_REMOVED lines=12> */
.L_x_7782:
[----:B------:R-:W-:Y:S01]  /*6480*/  FADD.FTZ R2, R22, 1 ;  /* 0x3f80000016027421 */ /* 0x000fe20000010000 */
[----:B------:R-:W-:Y:S01]  /*6490*/  MUFU.SQRT R7, R0 ;  /* 0x0000000000077308 */ /* 0x000fe20000002000 */
[----:B------:R-:W-:Y:S02]  /*64a0*/  MOV R27, 0x3f800000 ;  /* 0x3f800000001b7802 */ /* 0x000fe40000000f00 */
[----:B------:R-:W-:-:S06]  /*64b0*/  FMUL.FTZ R2, R2, 0.5 ;  /* 0x3f00000002027820 */ /* 0x000fcc0000410000 */
[----:B------:R-:W2:Y:S02]  /*64c0*/  MUFU.SQRT R2, R2 ;  /* 0x0000000200027308 */ /* 0x000ea40000002000 */
[----:B--2---:R-:W-:-:S07]  /*64d0*/  FMUL.FTZ R22, R7, R2 ;  /* 0x0000000207167220 */ /* 0x004fce0000410000 */
.L_x_7787:
[----:B------:R-:W-:Y:S05]  /*64e0*/  BSYNC.RECONVERGENT B1 ;  /* 0x0000000000017941 */ /* 0x000fea0003800200 */
.L_x_7781:
[----:B------:R-:W-:Y:S05]  /*64f0*/  BRA `(.L_x_7788) ;  /* 0x0000000000087947 */ /* 0x000fea0003800000 */
.L_x_7778:
[----:B------:R-:W-:Y:S01]  /*6500*/  FMUL.FTZ R22, R22, 16777216 ;  /* 0x4b80000016167820 */ /* 0x000fe20000410000 */
[----:B------:R-:W-:-:S07]  /*6510*/  FMUL.FTZ R27, R27, 16777216 ;  /* 0x4b8000001b1b7820 */ /* 0x000fce0000410000 */
.L_x_7788:
[----:B------:R-:W-:Y:S05]  /*6520*/  BSYNC.RELIABLE B0 ;  /* 0x0000000000007941 */ /* 0x000fea0003800100 */
.L_x_7777:
        /* <DEDUP_REMOVED lines=17> */
.L_x_7790:
[----:B------:R-:W-:Y:S05]  /*6640*/  BSYNC.RECONVERGENT B4 ;  /* 0x0000000000047941 */ /* 0x000fea0003800200 */
.L_x_7789:
        /* <DEDUP_REMOVED lines=28> */
.L_x_7780:
[----:B------:R-:W-:Y:S05]  /*6810*/  BSYNC.RECONVERGENT B3 ;  /* 0x0000000000037941 */ /* 0x000fea0003800200 */
.L_x_7776:
[----:B-1----:R-:W-:Y:S02]  /*6820*/  LOP3.LUT R12, R13, 0x80000000, R14, 0xb8, !PT ;  /* 0x800000000d0c7812 */ /* 0x002fe400078eb80e */
[----:B------:R-:W-:Y:S01]  /*6830*/  LOP3.LUT R13, R6, 0x80000000, R15, 0xb8, !PT ;  /* 0x80000000060d7812 */ /* 0x000fe200078eb80f */
[----:B------:R-:W-:Y:S06]  /*6840*/  BRA `(.L_x_7762) ;  /* 0x0000001400007947 */ /* 0x000fec0003800000 */
.L_x_7764:
        /* <DEDUP_REMOVED lines=32> */
.L_x_7796:
[----:B------:R-:W-:Y:S05]  /*6a50*/  BSYNC.RECONVERGENT B4 ;  /* 0x0000000000047941 */ /* 0x000fea0003800200 */
.L_x_7795:
        /* <DEDUP_REMOVED lines=22> */
.L_x_7794:
        /* <DEDUP_REMOVED lines=28> */
.L_x_7799:
[----:B------:R-:W-:Y:S05]  /*6d80*/  BSYNC.RECONVERGENT B4 ;  /* 0x0000000000047941 */ /* 0x000fea0003800200 */
.L_x_7798:
        /* <DEDUP_REMOVED lines=22> */
.L_x_7793:
        /* <DEDUP_REMOVED lines=33> */
.L_x_7801:
[----:B------:R-:W-:Y:S05]  /*7100*/  BSYNC.RECONVERGENT B4 ;  /* 0x0000000000047941 */ /* 0x000fea0003800200 */
.L_x_7800:
        /* <DEDUP_REMOVED lines=22> */
.L_x_7792:
        /* <DEDUP_REMOVED lines=25> */
.L_x_7805:
[----:B------:R-:W-:Y:S05]  /*7400*/  BSYNC.RECONVERGENT B4 ;  /* 0x0000000000047941 */ /* 0x000fea0003800200 */
.L_x_7804:
        /* <DEDUP_REMOVED lines=22> */
.L_x_7803:
        /* <DEDUP_REMOVED lines=28> */
.L_x_7807:
[----:B------:R-:W-:Y:S05]  /*7730*/  BSYNC.RECONVERGENT B4 ;  /* 0x0000000000047941 */ /* 0x000fea0003800200 */
.L_x_7806:
        /* <DEDUP_REMOVED lines=22> */
.L_x_7802:
        /* <DEDUP_REMOVED lines=33> */
.L_x_7809:
[----:B------:R-:W-:Y:S05]  /*7ab0*/  BSYNC.RECONVERGENT B4 ;  /* 0x0000000000047941 */ /* 0x000fea0003800200 */
.L_x_7808:
        /* <DEDUP_REMOVED lines=21> */
.L_x_7797:
[----:B------:R-:W-:Y:S05]  /*7c10*/  BSYNC.RECONVERGENT B3 ;  /* 0x0000000000037941 */ /* 0x000fea0003800200 */
.L_x_7791:
[----:B------:R-:W-:Y:S01]  /*7c20*/  FADD.FTZ R7, R24, 0.69314718246459960938 ;  /* 0x3f31721818077421 */ /* 0x000fe20000010000 */
[----:B------:R-:W-:-:S04]  /*7c30*/  LOP3.LUT R13, R22, 0x80000000, R15, 0xb8, !PT ;  /* 0x80000000160d7812 */ /* 0x000fc800078eb80f */
[----:B------:R-:W-:-:S07]  /*7c40*/  LOP3.LUT R12, R7, 0x80000000, R14, 0xb8, !PT ;  /* 0x80000000070c7812 */ /* 0x000fce00078eb80e */
.L_x_7762:
[----:B------:R-:W-:Y:S05]  /*7c50*/  BSYNC.RECONVERGENT B2 ;  /* 0x0000000000027941 */ /* 0x000fea0003800200 */
.L_x_7761:
[----:B------:R-:W-:Y:S05]  /*7c60*/  WARPSYNC.ALL ;  /* 0x0000000000007948 */ /* 0x000fea0003800000 */
[----:B------:R-:W-:Y:S01]  /*7c70*/  IADD3 R7, PT, PT, R5, 0x180, RZ ;  /* 0x0000018005077810 */ /* 0x000fe20007ffe0ff */
[----:B------:R-:W-:Y:S03]  /*7c80*/  BSSY.RECONVERGENT B2, `(.L_x_7810) ;  /* 0x000028c000027945 */ /* 0x000fe60003800200 */
[----:B------:R-:W-:Y:S02]  /*7c90*/  ISETP.GE.AND P0, PT, R7, R4, PT ;  /* 0x000000040700720c */ /* 0x000fe40003f06270 */
[----:B----4-:R-:W-:-:S11]  /*7ca0*/  CS2R R6, SRZ ;  /* 0x0000000000067805 */ /* 0x010fd6000001ff00 */
        /* <DEDUP_REMOVED lines=22> */
.L_x_7812:
        /* <DEDUP_REMOVED lines=73> */
.L_x_7819:
[----:B------:R-:W-:-:S04]  /*82a0*/  FADD.FTZ R6, -R7, R8 ;  /* 0x0000000807067221 */ /* 0x000fc80000010100 */
[----:B------:R-:W-:-:S07]  /*82b0*/  FMUL.FTZ R6, R6, 0.5 ;  /* 0x3f00000006067820 */ /* 0x000fce0000410000 */
.L_x_7820:
[----:B------:R-:W-:Y:S05]  /*82c0*/  BSYNC.RECONVERGENT B1 ;  /* 0x0000000000017941 */ /* 0x000fea0003800200 */
.L_x_7818:
        /* <DEDUP_REMOVED lines=11> */
.L_x_7822:
[----:B------:R-:W-:-:S04]  /*8380*/  FADD.FTZ R11, R9, -R10 ;  /* 0x8000000a090b7221 */ /* 0x000fc80000010000 */
[----:B------:R-:W-:-:S07]  /*8390*/  FMUL.FTZ R11, R11, 0.5 ;  /* 0x3f0000000b0b7820 */ /* 0x000fce0000410000 */
.L_x_7823:
[----:B------:R-:W-:Y:S05]  /*83a0*/  BSYNC.RECONVERGENT B1 ;  /* 0x0000000000017941 */ /* 0x000fea0003800200 */
.L_x_7821:
        /* <DEDUP_REMOVED lines=35> */
.L_x_7817:
        /* <DEDUP_REMOVED lines=35> */
.L_x_7824:
[----:B------:R-:W-:-:S04]  /*8810*/  FADD.FTZ R6, -R15, 1 ;  /* 0x3f8000000f067421 */ /* 0x000fc80000010100 */
[----:B------:R-:W-:-:S06]  /*8820*/  FMUL.FTZ R6, R7, R6 ;  /* 0x0000000607067220 */ /* 0x000fcc0000410000 */
[----:B------:R-:W0:Y:S08]  /*8830*/  MUFU.SQRT R6, R6 ;  /* 0x0000000600067308 */ /* 0x000e300000002000 */
[----:B0-----:R-:W0:Y:S02]  /*8840*/  MUFU.RCP R27, R6 ;  /* 0x00000006001b7308 */ /* 0x001e240000001000 */
[----:B0-----:R-:W-:Y:S01]  /*8850*/  FMUL.FTZ R27, R27, |R16| ;  /* 0x400000101b1b7220 */ /* 0x001fe20000410000 */
[----:B------:R-:W-:Y:S06]  /*8860*/  BRA `(.L_x_7815) ;  /* 0x0000000000047947 */ /* 0x000fec0003800000 */
.L_x_7816:
[----:B------:R0:W1:Y:S02]  /*8870*/  MUFU.SQRT R27, R0 ;  /* 0x00000000001b7308 */ /* 0x0000640000002000 */
.L_x_7815:
[----:B------:R-:W-:Y:S05]  /*8880*/  BSYNC.RECONVERGENT B0 ;  /* 0x0000000000007941 */ /* 0x000fea0003800200 */
.L_x_7814:
        /* <DEDUP_REMOVED lines=35> */
.L_x_7828:
        /* <DEDUP_REMOVED lines=23> */
.L_x_7834:
[----:B------:R-:W-:-:S04]  /*8c30*/  FADD.FTZ R2, -R2, R9 ;  /* 0x0000000902027221 */ /* 0x000fc80000010100 */
[----:B------:R-:W-:-:S07]  /*8c40*/  FMUL.FTZ R7, R2, 0.5 ;  /* 0x3f00000002077820 */ /* 0x000fce0000410000 */
.L_x_7835:
[----:B------:R-:W-:Y:S05]  /*8c50*/  BSYNC.RECONVERGENT B4 ;  /* 0x0000000000047941 */ /* 0x000fea0003800200 */
.L_x_7833:
[----:B------:R-:W-:Y:S01]  /*8c60*/  FADD.FTZ R0, R7, R0 ;  /* 0x0000000007007221 */ /* 0x000fe20000010000 */
[----:B------:R-:W-:-:S04]  /*8c70*/  FADD.FTZ R7, R15, R22 ;  /* 0x000000160f077221 */ /* 0x000fc80000010000 */
[----:B------:R-:W-:-:S04]  /*8c80*/  FMUL.FTZ R0, R0, R7 ;  /* 0x0000000700007220 */ /* 0x000fc80000410000 */
[----:B------:R2:W3:Y:S01]  /*8c90*/  MUFU.SQRT R22, R0 ;  /* 0x0000000000167308 */ /* 0x0004e20000002000 */
[----:B------:R-:W-:Y:S05]  /*8ca0*/  BRA `(.L_x_7836) ;  /* 0x0000000000487947 */ /* 0x000fea0003800000 */
.L_x_7832:
        /* <DEDUP_REMOVED lines=12> */
.L_x_7831:
[----:B------:R-:W-:Y:S01]  /*8d70*/  FADD.FTZ R2, R22, 1 ;  /* 0x3f80000016027421 */ /* 0x000fe20000010000 */
[----:B------:R-:W-:Y:S01]  /*8d80*/  MUFU.SQRT R7, R0 ;  /* 0x0000000000077308 */ /* 0x000fe20000002000 */
[----:B------:R-:W-:Y:S02]  /*8d90*/  MOV R15, 0x3f800000 ;  /* 0x3f800000000f7802 */ /* 0x000fe40000000f00 */
[----:B------:R-:W-:-:S06]  /*8da0*/  FMUL.FTZ R2, R2, 0.5 ;  /* 0x3f00000002027820 */ /* 0x000fcc0000410000 */
[----:B------:R-:W2:Y:S02]  /*8db0*/  MUFU.SQRT R2, R2 ;  /* 0x0000000200027308 */ /* 0x000ea40000002000 */
[----:B--2---:R-:W-:-:S07]  /*8dc0*/  FMUL.FTZ R22, R7, R2 ;  /* 0x0000000207167220 */ /* 0x004fce0000410000 */
.L_x_7836:
[----:B------:R-:W-:Y:S05]  /*8dd0*/  BSYNC.RECONVERGENT B1 ;  /* 0x0000000000017941 */ /* 0x000fea0003800200 */
.L_x_7830:
[----:B------:R-:W-:Y:S05]  /*8de0*/  BRA `(.L_x_7837) ;  /* 0x0000000000087947 */ /* 0x000fea0003800000 */
.L_x_7827:
[----:B------:R-:W-:Y:S01]  /*8df0*/  FMUL.FTZ R22, R22, 16777216 ;  /* 0x4b80000016167820 */ /* 0x000fe20000410000 */
[----:B------:R-:W-:-:S07]  /*8e00*/  FMUL.FTZ R15, R15, 16777216 ;  /* 0x4b8000000f0f7820 */ /* 0x000fce0000410000 */
.L_x_7837:
[----:B------:R-:W-:Y:S05]  /*8e10*/  BSYNC.RELIABLE B0 ;  /* 0x0000000000007941 */ /* 0x000fea0003800100 */
.L_x_7826:
        /* <DEDUP_REMOVED lines=17> */
.L_x_7839:
[----:B------:R-:W-:Y:S05]  /*8f30*/  BSYNC.RECONVERGENT B4 ;  /* 0x0000000000047941 */ /* 0x000fea0003800200 */
.L_x_7838:
        /* <DEDUP_REMOVED lines=22> */
[----:B------:R-:W-:Y:S01]  /*90a0*/  @!P3 FSEL R2, R0, 0.78539818525314331055, !P0 ;  /* 0x3f490fdb0002b808 */ /* 0x000fe20004000000 */
[----:B------:R-:W-:Y:S01]  /*90b0*/  FADD.FTZ R0, |R22|, |R15| ;  /* 0x4000000f16007221 */ /* 0x000fe20000010200 */
[----:B------:R-:W-:-:S04]  /*90c0*/  @!P1 FSEL R2, RZ, 3.1415927410125732422, P0 ;  /* 0x40490fdbff029808 */ /* 0x000fc80000000000 */
[----:B------:R-:W-:Y:S02]  /*90d0*/  FSETP.NAN.FTZ.AND P0, PT, |R0|, |R0|, PT ;  /* 0x400000000000720b */ /* 0x000fe40003f18200 */
[----:B------:R-:W-:-:S04]  /*90e0*/  LOP3.LUT R15, R2, 0x80000000, R15, 0xb8, !PT ;  /* 0x80000000020f7812 */ /* 0x000fc800078eb80f */
[----:B------:R-:W-:-:S07]  /*90f0*/  FSEL R0, R0, R15, P0 ;  /* 0x0000000f00007208 */ /* 0x000fce0000000000 */
.L_x_7829:
[----:B------:R-:W-:Y:S05]  /*9100*/  BSYNC.RECONVERGENT B3 ;  /* 0x0000000000037941 */ /* 0x000fea0003800200 */
.L_x_7825:
[----:B-1----:R-:W-:Y:S02]  /*9110*/  LOP3.LUT R6, R27, 0x80000000, R16, 0xb8, !PT ;  /* 0x800000001b067812 */ /* 0x002fe400078eb810 */
[----:B------:R-:W-:Y:S01]  /*9120*/  LOP3.LUT R7, R0, 0x80000000, R17, 0xb8, !PT ;  /* 0x8000000000077812 */ /* 0x000fe200078eb811 */
[----:B------:R-:W-:Y:S06]  /*9130*/  BRA `(.L_x_7811) ;  /* 0x0000001400007947 */ /* 0x000fec0003800000 */
.L_x_7813:
        /* <DEDUP_REMOVED lines=32> */
.L_x_7845:
[----:B------:R-:W-:Y:S05]  /*9340*/  BSYNC.RECONVERGENT B4 ;  /* 0x0000000000047941 */ /* 0x000fea0003800200 */
.L_x_7844:
        /* <DEDUP_REMOVED lines=22> */
.L_x_7843:
        /* <DEDUP_REMOVED lines=28> */
.L_x_7848:
[----:B------:R-:W-:Y:S05]  /*9670*/  BSYNC.RECONVERGENT B4 ;  /* 0x0000000000047941 */ /* 0x000fea0003800200 */
.L_x_7847:
        /* <DEDUP_REMOVED lines=22> */
.L_x_7842:
        /* <DEDUP_REMOVED lines=33> */
.L_x_7850:
[----:B------:R-:W-:Y:S05]  /*99f0*/  BSYNC.RECONVERGENT B4 ;  /* 0x0000000000047941 */ /* 0x000fea0003800200 */
.L_x_7849:
        /* <DEDUP_REMOVED lines=22> */
.L_x_7841:
        /* <DEDUP_REMOVED lines=25> */
.L_x_7854:
[----:B------:R-:W-:Y:S05]  /*9cf0*/  BSYNC.RECONVERGENT B4 ;  /* 0x0000000000047941 */ /* 0x000fea0003800200 */
.L_x_7853:
[----:B------:R-:W-:Y:S02]  /*9d00*/  HFMA2 R7, -RZ, RZ, 0.89990234375, 10328 ;  /* 0x3b33710bff077431 */ /* 0x000fe400000001ff */
[----:B------:R-:W-:Y:S01]  /*9d10*/  FMUL.FTZ R2, R0, R0 ;  /* 0x0000000000027220 */ /* 0x000fe20000410000 */
[----:B------:R-:W-:Y:S02]  /*9d20*/  MOV R9, 0x3fd774eb ;  /* 0x3fd774eb00097802 */ /* 0x000fe40000000f00 */
[----:B------:R-:W-:Y:S02]  /*9d30*/  FSETP.NEU.FTZ.AND P1, PT, |R16|, R15, PT ;  /* 0x0000000f1000720b */ /* 0x000fe40003f3d200 */
[----:B------:R-:W-:Y:S01]  /*9d40*/  FSETP.NEU.FTZ.AND P0, PT, R14, RZ, PT ;  /* 0x000000ff0e00720b */ /* 0x000fe20003f1d000 */
[----:B------:R-:W-:Y:S01]  /*9d50*/  FADD.FTZ R14, R15, |R16| ;  /* 0x400000100f0e7221 */ /* 0x000fe20000010000 */
        /* <DEDUP_REMOVED lines=16> */
.L_x_7852:
        /* <DEDUP_REMOVED lines=28> */
.L_x_7856:
[----:B------:R-:W-:Y:S05]  /*a020*/  BSYNC.RECONVERGENT B4 ;  /* 0x0000000000047941 */ /* 0x000fea0003800200 */
.L_x_7855:
        /* <DEDUP_REMOVED lines=22> */
.L_x_7851:
        /* <DEDUP_REMOVED lines=33> */
.L_x_7858:
[----:B------:R-:W-:Y:S05]  /*a3a0*/  BSYNC.RECONVERGENT B4 ;  /* 0x0000000000047941 */ /* 0x000fea0003800200 */
.L_x_7857:
        /* <DEDUP_REMOVED lines=21> */
.L_x_7846:
[----:B------:R-:W-:Y:S05]  /*a500*/  BSYNC.RECONVERGENT B3 ;  /* 0x0000000000037941 */ /* 0x000fea0003800200 */
.L_x_7840:
[----:B------:R-:W-:Y:S01]  /*a510*/  FADD.FTZ R9, R24, 0.69314718246459960938 ;  /* 0x3f31721818097421 */ /* 0x000fe20000010000 */
[----:B------:R-:W-:-:S04]  /*a520*/  LOP3.LUT R7, R14, 0x80000000, R17, 0xb8, !PT ;  /* 0x800000000e077812 */ /* 0x000fc800078eb811 */
[----:B------:R-:W-:-:S07]  /*a530*/  LOP3.LUT R6, R9, 0x80000000, R16, 0xb8, !PT ;  /* 0x8000000009067812 */ /* 0x000fce00078eb810 */
.L_x_7811:
[----:B------:R-:W-:Y:S05]  /*a540*/  BSYNC.RECONVERGENT B2 ;  /* 0x0000000000027941 */ /* 0x000fea0003800200 */
.L_x_7810:
[----:B------:R-:W-:Y:S05]  /*a550*/  WARPSYNC.ALL ;  /* 0x0000000000007948 */ /* 0x000fea0003800000 */
[----:B------:R-:W-:Y:S01]  /*a560*/  ISETP.GE.AND P0, PT, R5, R4, PT ;  /* 0x000000040500720c */ /* 0x000fe20003f06270 */
[----:B------:R-:W-:Y:S04]  /*a570*/  BSSY.RECONVERGENT B0, `(.L_x_7859) ;  /* 0x0000017000007945 */ /* 0x000fe80003800200 */
[----:B------:R-:W-:Y:S08]  /*a580*/  BSSY.RELIABLE B1, `(.L_x_7860) ;  /* 0x000000f000017945 */ /* 0x000ff00003800100 */
[----:B------:R-:W-:Y:S05]  /*a590*/  @P0 BRA `(.L_x_7861) ;  /* 0x0000000000340947 */ /* 0x000fea0003800000 */
[----:B------:R-:W0:Y:S01]  /*a5a0*/  LDC.64 R8, c[0x0][0x388] ;  /* 0x0000e200ff087b82 */ /* 0x000e220000000a00 */
[----:B------:R-:W-:-:S05]  /*a5b0*/  LEA R5, R3, R5, 0x9 ;  /* 0x0000000503057211 */ /* 0x000fca00078e48ff */
[----:B0-----:R-:W-:Y:S01]  /*a5c0*/  IMAD.WIDE.U32 R8, R5, 0x8, R8 ;  /* 0x0000000805087825 */ /* 0x001fe200078e0008 */
[----:B------:R-:W-:-:S04]  /*a5d0*/  MOV R5, R23 ;  /* 0x0000001700057202 */ /* 0x000fc80000000f00 */
[----:B------:R0:W-:Y:S01]  /*a5e0*/  STG.E.64 desc[UR4][R8.64], R18 ;  /* 0x0000001208007986 */ /* 0x0001e2000c101b04 */
[----:B------:R-:W-:-:S13]  /*a5f0*/  ISETP.GE.AND P0, PT, R5, R4, PT ;  /* 0x000000040500720c */ /* 0x000fda0003f06270 */
[----:B------:R-:W-:Y:S05]  /*a600*/  @P0 BREAK.RELIABLE B1 ;  /* 0x0000000000010942 */ /* 0x000fea0003800100 */
[----:B0-----:R-:W-:Y:S05]  /*a610*/  @P0 BRA `(.L_x_7862) ;  /* 0x0000000000300947 */ /* 0x001fea0003800000 */
[----:B------:R-:W0:Y:S01]  /*a620*/  LDC.64 R8, c[0x0][0x388] ;  /* 0x0000e200ff087b82 */ /* 0x000e220000000a00 */
[----:B------:R-:W-:Y:S02]  /*a630*/  LEA R11, R3, R5, 0x9 ;  /* 0x00000005030b7211 */ /* 0x000fe400078e48ff */
[----:B------:R-:W-:-:S03]  /*a640*/  IADD3 R5, PT, PT, R5, 0x80, RZ ;  /* 0x0000008005057810 */ /* 0x000fc60007ffe0ff */
[----:B0-----:R-:W-:-:S05]  /*a650*/  IMAD.WIDE.U32 R8, R11, 0x8, R8 ;  /* 0x000000080b087825 */ /* 0x001fca00078e0008 */
[----:B------:R0:W-:Y:S02]  /*a660*/  STG.E.64 desc[UR4][R8.64], R20 ;  /* 0x0000001408007986 */ /* 0x0001e4000c101b04 */
.L_x_7861:
[----:B------:R-:W-:Y:S05]  /*a670*/  BSYNC.RELIABLE B1 ;  /* 0x0000000000017941 */ /* 0x000fea0003800100 */
.L_x_7860:
[----:B------:R-:W-:-:S13]  /*a680*/  ISETP.GE.AND P0, PT, R5, R4, PT ;  /* 0x000000040500720c */ /* 0x000fda0003f06270 */
[----:B0-----:R-:W0:Y:S01]  /*a690*/  @!P0 LDC.64 R8, c[0x0][0x388] ;  /* 0x0000e200ff088b82 */ /* 0x001e220000000a00 */
[----:B------:R-:W-:Y:S02]  /*a6a0*/  @!P0 LEA R11, R3, R5, 0x9 ;  /* 0x00000005030b8211 */ /* 0x000fe400078e48ff */
[----:B------:R-:W-:-:S03]  /*a6b0*/  @!P0 IADD3 R5, PT, PT, R5, 0x80, RZ ;  /* 0x0000008005058810 */ /* 0x000fc60007ffe0ff */
[----:B0-----:R-:W-:-:S05]  /*a6c0*/  @!P0 IMAD.WIDE.U32 R8, R11, 0x8, R8 ;  /* 0x000000080b088825 */ /* 0x001fca00078e0008 */
[----:B------:R0:W-:Y:S02]  /*a6d0*/  @!P0 STG.E.64 desc[UR4][R8.64], R12 ;  /* 0x0000000c08008986 */ /* 0x0001e4000c101b04 */
.L_x_7862:
[----:B------:R-:W-:Y:S05]  /*a6e0*/  BSYNC.RECONVERGENT B0 ;  /* 0x0000000000007941 */ /* 0x000fea0003800200 */
.L_x_7859:
[----:B------:R-:W-:Y:S05]  /*a6f0*/  WARPSYNC.ALL ;  /* 0x0000000000007948 */ /* 0x000fea0003800000 */
[----:B------:R-:W-:-:S13]  /*a700*/  ISETP.GE.AND P0, PT, R5, R4, PT ;  /* 0x000000040500720c */ /* 0x000fda0003f06270 */
[----:B------:R-:W-:Y:S05]  /*a710*/  @P0 EXIT ;  /* 0x000000000000094d */ /* 0x000fea0003800000 */
[----:B0-----:R-:W0:Y:S01]  /*a720*/  LDC.64 R8, c[0x0][0x388] ;  /* 0x0000e200ff087b82 */ /* 0x001e220000000a00 */
[----:B------:R-:W-:-:S05]  /*a730*/  LEA R3, R3, R5, 0x9 ;  /* 0x0000000503037211 */ /* 0x000fca00078e48ff */
[----:B0-----:R-:W-:-:S05]  /*a740*/  IMAD.WIDE.U32 R2, R3, 0x8, R8 ;  /* 0x0000000803027825 */ /* 0x001fca00078e0008 */
[----:B------:R-:W-:Y:S01]  /*a750*/  STG.E.64 desc[UR4][R2.64], R6 ;  /* 0x0000000602007986 */ /* 0x000fe2000c101b04 */
[----:B------:R-:W-:Y:S05]  /*a760*/  EXIT ;  /* 0x000000000000794d */ /* 0x000fea0003800000 */
        .weak           $__internal_17_$__cuda_sm3x_div_rn_ftz_f32_slowpath
        .type           $__internal_17_$__cuda_sm3x_div_rn_ftz_f32_slowpath,@function
        .size           $__internal_17_$__cuda_sm3x_div_rn_ftz_f32_slowpath,(.L_x_18525 - $__internal_17_$__cuda_sm3x_div_rn_ftz_f32_slowpath)
$__internal_17_$__cuda_sm3x_div_rn_ftz_f32_slowpath:
        /* <DEDUP_REMOVED lines=32> */
.L_x_7865:
[----:B------:R-:W-:Y:S05]  /*a970*/  BSYNC.RELIABLE B1 ;  /* 0x0000000000017941 */ /* 0x000fea0003800100 */
.L_x_7864:
        /* <DEDUP_REMOVED lines=27> */
.L_x_7871:
[----:B------:R-:W-:-:S07]  /*ab30*/  LEA R0, R7, R0, 0x17 ;  /* 0x0000000007007211 */ /* 0x000fce00078eb8ff */
.L_x_7872:
[----:B------:R-:W-:Y:S05]  /*ab40*/  BSYNC.RECONVERGENT B1 ;  /* 0x0000000000017941 */ /* 0x000fea0003800200 */
.L_x_7870:
[----:B------:R-:W-:Y:S05]  /*ab50*/  BRA `(.L_x_7873) ;  /* 0x0000000000207947 */ /* 0x000fea0003800000 */
.L_x_7869:
[----:B------:R-:W-:-:S04]  /*ab60*/  LOP3.LUT R25, R10, 0x80000000, R25, 0x48, !PT ;  /* 0x800000000a197812 */ /* 0x000fc800078e4819 */
[----:B------:R-:W-:Y:S01]  /*ab70*/  LOP3.LUT R0, R25, 0x7f800000, RZ, 0xfc, !PT ;  /* 0x7f80000019007812 */ /* 0x000fe200078efcff */
[----:B------:R-:W-:Y:S06]  /*ab80*/  BRA `(.L_x_7873) ;  /* 0x0000000000147947 */ /* 0x000fec0003800000 */
.L_x_7868:
[----:B------:R-:W-:Y:S01]  /*ab90*/  LOP3.LUT R0, R10, 0x80000000, R25, 0x48, !PT ;  /* 0x800000000a007812 */ /* 0x000fe200078e4819 */
[----:B------:R-:W-:Y:S06]  /*aba0*/  BRA `(.L_x_7873) ;  /* 0x00000000000c7947 */ /* 0x000fec0003800000 */
.L_x_7867:
[----:B------:R-:W0:Y:S01]  /*abb0*/  MUFU.RSQ R0, -QNAN ;  /* 0xffc0000000007908 */ /* 0x000e220000001400 */
[----:B------:R-:W-:Y:S05]  /*abc0*/  BRA `(.L_x_7873) ;  /* 0x0000000000047947 */ /* 0x000fea0003800000 */
.L_x_7866:
[----:B------:R-:W-:-:S07]  /*abd0*/  FADD.FTZ R0, R25, R10 ;  /* 0x0000000a19007221 */ /* 0x000fce0000010000 */
.L_x_7873:
[----:B------:R-:W-:Y:S05]  /*abe0*/  BSYNC.RECONVERGENT B0 ;  /* 0x0000000000007941 */ /* 0x000fea0003800200 */
.L_x_7863:
[----:B------:R-:W-:Y:S01]  /*abf0*/  HFMA2 R7, -RZ, RZ, 0, 0 ;  /* 0x00000000ff077431 */ /* 0x000fe200000001ff */
[----:B------:R-:W-:-:S04]  /*ac00*/  MOV R6, R2 ;  /* 0x0000000200067202 */ /* 0x000fc80000000f00 */
[----:B0-----:R-:W-:Y:S05]  /*ac10*/  RET.REL.NODEC R6 `(_ZN2at6native27unrolled_elementwise_kernelIZZZNS0_17asinh_kernel_cudaERNS_18TensorIteratorBaseEENKUlvE_clEvENKUlvE0_clEvEUlN3c107complexIfEEE_St5arrayIPcLm2EELi4E23TrivialOffsetCalculatorILi1EjESE_NS0_6memory15LoadWithoutCastENSF_16StoreWithoutCastEEEviT_T0_T2_T3_T4_T5_) ;  /* 0xffffff5006f87950 */ /* 0x001fea0003c3ffff */
.L_x_7874:
        /* <DEDUP_REMOVED lines=14> */
.L_x_18525:


//--------------------- .text._ZN2at6native29vectorized_elementwise_kernelILi2EZZZNS0_17asinh_kernel_cudaERNS_18TensorIteratorBaseEENKUlvE_clEvENKUlvE0_clEvEUlN3c107complexIfEEE_St5arrayIPcLm2EEEEviT0_T1_ --------------------------
	.section	.text._ZN2at6native29vectorized_elementwise_kernelILi2EZZZNS0_17asinh_kernel_cudaERNS_18TensorIteratorBaseEENKUlvE_clEvENKUlvE0_clEvEUlN3c107complexIfEEE_St5arrayIPcLm2EEEEviT0_T1_,"ax",@progbits
	.align	128
        .global         _ZN2at6native29vectorized_elementwise_kernelILi2EZZZNS0_17asinh_kernel_cudaERNS_18TensorIteratorBaseEENKUlvE_clEvENKUlvE0_clEvEUlN3c107complexIfEEE_St5arrayIPcLm2EEEEviT0_T1_
        .type           _ZN2at6native29vectorized_elementwise_kernelILi2EZZZNS0_17asinh_kernel_cudaERNS_18TensorIteratorBaseEENKUlvE_clEvENKUlvE0_clEvEUlN3c107complexIfEEE_St5arrayIPcLm2EEEEviT0_T1_,@function
        .size           _ZN2at6native29vectorized_elementwise_kernelILi2EZZZNS0_17asinh_kernel_cudaERNS_18TensorIteratorBaseEENKUlvE_clEvENKUlvE0_clEvEUlN3c107complexIfEEE_St5arrayIPcLm2EEEEviT0_T1_,(.L_x_18526 - _ZN2at6native29vectorized_elementwise_kernelILi2EZZZNS0_17asinh_kernel_cudaERNS_18TensorIteratorBaseEENKUlvE_clEvENKUlvE0_clEvEUlN3c107complexIfEEE_St5arrayIPcLm2EEEEviT0_T1_)
        .other          _ZN2at6native29vectorized_elementwise_kernelILi2EZZZNS0_17asinh_kernel_cudaERNS_18TensorIteratorBaseEENKUlvE_clEvENKUlvE0_clEvEUlN3c107complexIfEEE_St5arrayIPcLm2EEEEviT0_T1_,@"STO_CUDA_ENTRY STV_DEFAULT"
_ZN2at6native29vectorized_elementwise_kernelILi2EZZZNS0_17asinh_kernel_cudaERNS_18TensorIteratorBaseEENKUlvE_clEvENKUlvE0_clEvEUlN3c107complexIfEEE_St5arrayIPcLm2EEEEviT0_T1_:
.text._ZN2at6native29vectorized_elementwise_kernelILi2EZZZNS0_17asinh_kernel_cudaERNS_18TensorIteratorBaseEENKUlvE_clEvENKUlvE0_clEvEUlN3c107complexIfEEE_St5arrayIPcLm2EEEEviT0_T1_:
        /* <DEDUP_REMOVED lines=23> */
[----:B------:R-:W0:Y:S03]  /*0170*/  @!P0 LDC.64 R2, c[0x0][0x390] ;  /* 0x0000e400ff028b82 */ /* 0x000e260000000a00 */
[----:B------:R2:W5:Y:S07]  /*0180*/  @!P6 LDG.E.64 R26, desc[UR6][R18.64] ;  /* 0x00000006121ae981 */ /* 0x00056e000c1e1b00 */
        /* <DEDUP_REMOVED lines=8> */
[----:B------:R-:W-:Y:S01]  /*0210*/  @!P2 IADD3 R13, PT, PT, R30, R21, RZ ;  /* 0x000000151e0da210 */ /* 0x000fe20007ffe0ff */
[----:B------:R-:W0:Y:S01]  /*0220*/  @!P2 LDC.64 R34, c[0x0][0x390] ;  /* 0x0000e400ff22ab82 */ /* 0x000e220000000a00 */
[----:B------:R-:W-:-:S04]  /*0230*/  @!P2 IADD3 R21, PT, PT, R21, 0x80, RZ ;  /* 0x000000801515a810 */ /* 0x000fc80007ffe0ff */
[----:B------:R-:W-:-:S13]  /*0240*/  ISETP.GE.U32.AND P1, PT, R21, R0, PT ;  /* 0x000000001500720c */ /* 0x000fda0003f26070 */
[----:B------:R-:W-:Y:S01]  /*0250*/  @!P1 IADD3 R15, PT, PT, R30, R21, RZ ;  /* 0x000000151e0f9210 */ /* 0x000fe20007ffe0ff */
[----:B------:R-:W4:Y:S01]  /*0260*/  @!P1 LDC.64 R24, c[0x0][0x390] ;  /* 0x0000e400ff189b82 */ /* 0x000f220000000a00 */
[----:B------:R-:W-:-:S04]  /*0270*/  @!P1 IADD3 R21, PT, PT, R21, 0x80, RZ ;  /* 0x0000008015159810 */ /* 0x000fc80007ffe0ff */
[----:B------:R-:W-:-:S13]  /*0280*/  ISETP.GE.U32.AND P6, PT, R21, R0, PT ;  /* 0x000000001500720c */ /* 0x000fda0003fc6070 */
[----:B------:R-:W4:Y:S01]  /*0290*/  @!P6 LDC.64 R10, c[0x0][0x390] ;  /* 0x0000e400ff0aeb82 */ /* 0x000f220000000a00 */
[----:B---3--:R-:W-:Y:S01]  /*02a0*/  @!P4 IMAD.WIDE.U32 R4, R29, 0x8, R4 ;  /* 0x000000081d04c825 */ /* 0x008fe200078e0004 */
[----:B------:R-:W-:Y:S02]  /*02b0*/  CS2R R28, SRZ ;  /* 0x00000000001c7805 */ /* 0x000fe4000001ff00 */
[C---:B------:R-:W-:Y:S01]  /*02c0*/  @!P6 IADD3 R33, PT, PT, R30.reuse, R21, RZ ;  /* 0x000000151e21e210 */ /* 0x040fe20007ffe0ff */
[----:B-1----:R-:W-:Y:S01]  /*02d0*/  @!P5 IMAD.WIDE.U32 R16, R23, 0x8, R16 ;  /* 0x000000081710d825 */ /* 0x002fe200078e0010 */
[----:B--2---:R-:W-:Y:S02]  /*02e0*/  @!P0 IADD3 R19, PT, PT, R30, R9, RZ ;  /* 0x000000091e138210 */ /* 0x004fe40007ffe0ff */
[----:B------:R-:W-:Y:S01]  /*02f0*/  CS2R R22, SRZ ;  /* 0x0000000000167805 */ /* 0x000fe2000001ff00 */
[----:B0-----:R-:W-:Y:S01]  /*0300*/  @!P2 IMAD.WIDE.U32 R34, R13, 0x8, R34 ;  /* 0x000000080d22a825 */ /* 0x001fe200078e0022 */
[----:B------:R0:W5:Y:S01]  /*0310*/  @!P5 LDG.E.64 R28, desc[UR6][R16.64] ;  /* 0x00000006101cd981 */ /* 0x000162000c1e1b00 */
[----:B------:R-:W-:-:S02]  /*0320*/  CS2R R12, SRZ ;  /* 0x00000000000c7805 */ /* 0x000fc4000001ff00 */
[----:B----4-:R-:W-:Y:S01]  /*0330*/  @!P1 IMAD.WIDE.U32 R24, R15, 0x8, R24 ;  /* 0x000000080f189825 */ /* 0x010fe200078e0018 */
[----:B------:R-:W-:-:S03]  /*0340*/  CS2R R14, SRZ ;  /* 0x00000000000e7805 */ /* 0x000fc6000001ff00 */
[----:B------:R-:W-:Y:S01]  /*0350*/  @!P0 IMAD.WIDE.U32 R2, R19, 0x8, R2 ;  /* 0x0000000813028825 */ /* 0x000fe200078e0002 */
[----:B------:R-:W-:Y:S02]  /*0360*/  CS2R R18, SRZ ;  /* 0x0000000000127805 */ /* 0x000fe4000001ff00 */
[----:B0-----:R-:W-:Y:S01]  /*0370*/  CS2R R16, SRZ ;  /* 0x0000000000107805 */ /* 0x001fe2000001ff00 */
[----:B------:R-:W-:Y:S01]  /*0380*/  @!P3 IMAD.WIDE.U32 R6, R31, 0x8, R6 ;  /* 0x000000081f06b825 */ /* 0x000fe200078e0006 */
[----:B------:R0:W5:Y:S03]  /*0390*/  @!P2 LDG.E.64 R14, desc[UR6][R34.64] ;  /* 0x00000006220ea981 */ /* 0x000166000c1e1b00 */
[----:B------:R-:W-:Y:S01]  /*03a0*/  @!P6 IMAD.WIDE.U32 R32, R33, 0x8, R10 ;  /* 0x000000082120e825 */ /* 0x000fe200078e000a */
[----:B------:R-:W-:Y:S01]  /*03b0*/  CS2R R10, SRZ ;  /* 0x00000000000a7805 */ /* 0x000fe2000001ff00 */
[----:B------:R0:W5:Y:S04]  /*03c0*/  @!P3 LDG.E.64 R12, desc[UR6][R6.64] ;  /* 0x00000006060cb981 */ /* 0x000168000c1e1b00 */
[----:B------:R0:W5:Y:S04]  /*03d0*/  @!P1 LDG.E.64 R16, desc[UR6][R24.64] ;  /* 0x0000000618109981 */ /* 0x000168000c1e1b00 */
[----:B------:R0:W5:Y:S04]  /*03e0*/  @!P4 LDG.E.64 R10, desc[UR6][R4.64] ;  /* 0x00000006040ac981 */ /* 0x000168000c1e1b00 */
[----:B------:R0:W5:Y:S04]  /*03f0*/  @!P6 LDG.E.64 R18, desc[UR6][R32.64] ;  /* 0x000000062012e981 */ /* 0x000168000c1e1b00 */
[----:B------:R0:W5:Y:S01]  /*0400*/  @!P0 LDG.E.64 R22, desc[UR6][R2.64] ;  /* 0x0000000602168981 */ /* 0x000162000c1e1b00 */
[----:B------:R-:W-:Y:S01]  /*0410*/  BSSY.RECONVERGENT B2, `(.L_x_7876) ;  /* 0x0000288000027945 */ /* 0x000fe20003800200 */
[----:B------:R-:W-:-:S03]  /*0420*/  CS2R R20, SRZ ;  /* 0x0000000000147805 */ /* 0x000fc6000001ff00 */
[----:B------:R-:W-:Y:S05]  /*0430*/  @P0 BRA `(.L_x_7877) ;  /* 0x0000002800140947 */ /* 0x000fea0003800000 */
        /* <DEDUP_REMOVED lines=14> */
[----:B0-----:R-:W-:Y:S01]  /*0520*/  @P0 FADD.FTZ R3, RZ, R23 ;  /* 0x00000017ff030221 */ /* 0x001fe20000010000 */
[--C-:B------:R-:W-:Y:S01]  /*0530*/  @P0 FADD.FTZ R0, RZ, R22.reuse ;  /* 0x00000016ff000221 */ /* 0x100fe20000010000 */
[----:B------:R-:W-:Y:S01]  /*0540*/  @!P0 MOV R21, R23 ;  /* 0x0000001700158202 */ /* 0x000fe20000000f00 */
[----:B------:R-:W-:Y:S02]  /*0550*/  @!P0 FADD.FTZ R20, R22, R22 ;  /* 0x0000001616148221 */ /* 0x000fe40000010000 */
[----:B------:R-:W-:-:S05]  /*0560*/  @P0 FADD.FTZ R21, R0, R3 ;  /* 0x0000000300150221 */ /* 0x000fca0000010000 */
[----:B------:R-:W-:Y:S01]  /*0570*/  @P0 MOV R20, R21 ;  /* 0x0000001500140202 */ /* 0x000fe20000000f00 */
[----:B------:R-:W-:Y:S06]  /*0580*/  BRA `(.L_x_7877) ;  /* 0x0000002400c07947 */ /* 0x000fec0003800000 */
.L_x_7878:
[----:B0-----:R-:W-:-:S04]  /*0590*/  FMNMX.FTZ R2, R31, |R22|, !PT ;  /* 0x400000161f027209 */ /* 0x001fc80007810000 */
        /* <DEDUP_REMOVED lines=42> */
[----:B------:R-:W-:Y:S05]  /*0840*/  CALL.REL.NOINC `($__internal_18_$__cuda_sm3x_div_rn_ftz_f32_slowpath) ;  /* 0x0000029000087944 */ /* 0x000fea0003c00000 */
.L_x_7884:
[----:B------:R-:W-:Y:S05]  /*0850*/  BSYNC.RECONVERGENT B4 ;  /* 0x0000000000047941 */ /* 0x000fea0003800200 */
.L_x_7883:
        /* <DEDUP_REMOVED lines=22> */
.L_x_7882:
        /* <DEDUP_REMOVED lines=31> */
[----:B------:R-:W-:Y:S05]  /*0bb0*/  CALL.REL.NOINC `($__internal_18_$__cuda_sm3x_div_rn_ftz_f32_slowpath) ;  /* 0x0000028c002c7944 */ /* 0x000fea0003c00000 */
.L_x_7888:
[----:B------:R-:W-:Y:S05]  /*0bc0*/  BSYNC.RECONVERGENT B4 ;  /* 0x0000000000047941 */ /* 0x000fea0003800200 */
.L_x_7887:
        /* <DEDUP_REMOVED lines=22> */
.L_x_7886:
        /* <DEDUP_REMOVED lines=10> */
[----:B------:R-:W-:-:S04]  /*0dd0*/  FFMA R4, -R21, R3, R25 ;  /* 0x0000000315047223 */ /* 0x000fc80000000119 */
[----:B------:R-:W-:Y:S01]  /*0de0*/  FFMA R0, R0, R4, R3 ;  /* 0x0000000400007223 */ /* 0x000fe20000000003 */
[----:B-1----:R-:W-:Y:S01]  /*0df0*/  FMUL.FTZ.D2 R20, R2, 0.69314718246459960938 ;  /* 0x3f31721802147820 */ /* 0x002fe20000310000 */
[----:B------:R-:W-:Y:S06]  /*0e00*/  @!P0 BRA `(.L_x_7890) ;  /* 0x00000000000c8947 */ /* 0x000fec0003800000 */
[----:B------:R-:W-:Y:S02]  /*0e10*/  MOV R0, R21 ;  /* 0x0000001500007202 */ /* 0x000fe40000000f00 */
[----:B------:R-:W-:-:S07]  /*0e20*/  MOV R2, 0xe40 ;  /* 0x00000e4000027802 */ /* 0x000fce0000000f00 */
[----:B------:R-:W-:Y:S05]  /*0e30*/  CALL.REL.NOINC `($__internal_18_$__cuda_sm3x_div_rn_ftz_f32_slowpath) ;  /* 0x00000288008c7944 */ /* 0x000fea0003c00000 */
.L_x_7890:
[----:B------:R-:W-:Y:S05]  /*0e40*/  BSYNC.RECONVERGENT B4 ;  /* 0x0000000000047941 */ /* 0x000fea0003800200 */
.L_x_7889:
        /* <DEDUP_REMOVED lines=22> */
.L_x_7881:
        /* <DEDUP_REMOVED lines=36> */
[----:B------:R-:W-:-:S05]  /*11f0*/  HFMA2 R3, -RZ, RZ, 1.875, 0 ;  /* 0x3f800000ff037431 */ /* 0x000fca00000001ff */
[----:B0-----:R-:W-:Y:S01]  /*1200*/  FFMA.FTZ R20, R2, 0.69314718246459960938, R3 ;  /* 0x3f31721802147823 */ /* 0x001fe20000010003 */
[----:B-1----:R-:W-:Y:S06]  /*1210*/  @!P0 BRA `(.L_x_7893) ;  /* 0x00000000000c8947 */ /* 0x002fec0003800000 */
[----:B------:R-:W-:Y:S02]  /*1220*/  MOV R0, R31 ;  /* 0x0000001f00007202 */ /* 0x000fe40000000f00 */
[----:B------:R-:W-:-:S07]  /*1230*/  MOV R2, 0x1250 ;  /* 0x0000125000027802 */ /* 0x000fce0000000f00 */
[----:B------:R-:W-:Y:S05]  /*1240*/  CALL.REL.NOINC `($__internal_18_$__cuda_sm3x_div_rn_ftz_f32_slowpath) ;  /* 0x0000028400887944 */ /* 0x000fea0003c00000 */
.L_x_7893:
[----:B------:R-:W-:Y:S05]  /*1250*/  BSYNC.RECONVERGENT B4 ;  /* 0x0000000000047941 */ /* 0x000fea0003800200 */
.L_x_7892:
[----:B------:R-:W-:Y:S01]  /*1260*/  MOV R3, 0x3b33710b ;  /* 0x3b33710b00037802 */ /* 0x000fe20000000f00 */
        /* <DEDUP_REMOVED lines=12> */
[----:B------:R-:W-:-:S05]  /*1330*/  HFMA2 R3, -RZ, RZ, 1.9599609375, 20144 ;  /* 0x3fd774ebff037431 */ /* 0x000fca00000001ff */
        /* <DEDUP_REMOVED lines=8> */
.L_x_7891:
[----:B------:R-:W-:Y:S02]  /*13c0*/  FSETP.GEU.FTZ.AND P0, PT, R25, 1.084202172485504434e-19, PT ;  /* 0x200000001900780b */ /* 0x000fe40003f1e000 */
[----:B------:R-:W-:-:S13]  /*13d0*/  FSETP.GT.FTZ.AND P1, PT, R31, 2.30584300921369395200e+18, PT ;  /* 0x5e0000001f00780b */ /* 0x000fda0003f34000 */
[----:B------:R-:W-:Y:S05]  /*13e0*/  @P0 BRA !P1, `(.L_x_7894) ;  /* 0x0000000000d00947 */ /* 0x000fea0004800000 */
[CC--:B------:R-:W-:Y:S01]  /*13f0*/  VIMNMX R2, PT, PT, R3.reuse, R4.reuse, !PT ;  /* 0x0000000403027248 */ /* 0x0c0fe20007fe0100 */
[----:B------:R-:W-:Y:S01]  /*1400*/  MUFU.RCP R6, R31 ;  /* 0x0000001f00067308 */ /* 0x000fe20000001000 */
[CC--:B------:R-:W-:Y:S01]  /*1410*/  VIMNMX R0, PT, PT, R3.reuse, R4.reuse, PT ;  /* 0x0000000403007248 */ /* 0x0c0fe20003fe0100 */
[----:B------:R-:W-:Y:S01]  /*1420*/  BSSY.RECONVERGENT B4, `(.L_x_7895) ;  /* 0x000001a000047945 */ /* 0x000fe20003800200 */
[----:B------:R-:W-:Y:S02]  /*1430*/  FSEL R25, R3, R4, !P2 ;  /* 0x0000000403197208 */ /* 0x000fe40005000000 */
[----:B------:R-:W-:Y:S02]  /*1440*/  LOP3.LUT R3, R2, 0xfe000000, RZ, 0xc0, !PT ;  /* 0xfe00000002037812 */ /* 0x000fe400078ec0ff */
[----:B------:R-:W-:Y:S02]  /*1450*/  FSETP.NEU.FTZ.AND P0, PT, R0, RZ, PT ;  /* 0x000000ff0000720b */ /* 0x000fe40003f1d000 */
[----:B------:R-:W-:-:S02]  /*1460*/  LOP3.LUT R5, R3, 0x7e800000, RZ, 0x3c, !PT ;  /* 0x7e80000003057812 */ /* 0x000fc400078e3cff */
        /* <DEDUP_REMOVED lines=21> */
.L_x_7896:
[----:B------:R-:W-:Y:S05]  /*15c0*/  BSYNC.RECONVERGENT B4 ;  /* 0x0000000000047941 */ /* 0x000fea0003800200 */
.L_x_7895:
        /* <DEDUP_REMOVED lines=13> */
[----:B------:R-:W-:-:S05]  /*16a0*/  MOV R3, 0x3fd774eb ;  /* 0x3fd774eb00037802 */ /* 0x000fca0000000f00 */
        /* <DEDUP_REMOVED lines=8> */
.L_x_7894:
        /* <DEDUP_REMOVED lines=17> */
.L_x_7898:
[----:B------:R-:W-:Y:S05]  /*1840*/  BSYNC.RECONVERGENT B4 ;  /* 0x0000000000047941 */ /* 0x000fea0003800200 */
.L_x_7897:
        /* <DEDUP_REMOVED lines=20> */
[----:B------:R-:W-:-:S07]  /*1990*/  FSEL R0, R3, R0, P0 ;  /* 0x0000000003007208 */ /* 0x000fce0000000000 */
.L_x_7885:
[----:B------:R-:W-:Y:S05]  /*19a0*/  BSYNC.RECONVERGENT B3 ;  /* 0x0000000000037941 */ /* 0x000fea0003800200 */
.L_x_7880:
[----:B------:R-:W-:Y:S01]  /*19b0*/  FADD.FTZ R3, R20, 0.69314718246459960938 ;  /* 0x3f31721814037421 */ /* 0x000fe20000010000 */
[----:B------:R-:W-:-:S04]  /*19c0*/  LOP3.LUT R21, R0, 0x80000000, R23, 0xb8, !PT ;  /* 0x8000000000157812 */ /* 0x000fc800078eb817 */
[----:B------:R-:W-:Y:S01]  /*19d0*/  LOP3.LUT R20, R3, 0x80000000, R22, 0xb8, !PT ;  /* 0x8000000003147812 */ /* 0x000fe200078eb816 */
[----:B------:R-:W-:Y:S06]  /*19e0*/  BRA `(.L_x_7877) ;  /* 0x0000001000a87947 */ /* 0x000fec0003800000 */
.L_x_7879:
        /* <DEDUP_REMOVED lines=10> */
[----:B------:R-:W-:Y:S01]  /*1a90*/  FADD.FTZ R2, R31, 1 ;  /* 0x3f8000001f027421 */ /* 0x000fe20000010000 */
[----:B------:R-:W-:Y:S01]  /*1aa0*/  FADD.FTZ R5, |R0|, -RZ ;  /* 0x800000ff00057221 */ /* 0x000fe20000010200 */
[----:B------:R-:W-:Y:S02]  /*1ab0*/  BSSY.RECONVERGENT B0, `(.L_x_7899) ;  /* 0x0000096000007945 */ /* 0x000fe40003800200 */
        /* <DEDUP_REMOVED lines=13> */
[----:B------:R-:W-:Y:S01]  /*1b90*/  FADD.FTZ R3, R31, -1 ;  /* 0xbf8000001f037421 */ /* 0x000fe20000010000 */
[----:B------:R-:W-:-:S03]  /*1ba0*/  FSETP.NEU.FTZ.AND P0, PT, R6, +INF , PT ;  /* 0x7f8000000600780b */ /* 0x000fc60003f1d000 */
        /* <DEDUP_REMOVED lines=9> */
[----:B------:R-:W-:-:S03]  /*1c40*/  LOP3.LUT R8, R7, 0x800000, RZ, 0xfc, !PT ;  /* 0x0080000007087812 */ /* 0x000fc600078efcff */
[----:B------:R-:W-:-:S06]  /*1c50*/  FFMA.FTZ R21, R20, R20, R21 ;  /* 0x0000001414157223 */ /* 0x000fcc0000010015 */
[----:B------:R-:W0:Y:S02]  /*1c60*/  MUFU.SQRT R21, R21 ;  /* 0x0000001500157308 */ /* 0x000e240000002000 */
[----:B0-----:R-:W-:Y:S01]  /*1c70*/  @P1 FMUL.FTZ R6, R21, R8 ;  /* 0x0000000815061220 */ /* 0x001fe20000410000 */
[----:B------:R-:W-:Y:S02]  /*1c80*/  FSETP.NEU.FTZ.AND P1, PT, R5, +INF , PT ;  /* 0x7f8000000500780b */ /* 0x000fe40003f3d000 */
        /* <DEDUP_REMOVED lines=15> */
[----:B------:R-:W-:Y:S01]  /*1d80*/  FSETP.GEU.FTZ.AND P0, PT, R2, RZ, PT ;  /* 0x000000ff0200720b */ /* 0x000fe20003f1e000 */
[----:B------:R-:W-:-:S12]  /*1d90*/  BSSY.RECONVERGENT B1, `(.L_x_7903) ;  /* 0x000000a000017945 */ /* 0x000fd80003800200 */
[----:B------:R-:W-:-:S04]  /*1da0*/  @!P0 FADD.FTZ R7, -R2, R5 ;  /* 0x0000000502078221 */ /* 0x000fc80000010100 */
        /* <DEDUP_REMOVED lines=8> */
.L_x_7904:
[----:B------:R-:W-:Y:S05]  /*1e30*/  BSYNC.RECONVERGENT B1 ;  /* 0x0000000000017941 */ /* 0x000fea0003800200 */
.L_x_7903:
[----:B-1----:R-:W-:Y:S01]  /*1e40*/  FADD.FTZ R21, -R31, 1 ;  /* 0x3f8000001f157421 */ /* 0x002fe20000010100 */
[----:B------:R-:W-:Y:S04]  /*1e50*/  BSSY.RECONVERGENT B1, `(.L_x_7905) ;  /* 0x000000b000017945 */ /* 0x000fe80003800200 */
[----:B------:R-:W-:-:S13]  /*1e60*/  FSETP.GEU.FTZ.AND P0, PT, R21, RZ, PT ;  /* 0x000000ff1500720b */ /* 0x000fda0003f1e000 */
[----:B------:R-:W-:-:S04]  /*1e70*/  @!P0 FADD.FTZ R8, R4, -R21 ;  /* 0x8000001504088221 */ /* 0x000fc80000010000 */
        /* <DEDUP_REMOVED lines=8> */
.L_x_7906:
[----:B------:R-:W-:Y:S05]  /*1f00*/  BSYNC.RECONVERGENT B1 ;  /* 0x0000000000017941 */ /* 0x000fea0003800200 */
.L_x_7905:
[----:B------:R-:W-:Y:S01]  /*1f10*/  FADD.FTZ R7, R8, R7 ;  /* 0x0000000708077221 */ /* 0x000fe20000010000 */
[----:B------:R-:W-:Y:S01]  /*1f20*/  FADD.FTZ R8, R6, 1 ;  /* 0x3f80000006087421 */ /* 0x000fe20000010000 */
[----:B------:R-:W-:-:S03]  /*1f30*/  HFMA2 R25, -RZ, RZ, 1.875, 0 ;  /* 0x3f800000ff197431 */ /* 0x000fc600000001ff */
[----:B------:R-:W-:-:S04]  /*1f40*/  FMUL.FTZ R21, R7, R8 ;  /* 0x0000000807157220 */ /* 0x000fc80000410000 */
[----:B------:R-:W1:Y:S02]  /*1f50*/  MUFU.SQRT R8, R21 ;  /* 0x0000001500087308 */ /* 0x000e640000002000 */
[----:B-1----:R-:W-:-:S04]  /*1f60*/  FADD.FTZ R7, R7, R8 ;  /* 0x0000000807077221 */ /* 0x002fc80000010000 */
[C---:B------:R-:W-:Y:S01]  /*1f70*/  FADD.FTZ.RZ R8, R7.reuse, 1 ;  /* 0x3f80000007087421 */ /* 0x040fe2000001c000 */
[----:B------:R-:W-:-:S04]  /*1f80*/  ISETP.GE.U32.AND P0, PT, R7, 0x7f800000, PT ;  /* 0x7f8000000700780c */ /* 0x000fc80003f06070 */
[----:B------:R-:W-:-:S04]  /*1f90*/  IADD3 R8, PT, PT, R8, -0x3f400000, RZ ;  /* 0xc0c0000008087810 */ /* 0x000fc80007ffe0ff */
[----:B------:R-:W-:-:S04]  /*1fa0*/  LOP3.LUT R8, R8, 0xff800000, RZ, 0xc0, !PT ;  /* 0xff80000008087812 */ /* 0x000fc800078ec0ff */
[----:B------:R-:W-:-:S05]  /*1fb0*/  IADD3 R20, PT, PT, -R8, 0x40800000, RZ ;  /* 0x4080000008147810 */ /* 0x000fca0007ffe1ff */
[----:B------:R-:W-:Y:S01]  /*1fc0*/  FFMA.FTZ R25, R20, 0.25, -R25 ;  /* 0x3e80000014197823 */ /* 0x000fe20000010819 */
        /* <DEDUP_REMOVED lines=17> */
[----:B------:R-:W-:Y:S02]  /*20e0*/  ISETP.GT.AND P0, PT, R7, -0x40800000, PT ;  /* 0xbf8000000700780c */ /* 0x000fe40003f04270 */
[----:B------:R-:W-:-:S11]  /*20f0*/  MOV R8, 0x7f800000 ;  /* 0x7f80000000087802 */ /* 0x000fd60000000f00 */
[C---:B------:R-:W-:Y:S01]  /*2100*/  @P0 FFMA.FTZ R21, R7.reuse, R8, +INF ;  /* 0x7f80000007150423 */ /* 0x040fe20000010008 */
[----:B------:R-:W-:-:S04]  /*2110*/  FSETP.NEU.FTZ.AND P0, PT, R7, RZ, PT ;  /* 0x000000ff0700720b */ /* 0x000fc80003f1d000 */
[----:B------:R-:W-:Y:S01]  /*2120*/  FSEL R21, R21, -RZ, P0 ;  /* 0x800000ff15157208 */ /* 0x000fe20000000000 */
[----:B------:R-:W-:Y:S08]  /*2130*/  BRA `(.L_x_7901) ;  /* 0x0000000000b47947 */ /* 0x000ff00003800000 */
.L_x_7902:
        /* <DEDUP_REMOVED lines=8> */
[----:B------:R-:W-:-:S03]  /*21c0*/  HFMA2 R25, -RZ, RZ, 1.875, 0 ;  /* 0x3f800000ff197431 */ /* 0x000fc600000001ff */
        /* <DEDUP_REMOVED lines=31> */
.L_x_7900:
[----:B------:R-:W-:-:S06]  /*23c0*/  FFMA.FTZ R7, R6, R6, -1 ;  /* 0xbf80000006077423 */ /* 0x000fcc0000010006 */
[----:B------:R-:W0:Y:S02]  /*23d0*/  MUFU.SQRT R7, R7 ;  /* 0x0000000700077308 */ /* 0x000e240000002000 */
[----:B0-----:R-:W-:-:S06]  /*23e0*/  FADD.FTZ R8, R6, R7 ;  /* 0x0000000706087221 */ /* 0x001fcc0000010000 */
[----:B------:R-:W0:Y:S02]  /*23f0*/  MUFU.LG2 R8, R8 ;  /* 0x0000000800087308 */ /* 0x000e240000000c00 */
[----:B0-----:R-:W-:-:S07]  /*2400*/  FMUL.FTZ R21, R8, 0.69314718246459960938 ;  /* 0x3f31721808157820 */ /* 0x001fce0000410000 */
.L_x_7901:
[----:B------:R-:W-:Y:S05]  /*2410*/  BSYNC.RECONVERGENT B0 ;  /* 0x0000000000007941 */ /* 0x000fea0003800200 */
.L_x_7899:
        /* <DEDUP_REMOVED lines=27> */
[----:B------:R-:W-:-:S11]  /*25d0*/  FSETP.GEU.FTZ.AND P0, PT, R3, RZ, PT ;  /* 0x000000ff0300720b */ /* 0x000fd60003f1e000 */
[----:B------:R-:W-:Y:S01]  /*25e0*/  @P1 FADD.FTZ R7, R2, R5 ;  /* 0x0000000502071221 */ /* 0x000fe20000010000 */
[C---:B------:R-:W-:Y:S01]  /*25f0*/  @P1 FMUL.FTZ R2, R22.reuse, R22 ;  /* 0x0000001616021220 */ /* 0x040fe20000410000 */
[----:B------:R-:W-:-:S04]  /*2600*/  @!P1 FMUL.FTZ R0, |R22|, 0.5 ;  /* 0x3f00000016009820 */ /* 0x000fc80000410200 */
[----:B------:R-:W0:Y:S02]  /*2610*/  @P1 MUFU.RCP R7, R7 ;  /* 0x0000000700071308 */ /* 0x000e240000001000 */
[----:B0-----:R-:W-:Y:S01]  /*2620*/  @P1 FMUL.FTZ.D2 R0, R2, R7 ;  /* 0x0000000702001220 */ /* 0x001fe20000310000 */
[----:B------:R-:W-:-:S04]  /*2630*/  @!P0 FADD.FTZ R2, R4, -R3 ;  /* 0x8000000304028221 */ /* 0x000fc80000010000 */
        /* <DEDUP_REMOVED lines=8> */
.L_x_7914:
[----:B------:R-:W-:Y:S05]  /*26c0*/  BSYNC.RECONVERGENT B4 ;  /* 0x0000000000047941 */ /* 0x000fea0003800200 */
.L_x_7913:
[----:B------:R-:W-:Y:S01]  /*26d0*/  FADD.FTZ R3, R31, R6 ;  /* 0x000000061f037221 */ /* 0x000fe20000010000 */
[----:B------:R-:W-:-:S04]  /*26e0*/  FADD.FTZ R0, R5, R0 ;  /* 0x0000000005007221 */ /* 0x000fc80000010000 */
[----:B------:R-:W-:-:S04]  /*26f0*/  FMUL.FTZ R0, R0, R3 ;  /* 0x0000000300007220 */ /* 0x000fc80000410000 */
[----:B------:R0:W2:Y:S01]  /*2700*/  MUFU.SQRT R20, R0 ;  /* 0x0000000000147308 */ /* 0x0000a20000002000 */
[----:B------:R-:W-:Y:S05]  /*2710*/  BRA `(.L_x_7911) ;  /* 0x00000000002c7947 */ /* 0x000fea0003800000 */
.L_x_7912:
        /* <DEDUP_REMOVED lines=11> */
.L_x_7911:
[----:B------:R-:W-:Y:S05]  /*27d0*/  BSYNC.RECONVERGENT B1 ;  /* 0x0000000000017941 */ /* 0x000fea0003800200 */
.L_x_7909:
[----:B------:R-:W-:Y:S05]  /*27e0*/  BSYNC.RELIABLE B0 ;  /* 0x0000000000007941 */ /* 0x000fea0003800100 */
.L_x_7908:
        /* <DEDUP_REMOVED lines=16> */
[----:B-1-3--:R-:W-:Y:S05]  /*28f0*/  CALL.REL.NOINC `($__internal_18_$__cuda_sm3x_div_rn_ftz_f32_slowpath) ;  /* 0x0000026c00dc7944 */ /* 0x00afea0003c00000 */
.L_x_7916:
[----:B------:R-:W-:Y:S05]  /*2900*/  BSYNC.RECONVERGENT B4 ;  /* 0x0000000000047941 */ /* 0x000fea0003800200 */
.L_x_7915:
[----:B------:R-:W-:Y:S02]  /*2910*/  HFMA2 R3, -RZ, RZ, 0.89990234375, 10328 ;  /* 0x3b33710bff037431 */ /* 0x000fe400000001ff */
[----:B------:R-:W-:Y:S01]  /*2920*/  FMUL.FTZ R2, R0, R0 ;  /* 0x0000000000027220 */ /* 0x000fe20000410000 */
[----:B---3--:R-:W-:Y:S01]  /*2930*/  MOV R5, 0x3f6ee581 ;  /* 0x3f6ee58100057802 */ /* 0x008fe20000000f00 */
        /* <DEDUP_REMOVED lines=25> */
.L_x_7910:
        /* <DEDUP_REMOVED lines=25> */
.L_x_7917:
[----:B------:R-:W-:Y:S05]  /*2c60*/  BSYNC.RECONVERGENT B3 ;  /* 0x0000000000037941 */ /* 0x000fea0003800200 */
.L_x_7907:
[----:B-1----:R-:W-:Y:S02]  /*2c70*/  LOP3.LUT R20, R21, 0x80000000, R22, 0xb8, !PT ;  /* 0x8000000015147812 */ /* 0x002fe400078eb816 */
[----:B------:R-:W-:-:S07]  /*2c80*/  LOP3.LUT R21, R4, 0x80000000, R23, 0xb8, !PT ;  /* 0x8000000004157812 */ /* 0x000fce00078eb817 */
.L_x_7877:
[----:B------:R-:W-:Y:S05]  /*2c90*/  BSYNC.RECONVERGENT B2 ;  /* 0x0000000000027941 */ /* 0x000fea0003800200 */
.L_x_7876:
[----:B------:R-:W-:Y:S05]  /*2ca0*/  WARPSYNC.ALL ;  /* 0x0000000000007948 */ /* 0x000fea0003800000 */
[----:B------:R-:W0:Y:S01]  /*2cb0*/  LDCU UR4, c[0x0][0x380] ;  /* 0x00007000ff0477ac */ /* 0x000e220008000800 */
[----:B------:R-:W-:Y:S01]  /*2cc0*/  IADD3 R0, PT, PT, R9, 0x80, RZ ;  /* 0x0000008009007810 */ /* 0x000fe20007ffe0ff */
[----:B------:R-:W-:Y:S01]  /*2cd0*/  BSSY.RECONVERGENT B2, `(.L_x_7918) ;  /* 0x0000292000027945 */ /* 0x000fe20003800200 */
[----:B-----5:R-:W-:Y:S02]  /*2ce0*/  CS2R R22, SRZ ;  /* 0x0000000000167805 */ /* 0x020fe4000001ff00 */
[----:B0-----:R-:W-:-:S04]  /*2cf0*/  IADD3 R3, PT, PT, -R30, UR4, RZ ;  /* 0x000000041e037c10 */ /* 0x001fc8000fffe1ff */
[----:B------:R-:W-:-:S13]  /*2d00*/  ISETP.GE.U32.AND P0, PT, R0, R3, PT ;  /* 0x000000030000720c */ /* 0x000fda0003f06070 */
        /* <DEDUP_REMOVED lines=22> */
.L_x_7920:
        /* <DEDUP_REMOVED lines=73> */
.L_x_7927:
[----:B------:R-:W-:-:S04]  /*3300*/  FADD.FTZ R6, -R2, R5 ;  /* 0x0000000502067221 */ /* 0x000fc80000010100 */
[----:B------:R-:W-:-:S07]  /*3310*/  FMUL.FTZ R6, R6, 0.5 ;  /* 0x3f00000006067820 */ /* 0x000fce0000410000 */
.L_x_7928:
[----:B------:R-:W-:Y:S05]  /*3320*/  BSYNC.RECONVERGENT B1 ;  /* 0x0000000000017941 */ /* 0x000fea0003800200 */
.L_x_7926:
        /* <DEDUP_REMOVED lines=11> */
.L_x_7930:
[----:B------:R-:W-:-:S04]  /*33e0*/  FADD.FTZ R7, R4, -R7 ;  /* 0x8000000704077221 */ /* 0x000fc80000010000 */
[----:B------:R-:W-:-:S07]  /*33f0*/  FMUL.FTZ R23, R7, 0.5 ;  /* 0x3f00000007177820 */ /* 0x000fce0000410000 */
.L_x_7931:
[----:B------:R-:W-:Y:S05]  /*3400*/  BSYNC.RECONVERGENT B1 ;  /* 0x0000000000017941 */ /* 0x000fea0003800200 */
.L_x_7929:
[----:B------:R-:W-:Y:S01]  /*3410*/  FADD.FTZ R6, R23, R6 ;  /* 0x0000000617067221 */ /* 0x000fe20000010000 */
[----:B------:R-:W-:Y:S01]  /*3420*/  FADD.FTZ R7, R22, 1 ;  /* 0x3f80000016077421 */ /* 0x000fe20000010000 */
[----:B------:R-:W-:-:S03]  /*3430*/  HFMA2 R24, -RZ, RZ, 1.625, 0 ;  /* 0x3e800000ff187431 */ /* 0x000fc600000001ff */
[----:B------:R-:W-:-:S04]  /*3440*/  FMUL.FTZ R8, R6, R7 ;  /* 0x0000000706087220 */ /* 0x000fc80000410000 */
[----:B------:R-:W0:Y:S02]  /*3450*/  MUFU.SQRT R7, R8 ;  /* 0x0000000800077308 */ /* 0x000e240000002000 */
[----:B0-----:R-:W-:-:S04]  /*3460*/  FADD.FTZ R6, R6, R7 ;  /* 0x0000000706067221 */ /* 0x001fc80000010000 */
[C---:B------:R-:W-:Y:S01]  /*3470*/  FADD.FTZ.RZ R7, R6.reuse, 1 ;  /* 0x3f80000006077421 */ /* 0x040fe2000001c000 */
[----:B------:R-:W-:-:S04]  /*3480*/  ISETP.GE.U32.AND P0, PT, R6, 0x7f800000, PT ;  /* 0x7f8000000600780c */ /* 0x000fc80003f06070 */
[----:B------:R-:W-:-:S04]  /*3490*/  IADD3 R7, PT, PT, R7, -0x3f400000, RZ ;  /* 0xc0c0000007077810 */ /* 0x000fc80007ffe0ff */
        /* <DEDUP_REMOVED lines=26> */
.L_x_7925:
[----:B------:R-:W-:-:S13]  /*3640*/  FSETP.GEU.FTZ.AND P0, PT, R31, 1, PT ;  /* 0x3f8000001f00780b */ /* 0x000fda0003f1e000 */
[----:B------:R-:W-:Y:S05]  /*3650*/  @!P0 BRA `(.L_x_7932) ;  /* 0x0000000000848947 */ /* 0x000fea0003800000 */
[----:B------:R-:W-:Y:S01]  /*3660*/  FMUL.FTZ R8, R2, R3 ;  /* 0x0000000302087220 */ /* 0x000fe20000410000 */
[----:B------:R-:W-:-:S03]  /*3670*/  HFMA2 R24, -RZ, RZ, 1.625, 0 ;  /* 0x3e800000ff187431 */ /* 0x000fc600000001ff */
        /* <DEDUP_REMOVED lines=31> */
.L_x_7932:
[----:B------:R-:W-:-:S04]  /*3870*/  FADD.FTZ R7, -R31, 1 ;  /* 0x3f8000001f077421 */ /* 0x000fc80000010100 */
[----:B------:R-:W-:-:S06]  /*3880*/  FMUL.FTZ R6, R2, R7 ;  /* 0x0000000702067220 */ /* 0x000fcc0000410000 */
[----:B------:R-:W0:Y:S08]  /*3890*/  MUFU.SQRT R6, R6 ;  /* 0x0000000600067308 */ /* 0x000e300000002000 */
[----:B0-----:R-:W0:Y:S02]  /*38a0*/  MUFU.RCP R23, R6 ;  /* 0x0000000600177308 */ /* 0x001e240000001000 */
[----:B0-----:R-:W-:Y:S01]  /*38b0*/  FMUL.FTZ R23, R23, |R26| ;  /* 0x4000001a17177220 */ /* 0x001fe20000410000 */
[----:B------:R-:W-:Y:S06]  /*38c0*/  BRA `(.L_x_7923) ;  /* 0x0000000000047947 */ /* 0x000fec0003800000 */
.L_x_7924:
[----:B------:R0:W1:Y:S02]  /*38d0*/  MUFU.SQRT R23, R0 ;  /* 0x0000000000177308 */ /* 0x0000640000002000 */
.L_x_7923:
[----:B------:R-:W-:Y:S05]  /*38e0*/  BSYNC.RECONVERGENT B0 ;  /* 0x0000000000007941 */ /* 0x000fea0003800200 */
.L_x_7922:
        /* <DEDUP_REMOVED lines=35> */
.L_x_7936:
        /* <DEDUP_REMOVED lines=23> */
.L_x_7942:
[----:B------:R-:W-:-:S04]  /*3c90*/  FADD.FTZ R3, R4, -R3 ;  /* 0x8000000304037221 */ /* 0x000fc80000010000 */
[----:B------:R-:W-:-:S07]  /*3ca0*/  FMUL.FTZ R5, R3, 0.5 ;  /* 0x3f00000003057820 */ /* 0x000fce0000410000 */
.L_x_7943:
[----:B------:R-:W-:Y:S05]  /*3cb0*/  BSYNC.RECONVERGENT B4 ;  /* 0x0000000000047941 */ /* 0x000fea0003800200 */
.L_x_7941:
[----:B------:R-:W-:Y:S01]  /*3cc0*/  FADD.FTZ R0, R5, R0 ;  /* 0x0000000005007221 */ /* 0x000fe20000010000 */
[----:B------:R-:W-:-:S04]  /*3cd0*/  FADD.FTZ R3, R31, R22 ;  /* 0x000000161f037221 */ /* 0x000fc80000010000 */
[----:B------:R-:W-:-:S04]  /*3ce0*/  FMUL.FTZ R0, R0, R3 ;  /* 0x0000000300007220 */ /* 0x000fc80000410000 */
[----:B------:R2:W3:Y:S01]  /*3cf0*/  MUFU.SQRT R22, R0 ;  /* 0x0000000000167308 */ /* 0x0004e20000002000 */
[----:B------:R-:W-:Y:S05]  /*3d00*/  BRA `(.L_x_7944) ;  /* 0x0000000000487947 */ /* 0x000fea0003800000 */
.L_x_7940:
        /* <DEDUP_REMOVED lines=12> */
.L_x_7939:
[----:B------:R-:W-:Y:S01]  /*3dd0*/  FADD.FTZ R2, R22, 1 ;  /* 0x3f80000016027421 */ /* 0x000fe20000010000 */
[----:B------:R-:W-:Y:S01]  /*3de0*/  MUFU.SQRT R3, R0 ;  /* 0x0000000000037308 */ /* 0x000fe20000002000 */
[----:B------:R-:W-:Y:S02]  /*3df0*/  MOV R31, 0x3f800000 ;  /* 0x3f800000001f7802 */ /* 0x000fe40000000f00 */
[----:B------:R-:W-:-:S06]  /*3e00*/  FMUL.FTZ R2, R2, 0.5 ;  /* 0x3f00000002027820 */ /* 0x000fcc0000410000 */
[----:B------:R-:W2:Y:S02]  /*3e10*/  MUFU.SQRT R2, R2 ;  /* 0x0000000200027308 */ /* 0x000ea40000002000 */
[----:B--2---:R-:W-:-:S07]  /*3e20*/  FMUL.FTZ R22, R3, R2 ;  /* 0x0000000203167220 */ /* 0x004fce0000410000 */
.L_x_7944:
[----:B------:R-:W-:Y:S05]  /*3e30*/  BSYNC.RECONVERGENT B1 ;  /* 0x0000000000017941 */ /* 0x000fea0003800200 */
.L_x_7938:
[----:B------:R-:W-:Y:S05]  /*3e40*/  BRA `(.L_x_7945) ;  /* 0x0000000000087947 */ /* 0x000fea0003800000 */
.L_x_7935:
[----:B------:R-:W-:Y:S01]  /*3e50*/  FMUL.FTZ R22, R22, 16777216 ;  /* 0x4b80000016167820 */ /* 0x000fe20000410000 */
[----:B------:R-:W-:-:S07]  /*3e60*/  FMUL.FTZ R31, R31, 16777216 ;  /* 0x4b8000001f1f7820 */ /* 0x000fce0000410000 */
.L_x_7945:
[----:B------:R-:W-:Y:S05]  /*3e70*/  BSYNC.RELIABLE B0 ;  /* 0x0000000000007941 */ /* 0x000fea0003800100 */
.L_x_7934:
        /* <DEDUP_REMOVED lines=16> */
[----:B-1----:R-:W-:Y:S05]  /*3f80*/  CALL.REL.NOINC `($__internal_18_$__cuda_sm3x_div_rn_ftz_f32_slowpath) ;  /* 0x0000025800387944 */ /* 0x002fea0003c00000 */
.L_x_7947:
[----:B------:R-:W-:Y:S05]  /*3f90*/  BSYNC.RECONVERGENT B4 ;  /* 0x0000000000047941 */ /* 0x000fea0003800200 */
.L_x_7946:
        /* <DEDUP_REMOVED lines=28> */
.L_x_7937:
[----:B------:R-:W-:Y:S05]  /*4160*/  BSYNC.RECONVERGENT B3 ;  /* 0x0000000000037941 */ /* 0x000fea0003800200 */
.L_x_7933:
[----:B-1----:R-:W-:Y:S02]  /*4170*/  LOP3.LUT R22, R23, 0x80000000, R26, 0xb8, !PT ;  /* 0x8000000017167812 */ /* 0x002fe400078eb81a */
[----:B------:R-:W-:Y:S01]  /*4180*/  LOP3.LUT R23, R6, 0x80000000, R27, 0xb8, !PT ;  /* 0x8000000006177812 */ /* 0x000fe200078eb81b */
[----:B------:R-:W-:Y:S06]  /*4190*/  BRA `(.L_x_7919) ;  /* 0x0000001400147947 */ /* 0x000fec0003800000 */
.L_x_7921:
        /* <DEDUP_REMOVED lines=33> */
[----:B------:R-:W-:-:S07]  /*43b0*/  MOV R2, R0 ;  /* 0x0000000000027202 */ /* 0x000fce0000000f00 */
.L_x_7953:
[----:B------:R-:W-:Y:S05]  /*43c0*/  BSYNC.RECONVERGENT B4 ;  /* 0x0000000000047941 */ /* 0x000fea0003800200 */
.L_x_7952:
        /* <DEDUP_REMOVED lines=22> */
.L_x_7951:
[CC--:B------:R-:W-:Y:S01]  /*4530*/  VIMNMX R2, PT, PT, R4.reuse, R7.reuse, !PT ;  /* 0x0000000704027248 */ /* 0x0c0fe20007fe0100 */
[----:B------:R-:W-:Y:S01]  /*4540*/  MUFU.RCP R6, R31 ;  /* 0x0000001f00067308 */ /* 0x000fe20000001000 */
[-C--:B------:R-:W-:Y:S01]  /*4550*/  VIMNMX R0, PT, PT, R4, R7.reuse, PT ;  /* 0x0000000704007248 */ /* 0x080fe20003fe0100 */
[----:B------:R-:W-:Y:S01]  /*4560*/  BSSY.RECONVERGENT B4, `(.L_x_7955) ;  /* 0x000001a000047945 */ /* 0x000fe20003800200 */
[----:B------:R-:W-:Y:S02]  /*4570*/  LOP3.LUT R3, R2, 0xfe000000, RZ, 0xc0, !PT ;  /* 0xfe00000002037812 */ /* 0x000fe400078ec0ff */
[----:B------:R-:W-:Y:S02]  /*4580*/  FSEL R25, R4, R7, !P2 ;  /* 0x0000000704197208 */ /* 0x000fe40005000000 */
[----:B------:R-:W-:Y:S02]  /*4590*/  LOP3.LUT R5, R3, 0x7e800000, RZ, 0x3c, !PT ;  /* 0x7e80000003057812 */ /* 0x000fe400078e3cff */
[----:B------:R-:W-:-:S02]  /*45a0*/  FSETP.NEU.FTZ.AND P0, PT, R0, RZ, PT ;  /* 0x000000ff0000720b */ /* 0x000fc40003f1d000 */
[----:B------:R-:W-:Y:S01]  /*45b0*/  LOP3.LUT R3, R3, 0x800000, RZ, 0xfc, !PT ;  /* 0x0080000003037812 */ /* 0x000fe200078efcff */
        /* <DEDUP_REMOVED lines=20> */
.L_x_7956:
[----:B------:R-:W-:Y:S05]  /*4700*/  BSYNC.RECONVERGENT B4 ;  /* 0x0000000000047941 */ /* 0x000fea0003800200 */
.L_x_7955:
        /* <DEDUP_REMOVED lines=22> */
.L_x_7950:
        /* <DEDUP_REMOVED lines=33> */
.L_x_7958:
[----:B------:R-:W-:Y:S05]  /*4a80*/  BSYNC.RECONVERGENT B4 ;  /* 0x0000000000047941 */ /* 0x000fea0003800200 */
.L_x_7957:
        /* <DEDUP_REMOVED lines=22> */
.L_x_7949:
        /* <DEDUP_REMOVED lines=25> */
[----:B------:R-:W-:Y:S05]  /*4d80*/  CALL.REL.NOINC `($__internal_18_$__cuda_sm3x_div_rn_ftz_f32_slowpath) ;  /* 0x0000024800b87944 */ /* 0x000fea0003c00000 */
.L_x_7962:
[----:B------:R-:W-:Y:S05]  /*4d90*/  BSYNC.RECONVERGENT B4 ;  /* 0x0000000000047941 */ /* 0x000fea0003800200 */
.L_x_7961:
        /* <DEDUP_REMOVED lines=22> */
.L_x_7960:
        /* <DEDUP_REMOVED lines=29> */
.L_x_7964:
[----:B------:R-:W-:Y:S05]  /*50d0*/  BSYNC.RECONVERGENT B4 ;  /* 0x0000000000047941 */ /* 0x000fea0003800200 */
.L_x_7963:
        /* <DEDUP_REMOVED lines=22> */
.L_x_7959:
        /* <DEDUP_REMOVED lines=33> */
.L_x_7966:
[----:B------:R-:W-:Y:S05]  /*5450*/  BSYNC.RECONVERGENT B4 ;  /* 0x0000000000047941 */ /* 0x000fea0003800200 */
.L_x_7965:
        /* <DEDUP_REMOVED lines=21> */
.L_x_7954:
[----:B------:R-:W-:Y:S05]  /*55b0*/  BSYNC.RECONVERGENT B3 ;  /* 0x0000000000037941 */ /* 0x000fea0003800200 */
.L_x_7948:
[----:B------:R-:W-:Y:S01]  /*55c0*/  FADD.FTZ R3, R22, 0.69314718246459960938 ;  /* 0x3f31721816037421 */ /* 0x000fe20000010000 */
[----:B------:R-:W-:-:S04]  /*55d0*/  LOP3.LUT R23, R30, 0x80000000, R27, 0xb8, !PT ;  /* 0x800000001e177812 */ /* 0x000fc800078eb81b */
[----:B------:R-:W-:-:S07]  /*55e0*/  LOP3.LUT R22, R3, 0x80000000, R26, 0xb8, !PT ;  /* 0x8000000003167812 */ /* 0x000fce00078eb81a */
.L_x_7919:
[----:B------:R-:W-:Y:S05]  /*55f0*/  BSYNC.RECONVERGENT B2 ;  /* 0x0000000000027941 */ /* 0x000fea0003800200 */
.L_x_7918:
[----:B------:R-:W-:Y:S05]  /*5600*/  WARPSYNC.ALL ;  /* 0x0000000000007948 */ /* 0x000fea0003800000 */
[----:B------:R-:W0:Y:S01]  /*5610*/  S2UR UR5, SR_CTAID.X ;  /* 0x00000000000579c3 */ /* 0x000e220000002500 */
[----:B------:R-:W0:Y:S01]  /*5620*/  LDCU UR4, c[0x0][0x380] ;  /* 0x00007000ff0477ac */ /* 0x000e220008000800 */
[----:B------:R-:W-:Y:S01]  /*5630*/  IADD3 R0, PT, PT, R9, 0x100, RZ ;  /* 0x0000010009007810 */ /* 0x000fe20007ffe0ff */
[----:B------:R-:W-:Y:S01]  /*5640*/  BSSY.RECONVERGENT B2, `(.L_x_7967) ;  /* 0x0000292000027945 */ /* 0x000fe20003800200 */
[----:B------:R-:W-:Y:S01]  /*5650*/  CS2R R26, SRZ ;  /* 0x00000000001a7805 */ /* 0x000fe2000001ff00 */
[----:B0-----:R-:W-:-:S06]  /*5660*/  UIMAD UR4, UR5, -0x400, UR4 ;  /* 0xfffffc00050478a4 */ /* 0x001fcc000f8e0204 */
[----:B------:R-:W-:-:S13]  /*5670*/  ISETP.GE.U32.AND P0, PT, R0, UR4, PT ;  /* 0x0000000400007c0c */ /* 0x000fda000bf06070 */
        /* <DEDUP_REMOVED lines=22> */
.L_x_7969:
        /* <DEDUP_REMOVED lines=73> */
.L_x_7976:
[----:B------:R-:W-:-:S04]  /*5c70*/  FADD.FTZ R6, -R2, R5 ;  /* 0x0000000502067221 */ /* 0x000fc80000010100 */
[----:B------:R-:W-:-:S07]  /*5c80*/  FMUL.FTZ R6, R6, 0.5 ;  /* 0x3f00000006067820 */ /* 0x000fce0000410000 */
.L_x_7977:
[----:B------:R-:W-:Y:S05]  /*5c90*/  BSYNC.RECONVERGENT B1 ;  /* 0x0000000000017941 */ /* 0x000fea0003800200 */
.L_x_7975:
        /* <DEDUP_REMOVED lines=11> */
.L_x_7979:
[----:B------:R-:W-:-:S04]  /*5d50*/  FADD.FTZ R7, R4, -R7 ;  /* 0x8000000704077221 */ /* 0x000fc80000010000 */
[----:B------:R-:W-:-:S07]  /*5d60*/  FMUL.FTZ R25, R7, 0.5 ;  /* 0x3f00000007197820 */ /* 0x000fce0000410000 */
.L_x_7980:
[----:B------:R-:W-:Y:S05]  /*5d70*/  BSYNC.RECONVERGENT B1 ;  /* 0x0000000000017941 */ /* 0x000fea0003800200 */
.L_x_7978:
[----:B------:R-:W-:Y:S01]  /*5d80*/  FADD.FTZ R6, R25, R6 ;  /* 0x0000000619067221 */ /* 0x000fe20000010000 */
[----:B------:R-:W-:Y:S01]  /*5d90*/  FADD.FTZ R7, R26, 1 ;  /* 0x3f8000001a077421 */ /* 0x000fe20000010000 */
[----:B------:R-:W-:-:S03]  /*5da0*/  HFMA2 R25, -RZ, RZ, 1.875, 0 ;  /* 0x3f800000ff197431 */ /* 0x000fc600000001ff */
        /* <DEDUP_REMOVED lines=32> */
.L_x_7974:
[----:B------:R-:W-:-:S13]  /*5fb0*/  FSETP.GEU.FTZ.AND P0, PT, R31, 1, PT ;  /* 0x3f8000001f00780b */ /* 0x000fda0003f1e000 */
[----:B------:R-:W-:Y:S05]  /*5fc0*/  @!P0 BRA `(.L_x_7981) ;  /* 0x0000000000848947 */ /* 0x000fea0003800000 */
[----:B------:R-:W-:Y:S01]  /*5fd0*/  FMUL.FTZ R8, R2, R3 ;  /* 0x0000000302087220 */ /* 0x000fe20000410000 */
[----:B------:R-:W-:-:S03]  /*5fe0*/  HFMA2 R25, -RZ, RZ, 1.875, 0 ;  /* 0x3f800000ff197431 */ /* 0x000fc600000001ff */
        /* <DEDUP_REMOVED lines=31> */
.L_x_7981:
[----:B------:R-:W-:-:S04]  /*61e0*/  FADD.FTZ R7, -R31, 1 ;  /* 0x3f8000001f077421 */ /* 0x000fc80000010100 */
[----:B------:R-:W-:-:S06]  /*61f0*/  FMUL.FTZ R6, R2, R7 ;  /* 0x0000000702067220 */ /* 0x000fcc0000410000 */
[----:B------:R-:W0:Y:S08]  /*6200*/  MUFU.SQRT R6, R6 ;  /* 0x0000000600067308 */ /* 0x000e300000002000 */
[----:B0-----:R-:W0:Y:S02]  /*6210*/  MUFU.RCP R27, R6 ;  /* 0x00000006001b7308 */ /* 0x001e240000001000 */
[----:B0-----:R-:W-:Y:S01]  /*6220*/  FMUL.FTZ R27, R27, |R28| ;  /* 0x4000001c1b1b7220 */ /* 0x001fe20000410000 */
[----:B------:R-:W-:Y:S06]  /*6230*/  BRA `(.L_x_7972) ;  /* 0x0000000000047947 */ /* 0x000fec0003800000 */
.L_x_7973:
[----:B------:R0:W1:Y:S02]  /*6240*/  MUFU.SQRT R27, R0 ;  /* 0x00000000001b7308 */ /* 0x0000640000002000 */
.L_x_7972:
[----:B------:R-:W-:Y:S05]  /*6250*/  BSYNC.RECONVERGENT B0 ;  /* 0x0000000000007941 */ /* 0x000fea0003800200 */
.L_x_7971:
        /* <DEDUP_REMOVED lines=35> */
.L_x_7985:
        /* <DEDUP_REMOVED lines=23> */
.L_x_7991:
[----:B------:R-:W-:-:S04]  /*6600*/  FADD.FTZ R3, R4, -R3 ;  /* 0x8000000304037221 */ /* 0x000fc80000010000 */
[----:B------:R-:W-:-:S07]  /*6610*/  FMUL.FTZ R5, R3, 0.5 ;  /* 0x3f00000003057820 */ /* 0x000fce0000410000 */
.L_x_7992:
[----:B------:R-:W-:Y:S05]  /*6620*/  BSYNC.RECONVERGENT B4 ;  /* 0x0000000000047941 */ /* 0x000fea0003800200 */
.L_x_7990:
[----:B------:R-:W-:Y:S01]  /*6630*/  FADD.FTZ R0, R5, R0 ;  /* 0x0000000005007221 */ /* 0x000fe20000010000 */
[----:B------:R-:W-:-:S04]  /*6640*/  FADD.FTZ R3, R31, R26 ;  /* 0x0000001a1f037221 */ /* 0x000fc80000010000 */
[----:B------:R-:W-:-:S04]  /*6650*/  FMUL.FTZ R0, R0, R3 ;  /* 0x0000000300007220 */ /* 0x000fc80000410000 */
[----:B------:R0:W2:Y:S01]  /*6660*/  MUFU.SQRT R26, R0 ;  /* 0x00000000001a7308 */ /* 0x0000a20000002000 */
[----:B------:R-:W-:Y:S05]  /*6670*/  BRA `(.L_x_7993) ;  /* 0x0000000000487947 */ /* 0x000fea0003800000 */
.L_x_7989:
        /* <DEDUP_REMOVED lines=12> */
.L_x_7988:
[----:B------:R-:W-:Y:S01]  /*6740*/  FADD.FTZ R2, R26, 1 ;  /* 0x3f8000001a027421 */ /* 0x000fe20000010000 */
[----:B------:R-:W-:Y:S01]  /*6750*/  MUFU.SQRT R3, R0 ;  /* 0x0000000000037308 */ /* 0x000fe20000002000 */
[----:B------:R-:W-:Y:S02]  /*6760*/  MOV R31, 0x3f800000 ;  /* 0x3f800000001f7802 */ /* 0x000fe40000000f00 */
[----:B------:R-:W-:-:S06]  /*6770*/  FMUL.FTZ R2, R2, 0.5 ;  /* 0x3f00000002027820 */ /* 0x000fcc0000410000 */
[----:B------:R-:W2:Y:S02]  /*6780*/  MUFU.SQRT R2, R2 ;  /* 0x0000000200027308 */ /* 0x000ea40000002000 */
[----:B--2---:R-:W-:-:S07]  /*6790*/  FMUL.FTZ R26, R3, R2 ;  /* 0x00000002031a7220 */ /* 0x004fce0000410000 */
.L_x_7993:
[----:B------:R-:W-:Y:S05]  /*67a0*/  BSYNC.RECONVERGENT B1 ;  /* 0x0000000000017941 */ /* 0x000fea0003800200 */
.L_x_7987:
[----:B------:R-:W-:Y:S05]  /*67b0*/  BRA `(.L_x_7994) ;  /* 0x0000000000087947 */ /* 0x000fea0003800000 */
.L_x_7984:
[----:B------:R-:W-:Y:S01]  /*67c0*/  FMUL.FTZ R26, R26, 16777216 ;  /* 0x4b8000001a1a7820 */ /* 0x000fe20000410000 */
[----:B------:R-:W-:-:S07]  /*67d0*/  FMUL.FTZ R31, R31, 16777216 ;  /* 0x4b8000001f1f7820 */ /* 0x000fce0000410000 */
.L_x_7994:
[----:B------:R-:W-:Y:S05]  /*67e0*/  BSYNC.RELIABLE B0 ;  /* 0x0000000000007941 */ /* 0x000fea0003800100 */
.L_x_7983:
        /* <DEDUP_REMOVED lines=17> */
.L_x_7996:
[----:B------:R-:W-:Y:S05]  /*6900*/  BSYNC.RECONVERGENT B4 ;  /* 0x0000000000047941 */ /* 0x000fea0003800200 */
.L_x_7995:
        /* <DEDUP_REMOVED lines=28> */
.L_x_7986:
[----:B------:R-:W-:Y:S05]  /*6ad0*/  BSYNC.RECONVERGENT B3 ;  /* 0x0000000000037941 */ /* 0x000fea0003800200 */
.L_x_7982:
[----:B-1----:R-:W-:Y:S02]  /*6ae0*/  LOP3.LUT R26, R27, 0x80000000, R28, 0xb8, !PT ;  /* 0x800000001b1a7812 */ /* 0x002fe400078eb81c */
[----:B------:R-:W-:Y:S01]  /*6af0*/  LOP3.LUT R27, R6, 0x80000000, R29, 0xb8, !PT ;  /* 0x80000000061b7812 */ /* 0x000fe200078eb81d */
[----:B------:R-:W-:Y:S06]  /*6b00*/  BRA `(.L_x_7968) ;  /* 0x0000001400147947 */ /* 0x000fec0003800000 */
.L_x_7970:
        /* <DEDUP_REMOVED lines=34> */
.L_x_8002:
[----:B------:R-:W-:Y:S05]  /*6d30*/  BSYNC.RECONVERGENT B4 ;  /* 0x0000000000047941 */ /* 0x000fea0003800200 */
.L_x_8001:
        /* <DEDUP_REMOVED lines=22> */
.L_x_8000:
        /* <DEDUP_REMOVED lines=29> */
.L_x_8005:
[----:B------:R-:W-:Y:S05]  /*7070*/  BSYNC.RECONVERGENT B4 ;  /* 0x0000000000047941 */ /* 0x000fea0003800200 */
.L_x_8004:
        /* <DEDUP_REMOVED lines=22> */
.L_x_7999:
        /* <DEDUP_REMOVED lines=33> */
.L_x_8007:
[----:B------:R-:W-:Y:S05]  /*73f0*/  BSYNC.RECONVERGENT B4 ;  /* 0x0000000000047941 */ /* 0x000fea0003800200 */
.L_x_8006:
        /* <DEDUP_REMOVED lines=22> */
.L_x_7998:
        /* <DEDUP_REMOVED lines=26> */
.L_x_8011:
[----:B------:R-:W-:Y:S05]  /*7700*/  BSYNC.RECONVERGENT B4 ;  /* 0x0000000000047941 */ /* 0x000fea0003800200 */
.L_x_8010:
        /* <DEDUP_REMOVED lines=22> */
.L_x_8009:
        /* <DEDUP_REMOVED lines=29> */
.L_x_8013:
[----:B------:R-:W-:Y:S05]  /*7a40*/  BSYNC.RECONVERGENT B4 ;  /* 0x0000000000047941 */ /* 0x000fea0003800200 */
.L_x_8012:
        /* <DEDUP_REMOVED lines=22> */
.L_x_8008:
        /* <DEDUP_REMOVED lines=33> */
.L_x_8015:
[----:B------:R-:W-:Y:S05]  /*7dc0*/  BSYNC.RECONVERGENT B4 ;  /* 0x0000000000047941 */ /* 0x000fea0003800200 */
.L_x_8014:
        /* <DEDUP_REMOVED lines=21> */
.L_x_8003:
[----:B------:R-:W-:Y:S05]  /*7f20*/  BSYNC.RECONVERGENT B3 ;  /* 0x0000000000037941 */ /* 0x000fea0003800200 */
.L_x_7997:
[----:B------:R-:W-:Y:S01]  /*7f30*/  FADD.FTZ R3, R26, 0.69314718246459960938 ;  /* 0x3f3172181a037421 */ /* 0x000fe20000010000 */
[----:B------:R-:W-:-:S04]  /*7f40*/  LOP3.LUT R27, R30, 0x80000000, R29, 0xb8, !PT ;  /* 0x800000001e1b7812 */ /* 0x000fc800078eb81d */
[----:B------:R-:W-:-:S07]  /*7f50*/  LOP3.LUT R26, R3, 0x80000000, R28, 0xb8, !PT ;  /* 0x80000000031a7812 */ /* 0x000fce00078eb81c */
.L_x_7968:
[----:B------:R-:W-:Y:S05]  /*7f60*/  BSYNC.RECONVERGENT B2 ;  /* 0x0000000000027941 */ /* 0x000fea0003800200 */
.L_x_7967:
[----:B------:R-:W-:Y:S05]  /*7f70*/  WARPSYNC.ALL ;  /* 0x0000000000007948 */ /* 0x000fea0003800000 */
        /* <DEDUP_REMOVED lines=28> */
.L_x_8018:
        /* <DEDUP_REMOVED lines=73> */
.L_x_8025:
[----:B------:R-:W-:-:S04]  /*85d0*/  FADD.FTZ R6, -R2, R5 ;  /* 0x0000000502067221 */ /* 0x000fc80000010100 */
[----:B------:R-:W-:-:S07]  /*85e0*/  FMUL.FTZ R6, R6, 0.5 ;  /* 0x3f00000006067820 */ /* 0x000fce0000410000 */
.L_x_8026:
[----:B------:R-:W-:Y:S05]  /*85f0*/  BSYNC.RECONVERGENT B1 ;  /* 0x0000000000017941 */ /* 0x000fea0003800200 */
.L_x_8024:
        /* <DEDUP_REMOVED lines=11> */
.L_x_8028:
[----:B------:R-:W-:-:S04]  /*86b0*/  FADD.FTZ R7, R4, -R7 ;  /* 0x8000000704077221 */ /* 0x000fc80000010000 */
[----:B------:R-:W-:-:S07]  /*86c0*/  FMUL.FTZ R25, R7, 0.5 ;  /* 0x3f00000007197820 */ /* 0x000fce0000410000 */
.L_x_8029:
[----:B------:R-:W-:Y:S05]  /*86d0*/  BSYNC.RECONVERGENT B1 ;  /* 0x0000000000017941 */ /* 0x000fea0003800200 */
.L_x_8027:
        /* <DEDUP_REMOVED lines=35> */
.L_x_8023:
        /* <DEDUP_REMOVED lines=35> */
.L_x_8030:
[----:B------:R-:W-:-:S04]  /*8b40*/  FADD.FTZ R7, -R31, 1 ;  /* 0x3f8000001f077421 */ /* 0x000fc80000010100 */
[----:B------:R-:W-:-:S06]  /*8b50*/  FMUL.FTZ R6, R2, R7 ;  /* 0x0000000702067220 */ /* 0x000fcc0000410000 */
[----:B------:R-:W0:Y:S08]  /*8b60*/  MUFU.SQRT R6, R6 ;  /* 0x0000000600067308 */ /* 0x000e300000002000 */
[----:B0-----:R-:W0:Y:S02]  /*8b70*/  MUFU.RCP R29, R6 ;  /* 0x00000006001d7308 */ /* 0x001e240000001000 */
[----:B0-----:R-:W-:Y:S01]  /*8b80*/  FMUL.FTZ R29, R29, |R10| ;  /* 0x4000000a1d1d7220 */ /* 0x001fe20000410000 */
[----:B------:R-:W-:Y:S06]  /*8b90*/  BRA `(.L_x_8021) ;  /* 0x0000000000047947 */ /* 0x000fec0003800000 */
.L_x_8022:
[----:B------:R0:W1:Y:S02]  /*8ba0*/  MUFU.SQRT R29, R0 ;  /* 0x00000000001d7308 */ /* 0x0000640000002000 */
.L_x_8021:
[----:B------:R-:W-:Y:S05]  /*8bb0*/  BSYNC.RECONVERGENT B0 ;  /* 0x0000000000007941 */ /* 0x000fea0003800200 */
.L_x_8020:
        /* <DEDUP_REMOVED lines=35> */
.L_x_8034:
        /* <DEDUP_REMOVED lines=23> */
.L_x_8040:
[----:B------:R-:W-:-:S04]  /*8f60*/  FADD.FTZ R3, R4, -R3 ;  /* 0x8000000304037221 */ /* 0x000fc80000010000 */
[----:B------:R-:W-:-:S07]  /*8f70*/  FMUL.FTZ R5, R3, 0.5 ;  /* 0x3f00000003057820 */ /* 0x000fce0000410000 */
.L_x_8041:
[----:B------:R-:W-:Y:S05]  /*8f80*/  BSYNC.RECONVERGENT B4 ;  /* 0x0000000000047941 */ /* 0x000fea0003800200 */
.L_x_8039:
[----:B------:R-:W-:Y:S01]  /*8f90*/  FADD.FTZ R0, R5, R0 ;  /* 0x0000000005007221 */ /* 0x000fe20000010000 */
[----:B------:R-:W-:-:S04]  /*8fa0*/  FADD.FTZ R3, R31, R28 ;  /* 0x0000001c1f037221 */ /* 0x000fc80000010000 */
[----:B------:R-:W-:-:S04]  /*8fb0*/  FMUL.FTZ R0, R0, R3 ;  /* 0x0000000300007220 */ /* 0x000fc80000410000 */
[----:B------:R2:W3:Y:S01]  /*8fc0*/  MUFU.SQRT R28, R0 ;  /* 0x00000000001c7308 */ /* 0x0004e20000002000 */
[----:B------:R-:W-:Y:S05]  /*8fd0*/  BRA `(.L_x_8042) ;  /* 0x0000000000487947 */ /* 0x000fea0003800000 */
.L_x_8038:
        /* <DEDUP_REMOVED lines=12> */
.L_x_8037:
[----:B------:R-:W-:Y:S01]  /*90a0*/  FADD.FTZ R2, R28, 1 ;  /* 0x3f8000001c027421 */ /* 0x000fe20000010000 */
[----:B------:R-:W-:Y:S01]  /*90b0*/  MUFU.SQRT R3, R0 ;  /* 0x0000000000037308 */ /* 0x000fe20000002000 */
[----:B------:R-:W-:Y:S02]  /*90c0*/  MOV R31, 0x3f800000 ;  /* 0x3f800000001f7802 */ /* 0x000fe40000000f00 */
[----:B------:R-:W-:-:S06]  /*90d0*/  FMUL.FTZ R2, R2, 0.5 ;  /* 0x3f00000002027820 */ /* 0x000fcc0000410000 */
[----:B------:R-:W2:Y:S02]  /*90e0*/  MUFU.SQRT R2, R2 ;  /* 0x0000000200027308 */ /* 0x000ea40000002000 */
[----:B--2---:R-:W-:-:S07]  /*90f0*/  FMUL.FTZ R28, R3, R2 ;  /* 0x00000002031c7220 */ /* 0x004fce0000410000 */
.L_x_8042:
[----:B------:R-:W-:Y:S05]  /*9100*/  BSYNC.RECONVERGENT B1 ;  /* 0x0000000000017941 */ /* 0x000fea0003800200 */
.L_x_8036:
[----:B------:R-:W-:Y:S05]  /*9110*/  BRA `(.L_x_8043) ;  /* 0x0000000000087947 */ /* 0x000fea0003800000 */
.L_x_8033:
[----:B------:R-:W-:Y:S01]  /*9120*/  FMUL.FTZ R28, R28, 16777216 ;  /* 0x4b8000001c1c7820 */ /* 0x000fe20000410000 */
[----:B------:R-:W-:-:S07]  /*9130*/  FMUL.FTZ R31, R31, 16777216 ;  /* 0x4b8000001f1f7820 */ /* 0x000fce0000410000 */
.L_x_8043:
[----:B------:R-:W-:Y:S05]  /*9140*/  BSYNC.RELIABLE B0 ;  /* 0x0000000000007941 */ /* 0x000fea0003800100 */
.L_x_8032:
        /* <DEDUP_REMOVED lines=17> */
.L_x_8045:
[----:B------:R-:W-:Y:S05]  /*9260*/  BSYNC.RECONVERGENT B4 ;  /* 0x0000000000047941 */ /* 0x000fea0003800200 */
.L_x_8044:
        /* <DEDUP_REMOVED lines=28> */
.L_x_8035:
[----:B------:R-:W-:Y:S05]  /*9430*/  BSYNC.RECONVERGENT B3 ;  /* 0x0000000000037941 */ /* 0x000fea0003800200 */
.L_x_8031:
[----:B-1----:R-:W-:Y:S02]  /*9440*/  LOP3.LUT R28, R29, 0x80000000, R10, 0xb8, !PT ;  /* 0x800000001d1c7812 */ /* 0x002fe400078eb80a */
[----:B------:R-:W-:Y:S01]  /*9450*/  LOP3.LUT R29, R6, 0x80000000, R11, 0xb8, !PT ;  /* 0x80000000061d7812 */ /* 0x000fe200078eb80b */
[----:B------:R-:W-:Y:S06]  /*9460*/  BRA `(.L_x_8017) ;  /* 0x0000001400147947 */ /* 0x000fec0003800000 */
.L_x_8019:
        /* <DEDUP_REMOVED lines=34> */
.L_x_8051:
[----:B------:R-:W-:Y:S05]  /*9690*/  BSYNC.RECONVERGENT B4 ;  /* 0x0000000000047941 */ /* 0x000fea0003800200 */
.L_x_8050:
        /* <DEDUP_REMOVED lines=22> */
.L_x_8049:
        /* <DEDUP_REMOVED lines=29> */
.L_x_8054:
[----:B------:R-:W-:Y:S05]  /*99d0*/  BSYNC.RECONVERGENT B4 ;  /* 0x0000000000047941 */ /* 0x000fea0003800200 */
.L_x_8053:
        /* <DEDUP_REMOVED lines=22> */
.L_x_8048:
        /* <DEDUP_REMOVED lines=33> */
.L_x_8056:
[----:B------:R-:W-:Y:S05]  /*9d50*/  BSYNC.RECONVERGENT B4 ;  /* 0x0000000000047941 */ /* 0x000fea0003800200 */
.L_x_8055:
        /* <DEDUP_REMOVED lines=22> */
.L_x_8047:
        /* <DEDUP_REMOVED lines=26> */
.L_x_8060:
[----:B------:R-:W-:Y:S05]  /*a060*/  BSYNC.RECONVERGENT B4 ;  /* 0x0000000000047941 */ /* 0x000fea0003800200 */
.L_x_8059:
        /* <DEDUP_REMOVED lines=22> */
.L_x_8058:
        /* <DEDUP_REMOVED lines=29> */
.L_x_8062:
[----:B------:R-:W-:Y:S05]  /*a3a0*/  BSYNC.RECONVERGENT B4 ;  /* 0x0000000000047941 */ /* 0x000fea0003800200 */
.L_x_8061:
        /* <DEDUP_REMOVED lines=22> */
.L_x_8057:
        /* <DEDUP_REMOVED lines=33> */
.L_x_8064:
[----:B------:R-:W-:Y:S05]  /*a720*/  BSYNC.RECONVERGENT B4 ;  /* 0x0000000000047941 */ /* 0x000fea0003800200 */
.L_x_8063:
        /* <DEDUP_REMOVED lines=21> */
.L_x_8052:
[----:B------:R-:W-:Y:S05]  /*a880*/  BSYNC.RECONVERGENT B3 ;  /* 0x0000000000037941 */ /* 0x000fea0003800200 */
.L_x_8046:
[----:B------:R-:W-:Y:S01]  /*a890*/  FADD.FTZ R3, R28, 0.69314718246459960938 ;  /* 0x3f3172181c037421 */ /* 0x000fe20000010000 */
[----:B------:R-:W-:-:S04]  /*a8a0*/  LOP3.LUT R29, R30, 0x80000000, R11, 0xb8, !PT ;  /* 0x800000001e1d7812 */ /* 0x000fc800078eb80b */
[----:B------:R-:W-:-:S07]  /*a8b0*/  LOP3.LUT R28, R3, 0x80000000, R10, 0xb8, !PT ;  /* 0x80000000031c7812 */ /* 0x000fce00078eb80a */
.L_x_8017:
[----:B------:R-:W-:Y:S05]  /*a8c0*/  BSYNC.RECONVERGENT B2 ;  /* 0x0000000000027941 */ /* 0x000fea0003800200 */
.L_x_8016:
        /* <DEDUP_REMOVED lines=30> */
.L_x_8067:
        /* <DEDUP_REMOVED lines=73> */
.L_x_8074:
[----:B------:R-:W-:-:S04]  /*af40*/  FADD.FTZ R6, -R2, R5 ;  /* 0x0000000502067221 */ /* 0x000fc80000010100 */
[----:B------:R-:W-:-:S07]  /*af50*/  FMUL.FTZ R6, R6, 0.5 ;  /* 0x3f00000006067820 */ /* 0x000fce0000410000 */
.L_x_8075:
[----:B------:R-:W-:Y:S05]  /*af60*/  BSYNC.RECONVERGENT B1 ;  /* 0x0000000000017941 */ /* 0x000fea0003800200 */
.L_x_8073:
        /* <DEDUP_REMOVED lines=11> */
.L_x_8077:
[----:B------:R-:W-:-:S04]  /*b020*/  FADD.FTZ R7, R4, -R7 ;  /* 0x8000000704077221 */ /* 0x000fc80000010000 */
[----:B------:R-:W-:-:S07]  /*b030*/  FMUL.FTZ R11, R7, 0.5 ;  /* 0x3f000000070b7820 */ /* 0x000fce0000410000 */
.L_x_8078:
[----:B------:R-:W-:Y:S05]  /*b040*/  BSYNC.RECONVERGENT B1 ;  /* 0x0000000000017941 */ /* 0x000fea0003800200 */
.L_x_8076:
        /* <DEDUP_REMOVED lines=35> */
.L_x_8072:
        /* <DEDUP_REMOVED lines=35> */
.L_x_8079:
[----:B------:R-:W-:-:S04]  /*b4b0*/  FADD.FTZ R7, -R31, 1 ;  /* 0x3f8000001f077421 */ /* 0x000fc80000010100 */
[----:B------:R-:W-:-:S06]  /*b4c0*/  FMUL.FTZ R6, R2, R7 ;  /* 0x0000000702067220 */ /* 0x000fcc0000410000 */
[----:B------:R-:W0:Y:S08]  /*b4d0*/  MUFU.SQRT R6, R6 ;  /* 0x0000000600067308 */ /* 0x000e300000002000 */
[----:B0-----:R-:W0:Y:S02]  /*b4e0*/  MUFU.RCP R11, R6 ;  /* 0x00000006000b7308 */ /* 0x001e240000001000 */
[----:B0-----:R-:W-:Y:S01]  /*b4f0*/  FMUL.FTZ R11, R11, |R12| ;  /* 0x4000000c0b0b7220 */ /* 0x001fe20000410000 */
[----:B------:R-:W-:Y:S06]  /*b500*/  BRA `(.L_x_8070) ;  /* 0x0000000000047947 */ /* 0x000fec0003800000 */
.L_x_8071:
[----:B------:R0:W1:Y:S02]  /*b510*/  MUFU.SQRT R11, R0 ;  /* 0x00000000000b7308 */ /* 0x0000640000002000 */
.L_x_8070:
[----:B------:R-:W-:Y:S05]  /*b520*/  BSYNC.RECONVERGENT B0 ;  /* 0x0000000000007941 */ /* 0x000fea0003800200 */
.L_x_8069:
        /* <DEDUP_REMOVED lines=35> */
.L_x_8083:
        /* <DEDUP_REMOVED lines=23> */
.L_x_8089:
[----:B------:R-:W-:-:S04]  /*b8d0*/  FADD.FTZ R3, R4, -R3 ;  /* 0x8000000304037221 */ /* 0x000fc80000010000 */
[----:B------:R-:W-:-:S07]  /*b8e0*/  FMUL.FTZ R5, R3, 0.5 ;  /* 0x3f00000003057820 */ /* 0x000fce0000410000 */
.L_x_8090:
[----:B------:R-:W-:Y:S05]  /*b8f0*/  BSYNC.RECONVERGENT B4 ;  /* 0x0000000000047941 */ /* 0x000fea0003800200 */
.L_x_8088:
[----:B------:R-:W-:Y:S01]  /*b900*/  FADD.FTZ R0, R5, R0 ;  /* 0x0000000005007221 */ /* 0x000fe20000010000 */
[----:B------:R-:W-:-:S04]  /*b910*/  FADD.FTZ R3, R31, R10 ;  /* 0x0000000a1f037221 */ /* 0x000fc80000010000 */
[----:B------:R-:W-:-:S04]  /*b920*/  FMUL.FTZ R0, R0, R3 ;  /* 0x0000000300007220 */ /* 0x000fc80000410000 */
[----:B------:R0:W2:Y:S01]  /*b930*/  MUFU.SQRT R10, R0 ;  /* 0x00000000000a7308 */ /* 0x0000a20000002000 */
[----:B------:R-:W-:Y:S05]  /*b940*/  BRA `(.L_x_8091) ;  /* 0x0000000000487947 */ /* 0x000fea0003800000 */
.L_x_8087:
        /* <DEDUP_REMOVED lines=12> */
.L_x_8086:
[----:B------:R-:W-:Y:S01]  /*ba10*/  FADD.FTZ R2, R10, 1 ;  /* 0x3f8000000a027421 */ /* 0x000fe20000010000 */
[----:B------:R-:W-:Y:S01]  /*ba20*/  MUFU.SQRT R3, R0 ;  /* 0x0000000000037308 */ /* 0x000fe20000002000 */
[----:B------:R-:W-:Y:S02]  /*ba30*/  MOV R31, 0x3f800000 ;  /* 0x3f800000001f7802 */ /* 0x000fe40000000f00 */
[----:B------:R-:W-:-:S06]  /*ba40*/  FMUL.FTZ R2, R2, 0.5 ;  /* 0x3f00000002027820 */ /* 0x000fcc0000410000 */
[----:B------:R-:W2:Y:S02]  /*ba50*/  MUFU.SQRT R2, R2 ;  /* 0x0000000200027308 */ /* 0x000ea40000002000 */
[----:B--2---:R-:W-:-:S07]  /*ba60*/  FMUL.FTZ R10, R3, R2 ;  /* 0x00000002030a7220 */ /* 0x004fce0000410000 */
.L_x_8091:
[----:B------:R-:W-:Y:S05]  /*ba70*/  BSYNC.RECONVERGENT B1 ;  /* 0x0000000000017941 */ /* 0x000fea0003800200 */
.L_x_8085:
[----:B------:R-:W-:Y:S05]  /*ba80*/  BRA `(.L_x_8092) ;  /* 0x0000000000087947 */ /* 0x000fea0003800000 */
.L_x_8082:
[----:B------:R-:W-:Y:S01]  /*ba90*/  FMUL.FTZ R10, R10, 16777216 ;  /* 0x4b8000000a0a7820 */ /* 0x000fe20000410000 */
[----:B------:R-:W-:-:S07]  /*baa0*/  FMUL.FTZ R31, R31, 16777216 ;  /* 0x4b8000001f1f7820 */ /* 0x000fce0000410000 */
.L_x_8092:
[----:B------:R-:W-:Y:S05]  /*bab0*/  BSYNC.RELIABLE B0 ;  /* 0x0000000000007941 */ /* 0x000fea0003800100 */
.L_x_8081:
        /* <DEDUP_REMOVED lines=17> */
.L_x_8094:
[----:B------:R-:W-:Y:S05]  /*bbd0*/  BSYNC.RECONVERGENT B4 ;  /* 0x0000000000047941 */ /* 0x000fea0003800200 */
.L_x_8093:
        /* <DEDUP_REMOVED lines=28> */
.L_x_8084:
[----:B------:R-:W-:Y:S05]  /*bda0*/  BSYNC.RECONVERGENT B3 ;  /* 0x0000000000037941 */ /* 0x000fea0003800200 */
.L_x_8080:
[----:B-1----:R-:W-:Y:S02]  /*bdb0*/  LOP3.LUT R10, R11, 0x80000000, R12, 0xb8, !PT ;  /* 0x800000000b0a7812 */ /* 0x002fe400078eb80c */
[----:B------:R-:W-:Y:S01]  /*bdc0*/  LOP3.LUT R11, R6, 0x80000000, R13, 0xb8, !PT ;  /* 0x80000000060b7812 */ /* 0x000fe200078eb80d */
[----:B------:R-:W-:Y:S06]  /*bdd0*/  BRA `(.L_x_8066) ;  /* 0x0000001400147947 */ /* 0x000fec0003800000 */
.L_x_8068:
        /* <DEDUP_REMOVED lines=34> */
.L_x_8100:
[----:B------:R-:W-:Y:S05]  /*c000*/  BSYNC.RECONVERGENT B4 ;  /* 0x0000000000047941 */ /* 0x000fea0003800200 */
.L_x_8099:
        /* <DEDUP_REMOVED lines=22> */
.L_x_8098:
        /* <DEDUP_REMOVED lines=29> */
.L_x_8103:
[----:B------:R-:W-:Y:S05]  /*c340*/  BSYNC.RECONVERGENT B4 ;  /* 0x0000000000047941 */ /* 0x000fea0003800200 */
.L_x_8102:
        /* <DEDUP_REMOVED lines=22> */
.L_x_8097:
        /* <DEDUP_REMOVED lines=33> */
.L_x_8105:
[----:B------:R-:W-:Y:S05]  /*c6c0*/  BSYNC.RECONVERGENT B4 ;  /* 0x0000000000047941 */ /* 0x000fea0003800200 */
.L_x_8104:
        /* <DEDUP_REMOVED lines=22> */
.L_x_8096:
        /* <DEDUP_REMOVED lines=26> */
.L_x_8109:
[----:B------:R-:W-:Y:S05]  /*c9d0*/  BSYNC.RECONVERGENT B4 ;  /* 0x0000000000047941 */ /* 0x000fea0003800200 */
.L_x_8108:
        /* <DEDUP_REMOVED lines=22> */
.L_x_8107:
        /* <DEDUP_REMOVED lines=29> */
.L_x_8111:
[----:B------:R-:W-:Y:S05]  /*cd10*/  BSYNC.RECONVERGENT B4 ;  /* 0x0000000000047941 */ /* 0x000fea0003800200 */
.L_x_8110:
        /* <DEDUP_REMOVED lines=22> */
.L_x_8106:
        /* <DEDUP_REMOVED lines=33> */
.L_x_8113:
[----:B------:R-:W-:Y:S05]  /*d090*/  BSYNC.RECONVERGENT B4 ;  /* 0x0000000000047941 */ /* 0x000fea0003800200 */
.L_x_8112:
        /* <DEDUP_REMOVED lines=21> */
.L_x_8101:
[----:B------:R-:W-:Y:S05]  /*d1f0*/  BSYNC.RECONVERGENT B3 ;  /* 0x0000000000037941 */ /* 0x000fea0003800200 */
.L_x_8095:
[----:B------:R-:W-:Y:S01]  /*d200*/  FADD.FTZ R3, R10, 0.69314718246459960938 ;  /* 0x3f3172180a037421 */ /* 0x000fe20000010000 */
[----:B------:R-:W-:-:S04]  /*d210*/  LOP3.LUT R11, R30, 0x80000000, R13, 0xb8, !PT ;  /* 0x800000001e0b7812 */ /* 0x000fc800078eb80d */
[----:B------:R-:W-:-:S07]  /*d220*/  LOP3.LUT R10, R3, 0x80000000, R12, 0xb8, !PT ;  /* 0x80000000030a7812 */ /* 0x000fce00078eb80c */
.L_x_8066:
[----:B------:R-:W-:Y:S05]  /*d230*/  BSYNC.RECONVERGENT B2 ;  /* 0x0000000000027941 */ /* 0x000fea0003800200 */
.L_x_8065:
        /* <DEDUP_REMOVED lines=29> */
.L_x_8116:
        /* <DEDUP_REMOVED lines=73> */
.L_x_8123:
[----:B------:R-:W-:-:S04]  /*d8a0*/  FADD.FTZ R6, -R2, R5 ;  /* 0x0000000502067221 */ /* 0x000fc80000010100 */
[----:B------:R-:W-:-:S07]  /*d8b0*/  FMUL.FTZ R6, R6, 0.5 ;  /* 0x3f00000006067820 */ /* 0x000fce0000410000 */
.L_x_8124:
[----:B------:R-:W-:Y:S05]  /*d8c0*/  BSYNC.RECONVERGENT B1 ;  /* 0x0000000000017941 */ /* 0x000fea0003800200 */
.L_x_8122:
        /* <DEDUP_REMOVED lines=11> */
.L_x_8126:
[----:B------:R-:W-:-:S04]  /*d980*/  FADD.FTZ R7, R4, -R7 ;  /* 0x8000000704077221 */ /* 0x000fc80000010000 */
[----:B------:R-:W-:-:S07]  /*d990*/  FMUL.FTZ R13, R7, 0.5 ;  /* 0x3f000000070d7820 */ /* 0x000fce0000410000 */
.L_x_8127:
[----:B------:R-:W-:Y:S05]  /*d9a0*/  BSYNC.RECONVERGENT B1 ;  /* 0x0000000000017941 */ /* 0x000fea0003800200 */
.L_x_8125:
        /* <DEDUP_REMOVED lines=35> */
.L_x_8121:
        /* <DEDUP_REMOVED lines=35> */
.L_x_8128:
[----:B------:R-:W-:-:S04]  /*de10*/  FADD.FTZ R7, -R31, 1 ;  /* 0x3f8000001f077421 */ /* 0x000fc80000010100 */
[----:B------:R-:W-:-:S06]  /*de20*/  FMUL.FTZ R6, R2, R7 ;  /* 0x0000000702067220 */ /* 0x000fcc0000410000 */
[----:B------:R-:W0:Y:S08]  /*de30*/  MUFU.SQRT R6, R6 ;  /* 0x0000000600067308 */ /* 0x000e300000002000 */
[----:B0-----:R-:W0:Y:S02]  /*de40*/  MUFU.RCP R13, R6 ;  /* 0x00000006000d7308 */ /* 0x001e240000001000 */
[----:B0-----:R-:W-:Y:S01]  /*de50*/  FMUL.FTZ R13, R13, |R14| ;  /* 0x4000000e0d0d7220 */ /* 0x001fe20000410000 */
[----:B------:R-:W-:Y:S06]  /*de60*/  BRA `(.L_x_8119) ;  /* 0x0000000000047947 */ /* 0x000fec0003800000 */
.L_x_8120:
[----:B------:R0:W1:Y:S02]  /*de70*/  MUFU.SQRT R13, R0 ;  /* 0x00000000000d7308 */ /* 0x0000640000002000 */
.L_x_8119:
[----:B------:R-:W-:Y:S05]  /*de80*/  BSYNC.RECONVERGENT B0 ;  /* 0x0000000000007941 */ /* 0x000fea0003800200 */
.L_x_8118:
        /* <DEDUP_REMOVED lines=35> */
.L_x_8132:
        /* <DEDUP_REMOVED lines=23> */
.L_x_8138:
[----:B------:R-:W-:-:S04]  /*e230*/  FADD.FTZ R3, R4, -R3 ;  /* 0x8000000304037221 */ /* 0x000fc80000010000 */
[----:B------:R-:W-:-:S07]  /*e240*/  FMUL.FTZ R5, R3, 0.5 ;  /* 0x3f00000003057820 */ /* 0x000fce0000410000 */
.L_x_8139:
[----:B------:R-:W-:Y:S05]  /*e250*/  BSYNC.RECONVERGENT B4 ;  /* 0x0000000000047941 */ /* 0x000fea0003800200 */
.L_x_8137:
[----:B------:R-:W-:Y:S01]  /*e260*/  FADD.FTZ R0, R5, R0 ;  /* 0x0000000005007221 */ /* 0x000fe20000010000 */
[----:B------:R-:W-:-:S04]  /*e270*/  FADD.FTZ R3, R31, R12 ;  /* 0x0000000c1f037221 */ /* 0x000fc80000010000 */
[----:B------:R-:W-:-:S04]  /*e280*/  FMUL.FTZ R0, R0, R3 ;  /* 0x0000000300007220 */ /* 0x000fc80000410000 */
[----:B------:R2:W3:Y:S01]  /*e290*/  MUFU.SQRT R12, R0 ;  /* 0x00000000000c7308 */ /* 0x0004e20000002000 */
[----:B------:R-:W-:Y:S05]  /*e2a0*/  BRA `(.L_x_8140) ;  /* 0x0000000000487947 */ /* 0x000fea0003800000 */
.L_x_8136:
        /* <DEDUP_REMOVED lines=12> */
.L_x_8135:
[----:B------:R-:W-:Y:S01]  /*e370*/  FADD.FTZ R2, R12, 1 ;  /* 0x3f8000000c027421 */ /* 0x000fe20000010000 */
[----:B------:R-:W-:Y:S01]  /*e380*/  MUFU.SQRT R3, R0 ;  /* 0x0000000000037308 */ /* 0x000fe20000002000 */
[----:B------:R-:W-:Y:S02]  /*e390*/  MOV R31, 0x3f800000 ;  /* 0x3f800000001f7802 */ /* 0x000fe40000000f00 */
[----:B------:R-:W-:-:S06]  /*e3a0*/  FMUL.FTZ R2, R2, 0.5 ;  /* 0x3f00000002027820 */ /* 0x000fcc0000410000 */
[----:B------:R-:W2:Y:S02]  /*e3b0*/  MUFU.SQRT R2, R2 ;  /* 0x0000000200027308 */ /* 0x000ea40000002000 */
[----:B--2---:R-:W-:-:S07]  /*e3c0*/  FMUL.FTZ R12, R3, R2 ;  /* 0x00000002030c7220 */ /* 0x004fce0000410000 */
.L_x_8140:
[----:B------:R-:W-:Y:S05]  /*e3d0*/  BSYNC.RECONVERGENT B1 ;  /* 0x0000000000017941 */ /* 0x000fea0003800200 */
.L_x_8134:
[----:B------:R-:W-:Y:S05]  /*e3e0*/  BRA `(.L_x_8141) ;  /* 0x0000000000087947 */ /* 0x000fea0003800000 */
.L_x_8131:
[----:B------:R-:W-:Y:S01]  /*e3f0*/  FMUL.FTZ R12, R12, 16777216 ;  /* 0x4b8000000c0c7820 */ /* 0x000fe20000410000 */
[----:B------:R-:W-:-:S07]  /*e400*/  FMUL.FTZ R31, R31, 16777216 ;  /* 0x4b8000001f1f7820 */ /* 0x000fce0000410000 */
.L_x_8141:
[----:B------:R-:W-:Y:S05]  /*e410*/  BSYNC.RELIABLE B0 ;  /* 0x0000000000007941 */ /* 0x000fea0003800100 */
.L_x_8130:
        /* <DEDUP_REMOVED lines=17> */
.L_x_8143:
[----:B------:R-:W-:Y:S05]  /*e530*/  BSYNC.RECONVERGENT B4 ;  /* 0x0000000000047941 */ /* 0x000fea0003800200 */
.L_x_8142:
        /* <DEDUP_REMOVED lines=28> */
.L_x_8133:
[----:B------:R-:W-:Y:S05]  /*e700*/  BSYNC.RECONVERGENT B3 ;  /* 0x0000000000037941 */ /* 0x000fea0003800200 */
.L_x_8129:
[----:B-1----:R-:W-:Y:S02]  /*e710*/  LOP3.LUT R12, R13, 0x80000000, R14, 0xb8, !PT ;  /* 0x800000000d0c7812 */ /* 0x002fe400078eb80e */
[----:B------:R-:W-:Y:S01]  /*e720*/  LOP3.LUT R13, R6, 0x80000000, R15, 0xb8, !PT ;  /* 0x80000000060d7812 */ /* 0x000fe200078eb80f */
[----:B------:R-:W-:Y:S06]  /*e730*/  BRA `(.L_x_8115) ;  /* 0x0000001400147947 */ /* 0x000fec0003800000 */
.L_x_8117:
        /* <DEDUP_REMOVED lines=34> */
.L_x_8149:
[----:B------:R-:W-:Y:S05]  /*e960*/  BSYNC.RECONVERGENT B4 ;  /* 0x0000000000047941 */ /* 0x000fea0003800200 */
.L_x_8148:
        /* <DEDUP_REMOVED lines=22> */
.L_x_8147:
        /* <DEDUP_REMOVED lines=29> */
.L_x_8152:
[----:B------:R-:W-:Y:S05]  /*eca0*/  BSYNC.RECONVERGENT B4 ;  /* 0x0000000000047941 */ /* 0x000fea0003800200 */
.L_x_8151:
        /* <DEDUP_REMOVED lines=22> */
.L_x_8146:
        /* <DEDUP_REMOVED lines=33> */
.L_x_8154:
[----:B------:R-:W-:Y:S05]  /*f020*/  BSYNC.RECONVERGENT B4 ;  /* 0x0000000000047941 */ /* 0x000fea0003800200 */
.L_x_8153:
        /* <DEDUP_REMOVED lines=22> */
.L_x_8145:
        /* <DEDUP_REMOVED lines=26> */
.L_x_8158:
[----:B------:R-:W-:Y:S05]  /*f330*/  BSYNC.RECONVERGENT B4 ;  /* 0x0000000000047941 */ /* 0x000fea0003800200 */
.L_x_8157:
        /* <DEDUP_REMOVED lines=22> */
.L_x_8156:
        /* <DEDUP_REMOVED lines=29> */
.L_x_8160:
[----:B------:R-:W-:Y:S05]  /*f670*/  BSYNC.RECONVERGENT B4 ;  /* 0x0000000000047941 */ /* 0x000fea0003800200 */
.L_x_8159:
        /* <DEDUP_REMOVED lines=22> */
.L_x_8155:
        /* <DEDUP_REMOVED lines=33> */
.L_x_8162:
[----:B------:R-:W-:Y:S05]  /*f9f0*/  BSYNC.RECONVERGENT B4 ;  /* 0x0000000000047941 */ /* 0x000fea0003800200 */
.L_x_8161:
        /* <DEDUP_REMOVED lines=21> */
.L_x_8150:
[----:B------:R-:W-:Y:S05]  /*fb50*/  BSYNC.RECONVERGENT B3 ;  /* 0x0000000000037941 */ /* 0x000fea0003800200 */
.L_x_8144:
[----:B------:R-:W-:Y:S01]  /*fb60*/  FADD.FTZ R3, R12, 0.69314718246459960938 ;  /* 0x3f3172180c037421 */ /* 0x000fe20000010000 */
[----:B------:R-:W-:-:S04]  /*fb70*/  LOP3.LUT R13, R30, 0x80000000, R15, 0xb8, !PT ;  /* 0x800000001e0d7812 */ /* 0x000fc800078eb80f */
[----:B------:R-:W-:-:S07]  /*fb80*/  LOP3.LUT R12, R3, 0x80000000, R14, 0xb8, !PT ;  /* 0x80000000030c7812 */ /* 0x000fce00078eb80e */
.L_x_8115:
[----:B------:R-:W-:Y:S05]  /*fb90*/  BSYNC.RECONVERGENT B2 ;  /* 0x0000000000027941 */ /* 0x000fea0003800200 */
.L_x_8114:
        /* <DEDUP_REMOVED lines=30> */
.L_x_8165:
        /* <DEDUP_REMOVED lines=73> */
.L_x_8172:
[----:B------:R-:W-:-:S04]  /*10210*/  FADD.FTZ R6, -R2, R5 ;  /* 0x0000000502067221 */ /* 0x000fc80000010100 */
[----:B------:R-:W-:-:S07]  /*10220*/  FMUL.FTZ R6, R6, 0.5 ;  /* 0x3f00000006067820 */ /* 0x000fce0000410000 */
.L_x_8173:
[----:B------:R-:W-:Y:S05]  /*10230*/  BSYNC.RECONVERGENT B1 ;  /* 0x0000000000017941 */ /* 0x000fea0003800200 */
.L_x_8171:
        /* <DEDUP_REMOVED lines=11> */
.L_x_8175:
[----:B------:R-:W-:-:S04]  /*102f0*/  FADD.FTZ R7, R4, -R7 ;  /* 0x8000000704077221 */ /* 0x000fc80000010000 */
[----:B------:R-:W-:-:S07]  /*10300*/  FMUL.FTZ R15, R7, 0.5 ;  /* 0x3f000000070f7820 */ /* 0x000fce0000410000 */
.L_x_8176:
[----:B------:R-:W-:Y:S05]  /*10310*/  BSYNC.RECONVERGENT B1 ;  /* 0x0000000000017941 */ /* 0x000fea0003800200 */
.L_x_8174:
        /* <DEDUP_REMOVED lines=35> */
.L_x_8170:
        /* <DEDUP_REMOVED lines=35> */
.L_x_8177:
[----:B------:R-:W-:-:S04]  /*10780*/  FADD.FTZ R7, -R31, 1 ;  /* 0x3f8000001f077421 */ /* 0x000fc80000010100 */
[----:B------:R-:W-:-:S06]  /*10790*/  FMUL.FTZ R6, R2, R7 ;  /* 0x0000000702067220 */ /* 0x000fcc0000410000 */
[----:B------:R-:W0:Y:S08]  /*107a0*/  MUFU.SQRT R6, R6 ;  /* 0x0000000600067308 */ /* 0x000e300000002000 */
[----:B0-----:R-:W0:Y:S02]  /*107b0*/  MUFU.RCP R15, R6 ;  /* 0x00000006000f7308 */ /* 0x001e240000001000 */
[----:B0-----:R-:W-:Y:S01]  /*107c0*/  FMUL.FTZ R15, R15, |R16| ;  /* 0x400000100f0f7220 */ /* 0x001fe20000410000 */
[----:B------:R-:W-:Y:S06]  /*107d0*/  BRA `(.L_x_8168) ;  /* 0x0000000000047947 */ /* 0x000fec0003800000 */
.L_x_8169:
[----:B------:R0:W1:Y:S02]  /*107e0*/  MUFU.SQRT R15, R0 ;  /* 0x00000000000f7308 */ /* 0x0000640000002000 */
.L_x_8168:
[----:B------:R-:W-:Y:S05]  /*107f0*/  BSYNC.RECONVERGENT B0 ;  /* 0x0000000000007941 */ /* 0x000fea0003800200 */
.L_x_8167:
        /* <DEDUP_REMOVED lines=35> */
.L_x_8181:
        /* <DEDUP_REMOVED lines=23> */
.L_x_8187:
[----:B------:R-:W-:-:S04]  /*10ba0*/  FADD.FTZ R3, R4, -R3 ;  /* 0x8000000304037221 */ /* 0x000fc80000010000 */
[----:B------:R-:W-:-:S07]  /*10bb0*/  FMUL.FTZ R5, R3, 0.5 ;  /* 0x3f00000003057820 */ /* 0x000fce0000410000 */
.L_x_8188:
[----:B------:R-:W-:Y:S05]  /*10bc0*/  BSYNC.RECONVERGENT B4 ;  /* 0x0000000000047941 */ /* 0x000fea0003800200 */
.L_x_8186:
[----:B------:R-:W-:Y:S01]  /*10bd0*/  FADD.FTZ R0, R5, R0 ;  /* 0x0000000005007221 */ /* 0x000fe20000010000 */
[----:B------:R-:W-:-:S04]  /*10be0*/  FADD.FTZ R3, R31, R14 ;  /* 0x0000000e1f037221 */ /* 0x000fc80000010000 */
[----:B------:R-:W-:-:S04]  /*10bf0*/  FMUL.FTZ R0, R0, R3 ;  /* 0x0000000300007220 */ /* 0x000fc80000410000 */
[----:B------:R2:W3:Y:S01]  /*10c00*/  MUFU.SQRT R14, R0 ;  /* 0x00000000000e7308 */ /* 0x0004e20000002000 */
[----:B------:R-:W-:Y:S05]  /*10c10*/  BRA `(.L_x_8189) ;  /* 0x0000000000487947 */ /* 0x000fea0003800000 */
.L_x_8185:
        /* <DEDUP_REMOVED lines=12> */
.L_x_8184:
[----:B------:R-:W-:Y:S01]  /*10ce0*/  FADD.FTZ R2, R14, 1 ;  /* 0x3f8000000e027421 */ /* 0x000fe20000010000 */
[----:B------:R-:W-:Y:S01]  /*10cf0*/  MUFU.SQRT R3, R0 ;  /* 0x0000000000037308 */ /* 0x000fe20000002000 */
[----:B------:R-:W-:Y:S02]  /*10d00*/  MOV R31, 0x3f800000 ;  /* 0x3f800000001f7802 */ /* 0x000fe40000000f00 */
[----:B------:R-:W-:-:S06]  /*10d10*/  FMUL.FTZ R2, R2, 0.5 ;  /* 0x3f00000002027820 */ /* 0x000fcc0000410000 */
[----:B------:R-:W2:Y:S02]  /*10d20*/  MUFU.SQRT R2, R2 ;  /* 0x0000000200027308 */ /* 0x000ea40000002000 */
[----:B--2---:R-:W-:-:S07]  /*10d30*/  FMUL.FTZ R14, R3, R2 ;  /* 0x00000002030e7220 */ /* 0x004fce0000410000 */
.L_x_8189:
[----:B------:R-:W-:Y:S05]  /*10d40*/  BSYNC.RECONVERGENT B1 ;  /* 0x0000000000017941 */ /* 0x000fea0003800200 */
.L_x_8183:
[----:B------:R-:W-:Y:S05]  /*10d50*/  BRA `(.L_x_8190) ;  /* 0x0000000000087947 */ /* 0x000fea0003800000 */
.L_x_8180:
[----:B------:R-:W-:Y:S01]  /*10d60*/  FMUL.FTZ R14, R14, 16777216 ;  /* 0x4b8000000e0e7820 */ /* 0x000fe20000410000 */
[----:B------:R-:W-:-:S07]  /*10d70*/  FMUL.FTZ R31, R31, 16777216 ;  /* 0x4b8000001f1f7820 */ /* 0x000fce0000410000 */
.L_x_8190:
[----:B------:R-:W-:Y:S05]  /*10d80*/  BSYNC.RELIABLE B0 ;  /* 0x0000000000007941 */ /* 0x000fea0003800100 */
.L_x_8179:
        /* <DEDUP_REMOVED lines=17> */
.L_x_8192:
[----:B------:R-:W-:Y:S05]  /*10ea0*/  BSYNC.RECONVERGENT B4 ;  /* 0x0000000000047941 */ /* 0x000fea0003800200 */
.L_x_8191:
        /* <DEDUP_REMOVED lines=28> */
.L_x_8182:
[----:B------:R-:W-:Y:S05]  /*11070*/  BSYNC.RECONVERGENT B3 ;  /* 0x0000000000037941 */ /* 0x000fea0003800200 */
.L_x_8178:
[----:B-1----:R-:W-:Y:S02]  /*11080*/  LOP3.LUT R14, R15, 0x80000000, R16, 0xb8, !PT ;  /* 0x800000000f0e7812 */ /* 0x002fe400078eb810 */
[----:B------:R-:W-:Y:S01]  /*11090*/  LOP3.LUT R15, R6, 0x80000000, R17, 0xb8, !PT ;  /* 0x80000000060f7812 */ /* 0x000fe200078eb811 */
[----:B------:R-:W-:Y:S06]  /*110a0*/  BRA `(.L_x_8164) ;  /* 0x0000001400147947 */ /* 0x000fec0003800000 */
.L_x_8166:
        /* <DEDUP_REMOVED lines=34> */
.L_x_8198:
[----:B------:R-:W-:Y:S05]  /*112d0*/  BSYNC.RECONVERGENT B4 ;  /* 0x0000000000047941 */ /* 0x000fea0003800200 */
.L_x_8197:
        /* <DEDUP_REMOVED lines=22> */
.L_x_8196:
        /* <DEDUP_REMOVED lines=29> */
.L_x_8201:
[----:B------:R-:W-:Y:S05]  /*11610*/  BSYNC.RECONVERGENT B4 ;  /* 0x0000000000047941 */ /* 0x000fea0003800200 */
.L_x_8200:
        /* <DEDUP_REMOVED lines=22> */
.L_x_8195:
        /* <DEDUP_REMOVED lines=33> */
.L_x_8203:
[----:B------:R-:W-:Y:S05]  /*11990*/  BSYNC.RECONVERGENT B4 ;  /* 0x0000000000047941 */ /* 0x000fea0003800200 */
.L_x_8202:
        /* <DEDUP_REMOVED lines=22> */
.L_x_8194:
        /* <DEDUP_REMOVED lines=26> */
.L_x_8207:
[----:B------:R-:W-:Y:S05]  /*11ca0*/  BSYNC.RECONVERGENT B4 ;  /* 0x0000000000047941 */ /* 0x000fea0003800200 */
.L_x_8206:
        /* <DEDUP_REMOVED lines=22> */
.L_x_8205:
        /* <DEDUP_REMOVED lines=29> */
.L_x_8209:
[----:B------:R-:W-:Y:S05]  /*11fe0*/  BSYNC.RECONVERGENT B4 ;  /* 0x0000000000047941 */ /* 0x000fea0003800200 */
.L_x_8208:
        /* <DEDUP_REMOVED lines=22> */
.L_x_8204:
        /* <DEDUP_REMOVED lines=33> */
.L_x_8211:
[----:B------:R-:W-:Y:S05]  /*12360*/  BSYNC.RECONVERGENT B4 ;  /* 0x0000000000047941 */ /* 0x000fea0003800200 */
.L_x_8210:
        /* <DEDUP_REMOVED lines=21> */
.L_x_8199:
[----:B------:R-:W-:Y:S05]  /*124c0*/  BSYNC.RECONVERGENT B3 ;  /* 0x0000000000037941 */ /* 0x000fea0003800200 */
.L_x_8193:
[----:B------:R-:W-:Y:S01]  /*124d0*/  FADD.FTZ R3, R14, 0.69314718246459960938 ;  /* 0x3f3172180e037421 */ /* 0x000fe20000010000 */
[----:B------:R-:W-:-:S04]  /*124e0*/  LOP3.LUT R15, R30, 0x80000000, R17, 0xb8, !PT ;  /* 0x800000001e0f7812 */ /* 0x000fc800078eb811 */
[----:B------:R-:W-:-:S07]  /*124f0*/  LOP3.LUT R14, R3, 0x80000000, R16, 0xb8, !PT ;  /* 0x80000000030e7812 */ /* 0x000fce00078eb810 */
.L_x_8164:
[----:B------:R-:W-:Y:S05]  /*12500*/  BSYNC.RECONVERGENT B2 ;  /* 0x0000000000027941 */ /* 0x000fea0003800200 */
.L_x_8163:
        /* <DEDUP_REMOVED lines=29> */
.L_x_8214:
        /* <DEDUP_REMOVED lines=27> */
[----:B------:R-:W-:-:S04]  /*12890*/  FADD.FTZ R3, R9, -1 ;  /* 0xbf80000009037421 */ /* 0x000fc80000010000 */
[----:B------:R-:W-:Y:S01]  /*128a0*/  FADD.FTZ R16, |R3|, -RZ ;  /* 0x800000ff03107221 */ /* 0x000fe20000010200 */
[----:B------:R-:W0:Y:S02]  /*128b0*/  MUFU.SQRT R8, R8 ;  /* 0x0000000800087308 */ /* 0x000e240000002000 */
[----:B0-----:R-:W-:Y:S02]  /*128c0*/  @P0 FMUL.FTZ R4, R8, R7 ;  /* 0x0000000708040220 */ /* 0x001fe40000410000 */
[CC--:B------:R-:W-:Y:S02]  /*128d0*/  VIMNMX R7, PT, PT, R5.reuse, R16.reuse, !PT ;  /* 0x0000001005077248 */ /* 0x0c0fe40007fe0100 */
[----:B------:R-:W-:Y:S02]  /*128e0*/  VIMNMX R5, PT, PT, R5, R16, PT ;  /* 0x0000001005057248 */ /* 0x000fe40003fe0100 */
[----:B------:R-:W-:Y:S02]  /*128f0*/  LOP3.LUT R16, R7, 0xfe000000, RZ, 0xc0, !PT ;  /* 0xfe00000007107812 */ /* 0x000fe400078ec0ff */
[----:B------:R-:W-:-:S02]  /*12900*/  FSETP.NEU.FTZ.AND P0, PT, R6, +INF , PT ;  /* 0x7f8000000600780b */ /* 0x000fc40003f1d000 */
[C---:B------:R-:W-:Y:S02]  /*12910*/  LOP3.LUT R24, R16.reuse, 0x7e800000, RZ, 0x3c, !PT ;  /* 0x7e80000010187812 */ /* 0x040fe400078e3cff */
[C---:B------:R-:W-:Y:S02]  /*12920*/  FSETP.NEU.FTZ.AND P1, PT, R5.reuse, RZ, PT ;  /* 0x000000ff0500720b */ /* 0x040fe40003f3d000 */
[----:B------:R-:W-:Y:S01]  /*12930*/  LOP3.LUT R16, R16, 0x800000, RZ, 0xfc, !PT ;  /* 0x0080000010107812 */ /* 0x000fe200078efcff */
        /* <DEDUP_REMOVED lines=35> */
.L_x_8221:
[----:B------:R-:W-:-:S04]  /*12b70*/  FADD.FTZ R6, -R2, R5 ;  /* 0x0000000502067221 */ /* 0x000fc80000010100 */
[----:B------:R-:W-:-:S07]  /*12b80*/  FMUL.FTZ R6, R6, 0.5 ;  /* 0x3f00000006067820 */ /* 0x000fce0000410000 */
.L_x_8222:
[----:B------:R-:W-:Y:S05]  /*12b90*/  BSYNC.RECONVERGENT B1 ;  /* 0x0000000000017941 */ /* 0x000fea0003800200 */
.L_x_8220:
        /* <DEDUP_REMOVED lines=11> */
.L_x_8224:
[----:B------:R-:W-:-:S04]  /*12c50*/  FADD.FTZ R17, R4, -R7 ;  /* 0x8000000704117221 */ /* 0x000fc80000010000 */
[----:B------:R-:W-:-:S07]  /*12c60*/  FMUL.FTZ R17, R17, 0.5 ;  /* 0x3f00000011117820 */ /* 0x000fce0000410000 */
.L_x_8225:
[----:B------:R-:W-:Y:S05]  /*12c70*/  BSYNC.RECONVERGENT B1 ;  /* 0x0000000000017941 */ /* 0x000fea0003800200 */
.L_x_8223:
        /* <DEDUP_REMOVED lines=35> */
.L_x_8219:
        /* <DEDUP_REMOVED lines=35> */
.L_x_8226:
[----:B------:R-:W-:-:S04]  /*130e0*/  FADD.FTZ R7, -R9, 1 ;  /* 0x3f80000009077421 */ /* 0x000fc80000010100 */
[----:B------:R-:W-:-:S06]  /*130f0*/  FMUL.FTZ R6, R2, R7 ;  /* 0x0000000702067220 */ /* 0x000fcc0000410000 */
[----:B------:R-:W0:Y:S08]  /*13100*/  MUFU.SQRT R6, R6 ;  /* 0x0000000600067308 */ /* 0x000e300000002000 */
[----:B0-----:R-:W0:Y:S02]  /*13110*/  MUFU.RCP R17, R6 ;  /* 0x0000000600117308 */ /* 0x001e240000001000 */
[----:B0-----:R-:W-:Y:S01]  /*13120*/  FMUL.FTZ R17, R17, |R18| ;  /* 0x4000001211117220 */ /* 0x001fe20000410000 */
[----:B------:R-:W-:Y:S06]  /*13130*/  BRA `(.L_x_8217) ;  /* 0x0000000000047947 */ /* 0x000fec0003800000 */
.L_x_8218:
[----:B------:R0:W1:Y:S02]  /*13140*/  MUFU.SQRT R17, R0 ;  /* 0x0000000000117308 */ /* 0x0000640000002000 */
.L_x_8217:
[----:B------:R-:W-:Y:S05]  /*13150*/  BSYNC.RECONVERGENT B0 ;  /* 0x0000000000007941 */ /* 0x000fea0003800200 */
.L_x_8216:
        /* <DEDUP_REMOVED lines=35> */
.L_x_8230:
        /* <DEDUP_REMOVED lines=23> */
.L_x_8236:
[----:B------:R-:W-:-:S04]  /*13500*/  FADD.FTZ R3, -R3, R4 ;  /* 0x0000000403037221 */ /* 0x000fc80000010100 */
[----:B------:R-:W-:-:S07]  /*13510*/  FMUL.FTZ R5, R3, 0.5 ;  /* 0x3f00000003057820 */ /* 0x000fce0000410000 */
.L_x_8237:
[----:B------:R-:W-:Y:S05]  /*13520*/  BSYNC.RECONVERGENT B4 ;  /* 0x0000000000047941 */ /* 0x000fea0003800200 */
.L_x_8235:
[----:B------:R-:W-:Y:S01]  /*13530*/  FADD.FTZ R0, R5, R0 ;  /* 0x0000000005007221 */ /* 0x000fe20000010000 */
[----:B------:R-:W-:-:S04]  /*13540*/  FADD.FTZ R3, R9, R16 ;  /* 0x0000001009037221 */ /* 0x000fc80000010000 */
[----:B------:R-:W-:-:S04]  /*13550*/  FMUL.FTZ R0, R0, R3 ;  /* 0x0000000300007220 */ /* 0x000fc80000410000 */
[----:B------:R0:W2:Y:S01]  /*13560*/  MUFU.SQRT R16, R0 ;  /* 0x0000000000107308 */ /* 0x0000a20000002000 */
[----:B------:R-:W-:Y:S05]  /*13570*/  BRA `(.L_x_8238) ;  /* 0x0000000000487947 */ /* 0x000fea0003800000 */
.L_x_8234:
        /* <DEDUP_REMOVED lines=12> */
.L_x_8233:
[----:B------:R-:W-:Y:S01]  /*13640*/  FADD.FTZ R2, R16, 1 ;  /* 0x3f80000010027421 */ /* 0x000fe20000010000 */
[----:B------:R-:W-:Y:S01]  /*13650*/  MUFU.SQRT R3, R0 ;  /* 0x0000000000037308 */ /* 0x000fe20000002000 */
[----:B------:R-:W-:Y:S02]  /*13660*/  MOV R9, 0x3f800000 ;  /* 0x3f80000000097802 */ /* 0x000fe40000000f00 */
[----:B------:R-:W-:-:S06]  /*13670*/  FMUL.FTZ R2, R2, 0.5 ;  /* 0x3f00000002027820 */ /* 0x000fcc0000410000 */
[----:B------:R-:W2:Y:S02]  /*13680*/  MUFU.SQRT R2, R2 ;  /* 0x0000000200027308 */ /* 0x000ea40000002000 */
[----:B--2---:R-:W-:-:S07]  /*13690*/  FMUL.FTZ R16, R3, R2 ;  /* 0x0000000203107220 */ /* 0x004fce0000410000 */
.L_x_8238:
[----:B------:R-:W-:Y:S05]  /*136a0*/  BSYNC.RECONVERGENT B1 ;  /* 0x0000000000017941 */ /* 0x000fea0003800200 */
.L_x_8232:
[----:B------:R-:W-:Y:S05]  /*136b0*/  BRA `(.L_x_8239) ;  /* 0x0000000000087947 */ /* 0x000fea0003800000 */
.L_x_8229:
[----:B------:R-:W-:Y:S01]  /*136c0*/  FMUL.FTZ R16, R16, 16777216 ;  /* 0x4b80000010107820 */ /* 0x000fe20000410000 */
[----:B------:R-:W-:-:S07]  /*136d0*/  FMUL.FTZ R9, R9, 16777216 ;  /* 0x4b80000009097820 */ /* 0x000fce0000410000 */
.L_x_8239:
[----:B------:R-:W-:Y:S05]  /*136e0*/  BSYNC.RELIABLE B0 ;  /* 0x0000000000007941 */ /* 0x000fea0003800100 */
.L_x_8228:
        /* <DEDUP_REMOVED lines=17> */
.L_x_8241:
[----:B------:R-:W-:Y:S05]  /*13800*/  BSYNC.RECONVERGENT B4 ;  /* 0x0000000000047941 */ /* 0x000fea0003800200 */
.L_x_8240:
        /* <DEDUP_REMOVED lines=28> */
.L_x_8231:
[----:B------:R-:W-:Y:S05]  /*139d0*/  BSYNC.RECONVERGENT B3 ;  /* 0x0000000000037941 */ /* 0x000fea0003800200 */
.L_x_8227:
[----:B-1----:R-:W-:Y:S02]  /*139e0*/  LOP3.LUT R2, R17, 0x80000000, R18, 0xb8, !PT ;  /* 0x8000000011027812 */ /* 0x002fe400078eb812 */
[----:B------:R-:W-:Y:S01]  /*139f0*/  LOP3.LUT R3, R6, 0x80000000, R19, 0xb8, !PT ;  /* 0x8000000006037812 */ /* 0x000fe200078eb813 */
[----:B------:R-:W-:Y:S06]  /*13a00*/  BRA `(.L_x_8213) ;  /* 0x0000001400047947 */ /* 0x000fec0003800000 */
.L_x_8215:
        /* <DEDUP_REMOVED lines=32> */
.L_x_8247:
[----:B------:R-:W-:Y:S05]  /*13c10*/  BSYNC.RECONVERGENT B4 ;  /* 0x0000000000047941 */ /* 0x000fea0003800200 */
.L_x_8246:
        /* <DEDUP_REMOVED lines=22> */
.L_x_8245:
        /* <DEDUP_REMOVED lines=29> */
.L_x_8250:
[----:B------:R-:W-:Y:S05]  /*13f50*/  BSYNC.RECONVERGENT B4 ;  /* 0x0000000000047941 */ /* 0x000fea0003800200 */
.L_x_8249:
        /* <DEDUP_REMOVED lines=22> */
.L_x_8244:
[----:B------:R-:W-:Y:S01]  /*140c0*/  FMUL.FTZ R0, R18, -0.36787945032119750977 ;  /* 0xbebc5ab212007820 */ /* 0x000fe20000410000 */
[----:B------:R-:W-:Y:S01]  /*140d0*/  FMUL.FTZ R2, R19, -0.36787945032119750977 ;  /* 0xbebc5ab213027820 */ /* 0x000fe20000410000 */
        /* <DEDUP_REMOVED lines=31> */
.L_x_8252:
[----:B------:R-:W-:Y:S05]  /*142d0*/  BSYNC.RECONVERGENT B4 ;  /* 0x0000000000047941 */ /* 0x000fea0003800200 */
.L_x_8251:
        /* <DEDUP_REMOVED lines=22> */
.L_x_8243:
        /* <DEDUP_REMOVED lines=25> */
.L_x_8256:
[----:B------:R-:W-:Y:S05]  /*145d0*/  BSYNC.RECONVERGENT B4 ;  /* 0x0000000000047941 */ /* 0x000fea0003800200 */
.L_x_8255:
        /* <DEDUP_REMOVED lines=22> */
.L_x_8254:
        /* <DEDUP_REMOVED lines=28> */
.L_x_8258:
[----:B------:R-:W-:Y:S05]  /*14900*/  BSYNC.RECONVERGENT B4 ;  /* 0x0000000000047941 */ /* 0x000fea0003800200 */
.L_x_8257:
        /* <DEDUP_REMOVED lines=22> */
.L_x_8253:
        /* <DEDUP_REMOVED lines=33> */
.L_x_8260:
[----:B------:R-:W-:Y:S05]  /*14c80*/  BSYNC.RECONVERGENT B4 ;  /* 0x0000000000047941 */ /* 0x000fea0003800200 */
.L_x_8259:
        /* <DEDUP_REMOVED lines=21> */
.L_x_8248:
[----:B------:R-:W-:Y:S05]  /*14de0*/  BSYNC.RECONVERGENT B3 ;  /* 0x0000000000037941 */ /* 0x000fea0003800200 */
.L_x_8242:
[----:B------:R-:W-:Y:S01]  /*14df0*/  FADD.FTZ R17, R17, 0.69314718246459960938 ;  /* 0x3f31721811117421 */ /* 0x000fe20000010000 */
[----:B------:R-:W-:-:S04]  /*14e00*/  LOP3.LUT R3, R16, 0x80000000, R19, 0xb8, !PT ;  /* 0x8000000010037812 */ /* 0x000fc800078eb813 */
[----:B------:R-:W-:-:S07]  /*14e10*/  LOP3.LUT R2, R17, 0x80000000, R18, 0xb8, !PT ;  /* 0x8000000011027812 */ /* 0x000fce00078eb812 */
.L_x_8213:
[----:B------:R-:W-:Y:S05]  /*14e20*/  BSYNC.RECONVERGENT B2 ;  /* 0x0000000000027941 */ /* 0x000fea0003800200 */
.L_x_8212:
        /* <DEDUP_REMOVED lines=10> */
[----:B------:R-:W-:-:S04]  /*14ed0*/  @!P0 IADD3 R8, PT, PT, R5, 0x80, RZ ;  /* 0x0000008005088810 */ /* 0x000fc80007ffe0ff */
[----:B------:R-:W-:Y:S01]  /*14ee0*/  @!P0 MOV R5, R8 ;  /* 0x0000000800058202 */ /* 0x000fe20000000f00 */
[----:B0-----:R-:W-:-:S05]  /*14ef0*/  @!P0 IMAD.WIDE.U32 R6, R9, 0x8, R6 ;  /* 0x0000000809068825 */ /* 0x001fca00078e0006 */
[----:B------:R0:W-:Y:S01]  /*14f00*/  @!P0 STG.E.64 desc[UR6][R6.64], R20 ;  /* 0x0000001406008986 */ /* 0x0001e2000c101b06 */
[----:B------:R-:W-:-:S13]  /*14f10*/  ISETP.GE.AND P0, PT, R5, R4, PT ;  /* 0x000000040500720c */ /* 0x000fda0003f06270 */
[----:B0-----:R-:W-:Y:S05]  /*14f20*/  @P0 BRA `(.L_x_8263) ;  /* 0x0000000000300947 */ /* 0x001fea0003800000 */
[----:B------:R-:W0:Y:S01]  /*14f30*/  LDC.64 R6, c[0x0][0x388] ;  /* 0x0000e200ff067b82 */ /* 0x000e220000000a00 */
[----:B------:R-:W-:Y:S02]  /*14f40*/  LEA R9, R0, R5, 0xa ;  /* 0x0000000500097211 */ /* 0x000fe400078e50ff */
[----:B------:R-:W-:-:S04]  /*14f50*/  IADD3 R5, PT, PT, R5, 0x80, RZ ;  /* 0x0000008005057810 */ /* 0x000fc80007ffe0ff */
[----:B------:R-:W-:Y:S01]  /*14f60*/  ISETP.GE.AND P0, PT, R5, R4, PT ;  /* 0x000000040500720c */ /* 0x000fe20003f06270 */
[----:B0-----:R-:W-:-:S05]  /*14f70*/  IMAD.WIDE.U32 R6, R9, 0x8, R6 ;  /* 0x0000000809067825 */ /* 0x001fca00078e0006 */
[----:B------:R0:W-:Y:S07]  /*14f80*/  STG.E.64 desc[UR6][R6.64], R22 ;  /* 0x0000001606007986 */ /* 0x0001ee000c101b06 */
[----:B------:R-:W-:Y:S05]  /*14f90*/  @P0 BRA `(.L_x_8264) ;  /* 0x0000000000300947 */ /* 0x000fea0003800000 */
[----:B0-----:R-:W0:Y:S01]  /*14fa0*/  LDC.64 R6, c[0x0][0x388] ;  /* 0x0000e200ff067b82 */ /* 0x001e220000000a00 */
[----:B------:R-:W-:Y:S02]  /*14fb0*/  LEA R9, R0, R5, 0xa ;  /* 0x0000000500097211 */ /* 0x000fe400078e50ff */
[----:B------:R-:W-:-:S03]  /*14fc0*/  IADD3 R5, PT, PT, R5, 0x80, RZ ;  /* 0x0000008005057810 */ /* 0x000fc60007ffe0ff */
[----:B0-----:R-:W-:-:S05]  /*14fd0*/  IMAD.WIDE.U32 R6, R9, 0x8, R6 ;  /* 0x0000000809067825 */ /* 0x001fca00078e0006 */
[----:B------:R0:W-:Y:S02]  /*14fe0*/  STG.E.64 desc[UR6][R6.64], R26 ;  /* 0x0000001a06007986 */ /* 0x0001e4000c101b06 */
.L_x_8263:
[----:B------:R-:W-:-:S13]  /*14ff0*/  ISETP.GE.AND P0, PT, R5, R4, PT ;  /* 0x000000040500720c */ /* 0x000fda0003f06270 */
[----:B------:R-:W-:Y:S05]  /*15000*/  @P0 BRA `(.L_x_8265) ;  /* 0x0000000000300947 */ /* 0x000fea0003800000 */
[----:B0-----:R-:W0:Y:S01]  /*15010*/  LDC.64 R6, c[0x0][0x388] ;  /* 0x0000e200ff067b82 */ /* 0x001e220000000a00 */
[----:B------:R-:W-:Y:S02]  /*15020*/  LEA R9, R0, R5, 0xa ;  /* 0x0000000500097211 */ /* 0x000fe400078e50ff */
[----:B------:R-:W-:-:S03]  /*15030*/  IADD3 R5, PT, PT, R5, 0x80, RZ ;  /* 0x0000008005057810 */ /* 0x000fc60007ffe0ff */
[----:B0-----:R-:W-:-:S05]  /*15040*/  IMAD.WIDE.U32 R6, R9, 0x8, R6 ;  /* 0x0000000809067825 */ /* 0x001fca00078e0006 */
[----:B------:R1:W-:Y:S02]  /*15050*/  STG.E.64 desc[UR6][R6.64], R28 ;  /* 0x0000001c06007986 */ /* 0x0003e4000c101b06 */
.L_x_8264:
[----:B------:R-:W-:-:S13]  /*15060*/  ISETP.GE.AND P0, PT, R5, R4, PT ;  /* 0x000000040500720c */ /* 0x000fda0003f06270 */
[----:B------:R-:W-:Y:S05]  /*15070*/  @P0 BRA `(.L_x_8266) ;  /* 0x0000000000340947 */ /* 0x000fea0003800000 */
[----:B01----:R-:W0:Y:S01]  /*15080*/  LDC.64 R6, c[0x0][0x388] ;  /* 0x0000e200ff067b82 */ /* 0x003e220000000a00 */
[----:B------:R-:W-:Y:S02]  /*15090*/  LEA R9, R0, R5, 0xa ;  /* 0x0000000500097211 */ /* 0x000fe400078e50ff */
[----:B------:R-:W-:-:S03]  /*150a0*/  IADD3 R5, PT, PT, R5, 0x80, RZ ;  /* 0x0000008005057810 */ /* 0x000fc60007ffe0ff */
[----:B0-----:R-:W-:-:S05]  /*150b0*/  IMAD.WIDE.U32 R6, R9, 0x8, R6 ;  /* 0x0000000809067825 */ /* 0x001fca00078e0006 */
[----:B------:R1:W-:Y:S02]  /*150c0*/  STG.E.64 desc[UR6][R6.64], R10 ;  /* 0x0000000a06007986 */ /* 0x0003e4000c101b06 */
.L_x_8265:
[----:B------:R-:W-:-:S13]  /*150d0*/  ISETP.GE.AND P0, PT, R5, R4, PT ;  /* 0x000000040500720c */ /* 0x000fda0003f06270 */
[----:B------:R-:W-:Y:S05]  /*150e0*/  @P0 BREAK.RELIABLE B1 ;  /* 0x0000000000010942 */ /* 0x000fea0003800100 */
[----:B------:R-:W-:Y:S05]  /*150f0*/  @P0 BRA `(.L_x_8267) ;  /* 0x0000000000300947 */ /* 0x000fea0003800000 */
[----:B01----:R-:W0:Y:S01]  /*15100*/  LDC.64 R6, c[0x0][0x388] ;  /* 0x0000e200ff067b82 */ /* 0x003e220000000a00 */
[----:B------:R-:W-:Y:S02]  /*15110*/  LEA R9, R0, R5, 0xa ;  /* 0x0000000500097211 */ /* 0x000fe400078e50ff */
[----:B------:R-:W-:-:S03]  /*15120*/  IADD3 R5, PT, PT, R5, 0x80, RZ ;  /* 0x0000008005057810 */ /* 0x000fc60007ffe0ff */
[----:B0-----:R-:W-:-:S05]  /*15130*/  IMAD.WIDE.U32 R6, R9, 0x8, R6 ;  /* 0x0000000809067825 */ /* 0x001fca00078e0006 */
[----:B------:R2:W-:Y:S02]  /*15140*/  STG.E.64 desc[UR6][R6.64], R12 ;  /* 0x0000000c06007986 */ /* 0x0005e4000c101b06 */
.L_x_8266:
[----:B------:R-:W-:Y:S05]  /*15150*/  BSYNC.RELIABLE B1 ;  /* 0x0000000000017941 */ /* 0x000fea0003800100 */
.L_x_8262:
[----:B------:R-:W-:-:S13]  /*15160*/  ISETP.GE.AND P0, PT, R5, R4, PT ;  /* 0x000000040500720c */ /* 0x000fda0003f06270 */
[----:B012---:R-:W0:Y:S01]  /*15170*/  @!P0 LDC.64 R6, c[0x0][0x388] ;  /* 0x0000e200ff068b82 */ /* 0x007e220000000a00 */
[----:B------:R-:W-:Y:S02]  /*15180*/  @!P0 LEA R9, R0, R5, 0xa ;  /* 0x0000000500098211 */ /* 0x000fe400078e50ff */
[----:B------:R-:W-:-:S03]  /*15190*/  @!P0 IADD3 R5, PT, PT, R5, 0x80, RZ ;  /* 0x0000008005058810 */ /* 0x000fc60007ffe0ff */
[----:B0-----:R-:W-:-:S05]  /*151a0*/  @!P0 IMAD.WIDE.U32 R6, R9, 0x8, R6 ;  /* 0x0000000809068825 */ /* 0x001fca00078e0006 */
[----:B------:R2:W-:Y:S02]  /*151b0*/  @!P0 STG.E.64 desc[UR6][R6.64], R14 ;  /* 0x0000000e06008986 */ /* 0x0005e4000c101b06 */
.L_x_8267:
[----:B------:R-:W-:Y:S05]  /*151c0*/  BSYNC.RECONVERGENT B0 ;  /* 0x0000000000007941 */ /* 0x000fea0003800200 */
.L_x_8261:
[----:B------:R-:W-:Y:S05]  /*151d0*/  WARPSYNC.ALL ;  /* 0x0000000000007948 */ /* 0x000fea0003800000 */
[----:B------:R-:W-:-:S13]  /*151e0*/  ISETP.GE.AND P0, PT, R5, R4, PT ;  /* 0x000000040500720c */ /* 0x000fda0003f06270 */
[----:B------:R-:W-:Y:S05]  /*151f0*/  @P0 EXIT ;  /* 0x000000000000094d */ /* 0x000fea0003800000 */
[----:B012---:R-:W0:Y:S01]  /*15200*/  LDC.64 R6, c[0x0][0x388] ;  /* 0x0000e200ff067b82 */ /* 0x007e220000000a00 */
[----:B------:R-:W-:-:S05]  /*15210*/  LEA R5, R0, R5, 0xa ;  /* 0x0000000500057211 */ /* 0x000fca00078e50ff */
[----:B0-----:R-:W-:-:S05]  /*15220*/  IMAD.WIDE.U32 R4, R5, 0x8, R6 ;  /* 0x0000000805047825 */ /* 0x001fca00078e0006 */
[----:B------:R-:W-:Y:S01]  /*15230*/  STG.E.64 desc[UR6][R4.64], R2 ;  /* 0x0000000204007986 */ /* 0x000fe2000c101b06 */
[----:B------:R-:W-:Y:S05]  /*15240*/  EXIT ;  /* 0x000000000000794d */ /* 0x000fea0003800000 */
.L_x_7875:
[----:B------:R-:W0:Y:S01]  /*15250*/  S2R R5, SR_TID.X ;  /* 0x0000000000057919 */ /* 0x000e220000002100 */
[----:B------:R-:W1:Y:S02]  /*15260*/  LDC.64 R2, c[0x0][0x390] ;  /* 0x0000e400ff027b82 */ /* 0x000e640000000a00 */
[----:B-1----:R-:W-:-:S04]  /*15270*/  IMAD.WIDE.U32 R30, R30, 0x8, R2 ;  /* 0x000000081e1e7825 */ /* 0x002fc800078e0002 */
[----:B0-----:R-:W-:-:S05]  /*15280*/  IMAD.WIDE.U32 R30, R5, 0x10, R30 ;  /* 0x00000010051e7825 */ /* 0x001fca00078e001e */
[----:B------:R-:W2:Y:S04]  /*15290*/  LDG.E.128 R8, desc[UR6][R30.64] ;  /* 0x000000061e087981 */ /* 0x000ea8000c1e1d00 */
[----:B------:R0:W5:Y:S04]  /*152a0*/  LDG.E.128 R12, desc[UR6][R30.64+0x800] ;  /* 0x000800061e0c7981 */ /* 0x000168000c1e1d00 */
[----:B------:R0:W5:Y:S04]  /*152b0*/  LDG.E.128 R16, desc[UR6][R30.64+0x1000] ;  /* 0x001000061e107981 */ /* 0x000168000c1e1d00 */
[----:B------:R0:W5:Y:S01]  /*152c0*/  LDG.E.128 R20, desc[UR6][R30.64+0x1800] ;  /* 0x001800061e147981 */ /* 0x000162000c1e1d00 */
[----:B------:R-:W-:Y:S01]  /*152d0*/  BSSY.RECONVERGENT B2, `(.L_x_8268) ;  /* 0x0000283000027945 */ /* 0x000fe20003800200 */
[----:B--2---:R-:W-:Y:S01]  /*152e0*/  MOV R28, R8 ;  /* 0x00000008001c7202 */ /* 0x004fe20000000f00 */
[C---:B------:R-:W-:Y:S01]  /*152f0*/  FADD.FTZ R29, |R9|.reuse, -RZ ;  /* 0x800000ff091d7221 */ /* 0x040fe20000010200 */
[----:B------:R-:W-:-:S02]  /*15300*/  FSETP.NAN.FTZ.AND P0, PT, |R9|, |R9|, PT ;  /* 0x400000090900720b */ /* 0x000fc40003f18200 */
        /* <DEDUP_REMOVED lines=18> */
.L_x_8269:
        /* <DEDUP_REMOVED lines=43> */
[----:B-----5:R-:W-:Y:S05]  /*156e0*/  CALL.REL.NOINC `($__internal_18_$__cuda_sm3x_div_rn_ftz_f32_slowpath) ;  /* 0x0000014000607944 */ /* 0x020fea0003c00000 */
.L_x_8276:
[----:B------:R-:W-:Y:S05]  /*156f0*/  BSYNC.RECONVERGENT B4 ;  /* 0x0000000000047941 */ /* 0x000fea0003800200 */
.L_x_8275:
        /* <DEDUP_REMOVED lines=22> */
.L_x_8274:
        /* <DEDUP_REMOVED lines=31> */
[----:B-----5:R-:W-:Y:S05]  /*15a50*/  CALL.REL.NOINC `($__internal_18_$__cuda_sm3x_div_rn_ftz_f32_slowpath) ;  /* 0x0000013c00847944 */ /* 0x020fea0003c00000 */
.L_x_8280:
[----:B------:R-:W-:Y:S05]  /*15a60*/  BSYNC.RECONVERGENT B4 ;  /* 0x0000000000047941 */ /* 0x000fea0003800200 */
.L_x_8279:
        /* <DEDUP_REMOVED lines=22> */
.L_x_8278:
        /* <DEDUP_REMOVED lines=16> */
[----:B-----5:R-:W-:Y:S05]  /*15cd0*/  CALL.REL.NOINC `($__internal_18_$__cuda_sm3x_div_rn_ftz_f32_slowpath) ;  /* 0x0000013800e47944 */ /* 0x020fea0003c00000 */
.L_x_8282:
[----:B------:R-:W-:Y:S05]  /*15ce0*/  BSYNC.RECONVERGENT B4 ;  /* 0x0000000000047941 */ /* 0x000fea0003800200 */
.L_x_8281:
        /* <DEDUP_REMOVED lines=22> */
.L_x_8273:
        /* <DEDUP_REMOVED lines=42> */
.L_x_8285:
[----:B------:R-:W-:Y:S05]  /*160f0*/  BSYNC.RECONVERGENT B4 ;  /* 0x0000000000047941 */ /* 0x000fea0003800200 */
.L_x_8284:
        /* <DEDUP_REMOVED lines=22> */
.L_x_8283:
        /* <DEDUP_REMOVED lines=32> */
.L_x_8288:
[----:B------:R-:W-:Y:S05]  /*16460*/  BSYNC.RECONVERGENT B4 ;  /* 0x0000000000047941 */ /* 0x000fea0003800200 */
.L_x_8287:
        /* <DEDUP_REMOVED lines=22> */
.L_x_8286:
        /* <DEDUP_REMOVED lines=17> */
.L_x_8290:
[----:B------:R-:W-:Y:S05]  /*166e0*/  BSYNC.RECONVERGENT B4 ;  /* 0x0000000000047941 */ /* 0x000fea0003800200 */
.L_x_8289:
        /* <DEDUP_REMOVED lines=21> */
.L_x_8277:
[----:B------:R-:W-:Y:S05]  /*16840*/  BSYNC.RECONVERGENT B3 ;  /* 0x0000000000037941 */ /* 0x000fea0003800200 */
.L_x_8272:
[----:B------:R-:W-:Y:S01]  /*16850*/  FADD.FTZ R3, R26, 0.69314718246459960938 ;  /* 0x3f3172181a037421 */ /* 0x000fe20000010000 */
[----:B------:R-:W-:-:S04]  /*16860*/  LOP3.LUT R9, R0, 0x80000000, R9, 0xb8, !PT ;  /* 0x8000000000097812 */ /* 0x000fc800078eb809 */
[----:B------:R-:W-:Y:S01]  /*16870*/  LOP3.LUT R28, R3, 0x80000000, R28, 0xb8, !PT ;  /* 0x80000000031c7812 */ /* 0x000fe200078eb81c */
[----:B------:R-:W-:Y:S06]  /*16880*/  BRA `(.L_x_8270) ;  /* 0x00000010009c7947 */ /* 0x000fec0003800000 */
.L_x_8271:
[C---:B------:R-:W-:Y:S02]  /*16890*/  FSETP.NEU.FTZ.AND P0, PT, R28.reuse, RZ, PT ;  /* 0x000000ff1c00720b */ /* 0x040fe40003f1d000 */
[----:B------:R-:W-:Y:S02]  /*168a0*/  FSETP.NEU.FTZ.AND P3, PT, R9, RZ, PT ;  /* 0x000000ff0900720b */ /* 0x000fe40003f7d000 */
[----:B------:R-:W-:Y:S02]  /*168b0*/  FSETP.GEU.FTZ.AND P1, PT, |R28|, 0.00021143197955098003149, PT ;  /* 0x395db3d71c00780b */ /* 0x000fe40003f3e200 */
[----:B------:R-:W-:Y:S02]  /*168c0*/  FSETP.GEU.FTZ.AND P2, PT, R29, 0.00021143197955098003149, PT ;  /* 0x395db3d71d00780b */ /* 0x000fe40003f5e000 */
[----:B------:R-:W-:-:S04]  /*168d0*/  PLOP3.LUT P0, PT, P0, P3, PT, 0x2, 0x20 ;  /* 0x000000000020781c */ /* 0x000fc80000706072 */
[----:B------:R-:W-:-:S13]  /*168e0*/  PLOP3.LUT P0, PT, P0, P1, P2, 0xf1, 0x0 ;  /* 0x000000000000781c */ /* 0x000fda0000703e21 */
[----:B------:R-:W-:Y:S05]  /*168f0*/  @P0 BRA `(.L_x_8270) ;  /* 0x0000001000800947 */ /* 0x000fea0003800000 */
        /* <DEDUP_REMOVED lines=56> */
[----:B------:R-:W2:Y:S02]  /*16c80*/  @P0 MUFU.RCP R25, R24 ;  /* 0x0000001800190308 */ /* 0x000ea40000001000 */
[----:B--2---:R-:W-:-:S07]  /*16c90*/  @P0 FMUL.FTZ.D2 R7, R8, R25 ;  /* 0x0000001908070220 */ /* 0x004fce0000310000 */
.L_x_8296:
[----:B------:R-:W-:Y:S05]  /*16ca0*/  BSYNC.RECONVERGENT B1 ;  /* 0x0000000000017941 */ /* 0x000fea0003800200 */
.L_x_8295:
[----:B------:R-:W-:Y:S01]  /*16cb0*/  FADD.FTZ R25, -R29, 1 ;  /* 0x3f8000001d197421 */ /* 0x000fe20000010100 */
        /* <DEDUP_REMOVED lines=11> */
.L_x_8298:
[----:B------:R-:W-:Y:S05]  /*16d70*/  BSYNC.RECONVERGENT B1 ;  /* 0x0000000000017941 */ /* 0x000fea0003800200 */
.L_x_8297:
[----:B------:R-:W-:Y:S01]  /*16d80*/  FADD.FTZ R7, R8, R7 ;  /* 0x0000000708077221 */ /* 0x000fe20000010000 */
[----:B------:R-:W-:Y:S01]  /*16d90*/  FADD.FTZ R8, R6, 1 ;  /* 0x3f80000006087421 */ /* 0x000fe20000010000 */
[----:B------:R-:W-:-:S03]  /*16da0*/  HFMA2 R26, -RZ, RZ, 1.875, 0 ;  /* 0x3f800000ff1a7431 */ /* 0x000fc600000001ff */
[----:B------:R-:W-:-:S06]  /*16db0*/  FMUL.FTZ R24, R7, R8 ;  /* 0x0000000807187220 */ /* 0x000fcc0000410000 */
[----:B------:R-:W2:Y:S02]  /*16dc0*/  MUFU.SQRT R24, R24 ;  /* 0x0000001800187308 */ /* 0x000ea40000002000 */
[----:B--2---:R-:W-:-:S04]  /*16dd0*/  FADD.FTZ R7, R7, R24 ;  /* 0x0000001807077221 */ /* 0x004fc80000010000 */
        /* <DEDUP_REMOVED lines=21> */
[----:B-1----:R-:W-:Y:S01]  /*16f30*/  FFMA.FTZ R27, R8, 0.69314718246459960938, R25 ;  /* 0x3f317218081b7823 */ /* 0x002fe20000010019 */
[----:B------:R-:W-:Y:S06]  /*16f40*/  @!P0 BRA `(.L_x_8293) ;  /* 0x0000000000cc8947 */ /* 0x000fec0003800000 */
[----:B------:R-:W-:Y:S02]  /*16f50*/  ISETP.GT.AND P0, PT, R7, -0x40800000, PT ;  /* 0xbf8000000700780c */ /* 0x000fe40003f04270 */
[----:B------:R-:W-:-:S11]  /*16f60*/  MOV R8, 0x7f800000 ;  /* 0x7f80000000087802 */ /* 0x000fd60000000f00 */
[C---:B------:R-:W-:Y:S01]  /*16f70*/  @P0 FFMA.FTZ R27, R7.reuse, R8, +INF ;  /* 0x7f800000071b0423 */ /* 0x040fe20000010008 */
[----:B------:R-:W-:-:S04]  /*16f80*/  FSETP.NEU.FTZ.AND P0, PT, R7, RZ, PT ;  /* 0x000000ff0700720b */ /* 0x000fc80003f1d000 */
[----:B------:R-:W-:Y:S01]  /*16f90*/  FSEL R27, R27, -RZ, P0 ;  /* 0x800000ff1b1b7208 */ /* 0x000fe20000000000 */
[----:B------:R-:W-:Y:S08]  /*16fa0*/  BRA `(.L_x_8293) ;  /* 0x0000000000b47947 */ /* 0x000ff00003800000 */
.L_x_8294:
        /* <DEDUP_REMOVED lines=8> */
[----:B------:R-:W-:-:S05]  /*17030*/  HFMA2 R26, -RZ, RZ, 1.875, 0 ;  /* 0x3f800000ff1a7431 */ /* 0x000fca00000001ff */
        /* <DEDUP_REMOVED lines=31> */
.L_x_8292:
[----:B------:R-:W-:-:S06]  /*17230*/  FFMA.FTZ R7, R6, R6, -1 ;  /* 0xbf80000006077423 */ /* 0x000fcc0000010006 */
[----:B------:R-:W0:Y:S02]  /*17240*/  MUFU.SQRT R7, R7 ;  /* 0x0000000700077308 */ /* 0x000e240000002000 */
[----:B0-----:R-:W-:-:S06]  /*17250*/  FADD.FTZ R8, R6, R7 ;  /* 0x0000000706087221 */ /* 0x001fcc0000010000 */
[----:B------:R-:W0:Y:S02]  /*17260*/  MUFU.LG2 R8, R8 ;  /* 0x0000000800087308 */ /* 0x000e240000000c00 */
[----:B0-----:R-:W-:-:S07]  /*17270*/  FMUL.FTZ R27, R8, 0.69314718246459960938 ;  /* 0x3f317218081b7820 */ /* 0x001fce0000410000 */
.L_x_8293:
[----:B------:R-:W-:Y:S05]  /*17280*/  BSYNC.RECONVERGENT B0 ;  /* 0x0000000000007941 */ /* 0x000fea0003800200 */
.L_x_8291:
        /* <DEDUP_REMOVED lines=31> */
[----:B------:R-:W-:Y:S02]  /*17480*/  @!P1 FMUL.FTZ R0, |R28|, 0.5 ;  /* 0x3f0000001c009820 */ /* 0x000fe40000410200 */
[----:B------:R-:W0:Y:S02]  /*17490*/  @P1 MUFU.RCP R5, R8 ;  /* 0x0000000800051308 */ /* 0x000e240000001000 */
[----:B0-----:R-:W-:Y:S01]  /*174a0*/  @P1 FMUL.FTZ.D2 R0, R2, R5 ;  /* 0x0000000502001220 */ /* 0x001fe20000310000 */
[----:B------:R-:W-:-:S04]  /*174b0*/  @!P0 FADD.FTZ R2, -R3, R4 ;  /* 0x0000000403028221 */ /* 0x000fc80000010100 */
        /* <DEDUP_REMOVED lines=8> */
.L_x_8306:
[----:B------:R-:W-:Y:S05]  /*17540*/  BSYNC.RECONVERGENT B4 ;  /* 0x0000000000047941 */ /* 0x000fea0003800200 */
.L_x_8305:
[----:B------:R-:W-:-:S04]  /*17550*/  FADD.FTZ R0, R5, R0 ;  /* 0x0000000005007221 */ /* 0x000fc80000010000 */
[----:B------:R-:W-:-:S04]  /*17560*/  FMUL.FTZ R0, R0, R7 ;  /* 0x0000000700007220 */ /* 0x000fc80000410000 */
[----:B------:R3:W4:Y:S01]  /*17570*/  MUFU.SQRT R26, R0 ;  /* 0x00000000001a7308 */ /* 0x0007220000002000 */
[----:B------:R-:W-:Y:S05]  /*17580*/  BRA `(.L_x_8303) ;  /* 0x00000000002c7947 */ /* 0x000fea0003800000 */
.L_x_8304:
        /* <DEDUP_REMOVED lines=11> */
.L_x_8303:
[----:B------:R-:W-:Y:S05]  /*17640*/  BSYNC.RECONVERGENT B1 ;  /* 0x0000000000017941 */ /* 0x000fea0003800200 */
.L_x_8301:
[----:B------:R-:W-:Y:S05]  /*17650*/  BSYNC.RELIABLE B0 ;  /* 0x0000000000007941 */ /* 0x000fea0003800100 */
.L_x_8300:
        /* <DEDUP_REMOVED lines=16> */
[----:B-1---5:R-:W-:Y:S05]  /*17760*/  CALL.REL.NOINC `($__internal_18_$__cuda_sm3x_div_rn_ftz_f32_slowpath) ;  /* 0x0000012000407944 */ /* 0x022fea0003c00000 */
.L_x_8308:
[----:B------:R-:W-:Y:S05]  /*17770*/  BSYNC.RECONVERGENT B4 ;  /* 0x0000000000047941 */ /* 0x000fea0003800200 */
.L_x_8307:
        /* <DEDUP_REMOVED lines=28> */
.L_x_8302:
        /* <DEDUP_REMOVED lines=25> */
.L_x_8309:
[----:B------:R-:W-:Y:S05]  /*17ad0*/  BSYNC.RECONVERGENT B3 ;  /* 0x0000000000037941 */ /* 0x000fea0003800200 */
.L_x_8299:
[----:B-1----:R-:W-:Y:S02]  /*17ae0*/  LOP3.LUT R28, R27, 0x80000000, R28, 0xb8, !PT ;  /* 0x800000001b1c7812 */ /* 0x002fe400078eb81c */
[----:B------:R-:W-:-:S07]  /*17af0*/  LOP3.LUT R9, R4, 0x80000000, R9, 0xb8, !PT ;  /* 0x8000000004097812 */ /* 0x000fce00078eb809 */
.L_x_8270:
[----:B------:R-:W-:Y:S05]  /*17b00*/  BSYNC.RECONVERGENT B2 ;  /* 0x0000000000027941 */ /* 0x000fea0003800200 */
.L_x_8268:
[----:B------:R-:W-:Y:S05]  /*17b10*/  WARPSYNC.ALL ;  /* 0x0000000000007948 */ /* 0x000fea0003800000 */
[C---:B------:R-:W-:Y:S01]  /*17b20*/  FSETP.NAN.FTZ.AND P1, PT, |R10|.reuse, |R10|, PT ;  /* 0x4000000a0a00720b */ /* 0x040fe20003f38200 */
        /* <DEDUP_REMOVED lines=20> */
.L_x_8311:
        /* <DEDUP_REMOVED lines=23> */
[----:B------:R-:W-:Y:S01]  /*17de0*/  FFMA.FTZ R8, R3, R3, R8 ;  /* 0x0000000303087223 */ /* 0x000fe20000010008 */
[----:B------:R-:W-:-:S04]  /*17df0*/  FADD.FTZ R3, R31, -1 ;  /* 0xbf8000001f037421 */ /* 0x000fc80000010000 */
[----:B------:R-:W-:Y:S01]  /*17e00*/  FADD.FTZ R25, |R3|, -RZ ;  /* 0x800000ff03197221 */ /* 0x000fe20000010200 */
[----:B------:R-:W0:Y:S04]  /*17e10*/  MUFU.SQRT R8, R8 ;  /* 0x0000000800087308 */ /* 0x000e280000002000 */
[CC--:B------:R-:W-:Y:S02]  /*17e20*/  VIMNMX R6, PT, PT, R4.reuse, R25.reuse, !PT ;  /* 0x0000001904067248 */ /* 0x0c0fe40007fe0100 */
[----:B------:R-:W-:-:S04]  /*17e30*/  VIMNMX R4, PT, PT, R4, R25, PT ;  /* 0x0000001904047248 */ /* 0x000fc80003fe0100 */
[----:B------:R-:W-:Y:S01]  /*17e40*/  FSETP.NEU.FTZ.AND P1, PT, R4, RZ, PT ;  /* 0x000000ff0400720b */ /* 0x000fe20003f3d000 */
[----:B0-----:R-:W-:Y:S01]  /*17e50*/  @P0 FMUL.FTZ R2, R8, R7 ;  /* 0x0000000708020220 */ /* 0x001fe20000410000 */
[----:B------:R-:W-:Y:S02]  /*17e60*/  LOP3.LUT R7, R6, 0xfe000000, RZ, 0xc0, !PT ;  /* 0xfe00000006077812 */ /* 0x000fe400078ec0ff */
[----:B------:R-:W-:Y:S02]  /*17e70*/  FSETP.NEU.FTZ.AND P0, PT, R5, +INF , PT ;  /* 0x7f8000000500780b */ /* 0x000fe40003f1d000 */
[C---:B------:R-:W-:Y:S02]  /*17e80*/  LOP3.LUT R25, R7.reuse, 0x7e800000, RZ, 0x3c, !PT ;  /* 0x7e80000007197812 */ /* 0x040fe400078e3cff */
[----:B------:R-:W-:-:S03]  /*17e90*/  LOP3.LUT R7, R7, 0x800000, RZ, 0xfc, !PT ;  /* 0x0080000007077812 */ /* 0x000fc600078efcff */
[-C--:B------:R-:W-:Y:S01]  /*17ea0*/  FMUL.FTZ R5, R4, R25.reuse ;  /* 0x0000001904057220 */ /* 0x080fe20000410000 */
[----:B------:R-:W-:-:S03]  /*17eb0*/  FMUL.FTZ R25, R6, R25 ;  /* 0x0000001906197220 */ /* 0x000fc60000410000 */
[----:B------:R-:W-:Y:S01]  /*17ec0*/  FMUL.FTZ R8, R5, R5 ;  /* 0x0000000505087220 */ /* 0x000fe20000410000 */
[----:B------:R-:W-:-:S03]  /*17ed0*/  FSEL R5, R2, +INF , P0 ;  /* 0x7f80000002057808 */ /* 0x000fc60000000000 */
[----:B------:R-:W-:-:S06]  /*17ee0*/  FFMA.FTZ R8, R25, R25, R8 ;  /* 0x0000001919087223 */ /* 0x000fcc0000010008 */
[----:B------:R-:W0:Y:S02]  /*17ef0*/  MUFU.SQRT R8, R8 ;  /* 0x0000000800087308 */ /* 0x000e240000002000 */
[----:B0-----:R-:W-:Y:S01]  /*17f00*/  @P1 FMUL.FTZ R6, R8, R7 ;  /* 0x0000000708061220 */ /* 0x001fe20000410000 */
[----:B------:R-:W-:-:S04]  /*17f10*/  FSETP.NEU.FTZ.AND P1, PT, R4, +INF , PT ;  /* 0x7f8000000400780b */ /* 0x000fc80003f3d000 */
        /* <DEDUP_REMOVED lines=27> */
.L_x_8319:
[----:B------:R-:W-:-:S04]  /*180d0*/  FADD.FTZ R6, -R0, R5 ;  /* 0x0000000500067221 */ /* 0x000fc80000010100 */
[----:B------:R-:W-:-:S07]  /*180e0*/  FMUL.FTZ R6, R6, 0.5 ;  /* 0x3f00000006067820 */ /* 0x000fce0000410000 */
.L_x_8320:
[----:B------:R-:W-:Y:S05]  /*180f0*/  BSYNC.RECONVERGENT B1 ;  /* 0x0000000000017941 */ /* 0x000fea0003800200 */
.L_x_8318:
        /* <DEDUP_REMOVED lines=11> */
.L_x_8322:
[----:B------:R-:W-:-:S04]  /*181b0*/  FADD.FTZ R7, R2, -R7 ;  /* 0x8000000702077221 */ /* 0x000fc80000010000 */
[----:B------:R-:W-:-:S07]  /*181c0*/  FMUL.FTZ R25, R7, 0.5 ;  /* 0x3f00000007197820 */ /* 0x000fce0000410000 */
.L_x_8323:
[----:B------:R-:W-:Y:S05]  /*181d0*/  BSYNC.RECONVERGENT B1 ;  /* 0x0000000000017941 */ /* 0x000fea0003800200 */
.L_x_8321:
        /* <DEDUP_REMOVED lines=35> */
.L_x_8317:
        /* <DEDUP_REMOVED lines=35> */
.L_x_8324:
[----:B------:R-:W-:-:S04]  /*18640*/  FADD.FTZ R7, -R31, 1 ;  /* 0x3f8000001f077421 */ /* 0x000fc80000010100 */
[----:B------:R-:W-:-:S06]  /*18650*/  FMUL.FTZ R6, R0, R7 ;  /* 0x0000000700067220 */ /* 0x000fcc0000410000 */
[----:B------:R-:W0:Y:S08]  /*18660*/  MUFU.SQRT R6, R6 ;  /* 0x0000000600067308 */ /* 0x000e300000002000 */
[----:B0-----:R-:W0:Y:S02]  /*18670*/  MUFU.RCP R29, R6 ;  /* 0x00000006001d7308 */ /* 0x001e240000001000 */
[----:B0-----:R-:W-:Y:S01]  /*18680*/  FMUL.FTZ R29, R26, R29 ;  /* 0x0000001d1a1d7220 */ /* 0x001fe20000410000 */
[----:B------:R-:W-:Y:S06]  /*18690*/  BRA `(.L_x_8315) ;  /* 0x0000000000047947 */ /* 0x000fec0003800000 */
.L_x_8316:
[----:B------:R0:W1:Y:S02]  /*186a0*/  MUFU.SQRT R29, R26 ;  /* 0x0000001a001d7308 */ /* 0x0000640000002000 */
.L_x_8315:
[----:B------:R-:W-:Y:S05]  /*186b0*/  BSYNC.RECONVERGENT B0 ;  /* 0x0000000000007941 */ /* 0x000fea0003800200 */
.L_x_8314:
        /* <DEDUP_REMOVED lines=35> */
.L_x_8328:
        /* <DEDUP_REMOVED lines=23> */
.L_x_8334:
[----:B------:R-:W-:-:S04]  /*18a60*/  FADD.FTZ R3, -R3, R2 ;  /* 0x0000000203037221 */ /* 0x000fc80000010100 */
[----:B------:R-:W-:-:S07]  /*18a70*/  FMUL.FTZ R3, R3, 0.5 ;  /* 0x3f00000003037820 */ /* 0x000fce0000410000 */
.L_x_8335:
[----:B------:R-:W-:Y:S05]  /*18a80*/  BSYNC.RECONVERGENT B4 ;  /* 0x0000000000047941 */ /* 0x000fea0003800200 */
.L_x_8333:
[----:B------:R-:W-:Y:S01]  /*18a90*/  FADD.FTZ R0, R3, R0 ;  /* 0x0000000003007221 */ /* 0x000fe20000010000 */
[----:B------:R-:W-:-:S04]  /*18aa0*/  FADD.FTZ R3, R31, R4 ;  /* 0x000000041f037221 */ /* 0x000fc80000010000 */
[----:B------:R-:W-:-:S04]  /*18ab0*/  FMUL.FTZ R0, R0, R3 ;  /* 0x0000000300007220 */ /* 0x000fc80000410000 */
[----:B------:R2:W3:Y:S01]  /*18ac0*/  MUFU.SQRT R27, R0 ;  /* 0x00000000001b7308 */ /* 0x0004e20000002000 */
[----:B------:R-:W-:Y:S05]  /*18ad0*/  BRA `(.L_x_8336) ;  /* 0x0000000000487947 */ /* 0x000fea0003800000 */
.L_x_8332:
        /* <DEDUP_REMOVED lines=12> */
.L_x_8331:
[----:B------:R-:W-:Y:S01]  /*18ba0*/  FADD.FTZ R0, R4, 1 ;  /* 0x3f80000004007421 */ /* 0x000fe20000010000 */
[----:B------:R-:W-:Y:S01]  /*18bb0*/  MUFU.SQRT R27, R26 ;  /* 0x0000001a001b7308 */ /* 0x000fe20000002000 */
[----:B------:R-:W-:Y:S02]  /*18bc0*/  MOV R31, 0x3f800000 ;  /* 0x3f800000001f7802 */ /* 0x000fe40000000f00 */
[----:B------:R-:W-:-:S06]  /*18bd0*/  FMUL.FTZ R0, R0, 0.5 ;  /* 0x3f00000000007820 */ /* 0x000fcc0000410000 */
[----:B------:R-:W2:Y:S02]  /*18be0*/  MUFU.SQRT R0, R0 ;  /* 0x0000000000007308 */ /* 0x000ea40000002000 */
[----:B--2---:R-:W-:-:S07]  /*18bf0*/  FMUL.FTZ R27, R27, R0 ;  /* 0x000000001b1b7220 */ /* 0x004fce0000410000 */
.L_x_8336:
[----:B------:R-:W-:Y:S05]  /*18c00*/  BSYNC.RECONVERGENT B1 ;  /* 0x0000000000017941 */ /* 0x000fea0003800200 */
.L_x_8330:
[----:B------:R-:W-:Y:S05]  /*18c10*/  BRA `(.L_x_8337) ;  /* 0x0000000000087947 */ /* 0x000fea0003800000 */
.L_x_8327:
[----:B------:R-:W-:Y:S01]  /*18c20*/  FMUL.FTZ R27, R4, 16777216 ;  /* 0x4b800000041b7820 */ /* 0x000fe20000410000 */
[----:B------:R-:W-:-:S07]  /*18c30*/  FMUL.FTZ R31, R31, 16777216 ;  /* 0x4b8000001f1f7820 */ /* 0x000fce0000410000 */
.L_x_8337:
[----:B------:R-:W-:Y:S05]  /*18c40*/  BSYNC.RELIABLE B0 ;  /* 0x0000000000007941 */ /* 0x000fea0003800100 */
.L_x_8326:
        /* <DEDUP_REMOVED lines=17> */
.L_x_8339:
[----:B------:R-:W-:Y:S05]  /*18d60*/  BSYNC.RECONVERGENT B4 ;  /* 0x0000000000047941 */ /* 0x000fea0003800200 */
.L_x_8338:
        /* <DEDUP_REMOVED lines=28> */
.L_x_8329:
[----:B------:R-:W-:Y:S05]  /*18f30*/  BSYNC.RECONVERGENT B3 ;  /* 0x0000000000037941 */ /* 0x000fea0003800200 */
.L_x_8325:
[----:B-1----:R-:W-:Y:S02]  /*18f40*/  LOP3.LUT R10, R29, 0x80000000, R10, 0xb8, !PT ;  /* 0x800000001d0a7812 */ /* 0x002fe400078eb80a */
[----:B------:R-:W-:Y:S01]  /*18f50*/  LOP3.LUT R11, R6, 0x80000000, R11, 0xb8, !PT ;  /* 0x80000000060b7812 */ /* 0x000fe200078eb80b */
[----:B------:R-:W-:Y:S06]  /*18f60*/  BRA `(.L_x_8312) ;  /* 0x0000001400107947 */ /* 0x000fec0003800000 */
.L_x_8313:
        /* <DEDUP_REMOVED lines=33> */
.L_x_8345:
[----:B------:R-:W-:Y:S05]  /*19180*/  BSYNC.RECONVERGENT B4 ;  /* 0x0000000000047941 */ /* 0x000fea0003800200 */
.L_x_8344:
        /* <DEDUP_REMOVED lines=22> */
.L_x_8343:
        /* <DEDUP_REMOVED lines=29> */
.L_x_8348:
[----:B------:R-:W-:Y:S05]  /*194c0*/  BSYNC.RECONVERGENT B4 ;  /* 0x0000000000047941 */ /* 0x000fea0003800200 */
.L_x_8347:
        /* <DEDUP_REMOVED lines=22> */
.L_x_8342:
        /* <DEDUP_REMOVED lines=33> */
.L_x_8350:
[----:B------:R-:W-:Y:S05]  /*19840*/  BSYNC.RECONVERGENT B4 ;  /* 0x0000000000047941 */ /* 0x000fea0003800200 */
.L_x_8349:
        /* <DEDUP_REMOVED lines=22> */
.L_x_8341:
[----:B------:R-:W-:-:S04]  /*199b0*/  FSETP.GEU.FTZ.AND P2, PT, R26, R31, PT ;  /* 0x0000001f1a00720b */ /* 0x000fc80003f5e000 */
        /* <DEDUP_REMOVED lines=25> */
.L_x_8354:
[----:B------:R-:W-:Y:S05]  /*19b50*/  BSYNC.RECONVERGENT B4 ;  /* 0x0000000000047941 */ /* 0x000fea0003800200 */
.L_x_8353:
        /* <DEDUP_REMOVED lines=22> */
.L_x_8352:
        /* <DEDUP_REMOVED lines=29> */
.L_x_8356:
[----:B------:R-:W-:Y:S05]  /*19e90*/  BSYNC.RECONVERGENT B4 ;  /* 0x0000000000047941 */ /* 0x000fea0003800200 */
.L_x_8355:
        /* <DEDUP_REMOVED lines=22> */
.L_x_8351:
        /* <DEDUP_REMOVED lines=33> */
.L_x_8358:
[----:B------:R-:W-:Y:S05]  /*1a210*/  BSYNC.RECONVERGENT B4 ;  /* 0x0000000000047941 */ /* 0x000fea0003800200 */
.L_x_8357:
        /* <DEDUP_REMOVED lines=21> */
.L_x_8346:
[----:B------:R-:W-:Y:S05]  /*1a370*/  BSYNC.RECONVERGENT B3 ;  /* 0x0000000000037941 */ /* 0x000fea0003800200 */
.L_x_8340:
[----:B------:R-:W-:Y:S01]  /*1a380*/  FADD.FTZ R27, R27, 0.69314718246459960938 ;  /* 0x3f3172181b1b7421 */ /* 0x000fe20000010000 */
[----:B------:R-:W-:-:S04]  /*1a390*/  LOP3.LUT R11, R26, 0x80000000, R11, 0xb8, !PT ;  /* 0x800000001a0b7812 */ /* 0x000fc800078eb80b */
[----:B------:R-:W-:-:S07]  /*1a3a0*/  LOP3.LUT R10, R27, 0x80000000, R10, 0xb8, !PT ;  /* 0x800000001b0a7812 */ /* 0x000fce00078eb80a */
.L_x_8312:
[----:B------:R-:W-:Y:S05]  /*1a3b0*/  BSYNC.RECONVERGENT B2 ;  /* 0x0000000000027941 */ /* 0x000fea0003800200 */
.L_x_8310:
[----:B------:R-:W-:Y:S05]  /*1a3c0*/  WARPSYNC.ALL ;  /* 0x0000000000007948 */ /* 0x000fea0003800000 */
[C---:B-----5:R-:W-:Y:S01]  /*1a3d0*/  FSETP.NAN.FTZ.AND P1, PT, |R12|.reuse, |R12|, PT ;  /* 0x4000000c0c00720b */ /* 0x060fe20003f38200 */
        /* <DEDUP_REMOVED lines=20> */
.L_x_8360:
        /* <DEDUP_REMOVED lines=70> */
.L_x_8368:
[----:B------:R-:W-:-:S04]  /*1a980*/  FADD.FTZ R6, -R0, R5 ;  /* 0x0000000500067221 */ /* 0x000fc80000010100 */
[----:B------:R-:W-:-:S07]  /*1a990*/  FMUL.FTZ R6, R6, 0.5 ;  /* 0x3f00000006067820 */ /* 0x000fce0000410000 */
.L_x_8369:
[----:B------:R-:W-:Y:S05]  /*1a9a0*/  BSYNC.RECONVERGENT B1 ;  /* 0x0000000000017941 */ /* 0x000fea0003800200 */
.L_x_8367:
        /* <DEDUP_REMOVED lines=11> */
.L_x_8371:
[----:B------:R-:W-:-:S04]  /*1aa60*/  FADD.FTZ R7, R2, -R7 ;  /* 0x8000000702077221 */ /* 0x000fc80000010000 */
[----:B------:R-:W-:-:S07]  /*1aa70*/  FMUL.FTZ R25, R7, 0.5 ;  /* 0x3f00000007197820 */ /* 0x000fce0000410000 */
.L_x_8372:
[----:B------:R-:W-:Y:S05]  /*1aa80*/  BSYNC.RECONVERGENT B1 ;  /* 0x0000000000017941 */ /* 0x000fea0003800200 */
.L_x_8370:
        /* <DEDUP_REMOVED lines=35> */
.L_x_8366:
        /* <DEDUP_REMOVED lines=35> */
.L_x_8373:
[----:B------:R-:W-:-:S04]  /*1aef0*/  FADD.FTZ R7, -R31, 1 ;  /* 0x3f8000001f077421 */ /* 0x000fc80000010100 */
[----:B------:R-:W-:-:S06]  /*1af00*/  FMUL.FTZ R6, R0, R7 ;  /* 0x0000000700067220 */ /* 0x000fcc0000410000 */
[----:B------:R-:W0:Y:S08]  /*1af10*/  MUFU.SQRT R6, R6 ;  /* 0x0000000600067308 */ /* 0x000e300000002000 */
[----:B0-----:R-:W0:Y:S02]  /*1af20*/  MUFU.RCP R29, R6 ;  /* 0x00000006001d7308 */ /* 0x001e240000001000 */
[----:B0-----:R-:W-:Y:S01]  /*1af30*/  FMUL.FTZ R29, R26, R29 ;  /* 0x0000001d1a1d7220 */ /* 0x001fe20000410000 */
[----:B------:R-:W-:Y:S06]  /*1af40*/  BRA `(.L_x_8364) ;  /* 0x0000000000047947 */ /* 0x000fec0003800000 */
.L_x_8365:
[----:B------:R0:W1:Y:S02]  /*1af50*/  MUFU.SQRT R29, R26 ;  /* 0x0000001a001d7308 */ /* 0x0000640000002000 */
.L_x_8364:
[----:B------:R-:W-:Y:S05]  /*1af60*/  BSYNC.RECONVERGENT B0 ;  /* 0x0000000000007941 */ /* 0x000fea0003800200 */
.L_x_8363:
        /* <DEDUP_REMOVED lines=35> */
.L_x_8377:
        /* <DEDUP_REMOVED lines=23> */
.L_x_8383:
[----:B------:R-:W-:-:S04]  /*1b310*/  FADD.FTZ R3, -R3, R2 ;  /* 0x0000000203037221 */ /* 0x000fc80000010100 */
[----:B------:R-:W-:-:S07]  /*1b320*/  FMUL.FTZ R3, R3, 0.5 ;  /* 0x3f00000003037820 */ /* 0x000fce0000410000 */
.L_x_8384:
[----:B------:R-:W-:Y:S05]  /*1b330*/  BSYNC.RECONVERGENT B4 ;  /* 0x0000000000047941 */ /* 0x000fea0003800200 */
.L_x_8382:
[----:B------:R-:W-:Y:S01]  /*1b340*/  FADD.FTZ R0, R3, R0 ;  /* 0x0000000003007221 */ /* 0x000fe20000010000 */
[----:B------:R-:W-:-:S04]  /*1b350*/  FADD.FTZ R3, R31, R4 ;  /* 0x000000041f037221 */ /* 0x000fc80000010000 */
[----:B------:R-:W-:-:S04]  /*1b360*/  FMUL.FTZ R0, R0, R3 ;  /* 0x0000000300007220 */ /* 0x000fc80000410000 */
[----:B------:R2:W3:Y:S01]  /*1b370*/  MUFU.SQRT R27, R0 ;  /* 0x00000000001b7308 */ /* 0x0004e20000002000 */
[----:B------:R-:W-:Y:S05]  /*1b380*/  BRA `(.L_x_8385) ;  /* 0x0000000000487947 */ /* 0x000fea0003800000 */
.L_x_8381:
        /* <DEDUP_REMOVED lines=12> */
.L_x_8380:
[----:B------:R-:W-:Y:S01]  /*1b450*/  FADD.FTZ R0, R4, 1 ;  /* 0x3f80000004007421 */ /* 0x000fe20000010000 */
[----:B------:R-:W-:Y:S01]  /*1b460*/  MUFU.SQRT R27, R26 ;  /* 0x0000001a001b7308 */ /* 0x000fe20000002000 */
[----:B------:R-:W-:Y:S02]  /*1b470*/  MOV R31, 0x3f800000 ;  /* 0x3f800000001f7802 */ /* 0x000fe40000000f00 */
[----:B------:R-:W-:-:S06]  /*1b480*/  FMUL.FTZ R0, R0, 0.5 ;  /* 0x3f00000000007820 */ /* 0x000fcc0000410000 */
[----:B------:R-:W2:Y:S02]  /*1b490*/  MUFU.SQRT R0, R0 ;  /* 0x0000000000007308 */ /* 0x000ea40000002000 */
[----:B--2---:R-:W-:-:S07]  /*1b4a0*/  FMUL.FTZ R27, R27, R0 ;  /* 0x000000001b1b7220 */ /* 0x004fce0000410000 */
.L_x_8385:
[----:B------:R-:W-:Y:S05]  /*1b4b0*/  BSYNC.RECONVERGENT B1 ;  /* 0x0000000000017941 */ /* 0x000fea0003800200 */
.L_x_8379:
[----:B------:R-:W-:Y:S05]  /*1b4c0*/  BRA `(.L_x_8386) ;  /* 0x0000000000087947 */ /* 0x000fea0003800000 */
.L_x_8376:
[----:B------:R-:W-:Y:S01]  /*1b4d0*/  FMUL.FTZ R27, R4, 16777216 ;  /* 0x4b800000041b7820 */ /* 0x000fe20000410000 */
[----:B------:R-:W-:-:S07]  /*1b4e0*/  FMUL.FTZ R31, R31, 16777216 ;  /* 0x4b8000001f1f7820 */ /* 0x000fce0000410000 */
.L_x_8386:
[----:B------:R-:W-:Y:S05]  /*1b4f0*/  BSYNC.RELIABLE B0 ;  /* 0x0000000000007941 */ /* 0x000fea0003800100 */
.L_x_8375:
        /* <DEDUP_REMOVED lines=17> */
.L_x_8388:
[----:B------:R-:W-:Y:S05]  /*1b610*/  BSYNC.RECONVERGENT B4 ;  /* 0x0000000000047941 */ /* 0x000fea0003800200 */
.L_x_8387:
        /* <DEDUP_REMOVED lines=28> */
.L_x_8378:
[----:B------:R-:W-:Y:S05]  /*1b7e0*/  BSYNC.RECONVERGENT B3 ;  /* 0x0000000000037941 */ /* 0x000fea0003800200 */
.L_x_8374:
[----:B-1----:R-:W-:Y:S02]  /*1b7f0*/  LOP3.LUT R12, R29, 0x80000000, R12, 0xb8, !PT ;  /* 0x800000001d0c7812 */ /* 0x002fe400078eb80c */
[----:B------:R-:W-:Y:S01]  /*1b800*/  LOP3.LUT R13, R6, 0x80000000, R13, 0xb8, !PT ;  /* 0x80000000060d7812 */ /* 0x000fe200078eb80d */
[----:B------:R-:W-:Y:S06]  /*1b810*/  BRA `(.L_x_8361) ;  /* 0x0000001400107947 */ /* 0x000fec0003800000 */
.L_x_8362:
        /* <DEDUP_REMOVED lines=33> */
.L_x_8394:
[----:B------:R-:W-:Y:S05]  /*1ba30*/  BSYNC.RECONVERGENT B4 ;  /* 0x0000000000047941 */ /* 0x000fea0003800200 */
.L_x_8393:
        /* <DEDUP_REMOVED lines=22> */
.L_x_8392:
        /* <DEDUP_REMOVED lines=29> */
.L_x_8397:
[----:B------:R-:W-:Y:S05]  /*1bd70*/  BSYNC.RECONVERGENT B4 ;  /* 0x0000000000047941 */ /* 0x000fea0003800200 */
.L_x_8396:
        /* <DEDUP_REMOVED lines=22> */
.L_x_8391:
        /* <DEDUP_REMOVED lines=33> */
.L_x_8399:
[----:B------:R-:W-:Y:S05]  /*1c0f0*/  BSYNC.RECONVERGENT B4 ;  /* 0x0000000000047941 */ /* 0x000fea0003800200 */
.L_x_8398:
        /* <DEDUP_REMOVED lines=22> */
.L_x_8390:
        /* <DEDUP_REMOVED lines=26> */
.L_x_8403:
[----:B------:R-:W-:Y:S05]  /*1c400*/  BSYNC.RECONVERGENT B4 ;  /* 0x0000000000047941 */ /* 0x000fea0003800200 */
.L_x_8402:
        /* <DEDUP_REMOVED lines=22> */
.L_x_8401:
        /* <DEDUP_REMOVED lines=29> */
.L_x_8405:
[----:B------:R-:W-:Y:S05]  /*1c740*/  BSYNC.RECONVERGENT B4 ;  /* 0x0000000000047941 */ /* 0x000fea0003800200 */
.L_x_8404:
        /* <DEDUP_REMOVED lines=22> */
.L_x_8400:
        /* <DEDUP_REMOVED lines=33> */
.L_x_8407:
[----:B------:R-:W-:Y:S05]  /*1cac0*/  BSYNC.RECONVERGENT B4 ;  /* 0x0000000000047941 */ /* 0x000fea0003800200 */
.L_x_8406:
        /* <DEDUP_REMOVED lines=21> */
.L_x_8395:
[----:B------:R-:W-:Y:S05]  /*1cc20*/  BSYNC.RECONVERGENT B3 ;  /* 0x0000000000037941 */ /* 0x000fea0003800200 */
.L_x_8389:
[----:B------:R-:W-:Y:S01]  /*1cc30*/  FADD.FTZ R27, R27, 0.69314718246459960938 ;  /* 0x3f3172181b1b7421 */ /* 0x000fe20000010000 */
[----:B------:R-:W-:-:S04]  /*1cc40*/  LOP3.LUT R13, R26, 0x80000000, R13, 0xb8, !PT ;  /* 0x800000001a0d7812 */ /* 0x000fc800078eb80d */
[----:B------:R-:W-:-:S07]  /*1cc50*/  LOP3.LUT R12, R27, 0x80000000, R12, 0xb8, !PT ;  /* 0x800000001b0c7812 */ /* 0x000fce00078eb80c */
.L_x_8361:
[----:B------:R-:W-:Y:S05]  /*1cc60*/  BSYNC.RECONVERGENT B2 ;  /* 0x0000000000027941 */ /* 0x000fea0003800200 */
.L_x_8359:
[----:B------:R-:W-:Y:S05]  /*1cc70*/  WARPSYNC.ALL ;  /* 0x0000000000007948 */ /* 0x000fea0003800000 */
[C---:B------:R-:W-:Y:S01]  /*1cc80*/  FSETP.NAN.FTZ.AND P1, PT, |R14|.reuse, |R14|, PT ;  /* 0x4000000e0e00720b */ /* 0x040fe20003f38200 */
        /* <DEDUP_REMOVED lines=20> */
.L_x_8409:
        /* <DEDUP_REMOVED lines=70> */
.L_x_8417:
[----:B------:R-:W-:-:S04]  /*1d230*/  FADD.FTZ R6, -R0, R5 ;  /* 0x0000000500067221 */ /* 0x000fc80000010100 */
[----:B------:R-:W-:-:S07]  /*1d240*/  FMUL.FTZ R6, R6, 0.5 ;  /* 0x3f00000006067820 */ /* 0x000fce0000410000 */
.L_x_8418:
[----:B------:R-:W-:Y:S05]  /*1d250*/  BSYNC.RECONVERGENT B1 ;  /* 0x0000000000017941 */ /* 0x000fea0003800200 */
.L_x_8416:
        /* <DEDUP_REMOVED lines=11> */
.L_x_8420:
[----:B------:R-:W-:-:S04]  /*1d310*/  FADD.FTZ R7, R2, -R7 ;  /* 0x8000000702077221 */ /* 0x000fc80000010000 */
[----:B------:R-:W-:-:S07]  /*1d320*/  FMUL.FTZ R25, R7, 0.5 ;  /* 0x3f00000007197820 */ /* 0x000fce0000410000 */
.L_x_8421:
[----:B------:R-:W-:Y:S05]  /*1d330*/  BSYNC.RECONVERGENT B1 ;  /* 0x0000000000017941 */ /* 0x000fea0003800200 */
.L_x_8419:
        /* <DEDUP_REMOVED lines=35> */
.L_x_8415:
        /* <DEDUP_REMOVED lines=35> */
.L_x_8422:
[----:B------:R-:W-:-:S04]  /*1d7a0*/  FADD.FTZ R7, -R31, 1 ;  /* 0x3f8000001f077421 */ /* 0x000fc80000010100 */
[----:B------:R-:W-:-:S06]  /*1d7b0*/  FMUL.FTZ R6, R0, R7 ;  /* 0x0000000700067220 */ /* 0x000fcc0000410000 */
[----:B------:R-:W0:Y:S08]  /*1d7c0*/  MUFU.SQRT R6, R6 ;  /* 0x0000000600067308 */ /* 0x000e300000002000 */
[----:B0-----:R-:W0:Y:S02]  /*1d7d0*/  MUFU.RCP R29, R6 ;  /* 0x00000006001d7308 */ /* 0x001e240000001000 */
[----:B0-----:R-:W-:Y:S01]  /*1d7e0*/  FMUL.FTZ R29, R26, R29 ;  /* 0x0000001d1a1d7220 */ /* 0x001fe20000410000 */
[----:B------:R-:W-:Y:S06]  /*1d7f0*/  BRA `(.L_x_8413) ;  /* 0x0000000000047947 */ /* 0x000fec0003800000 */
.L_x_8414:
[----:B------:R0:W1:Y:S02]  /*1d800*/  MUFU.SQRT R29, R26 ;  /* 0x0000001a001d7308 */ /* 0x0000640000002000 */
.L_x_8413:
[----:B------:R-:W-:Y:S05]  /*1d810*/  BSYNC.RECONVERGENT B0 ;  /* 0x0000000000007941 */ /* 0x000fea0003800200 */
.L_x_8412:
        /* <DEDUP_REMOVED lines=35> */
.L_x_8426:
        /* <DEDUP_REMOVED lines=23> */
.L_x_8432:
[----:B------:R-:W-:-:S04]  /*1dbc0*/  FADD.FTZ R3, -R3, R2 ;  /* 0x0000000203037221 */ /* 0x000fc80000010100 */
[----:B------:R-:W-:-:S07]  /*1dbd0*/  FMUL.FTZ R3, R3, 0.5 ;  /* 0x3f00000003037820 */ /* 0x000fce0000410000 */
.L_x_8433:
[----:B------:R-:W-:Y:S05]  /*1dbe0*/  BSYNC.RECONVERGENT B4 ;  /* 0x0000000000047941 */ /* 0x000fea0003800200 */
.L_x_8431:
[----:B------:R-:W-:Y:S01]  /*1dbf0*/  FADD.FTZ R0, R3, R0 ;  /* 0x0000000003007221 */ /* 0x000fe20000010000 */
[----:B------:R-:W-:-:S04]  /*1dc00*/  FADD.FTZ R3, R31, R4 ;  /* 0x000000041f037221 */ /* 0x000fc80000010000 */
[----:B------:R-:W-:-:S04]  /*1dc10*/  FMUL.FTZ R0, R0, R3 ;  /* 0x0000000300007220 */ /* 0x000fc80000410000 */
[----:B------:R2:W3:Y:S01]  /*1dc20*/  MUFU.SQRT R27, R0 ;  /* 0x00000000001b7308 */ /* 0x0004e20000002000 */
[----:B------:R-:W-:Y:S05]  /*1dc30*/  BRA `(.L_x_8434) ;  /* 0x0000000000487947 */ /* 0x000fea0003800000 */
.L_x_8430:
        /* <DEDUP_REMOVED lines=12> */
.L_x_8429:
[----:B------:R-:W-:Y:S01]  /*1dd00*/  FADD.FTZ R0, R4, 1 ;  /* 0x3f80000004007421 */ /* 0x000fe20000010000 */
[----:B------:R-:W-:Y:S01]  /*1dd10*/  MUFU.SQRT R27, R26 ;  /* 0x0000001a001b7308 */ /* 0x000fe20000002000 */
[----:B------:R-:W-:Y:S02]  /*1dd20*/  MOV R31, 0x3f800000 ;  /* 0x3f800000001f7802 */ /* 0x000fe40000000f00 */
[----:B------:R-:W-:-:S06]  /*1dd30*/  FMUL.FTZ R0, R0, 0.5 ;  /* 0x3f00000000007820 */ /* 0x000fcc0000410000 */
[----:B------:R-:W2:Y:S02]  /*1dd40*/  MUFU.SQRT R0, R0 ;  /* 0x0000000000007308 */ /* 0x000ea40000002000 */
[----:B--2---:R-:W-:-:S07]  /*1dd50*/  FMUL.FTZ R27, R27, R0 ;  /* 0x000000001b1b7220 */ /* 0x004fce0000410000 */
.L_x_8434:
[----:B------:R-:W-:Y:S05]  /*1dd60*/  BSYNC.RECONVERGENT B1 ;  /* 0x0000000000017941 */ /* 0x000fea0003800200 */
.L_x_8428:
[----:B------:R-:W-:Y:S05]  /*1dd70*/  BRA `(.L_x_8435) ;  /* 0x0000000000087947 */ /* 0x000fea0003800000 */
.L_x_8425:
[----:B------:R-:W-:Y:S01]  /*1dd80*/  FMUL.FTZ R27, R4, 16777216 ;  /* 0x4b800000041b7820 */ /* 0x000fe20000410000 */
[----:B------:R-:W-:-:S07]  /*1dd90*/  FMUL.FTZ R31, R31, 16777216 ;  /* 0x4b8000001f1f7820 */ /* 0x000fce0000410000 */
.L_x_8435:
[----:B------:R-:W-:Y:S05]  /*1dda0*/  BSYNC.RELIABLE B0 ;  /* 0x0000000000007941 */ /* 0x000fea0003800100 */
.L_x_8424:
        /* <DEDUP_REMOVED lines=17> */
.L_x_8437:
[----:B------:R-:W-:Y:S05]  /*1dec0*/  BSYNC.RECONVERGENT B4 ;  /* 0x0000000000047941 */ /* 0x000fea0003800200 */
.L_x_8436:
        /* <DEDUP_REMOVED lines=28> */
.L_x_8427:
[----:B------:R-:W-:Y:S05]  /*1e090*/  BSYNC.RECONVERGENT B3 ;  /* 0x0000000000037941 */ /* 0x000fea0003800200 */
.L_x_8423:
[----:B-1----:R-:W-:Y:S02]  /*1e0a0*/  LOP3.LUT R14, R29, 0x80000000, R14, 0xb8, !PT ;  /* 0x800000001d0e7812 */ /* 0x002fe400078eb80e */
[----:B------:R-:W-:Y:S01]  /*1e0b0*/  LOP3.LUT R15, R6, 0x80000000, R15, 0xb8, !PT ;  /* 0x80000000060f7812 */ /* 0x000fe200078eb80f */
[----:B------:R-:W-:Y:S06]  /*1e0c0*/  BRA `(.L_x_8410) ;  /* 0x0000001400107947 */ /* 0x000fec0003800000 */
.L_x_8411:
        /* <DEDUP_REMOVED lines=33> */
.L_x_8443:
[----:B------:R-:W-:Y:S05]  /*1e2e0*/  BSYNC.RECONVERGENT B4 ;  /* 0x0000000000047941 */ /* 0x000fea0003800200 */
.L_x_8442:
        /* <DEDUP_REMOVED lines=22> */
.L_x_8441:
        /* <DEDUP_REMOVED lines=29> */
.L_x_8446:
[----:B------:R-:W-:Y:S05]  /*1e620*/  BSYNC.RECONVERGENT B4 ;  /* 0x0000000000047941 */ /* 0x000fea0003800200 */
.L_x_8445:
        /* <DEDUP_REMOVED lines=22> */
.L_x_8440:
        /* <DEDUP_REMOVED lines=33> */
.L_x_8448:
[----:B------:R-:W-:Y:S05]  /*1e9a0*/  BSYNC.RECONVERGENT B4 ;  /* 0x0000000000047941 */ /* 0x000fea0003800200 */
.L_x_8447:
        /* <DEDUP_REMOVED lines=22> */
.L_x_8439:
        /* <DEDUP_REMOVED lines=26> */
.L_x_8452:
[----:B------:R-:W-:Y:S05]  /*1ecb0*/  BSYNC.RECONVERGENT B4 ;  /* 0x0000000000047941 */ /* 0x000fea0003800200 */
.L_x_8451:
        /* <DEDUP_REMOVED lines=22> */
.L_x_8450:
        /* <DEDUP_REMOVED lines=29> */
.L_x_8454:
[----:B------:R-:W-:Y:S05]  /*1eff0*/  BSYNC.RECONVERGENT B4 ;  /* 0x0000000000047941 */ /* 0x000fea0003800200 */
.L_x_8453:
        /* <DEDUP_REMOVED lines=22> */
.L_x_8449:
        /* <DEDUP_REMOVED lines=33> */
.L_x_8456:
[----:B------:R-:W-:Y:S05]  /*1f370*/  BSYNC.RECONVERGENT B4 ;  /* 0x0000000000047941 */ /* 0x000fea0003800200 */
.L_x_8455:
        /* <DEDUP_REMOVED lines=21> */
.L_x_8444:
[----:B------:R-:W-:Y:S05]  /*1f4d0*/  BSYNC.RECONVERGENT B3 ;  /* 0x0000000000037941 */ /* 0x000fea0003800200 */
.L_x_8438:
[----:B------:R-:W-:Y:S01]  /*1f4e0*/  FADD.FTZ R27, R27, 0.69314718246459960938 ;  /* 0x3f3172181b1b7421 */ /* 0x000fe20000010000 */
[----:B------:R-:W-:-:S04]  /*1f4f0*/  LOP3.LUT R15, R26, 0x80000000, R15, 0xb8, !PT ;  /* 0x800000001a0f7812 */ /* 0x000fc800078eb80f */
[----:B------:R-:W-:-:S07]  /*1f500*/  LOP3.LUT R14, R27, 0x80000000, R14, 0xb8, !PT ;  /* 0x800000001b0e7812 */ /* 0x000fce00078eb80e */
.L_x_8410:
[----:B------:R-:W-:Y:S05]  /*1f510*/  BSYNC.RECONVERGENT B2 ;  /* 0x0000000000027941 */ /* 0x000fea0003800200 */
.L_x_8408:
        /* <DEDUP_REMOVED lines=22> */
.L_x_8458:
        /* <DEDUP_REMOVED lines=70> */
.L_x_8466:
[----:B------:R-:W-:-:S04]  /*1fae0*/  FADD.FTZ R6, -R0, R5 ;  /* 0x0000000500067221 */ /* 0x000fc80000010100 */
[----:B------:R-:W-:-:S07]  /*1faf0*/  FMUL.FTZ R6, R6, 0.5 ;  /* 0x3f00000006067820 */ /* 0x000fce0000410000 */
.L_x_8467:
[----:B------:R-:W-:Y:S05]  /*1fb00*/  BSYNC.RECONVERGENT B1 ;  /* 0x0000000000017941 */ /* 0x000fea0003800200 */
.L_x_8465:
        /* <DEDUP_REMOVED lines=11> */
.L_x_8469:
[----:B------:R-:W-:-:S04]  /*1fbc0*/  FADD.FTZ R7, R2, -R7 ;  /* 0x8000000702077221 */ /* 0x000fc80000010000 */
[----:B------:R-:W-:-:S07]  /*1fbd0*/  FMUL.FTZ R25, R7, 0.5 ;  /* 0x3f00000007197820 */ /* 0x000fce0000410000 */
.L_x_8470:
[----:B------:R-:W-:Y:S05]  /*1fbe0*/  BSYNC.RECONVERGENT B1 ;  /* 0x0000000000017941 */ /* 0x000fea0003800200 */
.L_x_8468:
        /* <DEDUP_REMOVED lines=35> */
.L_x_8464:
        /* <DEDUP_REMOVED lines=35> */
.L_x_8471:
[----:B------:R-:W-:-:S04]  /*20050*/  FADD.FTZ R7, -R31, 1 ;  /* 0x3f8000001f077421 */ /* 0x000fc80000010100 */
[----:B------:R-:W-:-:S06]  /*20060*/  FMUL.FTZ R6, R0, R7 ;  /* 0x0000000700067220 */ /* 0x000fcc0000410000 */
[----:B------:R-:W0:Y:S08]  /*20070*/  MUFU.SQRT R6, R6 ;  /* 0x0000000600067308 */ /* 0x000e300000002000 */
[----:B0-----:R-:W0:Y:S02]  /*20080*/  MUFU.RCP R29, R6 ;  /* 0x00000006001d7308 */ /* 0x001e240000001000 */
[----:B0-----:R-:W-:Y:S01]  /*20090*/  FMUL.FTZ R29, R26, R29 ;  /* 0x0000001d1a1d7220 */ /* 0x001fe20000410000 */
[----:B------:R-:W-:Y:S06]  /*200a0*/  BRA `(.L_x_8462) ;  /* 0x0000000000047947 */ /* 0x000fec0003800000 */
.L_x_8463:
[----:B------:R0:W1:Y:S02]  /*200b0*/  MUFU.SQRT R29, R26 ;  /* 0x0000001a001d7308 */ /* 0x0000640000002000 */
.L_x_8462:
[----:B------:R-:W-:Y:S05]  /*200c0*/  BSYNC.RECONVERGENT B0 ;  /* 0x0000000000007941 */ /* 0x000fea0003800200 */
.L_x_8461:
        /* <DEDUP_REMOVED lines=35> */
.L_x_8475:
        /* <DEDUP_REMOVED lines=23> */
.L_x_8481:
[----:B------:R-:W-:-:S04]  /*20470*/  FADD.FTZ R3, -R3, R2 ;  /* 0x0000000203037221 */ /* 0x000fc80000010100 */
[----:B------:R-:W-:-:S07]  /*20480*/  FMUL.FTZ R3, R3, 0.5 ;  /* 0x3f00000003037820 */ /* 0x000fce0000410000 */
.L_x_8482:
[----:B------:R-:W-:Y:S05]  /*20490*/  BSYNC.RECONVERGENT B4 ;  /* 0x0000000000047941 */ /* 0x000fea0003800200 */
.L_x_8480:
[----:B------:R-:W-:Y:S01]  /*204a0*/  FADD.FTZ R0, R3, R0 ;  /* 0x0000000003007221 */ /* 0x000fe20000010000 */
[----:B------:R-:W-:-:S04]  /*204b0*/  FADD.FTZ R3, R31, R4 ;  /* 0x000000041f037221 */ /* 0x000fc80000010000 */
[----:B------:R-:W-:-:S04]  /*204c0*/  FMUL.FTZ R0, R0, R3 ;  /* 0x0000000300007220 */ /* 0x000fc80000410000 */
[----:B------:R2:W3:Y:S01]  /*204d0*/  MUFU.SQRT R27, R0 ;  /* 0x00000000001b7308 */ /* 0x0004e20000002000 */
[----:B------:R-:W-:Y:S05]  /*204e0*/  BRA `(.L_x_8483) ;  /* 0x0000000000487947 */ /* 0x000fea0003800000 */
.L_x_8479:
        /* <DEDUP_REMOVED lines=12> */
.L_x_8478:
[----:B------:R-:W-:Y:S01]  /*205b0*/  FADD.FTZ R0, R4, 1 ;  /* 0x3f80000004007421 */ /* 0x000fe20000010000 */
[----:B------:R-:W-:Y:S01]  /*205c0*/  MUFU.SQRT R27, R26 ;  /* 0x0000001a001b7308 */ /* 0x000fe20000002000 */
[----:B------:R-:W-:Y:S02]  /*205d0*/  MOV R31, 0x3f800000 ;  /* 0x3f800000001f7802 */ /* 0x000fe40000000f00 */
[----:B------:R-:W-:-:S06]  /*205e0*/  FMUL.FTZ R0, R0, 0.5 ;  /* 0x3f00000000007820 */ /* 0x000fcc0000410000 */
[----:B------:R-:W2:Y:S02]  /*205f0*/  MUFU.SQRT R0, R0 ;  /* 0x0000000000007308 */ /* 0x000ea40000002000 */
[----:B--2---:R-:W-:-:S07]  /*20600*/  FMUL.FTZ R27, R27, R0 ;  /* 0x000000001b1b7220 */ /* 0x004fce0000410000 */
.L_x_8483:
[----:B------:R-:W-:Y:S05]  /*20610*/  BSYNC.RECONVERGENT B1 ;  /* 0x0000000000017941 */ /* 0x000fea0003800200 */
.L_x_8477:
[----:B------:R-:W-:Y:S05]  /*20620*/  BRA `(.L_x_8484) ;  /* 0x0000000000087947 */ /* 0x000fea0003800000 */
.L_x_8474:
[----:B------:R-:W-:Y:S01]  /*20630*/  FMUL.FTZ R27, R4, 16777216 ;  /* 0x4b800000041b7820 */ /* 0x000fe20000410000 */
[----:B------:R-:W-:-:S07]  /*20640*/  FMUL.FTZ R31, R31, 16777216 ;  /* 0x4b8000001f1f7820 */ /* 0x000fce0000410000 */
.L_x_8484:
[----:B------:R-:W-:Y:S05]  /*20650*/  BSYNC.RELIABLE B0 ;  /* 0x0000000000007941 */ /* 0x000fea0003800100 */
.L_x_8473:
        /* <DEDUP_REMOVED lines=17> */
.L_x_8486:
[----:B------:R-:W-:Y:S05]  /*20770*/  BSYNC.RECONVERGENT B4 ;  /* 0x0000000000047941 */ /* 0x000fea0003800200 */
.L_x_8485:
        /* <DEDUP_REMOVED lines=28> */
.L_x_8476:
[----:B------:R-:W-:Y:S05]  /*20940*/  BSYNC.RECONVERGENT B3 ;  /* 0x0000000000037941 */ /* 0x000fea0003800200 */
.L_x_8472:
[----:B-1----:R-:W-:Y:S02]  /*20950*/  LOP3.LUT R16, R29, 0x80000000, R16, 0xb8, !PT ;  /* 0x800000001d107812 */ /* 0x002fe400078eb810 */
[----:B------:R-:W-:Y:S01]  /*20960*/  LOP3.LUT R17, R6, 0x80000000, R17, 0xb8, !PT ;  /* 0x8000000006117812 */ /* 0x000fe200078eb811 */
[----:B------:R-:W-:Y:S06]  /*20970*/  BRA `(.L_x_8459) ;  /* 0x0000001400107947 */ /* 0x000fec0003800000 */
.L_x_8460:
        /* <DEDUP_REMOVED lines=33> */
.L_x_8492:
[----:B------:R-:W-:Y:S05]  /*20b90*/  BSYNC.RECONVERGENT B4 ;  /* 0x0000000000047941 */ /* 0x000fea0003800200 */
.L_x_8491:
        /* <DEDUP_REMOVED lines=22> */
.L_x_8490:
        /* <DEDUP_REMOVED lines=29> */
.L_x_8495:
[----:B------:R-:W-:Y:S05]  /*20ed0*/  BSYNC.RECONVERGENT B4 ;  /* 0x0000000000047941 */ /* 0x000fea0003800200 */
.L_x_8494:
        /* <DEDUP_REMOVED lines=22> */
.L_x_8489:
        /* <DEDUP_REMOVED lines=33> */
.L_x_8497:
[----:B------:R-:W-:Y:S05]  /*21250*/  BSYNC.RECONVERGENT B4 ;  /* 0x0000000000047941 */ /* 0x000fea0003800200 */
.L_x_8496:
        /* <DEDUP_REMOVED lines=22> */
.L_x_8488:
        /* <DEDUP_REMOVED lines=26> */
.L_x_8501:
[----:B------:R-:W-:Y:S05]  /*21560*/  BSYNC.RECONVERGENT B4 ;  /* 0x0000000000047941 */ /* 0x000fea0003800200 */
.L_x_8500:
        /* <DEDUP_REMOVED lines=22> */
.L_x_8499:
        /* <DEDUP_REMOVED lines=29> */
.L_x_8503:
[----:B------:R-:W-:Y:S05]  /*218a0*/  BSYNC.RECONVERGENT B4 ;  /* 0x0000000000047941 */ /* 0x000fea0003800200 */
.L_x_8502:
        /* <DEDUP_REMOVED lines=22> */
.L_x_8498:
        /* <DEDUP_REMOVED lines=33> */
.L_x_8505:
[----:B------:R-:W-:Y:S05]  /*21c20*/  BSYNC.RECONVERGENT B4 ;  /* 0x0000000000047941 */ /* 0x000fea0003800200 */
.L_x_8504:
        /* <DEDUP_REMOVED lines=21> */
.L_x_8493:
[----:B------:R-:W-:Y:S05]  /*21d80*/  BSYNC.RECONVERGENT B3 ;  /* 0x0000000000037941 */ /* 0x000fea0003800200 */
.L_x_8487:
[----:B------:R-:W-:Y:S01]  /*21d90*/  FADD.FTZ R27, R27, 0.69314718246459960938 ;  /* 0x3f3172181b1b7421 */ /* 0x000fe20000010000 */
[----:B------:R-:W-:-:S04]  /*21da0*/  LOP3.LUT R17, R26, 0x80000000, R17, 0xb8, !PT ;  /* 0x800000001a117812 */ /* 0x000fc800078eb811 */
[----:B------:R-:W-:-:S07]  /*21db0*/  LOP3.LUT R16, R27, 0x80000000, R16, 0xb8, !PT ;  /* 0x800000001b107812 */ /* 0x000fce00078eb810 */
.L_x_8459:
[----:B------:R-:W-:Y:S05]  /*21dc0*/  BSYNC.RECONVERGENT B2 ;  /* 0x0000000000027941 */ /* 0x000fea0003800200 */
.L_x_8457:
        /* <DEDUP_REMOVED lines=22> */
.L_x_8507:
        /* <DEDUP_REMOVED lines=70> */
.L_x_8515:
[----:B------:R-:W-:-:S04]  /*22390*/  FADD.FTZ R6, -R0, R5 ;  /* 0x0000000500067221 */ /* 0x000fc80000010100 */
[----:B------:R-:W-:-:S07]  /*223a0*/  FMUL.FTZ R6, R6, 0.5 ;  /* 0x3f00000006067820 */ /* 0x000fce0000410000 */
.L_x_8516:
[----:B------:R-:W-:Y:S05]  /*223b0*/  BSYNC.RECONVERGENT B1 ;  /* 0x0000000000017941 */ /* 0x000fea0003800200 */
.L_x_8514:
        /* <DEDUP_REMOVED lines=11> */
.L_x_8518:
[----:B------:R-:W-:-:S04]  /*22470*/  FADD.FTZ R7, R2, -R7 ;  /* 0x8000000702077221 */ /* 0x000fc80000010000 */
[----:B------:R-:W-:-:S07]  /*22480*/  FMUL.FTZ R25, R7, 0.5 ;  /* 0x3f00000007197820 */ /* 0x000fce0000410000 */
.L_x_8519:
[----:B------:R-:W-:Y:S05]  /*22490*/  BSYNC.RECONVERGENT B1 ;  /* 0x0000000000017941 */ /* 0x000fea0003800200 */
.L_x_8517:
        /* <DEDUP_REMOVED lines=35> */
.L_x_8513:
        /* <DEDUP_REMOVED lines=35> */
.L_x_8520:
[----:B------:R-:W-:-:S04]  /*22900*/  FADD.FTZ R7, -R31, 1 ;  /* 0x3f8000001f077421 */ /* 0x000fc80000010100 */
[----:B------:R-:W-:-:S06]  /*22910*/  FMUL.FTZ R6, R0, R7 ;  /* 0x0000000700067220 */ /* 0x000fcc0000410000 */
[----:B------:R-:W0:Y:S08]  /*22920*/  MUFU.SQRT R6, R6 ;  /* 0x0000000600067308 */ /* 0x000e300000002000 */
[----:B0-----:R-:W0:Y:S02]  /*22930*/  MUFU.RCP R29, R6 ;  /* 0x00000006001d7308 */ /* 0x001e240000001000 */
[----:B0-----:R-:W-:Y:S01]  /*22940*/  FMUL.FTZ R29, R26, R29 ;  /* 0x0000001d1a1d7220 */ /* 0x001fe20000410000 */
[----:B------:R-:W-:Y:S06]  /*22950*/  BRA `(.L_x_8511) ;  /* 0x0000000000047947 */ /* 0x000fec0003800000 */
.L_x_8512:
[----:B------:R0:W1:Y:S02]  /*22960*/  MUFU.SQRT R29, R26 ;  /* 0x0000001a001d7308 */ /* 0x0000640000002000 */
.L_x_8511:
[----:B------:R-:W-:Y:S05]  /*22970*/  BSYNC.RECONVERGENT B0 ;  /* 0x0000000000007941 */ /* 0x000fea0003800200 */
.L_x_8510:
        /* <DEDUP_REMOVED lines=35> */
.L_x_8524:
        /* <DEDUP_REMOVED lines=23> */
.L_x_8530:
[----:B------:R-:W-:-:S04]  /*22d20*/  FADD.FTZ R3, -R3, R2 ;  /* 0x0000000203037221 */ /* 0x000fc80000010100 */
[----:B------:R-:W-:-:S07]  /*22d30*/  FMUL.FTZ R3, R3, 0.5 ;  /* 0x3f00000003037820 */ /* 0x000fce0000410000 */
.L_x_8531:
[----:B------:R-:W-:Y:S05]  /*22d40*/  BSYNC.RECONVERGENT B4 ;  /* 0x0000000000047941 */ /* 0x000fea0003800200 */
.L_x_8529:
[----:B------:R-:W-:Y:S01]  /*22d50*/  FADD.FTZ R0, R3, R0 ;  /* 0x0000000003007221 */ /* 0x000fe20000010000 */
[----:B------:R-:W-:-:S04]  /*22d60*/  FADD.FTZ R3, R31, R4 ;  /* 0x000000041f037221 */ /* 0x000fc80000010000 */
[----:B------:R-:W-:-:S04]  /*22d70*/  FMUL.FTZ R0, R0, R3 ;  /* 0x0000000300007220 */ /* 0x000fc80000410000 */
[----:B------:R2:W3:Y:S01]  /*22d80*/  MUFU.SQRT R27, R0 ;  /* 0x00000000001b7308 */ /* 0x0004e20000002000 */
[----:B------:R-:W-:Y:S05]  /*22d90*/  BRA `(.L_x_8532) ;  /* 0x0000000000487947 */ /* 0x000fea0003800000 */
.L_x_8528:
        /* <DEDUP_REMOVED lines=12> */
.L_x_8527:
[----:B------:R-:W-:Y:S01]  /*22e60*/  FADD.FTZ R0, R4, 1 ;  /* 0x3f80000004007421 */ /* 0x000fe20000010000 */
[----:B------:R-:W-:Y:S01]  /*22e70*/  MUFU.SQRT R27, R26 ;  /* 0x0000001a001b7308 */ /* 0x000fe20000002000 */
[----:B------:R-:W-:Y:S02]  /*22e80*/  MOV R31, 0x3f800000 ;  /* 0x3f800000001f7802 */ /* 0x000fe40000000f00 */
[----:B------:R-:W-:-:S06]  /*22e90*/  FMUL.FTZ R0, R0, 0.5 ;  /* 0x3f00000000007820 */ /* 0x000fcc0000410000 */
[----:B------:R-:W2:Y:S02]  /*22ea0*/  MUFU.SQRT R0, R0 ;  /* 0x0000000000007308 */ /* 0x000ea40000002000 */
[----:B--2---:R-:W-:-:S07]  /*22eb0*/  FMUL.FTZ R27, R27, R0 ;  /* 0x000000001b1b7220 */ /* 0x004fce0000410000 */
.L_x_8532:
[----:B------:R-:W-:Y:S05]  /*22ec0*/  BSYNC.RECONVERGENT B1 ;  /* 0x0000000000017941 */ /* 0x000fea0003800200 */
.L_x_8526:
[----:B------:R-:W-:Y:S05]  /*22ed0*/  BRA `(.L_x_8533) ;  /* 0x0000000000087947 */ /* 0x000fea0003800000 */
.L_x_8523:
[----:B------:R-:W-:Y:S01]  /*22ee0*/  FMUL.FTZ R27, R4, 16777216 ;  /* 0x4b800000041b7820 */ /* 0x000fe20000410000 */
[----:B------:R-:W-:-:S07]  /*22ef0*/  FMUL.FTZ R31, R31, 16777216 ;  /* 0x4b8000001f1f7820 */ /* 0x000fce0000410000 */
.L_x_8533:
[----:B------:R-:W-:Y:S05]  /*22f00*/  BSYNC.RELIABLE B0 ;  /* 0x0000000000007941 */ /* 0x000fea0003800100 */
.L_x_8522:
        /* <DEDUP_REMOVED lines=17> */
.L_x_8535:
[----:B------:R-:W-:Y:S05]  /*23020*/  BSYNC.RECONVERGENT B4 ;  /* 0x0000000000047941 */ /* 0x000fea0003800200 */
.L_x_8534:
        /* <DEDUP_REMOVED lines=28> */
.L_x_8525:
[----:B------:R-:W-:Y:S05]  /*231f0*/  BSYNC.RECONVERGENT B3 ;  /* 0x0000000000037941 */ /* 0x000fea0003800200 */
.L_x_8521:
[----:B-1----:R-:W-:Y:S02]  /*23200*/  LOP3.LUT R18, R29, 0x80000000, R18, 0xb8, !PT ;  /* 0x800000001d127812 */ /* 0x002fe400078eb812 */
[----:B------:R-:W-:Y:S01]  /*23210*/  LOP3.LUT R19, R6, 0x80000000, R19, 0xb8, !PT ;  /* 0x8000000006137812 */ /* 0x000fe200078eb813 */
[----:B------:R-:W-:Y:S06]  /*23220*/  BRA `(.L_x_8508) ;  /* 0x0000001400107947 */ /* 0x000fec0003800000 */
.L_x_8509:
        /* <DEDUP_REMOVED lines=33> */
.L_x_8541:
[----:B------:R-:W-:Y:S05]  /*23440*/  BSYNC.RECONVERGENT B4 ;  /* 0x0000000000047941 */ /* 0x000fea0003800200 */
.L_x_8540:
        /* <DEDUP_REMOVED lines=22> */
.L_x_8539:
        /* <DEDUP_REMOVED lines=29> */
.L_x_8544:
[----:B------:R-:W-:Y:S05]  /*23780*/  BSYNC.RECONVERGENT B4 ;  /* 0x0000000000047941 */ /* 0x000fea0003800200 */
.L_x_8543:
        /* <DEDUP_REMOVED lines=22> */
.L_x_8538:
        /* <DEDUP_REMOVED lines=33> */
.L_x_8546:
[----:B------:R-:W-:Y:S05]  /*23b00*/  BSYNC.RECONVERGENT B4 ;  /* 0x0000000000047941 */ /* 0x000fea0003800200 */
.L_x_8545:
        /* <DEDUP_REMOVED lines=22> */
.L_x_8537:
        /* <DEDUP_REMOVED lines=26> */
.L_x_8550:
[----:B------:R-:W-:Y:S05]  /*23e10*/  BSYNC.RECONVERGENT B4 ;  /* 0x0000000000047941 */ /* 0x000fea0003800200 */
.L_x_8549:
        /* <DEDUP_REMOVED lines=22> */
.L_x_8548:
        /* <DEDUP_REMOVED lines=29> */
.L_x_8552:
[----:B------:R-:W-:Y:S05]  /*24150*/  BSYNC.RECONVERGENT B4 ;  /* 0x0000000000047941 */ /* 0x000fea0003800200 */
.L_x_8551:
        /* <DEDUP_REMOVED lines=22> */
.L_x_8547:
        /* <DEDUP_REMOVED lines=33> */
.L_x_8554:
[----:B------:R-:W-:Y:S05]  /*244d0*/  BSYNC.RECONVERGENT B4 ;  /* 0x0000000000047941 */ /* 0x000fea0003800200 */
.L_x_8553:
        /* <DEDUP_REMOVED lines=21> */
.L_x_8542:
[----:B------:R-:W-:Y:S05]  /*24630*/  BSYNC.RECONVERGENT B3 ;  /* 0x0000000000037941 */ /* 0x000fea0003800200 */
.L_x_8536:
[----:B------:R-:W-:Y:S01]  /*24640*/  FADD.FTZ R27, R27, 0.69314718246459960938 ;  /* 0x3f3172181b1b7421 */ /* 0x000fe20000010000 */
[----:B------:R-:W-:-:S04]  /*24650*/  LOP3.LUT R19, R26, 0x80000000, R19, 0xb8, !PT ;  /* 0x800000001a137812 */ /* 0x000fc800078eb813 */
[----:B------:R-:W-:-:S07]  /*24660*/  LOP3.LUT R18, R27, 0x80000000, R18, 0xb8, !PT ;  /* 0x800000001b127812 */ /* 0x000fce00078eb812 */
.L_x_8508:
[----:B------:R-:W-:Y:S05]  /*24670*/  BSYNC.RECONVERGENT B2 ;  /* 0x0000000000027941 */ /* 0x000fea0003800200 */
.L_x_8506:
        /* <DEDUP_REMOVED lines=22> */
.L_x_8556:
        /* <DEDUP_REMOVED lines=70> */
.L_x_8564:
[----:B------:R-:W-:-:S04]  /*24c40*/  FADD.FTZ R6, -R0, R5 ;  /* 0x0000000500067221 */ /* 0x000fc80000010100 */
[----:B------:R-:W-:-:S07]  /*24c50*/  FMUL.FTZ R6, R6, 0.5 ;  /* 0x3f00000006067820 */ /* 0x000fce0000410000 */
.L_x_8565:
[----:B------:R-:W-:Y:S05]  /*24c60*/  BSYNC.RECONVERGENT B1 ;  /* 0x0000000000017941 */ /* 0x000fea0003800200 */
.L_x_8563:
        /* <DEDUP_REMOVED lines=11> */
.L_x_8567:
[----:B------:R-:W-:-:S04]  /*24d20*/  FADD.FTZ R7, R2, -R7 ;  /* 0x8000000702077221 */ /* 0x000fc80000010000 */
[----:B------:R-:W-:-:S07]  /*24d30*/  FMUL.FTZ R25, R7, 0.5 ;  /* 0x3f00000007197820 */ /* 0x000fce0000410000 */
.L_x_8568:
[----:B------:R-:W-:Y:S05]  /*24d40*/  BSYNC.RECONVERGENT B1 ;  /* 0x0000000000017941 */ /* 0x000fea0003800200 */
.L_x_8566:
        /* <DEDUP_REMOVED lines=35> */
.L_x_8562:
        /* <DEDUP_REMOVED lines=35> */
.L_x_8569:
[----:B------:R-:W-:-:S04]  /*251b0*/  FADD.FTZ R7, -R31, 1 ;  /* 0x3f8000001f077421 */ /* 0x000fc80000010100 */
[----:B------:R-:W-:-:S06]  /*251c0*/  FMUL.FTZ R6, R0, R7 ;  /* 0x0000000700067220 */ /* 0x000fcc0000410000 */
[----:B------:R-:W0:Y:S08]  /*251d0*/  MUFU.SQRT R6, R6 ;  /* 0x0000000600067308 */ /* 0x000e300000002000 */
[----:B0-----:R-:W0:Y:S02]  /*251e0*/  MUFU.RCP R29, R6 ;  /* 0x00000006001d7308 */ /* 0x001e240000001000 */
[----:B0-----:R-:W-:Y:S01]  /*251f0*/  FMUL.FTZ R29, R26, R29 ;  /* 0x0000001d1a1d7220 */ /* 0x001fe20000410000 */
[----:B------:R-:W-:Y:S06]  /*25200*/  BRA `(.L_x_8560) ;  /* 0x0000000000047947 */ /* 0x000fec0003800000 */
.L_x_8561:
[----:B------:R0:W1:Y:S02]  /*25210*/  MUFU.SQRT R29, R26 ;  /* 0x0000001a001d7308 */ /* 0x0000640000002000 */
.L_x_8560:
[----:B------:R-:W-:Y:S05]  /*25220*/  BSYNC.RECONVERGENT B0 ;  /* 0x0000000000007941 */ /* 0x000fea0003800200 */
.L_x_8559:
        /* <DEDUP_REMOVED lines=35> */
.L_x_8573:
        /* <DEDUP_REMOVED lines=23> */
.L_x_8579:
[----:B------:R-:W-:-:S04]  /*255d0*/  FADD.FTZ R3, -R3, R2 ;  /* 0x0000000203037221 */ /* 0x000fc80000010100 */
[----:B------:R-:W-:-:S07]  /*255e0*/  FMUL.FTZ R3, R3, 0.5 ;  /* 0x3f00000003037820 */ /* 0x000fce0000410000 */
.L_x_8580:
[----:B------:R-:W-:Y:S05]  /*255f0*/  BSYNC.RECONVERGENT B4 ;  /* 0x0000000000047941 */ /* 0x000fea0003800200 */
.L_x_8578:
[----:B------:R-:W-:Y:S01]  /*25600*/  FADD.FTZ R0, R3, R0 ;  /* 0x0000000003007221 */ /* 0x000fe20000010000 */
[----:B------:R-:W-:-:S04]  /*25610*/  FADD.FTZ R3, R31, R4 ;  /* 0x000000041f037221 */ /* 0x000fc80000010000 */
[----:B------:R-:W-:-:S04]  /*25620*/  FMUL.FTZ R0, R0, R3 ;  /* 0x0000000300007220 */ /* 0x000fc80000410000 */
[----:B------:R2:W3:Y:S01]  /*25630*/  MUFU.SQRT R27, R0 ;  /* 0x00000000001b7308 */ /* 0x0004e20000002000 */
[----:B------:R-:W-:Y:S05]  /*25640*/  BRA `(.L_x_8581) ;  /* 0x0000000000487947 */ /* 0x000fea0003800000 */
.L_x_8577:
        /* <DEDUP_REMOVED lines=12> */
.L_x_8576:
[----:B------:R-:W-:Y:S01]  /*25710*/  FADD.FTZ R0, R4, 1 ;  /* 0x3f80000004007421 */ /* 0x000fe20000010000 */
[----:B------:R-:W-:Y:S01]  /*25720*/  MUFU.SQRT R27, R26 ;  /* 0x0000001a001b7308 */ /* 0x000fe20000002000 */
[----:B------:R-:W-:Y:S02]  /*25730*/  MOV R31, 0x3f800000 ;  /* 0x3f800000001f7802 */ /* 0x000fe40000000f00 */
[----:B------:R-:W-:-:S06]  /*25740*/  FMUL.FTZ R0, R0, 0.5 ;  /* 0x3f00000000007820 */ /* 0x000fcc0000410000 */
[----:B------:R-:W2:Y:S02]  /*25750*/  MUFU.SQRT R0, R0 ;  /* 0x0000000000007308 */ /* 0x000ea40000002000 */
[----:B--2---:R-:W-:-:S07]  /*25760*/  FMUL.FTZ R27, R27, R0 ;  /* 0x000000001b1b7220 */ /* 0x004fce0000410000 */
.L_x_8581:
[----:B------:R-:W-:Y:S05]  /*25770*/  BSYNC.RECONVERGENT B1 ;  /* 0x0000000000017941 */ /* 0x000fea0003800200 */
.L_x_8575:
[----:B------:R-:W-:Y:S05]  /*25780*/  BRA `(.L_x_8582) ;  /* 0x0000000000087947 */ /* 0x000fea0003800000 */
.L_x_8572:
[----:B------:R-:W-:Y:S01]  /*25790*/  FMUL.FTZ R27, R4, 16777216 ;  /* 0x4b800000041b7820 */ /* 0x000fe20000410000 */
[----:B------:R-:W-:-:S07]  /*257a0*/  FMUL.FTZ R31, R31, 16777216 ;  /* 0x4b8000001f1f7820 */ /* 0x000fce0000410000 */
.L_x_8582:
[----:B------:R-:W-:Y:S05]  /*257b0*/  BSYNC.RELIABLE B0 ;  /* 0x0000000000007941 */ /* 0x000fea0003800100 */
.L_x_8571:
        /* <DEDUP_REMOVED lines=17> */
.L_x_8584:
[----:B------:R-:W-:Y:S05]  /*258d0*/  BSYNC.RECONVERGENT B4 ;  /* 0x0000000000047941 */ /* 0x000fea0003800200 */
.L_x_8583:
        /* <DEDUP_REMOVED lines=28> */
.L_x_8574:
[----:B------:R-:W-:Y:S05]  /*25aa0*/  BSYNC.RECONVERGENT B3 ;  /* 0x0000000000037941 */ /* 0x000fea0003800200 */
.L_x_8570:
[----:B-1----:R-:W-:Y:S02]  /*25ab0*/  LOP3.LUT R20, R29, 0x80000000, R20, 0xb8, !PT ;  /* 0x800000001d147812 */ /* 0x002fe400078eb814 */
[----:B------:R-:W-:Y:S01]  /*25ac0*/  LOP3.LUT R21, R6, 0x80000000, R21, 0xb8, !PT ;  /* 0x8000000006157812 */ /* 0x000fe200078eb815 */
[----:B------:R-:W-:Y:S06]  /*25ad0*/  BRA `(.L_x_8557) ;  /* 0x0000001400107947 */ /* 0x000fec0003800000 */
.L_x_8558:
        /* <DEDUP_REMOVED lines=33> */
.L_x_8590:
[----:B------:R-:W-:Y:S05]  /*25cf0*/  BSYNC.RECONVERGENT B4 ;  /* 0x0000000000047941 */ /* 0x000fea0003800200 */
.L_x_8589:
        /* <DEDUP_REMOVED lines=22> */
.L_x_8588:
        /* <DEDUP_REMOVED lines=29> */
.L_x_8593:
[----:B------:R-:W-:Y:S05]  /*26030*/  BSYNC.RECONVERGENT B4 ;  /* 0x0000000000047941 */ /* 0x000fea0003800200 */
.L_x_8592:
        /* <DEDUP_REMOVED lines=22> */
.L_x_8587:
        /* <DEDUP_REMOVED lines=33> */
.L_x_8595:
[----:B------:R-:W-:Y:S05]  /*263b0*/  BSYNC.RECONVERGENT B4 ;  /* 0x0000000000047941 */ /* 0x000fea0003800200 */
.L_x_8594:
        /* <DEDUP_REMOVED lines=22> */
.L_x_8586:
        /* <DEDUP_REMOVED lines=26> */
.L_x_8599:
[----:B------:R-:W-:Y:S05]  /*266c0*/  BSYNC.RECONVERGENT B4 ;  /* 0x0000000000047941 */ /* 0x000fea0003800200 */
.L_x_8598:
        /* <DEDUP_REMOVED lines=22> */
.L_x_8597:
        /* <DEDUP_REMOVED lines=29> */
.L_x_8601:
[----:B------:R-:W-:Y:S05]  /*26a00*/  BSYNC.RECONVERGENT B4 ;  /* 0x0000000000047941 */ /* 0x000fea0003800200 */
.L_x_8600:
        /* <DEDUP_REMOVED lines=22> */
.L_x_8596:
        /* <DEDUP_REMOVED lines=33> */
.L_x_8603:
[----:B------:R-:W-:Y:S05]  /*26d80*/  BSYNC.RECONVERGENT B4 ;  /* 0x0000000000047941 */ /* 0x000fea0003800200 */
.L_x_8602:
        /* <DEDUP_REMOVED lines=21> */
.L_x_8591:
[----:B------:R-:W-:Y:S05]  /*26ee0*/  BSYNC.RECONVERGENT B3 ;  /* 0x0000000000037941 */ /* 0x000fea0003800200 */
.L_x_8585:
[----:B------:R-:W-:Y:S01]  /*26ef0*/  FADD.FTZ R27, R27, 0.69314718246459960938 ;  /* 0x3f3172181b1b7421 */ /* 0x000fe20000010000 */
[----:B------:R-:W-:-:S04]  /*26f00*/  LOP3.LUT R21, R26, 0x80000000, R21, 0xb8, !PT ;  /* 0x800000001a157812 */ /* 0x000fc800078eb815 */
[----:B------:R-:W-:-:S07]  /*26f10*/  LOP3.LUT R20, R27, 0x80000000, R20, 0xb8, !PT ;  /* 0x800000001b147812 */ /* 0x000fce00078eb814 */
.L_x_8557:
[----:B------:R-:W-:Y:S05]  /*26f20*/  BSYNC.RECONVERGENT B2 ;  /* 0x0000000000027941 */ /* 0x000fea0003800200 */
.L_x_8555:
        /* <DEDUP_REMOVED lines=22> */
.L_x_8605:
        /* <DEDUP_REMOVED lines=70> */
.L_x_8613:
[----:B------:R-:W-:-:S04]  /*274f0*/  FADD.FTZ R6, -R0, R5 ;  /* 0x0000000500067221 */ /* 0x000fc80000010100 */
[----:B------:R-:W-:-:S07]  /*27500*/  FMUL.FTZ R6, R6, 0.5 ;  /* 0x3f00000006067820 */ /* 0x000fce0000410000 */
.L_x_8614:
[----:B------:R-:W-:Y:S05]  /*27510*/  BSYNC.RECONVERGENT B1 ;  /* 0x0000000000017941 */ /* 0x000fea0003800200 */
.L_x_8612:
        /* <DEDUP_REMOVED lines=11> */
.L_x_8616:
[----:B------:R-:W-:-:S04]  /*275d0*/  FADD.FTZ R25, R2, -R7 ;  /* 0x8000000702197221 */ /* 0x000fc80000010000 */
[----:B------:R-:W-:-:S07]  /*275e0*/  FMUL.FTZ R25, R25, 0.5 ;  /* 0x3f00000019197820 */ /* 0x000fce0000410000 */
.L_x_8617:
[----:B------:R-:W-:Y:S05]  /*275f0*/  BSYNC.RECONVERGENT B1 ;  /* 0x0000000000017941 */ /* 0x000fea0003800200 */
.L_x_8615:
        /* <DEDUP_REMOVED lines=35> */
.L_x_8611:
        /* <DEDUP_REMOVED lines=35> */
.L_x_8618:
[----:B------:R-:W-:-:S04]  /*27a60*/  FADD.FTZ R7, -R31, 1 ;  /* 0x3f8000001f077421 */ /* 0x000fc80000010100 */
[----:B------:R-:W-:-:S06]  /*27a70*/  FMUL.FTZ R6, R0, R7 ;  /* 0x0000000700067220 */ /* 0x000fcc0000410000 */
[----:B------:R-:W0:Y:S08]  /*27a80*/  MUFU.SQRT R6, R6 ;  /* 0x0000000600067308 */ /* 0x000e300000002000 */
[----:B0-----:R-:W0:Y:S02]  /*27a90*/  MUFU.RCP R29, R6 ;  /* 0x00000006001d7308 */ /* 0x001e240000001000 */
[----:B0-----:R-:W-:Y:S01]  /*27aa0*/  FMUL.FTZ R29, R26, R29 ;  /* 0x0000001d1a1d7220 */ /* 0x001fe20000410000 */
[----:B------:R-:W-:Y:S06]  /*27ab0*/  BRA `(.L_x_8609) ;  /* 0x0000000000047947 */ /* 0x000fec0003800000 */
.L_x_8610:
[----:B------:R0:W1:Y:S02]  /*27ac0*/  MUFU.SQRT R29, R26 ;  /* 0x0000001a001d7308 */ /* 0x0000640000002000 */
.L_x_8609:
[----:B------:R-:W-:Y:S05]  /*27ad0*/  BSYNC.RECONVERGENT B0 ;  /* 0x0000000000007941 */ /* 0x000fea0003800200 */
.L_x_8608:
        /* <DEDUP_REMOVED lines=35> */
.L_x_8622:
        /* <DEDUP_REMOVED lines=23> */
.L_x_8628:
[----:B------:R-:W-:-:S04]  /*27e80*/  FADD.FTZ R3, -R3, R2 ;  /* 0x0000000203037221 */ /* 0x000fc80000010100 */
[----:B------:R-:W-:-:S07]  /*27e90*/  FMUL.FTZ R3, R3, 0.5 ;  /* 0x3f00000003037820 */ /* 0x000fce0000410000 */
.L_x_8629:
[----:B------:R-:W-:Y:S05]  /*27ea0*/  BSYNC.RECONVERGENT B4 ;  /* 0x0000000000047941 */ /* 0x000fea0003800200 */
.L_x_8627:
[----:B------:R-:W-:Y:S01]  /*27eb0*/  FADD.FTZ R0, R3, R0 ;  /* 0x0000000003007221 */ /* 0x000fe20000010000 */
[----:B------:R-:W-:-:S04]  /*27ec0*/  FADD.FTZ R3, R31, R4 ;  /* 0x000000041f037221 */ /* 0x000fc80000010000 */
[----:B------:R-:W-:-:S04]  /*27ed0*/  FMUL.FTZ R0, R0, R3 ;  /* 0x0000000300007220 */ /* 0x000fc80000410000 */
[----:B------:R2:W3:Y:S01]  /*27ee0*/  MUFU.SQRT R27, R0 ;  /* 0x00000000001b7308 */ /* 0x0004e20000002000 */
[----:B------:R-:W-:Y:S05]  /*27ef0*/  BRA `(.L_x_8630) ;  /* 0x0000000000487947 */ /* 0x000fea0003800000 */
.L_x_8626:
        /* <DEDUP_REMOVED lines=12> */
.L_x_8625:
[----:B------:R-:W-:Y:S01]  /*27fc0*/  FADD.FTZ R0, R4, 1 ;  /* 0x3f80000004007421 */ /* 0x000fe20000010000 */
[----:B------:R-:W-:Y:S01]  /*27fd0*/  MUFU.SQRT R27, R26 ;  /* 0x0000001a001b7308 */ /* 0x000fe20000002000 */
[----:B------:R-:W-:Y:S02]  /*27fe0*/  MOV R31, 0x3f800000 ;  /* 0x3f800000001f7802 */ /* 0x000fe40000000f00 */
[----:B------:R-:W-:-:S06]  /*27ff0*/  FMUL.FTZ R0, R0, 0.5 ;  /* 0x3f00000000007820 */ /* 0x000fcc0000410000 */
[----:B------:R-:W2:Y:S02]  /*28000*/  MUFU.SQRT R0, R0 ;  /* 0x0000000000007308 */ /* 0x000ea40000002000 */
[----:B--2---:R-:W-:-:S07]  /*28010*/  FMUL.FTZ R27, R27, R0 ;  /* 0x000000001b1b7220 */ /* 0x004fce0000410000 */
.L_x_8630:
[----:B------:R-:W-:Y:S05]  /*28020*/  BSYNC.RECONVERGENT B1 ;  /* 0x0000000000017941 */ /* 0x000fea0003800200 */
.L_x_8624:
[----:B------:R-:W-:Y:S05]  /*28030*/  BRA `(.L_x_8631) ;  /* 0x0000000000087947 */ /* 0x000fea0003800000 */
.L_x_8621:
[----:B------:R-:W-:Y:S01]  /*28040*/  FMUL.FTZ R27, R4, 16777216 ;  /* 0x4b800000041b7820 */ /* 0x000fe20000410000 */
[----:B------:R-:W-:-:S07]  /*28050*/  FMUL.FTZ R31, R31, 16777216 ;  /* 0x4b8000001f1f7820 */ /* 0x000fce0000410000 */
.L_x_8631:
[----:B------:R-:W-:Y:S05]  /*28060*/  BSYNC.RELIABLE B0 ;  /* 0x0000000000007941 */ /* 0x000fea0003800100 */
.L_x_8620:
        /* <DEDUP_REMOVED lines=17> */
.L_x_8633:
[----:B------:R-:W-:Y:S05]  /*28180*/  BSYNC.RECONVERGENT B4 ;  /* 0x0000000000047941 */ /* 0x000fea0003800200 */
.L_x_8632:
        /* <DEDUP_REMOVED lines=28> */
.L_x_8623:
[----:B------:R-:W-:Y:S05]  /*28350*/  BSYNC.RECONVERGENT B3 ;  /* 0x0000000000037941 */ /* 0x000fea0003800200 */
.L_x_8619:
[----:B-1----:R-:W-:Y:S02]  /*28360*/  LOP3.LUT R22, R29, 0x80000000, R22, 0xb8, !PT ;  /* 0x800000001d167812 */ /* 0x002fe400078eb816 */
[----:B------:R-:W-:Y:S01]  /*28370*/  LOP3.LUT R23, R6, 0x80000000, R23, 0xb8, !PT ;  /* 0x8000000006177812 */ /* 0x000fe200078eb817 */
[----:B------:R-:W-:Y:S06]  /*28380*/  BRA `(.L_x_8606) ;  /* 0x0000001400007947 */ /* 0x000fec0003800000 */
.L_x_8607:
        /* <DEDUP_REMOVED lines=32> */
.L_x_8639:
[----:B------:R-:W-:Y:S05]  /*28590*/  BSYNC.RECONVERGENT B4 ;  /* 0x0000000000047941 */ /* 0x000fea0003800200 */
.L_x_8638:
        /* <DEDUP_REMOVED lines=22> */
.L_x_8637:
        /* <DEDUP_REMOVED lines=28> */
.L_x_8642:
[----:B------:R-:W-:Y:S05]  /*288c0*/  BSYNC.RECONVERGENT B4 ;  /* 0x0000000000047941 */ /* 0x000fea0003800200 */
.L_x_8641:
        /* <DEDUP_REMOVED lines=22> */
.L_x_8636:
        /* <DEDUP_REMOVED lines=33> */
.L_x_8644:
[----:B------:R-:W-:Y:S05]  /*28c40*/  BSYNC.RECONVERGENT B4 ;  /* 0x0000000000047941 */ /* 0x000fea0003800200 */
.L_x_8643:
        /* <DEDUP_REMOVED lines=22> */
.L_x_8635:
        /* <DEDUP_REMOVED lines=25> */
.L_x_8648:
[----:B------:R-:W-:Y:S05]  /*28f40*/  BSYNC.RECONVERGENT B4 ;  /* 0x0000000000047941 */ /* 0x000fea0003800200 */
.L_x_8647:
        /* <DEDUP_REMOVED lines=22> */
.L_x_8646:
        /* <DEDUP_REMOVED lines=28> */
.L_x_8650:
[----:B------:R-:W-:Y:S05]  /*29270*/  BSYNC.RECONVERGENT B4 ;  /* 0x0000000000047941 */ /* 0x000fea0003800200 */
.L_x_8649:
        /* <DEDUP_REMOVED lines=22> */
.L_x_8645:
        /* <DEDUP_REMOVED lines=33> */
.L_x_8652:
[----:B------:R-:W-:Y:S05]  /*295f0*/  BSYNC.RECONVERGENT B4 ;  /* 0x0000000000047941 */ /* 0x000fea0003800200 */
.L_x_8651:
        /* <DEDUP_REMOVED lines=21> */
.L_x_8640:
[----:B------:R-:W-:Y:S05]  /*29750*/  BSYNC.RECONVERGENT B3 ;  /* 0x0000000000037941 */ /* 0x000fea0003800200 */
.L_x_8634:
[----:B------:R-:W-:Y:S01]  /*29760*/  FADD.FTZ R27, R27, 0.69314718246459960938 ;  /* 0x3f3172181b1b7421 */ /* 0x000fe20000010000 */
[----:B------:R-:W-:-:S04]  /*29770*/  LOP3.LUT R23, R26, 0x80000000, R23, 0xb8, !PT ;  /* 0x800000001a177812 */ /* 0x000fc800078eb817 */
[----:B------:R-:W-:-:S07]  /*29780*/  LOP3.LUT R22, R27, 0x80000000, R22, 0xb8, !PT ;  /* 0x800000001b167812 */ /* 0x000fce00078eb816 */
.L_x_8606:
[----:B------:R-:W-:Y:S05]  /*29790*/  BSYNC.RECONVERGENT B2 ;  /* 0x0000000000027941 */ /* 0x000fea0003800200 */
.L_x_8604:
[----:B------:R-:W-:Y:S05]  /*297a0*/  WARPSYNC.ALL ;  /* 0x0000000000007948 */ /* 0x000fea0003800000 */
[----:B------:R-:W1:Y:S01]  /*297b0*/  S2R R0, SR_CTAID.X ;  /* 0x0000000000007919 */ /* 0x000e620000002500 */
[----:B------:R-:W2:Y:S01]  /*297c0*/  LDC.64 R2, c[0x0][0x388] ;  /* 0x0000e200ff027b82 */ /* 0x000ea20000000a00 */
[----:B------:R-:W-:Y:S01]  /*297d0*/  MOV R8, R28 ;  /* 0x0000001c00087202 */ /* 0x000fe20000000f00 */
[----:B------:R-:W3:Y:S01]  /*297e0*/  S2R R5, SR_TID.X ;  /* 0x0000000000057919 */ /* 0x000ee20000002100 */
[----:B-1----:R-:W-:-:S05]  /*297f0*/  SHF.L.U32 R7, R0, 0xa, RZ ;  /* 0x0000000a00077819 */ /* 0x002fca00000006ff */
[----:B--2---:R-:W-:-:S04]  /*29800*/  IMAD.WIDE.U32 R2, R7, 0x8, R2 ;  /* 0x0000000807027825 */ /* 0x004fc800078e0002 */
[----:B---3--:R-:W-:-:S05]  /*29810*/  IMAD.WIDE.U32 R2, R5, 0x10, R2 ;  /* 0x0000001005027825 */ /* 0x008fca00078e0002 */
[----:B------:R-:W-:Y:S04]  /*29820*/  STG.E.128 desc[UR6][R2.64], R8 ;  /* 0x0000000802007986 */ /* 0x000fe8000c101d06 */
[----:B------:R-:W-:Y:S04]  /*29830*/  STG.E.128 desc[UR6][R2.64+0x800], R12 ;  /* 0x0008000c02007986 */ /* 0x000fe8000c101d06 */
[----:B------:R-:W-:Y:S04]  /*29840*/  STG.E.128 desc[UR6][R2.64+0x1000], R16 ;  /* 0x0010001002007986 */ /* 0x000fe8000c101d06 */
[----:B------:R-:W-:Y:S01]  /*29850*/  STG.E.128 desc[UR6][R2.64+0x1800], R20 ;  /* 0x0018001402007986 */ /* 0x000fe2000c101d06 */
[----:B------:R-:W-:Y:S05]  /*29860*/  EXIT ;  /* 0x000000000000794d */ /* 0x000fea0003800000 */
        .weak           $__internal_18_$__cuda_sm3x_div_rn_ftz_f32_slowpath
        .type           $__internal_18_$__cuda_sm3x_div_rn_ftz_f32_slowpath,@function
        .size           $__internal_18_$__cuda_sm3x_div_rn_ftz_f32_slowpath,(.L_x_18526 - $__internal_18_$__cuda_sm3x_div_rn_ftz_f32_slowpath)
$__internal_18_$__cuda_sm3x_div_rn_ftz_f32_slowpath:
[----:B------:R-:W-:Y:S01]  /*29870*/  SHF.R.U32.HI R3, RZ, 0x17, R0 ;  /* 0x00000017ff037819 */ /* 0x000fe20000011600 */
[----:B------:R-:W-:Y:S04]  /*29880*/  BSSY.RECONVERGENT B0, `(.L_x_8653) ;  /* 0x0000046000007945 */ /* 0x000fe80003800200 */
[----:B------:R-:W-:Y:S01]  /*29890*/  BSSY.RELIABLE B1, `(.L_x_8654) ;  /* 0x000001e000017945 */ /* 0x000fe20003800100 */
[----:B------:R-:W-:-:S04]  /*298a0*/  LOP3.LUT R3, R3, 0xff, RZ, 0xc0, !PT ;  /* 0x000000ff03037812 */ /* 0x000fc800078ec0ff */
[----:B------:R-:W-:-:S04]  /*298b0*/  IADD3 R4, PT, PT, R3, -0x1, RZ ;  /* 0xffffffff03047810 */ /* 0x000fc80007ffe0ff */
[----:B------:R-:W-:Y:S02]  /*298c0*/  ISETP.GT.U32.AND P0, PT, R4, 0xfd, PT ;  /* 0x000000fd0400780c */ /* 0x000fe40003f04070 */
[----:B------:R-:W-:-:S04]  /*298d0*/  SHF.R.U32.HI R4, RZ, 0x17, R25 ;  /* 0x00000017ff047819 */ /* 0x000fc80000011619 */
[----:B------:R-:W-:-:S04]  /*298e0*/  LOP3.LUT R4, R4, 0xff, RZ, 0xc0, !PT ;  /* 0x000000ff04047812 */ /* 0x000fc800078ec0ff */
        /* <DEDUP_REMOVED lines=24> */
.L_x_8655:
[----:B------:R-:W-:Y:S05]  /*29a70*/  BSYNC.RELIABLE B1 ;  /* 0x0000000000017941 */ /* 0x000fea0003800100 */
.L_x_8654:
[----:B------:R-:W-:Y:S01]  /*29a80*/  IADD3 R3, PT, PT, R3, -0x7f, RZ ;  /* 0xffffff8103037810 */ /* 0x000fe20007ffe0ff */
[----:B------:R-:W-:Y:S01]  /*29a90*/  BSSY.RECONVERGENT B1, `(.L_x_8660) ;  /* 0x000001b000017945 */ /* 0x000fe20003800200 */
[----:B------:R-:W-:-:S03]  /*29aa0*/  IADD3 R4, PT, PT, R4, -0x7f, RZ ;  /* 0xffffff8104047810 */ /* 0x000fc60007ffe0ff */
[----:B------:R-:W-:-:S04]  /*29ab0*/  IMAD R24, R3, -0x800000, R0 ;  /* 0xff80000003187824 */ /* 0x000fc800078e0200 */
        /* <DEDUP_REMOVED lines=8> */
[----:B------:R-:W-:Y:S01]  /*29b40*/  FFMA R0, R5, R25, R0 ;  /* 0x0000001905007223 */ /* 0x000fe20000000000 */
[----:B------:R-:W-:-:S03]  /*29b50*/  IADD3 R5, PT, PT, R4, -R3, RZ ;  /* 0x8000000304057210 */ /* 0x000fc60007ffe0ff */
[----:B------:R-:W-:-:S05]  /*29b60*/  FFMA.FTZ R0, R7, R0, R25 ;  /* 0x0000000007007223 */ /* 0x000fca0000010019 */
[----:B------:R-:W-:-:S04]  /*29b70*/  SHF.R.U32.HI R4, RZ, 0x17, R0 ;  /* 0x00000017ff047819 */ /* 0x000fc80000011600 */
[----:B------:R-:W-:-:S04]  /*29b80*/  LOP3.LUT R4, R4, 0xff, RZ, 0xc0, !PT ;  /* 0x000000ff04047812 */ /* 0x000fc800078ec0ff */
[----:B------:R-:W-:-:S04]  /*29b90*/  IADD3 R3, PT, PT, R4, R5, RZ ;  /* 0x0000000504037210 */ /* 0x000fc80007ffe0ff */
[----:B------:R-:W-:-:S04]  /*29ba0*/  IADD3 R4, PT, PT, R3, -0x1, RZ ;  /* 0xffffffff03047810 */ /* 0x000fc80007ffe0ff */
[----:B------:R-:W-:-:S13]  /*29bb0*/  ISETP.GE.U32.AND P0, PT, R4, 0xfe, PT ;  /* 0x000000fe0400780c */ /* 0x000fda0003f06070 */
[----:B------:R-:W-:Y:S05]  /*29bc0*/  @!P0 BRA `(.L_x_8661) ;  /* 0x0000000000188947 */ /* 0x000fea0003800000 */
[----:B------:R-:W-:-:S13]  /*29bd0*/  ISETP.GT.AND P0, PT, R3, 0xfe, PT ;  /* 0x000000fe0300780c */ /* 0x000fda0003f04270 */
[----:B------:R-:W-:Y:S02]  /*29be0*/  @!P0 ISETP.GE.AND P1, PT, R3, 0x1, PT ;  /* 0x000000010300880c */ /* 0x000fe40003f26270 */
[----:B------:R-:W-:-:S04]  /*29bf0*/  LOP3.LUT R3, R0, 0x80000000, RZ, 0xc0, !PT ;  /* 0x8000000000037812 */ /* 0x000fc800078ec0ff */
[C---:B------:R-:W-:Y:S02]  /*29c00*/  @!P0 SEL R0, R3.reuse, R0, !P1 ;  /* 0x0000000003008207 */ /* 0x040fe40004800000 */
[----:B------:R-:W-:Y:S01]  /*29c10*/  @P0 LOP3.LUT R0, R3, 0x7f800000, RZ, 0xfc, !PT ;  /* 0x7f80000003000812 */ /* 0x000fe200078efcff */
[----:B------:R-:W-:Y:S06]  /*29c20*/  BRA `(.L_x_8662) ;  /* 0x0000000000047947 */ /* 0x000fec0003800000 */
.L_x_8661:
[----:B------:R-:W-:-:S07]  /*29c30*/  LEA R0, R5, R0, 0x17 ;  /* 0x0000000005007211 */ /* 0x000fce00078eb8ff */
.L_x_8662:
[----:B------:R-:W-:Y:S05]  /*29c40*/  BSYNC.RECONVERGENT B1 ;  /* 0x0000000000017941 */ /* 0x000fea0003800200 */
.L_x_8660:
[----:B------:R-:W-:Y:S05]  /*29c50*/  BRA `(.L_x_8663) ;  /* 0x0000000000207947 */ /* 0x000fea0003800000 */
.L_x_8659:
[----:B------:R-:W-:-:S04]  /*29c60*/  LOP3.LUT R25, R0, 0x80000000, R25, 0x48, !PT ;  /* 0x8000000000197812 */ /* 0x000fc800078e4819 */
[----:B------:R-:W-:Y:S01]  /*29c70*/  LOP3.LUT R0, R25, 0x7f800000, RZ, 0xfc, !PT ;  /* 0x7f80000019007812 */ /* 0x000fe200078efcff */
[----:B------:R-:W-:Y:S06]  /*29c80*/  BRA `(.L_x_8663) ;  /* 0x0000000000147947 */ /* 0x000fec0003800000 */
.L_x_8658:
[----:B------:R-:W-:Y:S01]  /*29c90*/  LOP3.LUT R0, R0, 0x80000000, R25, 0x48, !PT ;  /* 0x8000000000007812 */ /* 0x000fe200078e4819 */
[----:B------:R-:W-:Y:S06]  /*29ca0*/  BRA `(.L_x_8663) ;  /* 0x00000000000c7947 */ /* 0x000fec0003800000 */
.L_x_8657:
[----:B------:R-:W0:Y:S01]  /*29cb0*/  MUFU.RSQ R0, -QNAN ;  /* 0xffc0000000007908 */ /* 0x000e220000001400 */
[----:B------:R-:W-:Y:S05]  /*29cc0*/  BRA `(.L_x_8663) ;  /* 0x0000000000047947 */ /* 0x000fea0003800000 */
.L_x_8656:
[----:B------:R-:W-:-:S07]  /*29cd0*/  FADD.FTZ R0, R25, R0 ;  /* 0x0000000019007221 */ /* 0x000fce0000010000 */
.L_x_8663:
[----:B------:R-:W-:Y:S05]  /*29ce0*/  BSYNC.RECONVERGENT B0 ;  /* 0x0000000000007941 */ /* 0x000fea0003800200 */
.L_x_8653:
[----:B------:R-:W-:-:S04]  /*29cf0*/  HFMA2 R3, -RZ, RZ, 0, 0 ;  /* 0x00000000ff037431 */ /* 0x000fc800000001ff */
[----:B0-----:R-:W-:Y:S05]  /*29d00*/  RET.REL.NODEC R2 `(_ZN2at6native29vectorized_elementwise_kernelILi2EZZZNS0_17asinh_kernel_cudaERNS_18TensorIteratorBaseEENKUlvE_clEvENKUlvE0_clEvEUlN3c107complexIfEEE_St5arrayIPcLm2EEEEviT0_T1_) ;  /* 0xfffffd6002bc7950 */ /* 0x001fea0003c3ffff */
.L_x_8664:
        /* <DEDUP_REMOVED lines=15> */
.L_x_18526:


//--------------------- .text._ZN2at6native29vectorized_elementwise_kernelILi4EZZZNS0_17asinh_kernel_cudaERNS_18TensorIteratorBaseEENKUlvE_clEvENKUlvE0_clEvEUlN3c107complexIfEEE_St5arrayIPcLm2EEEEviT0_T1_ --------------------------
	.section	.text._ZN2at6native29vectorized_elementwise_kernelILi4EZZZNS0_17asinh_kernel_cudaERNS_18TensorIteratorBaseEENKUlvE_clEvENKUlvE0_clEvEUlN3c107complexIfEEE_St5arrayIPcLm2EEEEviT0_T1_,"ax",@progbits
	.align	128
        .global         _ZN2at6native29vectorized_elementwise_kernelILi4EZZZNS0_17asinh_kernel_cudaERNS_18TensorIteratorBaseEENKUlvE_clEvENKUlvE0_clEvEUlN3c107complexIfEEE_St5arrayIPcLm2EEEEviT0_T1_
        .type           _ZN2at6native29vectorized_elementwise_kernelILi4EZZZNS0_17asinh_kernel_cudaERNS_18TensorIteratorBaseEENKUlvE_clEvENKUlvE0_clEvEUlN3c107complexIfEEE_St5arrayIPcLm2EEEEviT0_T1_,@function
        .size           _ZN2at6native29vectorized_elementwise_kernelILi4EZZZNS0_17asinh_kernel_cudaERNS_18TensorIteratorBaseEENKUlvE_clEvENKUlvE0_clEvEUlN3c107complexIfEEE_St5arrayIPcLm2EEEEviT0_T1_,(.L_x_18527 - _ZN2at6native29vectorized_elementwise_kernelILi4EZZZNS0_17asinh_kernel_cudaERNS_18TensorIteratorBaseEENKUlvE_clEvENKUlvE0_clEvEUlN3c107complexIfEEE_St5arrayIPcLm2EEEEviT0_T1_)
        .other          _ZN2at6native29vectorized_elementwise_kernelILi4EZZZNS0_17asinh_kernel_cudaERNS_18TensorIteratorBaseEENKUlvE_clEvENKUlvE0_clEvEUlN3c107complexIfEEE_St5arrayIPcLm2EEEEviT0_T1_,@"STO_CUDA_ENTRY STV_DEFAULT"
_ZN2at6native29vectorized_elementwise_kernelILi4EZZZNS0_17asinh_kernel_cudaERNS_18TensorIteratorBaseEENKUlvE_clEvENKUlvE0_clEvEUlN3c107complexIfEEE_St5arrayIPcLm2EEEEviT0_T1_:
.text._ZN2at6native29vectorized_elementwise_kernelILi4EZZZNS0_17asinh_kernel_cudaERNS_18TensorIteratorBaseEENKUlvE_clEvENKUlvE0_clEvEUlN3c107complexIfEEE_St5arrayIPcLm2EEEEviT0_T1_:
        /* <DEDUP_REMOVED lines=89> */
.L_x_8668:
        /* <DEDUP_REMOVED lines=43> */
[----:B------:R-:W-:Y:S05]  /*0840*/  CALL.REL.NOINC `($__internal_19_$__cuda_sm3x_div_rn_ftz_f32_slowpath) ;  /* 0x0000028c00f87944 */ /* 0x000fea0003c00000 */
.L_x_8674:
[----:B------:R-:W-:Y:S05]  /*0850*/  BSYNC.RECONVERGENT B4 ;  /* 0x0000000000047941 */ /* 0x000fea0003800200 */
.L_x_8673:
        /* <DEDUP_REMOVED lines=22> */
.L_x_8672:
        /* <DEDUP_REMOVED lines=31> */
[----:B------:R-:W-:Y:S05]  /*0bb0*/  CALL.REL.NOINC `($__internal_19_$__cuda_sm3x_div_rn_ftz_f32_slowpath) ;  /* 0x0000028c001c7944 */ /* 0x000fea0003c00000 */
.L_x_8678:
[----:B------:R-:W-:Y:S05]  /*0bc0*/  BSYNC.RECONVERGENT B4 ;  /* 0x0000000000047941 */ /* 0x000fea0003800200 */
.L_x_8677:
        /* <DEDUP_REMOVED lines=22> */
.L_x_8676:
        /* <DEDUP_REMOVED lines=16> */
[----:B------:R-:W-:Y:S05]  /*0e30*/  CALL.REL.NOINC `($__internal_19_$__cuda_sm3x_div_rn_ftz_f32_slowpath) ;  /* 0x00000288007c7944 */ /* 0x000fea0003c00000 */
.L_x_8680:
[----:B------:R-:W-:Y:S05]  /*0e40*/  BSYNC.RECONVERGENT B4 ;  /* 0x0000000000047941 */ /* 0x000fea0003800200 */
.L_x_8679:
        /* <DEDUP_REMOVED lines=22> */
.L_x_8671:
        /* <DEDUP_REMOVED lines=41> */
[----:B------:R-:W-:Y:S05]  /*1240*/  CALL.REL.NOINC `($__internal_19_$__cuda_sm3x_div_rn_ftz_f32_slowpath) ;  /* 0x0000028400787944 */ /* 0x000fea0003c00000 */
.L_x_8683:
[----:B------:R-:W-:Y:S05]  /*1250*/  BSYNC.RECONVERGENT B4 ;  /* 0x0000000000047941 */ /* 0x000fea0003800200 */
.L_x_8682:
        /* <DEDUP_REMOVED lines=22> */
.L_x_8681:
        /* <DEDUP_REMOVED lines=32> */
.L_x_8686:
[----:B------:R-:W-:Y:S05]  /*15c0*/  BSYNC.RECONVERGENT B4 ;  /* 0x0000000000047941 */ /* 0x000fea0003800200 */
.L_x_8685:
        /* <DEDUP_REMOVED lines=22> */
.L_x_8684:
        /* <DEDUP_REMOVED lines=17> */
.L_x_8688:
[----:B------:R-:W-:Y:S05]  /*1840*/  BSYNC.RECONVERGENT B4 ;  /* 0x0000000000047941 */ /* 0x000fea0003800200 */
.L_x_8687:
        /* <DEDUP_REMOVED lines=21> */
.L_x_8675:
[----:B------:R-:W-:Y:S05]  /*19a0*/  BSYNC.RECONVERGENT B3 ;  /* 0x0000000000037941 */ /* 0x000fea0003800200 */
.L_x_8670:
[----:B------:R-:W-:Y:S01]  /*19b0*/  FADD.FTZ R3, R20, 0.69314718246459960938 ;  /* 0x3f31721814037421 */ /* 0x000fe20000010000 */
[----:B------:R-:W-:-:S04]  /*19c0*/  LOP3.LUT R21, R0, 0x80000000, R23, 0xb8, !PT ;  /* 0x8000000000157812 */ /* 0x000fc800078eb817 */
[----:B------:R-:W-:Y:S01]  /*19d0*/  LOP3.LUT R20, R3, 0x80000000, R22, 0xb8, !PT ;  /* 0x8000000003147812 */ /* 0x000fe200078eb816 */
[----:B------:R-:W-:Y:S06]  /*19e0*/  BRA `(.L_x_8667) ;  /* 0x0000001000a87947 */ /* 0x000fec0003800000 */
.L_x_8669:
        /* <DEDUP_REMOVED lines=68> */
.L_x_8694:
[----:B------:R-:W-:Y:S05]  /*1e30*/  BSYNC.RECONVERGENT B1 ;  /* 0x0000000000017941 */ /* 0x000fea0003800200 */
.L_x_8693:
        /* <DEDUP_REMOVED lines=12> */
.L_x_8696:
[----:B------:R-:W-:Y:S05]  /*1f00*/  BSYNC.RECONVERGENT B1 ;  /* 0x0000000000017941 */ /* 0x000fea0003800200 */
.L_x_8695:
        /* <DEDUP_REMOVED lines=35> */
.L_x_8692:
        /* <DEDUP_REMOVED lines=40> */
.L_x_8690:
[----:B------:R-:W-:-:S06]  /*23c0*/  FFMA.FTZ R7, R6, R6, -1 ;  /* 0xbf80000006077423 */ /* 0x000fcc0000010006 */
[----:B------:R-:W0:Y:S02]  /*23d0*/  MUFU.SQRT R7, R7 ;  /* 0x0000000700077308 */ /* 0x000e240000002000 */
[----:B0-----:R-:W-:-:S06]  /*23e0*/  FADD.FTZ R8, R6, R7 ;  /* 0x0000000706087221 */ /* 0x001fcc0000010000 */
[----:B------:R-:W0:Y:S02]  /*23f0*/  MUFU.LG2 R8, R8 ;  /* 0x0000000800087308 */ /* 0x000e240000000c00 */
[----:B0-----:R-:W-:-:S07]  /*2400*/  FMUL.FTZ R21, R8, 0.69314718246459960938 ;  /* 0x3f31721808157820 */ /* 0x001fce0000410000 */
.L_x_8691:
[----:B------:R-:W-:Y:S05]  /*2410*/  BSYNC.RECONVERGENT B0 ;  /* 0x0000000000007941 */ /* 0x000fea0003800200 */
.L_x_8689:
        /* <DEDUP_REMOVED lines=42> */
.L_x_8704:
[----:B------:R-:W-:Y:S05]  /*26c0*/  BSYNC.RECONVERGENT B4 ;  /* 0x0000000000047941 */ /* 0x000fea0003800200 */
.L_x_8703:
[----:B------:R-:W-:Y:S01]  /*26d0*/  FADD.FTZ R3, R31, R6 ;  /* 0x000000061f037221 */ /* 0x000fe20000010000 */
[----:B------:R-:W-:-:S04]  /*26e0*/  FADD.FTZ R0, R5, R0 ;  /* 0x0000000005007221 */ /* 0x000fc80000010000 */
[----:B------:R-:W-:-:S04]  /*26f0*/  FMUL.FTZ R0, R0, R3 ;  /* 0x0000000300007220 */ /* 0x000fc80000410000 */
[----:B------:R0:W2:Y:S01]  /*2700*/  MUFU.SQRT R20, R0 ;  /* 0x0000000000147308 */ /* 0x0000a20000002000 */
[----:B------:R-:W-:Y:S05]  /*2710*/  BRA `(.L_x_8701) ;  /* 0x00000000002c7947 */ /* 0x000fea0003800000 */
.L_x_8702:
        /* <DEDUP_REMOVED lines=11> */
.L_x_8701:
[----:B------:R-:W-:Y:S05]  /*27d0*/  BSYNC.RECONVERGENT B1 ;  /* 0x0000000000017941 */ /* 0x000fea0003800200 */
.L_x_8699:
[----:B------:R-:W-:Y:S05]  /*27e0*/  BSYNC.RELIABLE B0 ;  /* 0x0000000000007941 */ /* 0x000fea0003800100 */
.L_x_8698:
        /* <DEDUP_REMOVED lines=16> */
[----:B-1-3--:R-:W-:Y:S05]  /*28f0*/  CALL.REL.NOINC `($__internal_19_$__cuda_sm3x_div_rn_ftz_f32_slowpath) ;  /* 0x0000026c00cc7944 */ /* 0x00afea0003c00000 */
.L_x_8706:
[----:B------:R-:W-:Y:S05]  /*2900*/  BSYNC.RECONVERGENT B4 ;  /* 0x0000000000047941 */ /* 0x000fea0003800200 */
.L_x_8705:
        /* <DEDUP_REMOVED lines=28> */
.L_x_8700:
        /* <DEDUP_REMOVED lines=25> */
.L_x_8707:
[----:B------:R-:W-:Y:S05]  /*2c60*/  BSYNC.RECONVERGENT B3 ;  /* 0x0000000000037941 */ /* 0x000fea0003800200 */
.L_x_8697:
[----:B-1----:R-:W-:Y:S02]  /*2c70*/  LOP3.LUT R20, R21, 0x80000000, R22, 0xb8, !PT ;  /* 0x8000000015147812 */ /* 0x002fe400078eb816 */
[----:B------:R-:W-:-:S07]  /*2c80*/  LOP3.LUT R21, R4, 0x80000000, R23, 0xb8, !PT ;  /* 0x8000000004157812 */ /* 0x000fce00078eb817 */
.L_x_8667:
[----:B------:R-:W-:Y:S05]  /*2c90*/  BSYNC.RECONVERGENT B2 ;  /* 0x0000000000027941 */ /* 0x000fea0003800200 */
.L_x_8666:
        /* <DEDUP_REMOVED lines=29> */
.L_x_8710:
        /* <DEDUP_REMOVED lines=73> */
.L_x_8717:
[----:B------:R-:W-:-:S04]  /*3300*/  FADD.FTZ R6, -R2, R5 ;  /* 0x0000000502067221 */ /* 0x000fc80000010100 */
[----:B------:R-:W-:-:S07]  /*3310*/  FMUL.FTZ R6, R6, 0.5 ;  /* 0x3f00000006067820 */ /* 0x000fce0000410000 */
.L_x_8718:
[----:B------:R-:W-:Y:S05]  /*3320*/  BSYNC.RECONVERGENT B1 ;  /* 0x0000000000017941 */ /* 0x000fea0003800200 */
.L_x_8716:
        /* <DEDUP_REMOVED lines=11> */
.L_x_8720:
[----:B------:R-:W-:-:S04]  /*33e0*/  FADD.FTZ R7, R4, -R7 ;  /* 0x8000000704077221 */ /* 0x000fc80000010000 */
[----:B------:R-:W-:-:S07]  /*33f0*/  FMUL.FTZ R23, R7, 0.5 ;  /* 0x3f00000007177820 */ /* 0x000fce0000410000 */
.L_x_8721:
[----:B------:R-:W-:Y:S05]  /*3400*/  BSYNC.RECONVERGENT B1 ;  /* 0x0000000000017941 */ /* 0x000fea0003800200 */
.L_x_8719:
        /* <DEDUP_REMOVED lines=35> */
.L_x_8715:
        /* <DEDUP_REMOVED lines=35> */
.L_x_8722:
[----:B------:R-:W-:-:S04]  /*3870*/  FADD.FTZ R7, -R31, 1 ;  /* 0x3f8000001f077421 */ /* 0x000fc80000010100 */
[----:B------:R-:W-:-:S06]  /*3880*/  FMUL.FTZ R6, R2, R7 ;  /* 0x0000000702067220 */ /* 0x000fcc0000410000 */
[----:B------:R-:W0:Y:S08]  /*3890*/  MUFU.SQRT R6, R6 ;  /* 0x0000000600067308 */ /* 0x000e300000002000 */
[----:B0-----:R-:W0:Y:S02]  /*38a0*/  MUFU.RCP R23, R6 ;  /* 0x0000000600177308 */ /* 0x001e240000001000 */
[----:B0-----:R-:W-:Y:S01]  /*38b0*/  FMUL.FTZ R23, R23, |R26| ;  /* 0x4000001a17177220 */ /* 0x001fe20000410000 */
[----:B------:R-:W-:Y:S06]  /*38c0*/  BRA `(.L_x_8713) ;  /* 0x0000000000047947 */ /* 0x000fec0003800000 */
.L_x_8714:
[----:B------:R0:W1:Y:S02]  /*38d0*/  MUFU.SQRT R23, R0 ;  /* 0x0000000000177308 */ /* 0x0000640000002000 */
.L_x_8713:
[----:B------:R-:W-:Y:S05]  /*38e0*/  BSYNC.RECONVERGENT B0 ;  /* 0x0000000000007941 */ /* 0x000fea0003800200 */
.L_x_8712:
        /* <DEDUP_REMOVED lines=35> */
.L_x_8726:
        /* <DEDUP_REMOVED lines=23> */
.L_x_8732:
[----:B------:R-:W-:-:S04]  /*3c90*/  FADD.FTZ R3, R4, -R3 ;  /* 0x8000000304037221 */ /* 0x000fc80000010000 */
[----:B------:R-:W-:-:S07]  /*3ca0*/  FMUL.FTZ R5, R3, 0.5 ;  /* 0x3f00000003057820 */ /* 0x000fce0000410000 */
.L_x_8733:
[----:B------:R-:W-:Y:S05]  /*3cb0*/  BSYNC.RECONVERGENT B4 ;  /* 0x0000000000047941 */ /* 0x000fea0003800200 */
.L_x_8731:
[----:B------:R-:W-:Y:S01]  /*3cc0*/  FADD.FTZ R0, R5, R0 ;  /* 0x0000000005007221 */ /* 0x000fe20000010000 */
[----:B------:R-:W-:-:S04]  /*3cd0*/  FADD.FTZ R3, R31, R22 ;  /* 0x000000161f037221 */ /* 0x000fc80000010000 */
[----:B------:R-:W-:-:S04]  /*3ce0*/  FMUL.FTZ R0, R0, R3 ;  /* 0x0000000300007220 */ /* 0x000fc80000410000 */
[----:B------:R2:W3:Y:S01]  /*3cf0*/  MUFU.SQRT R22, R0 ;  /* 0x0000000000167308 */ /* 0x0004e20000002000 */
[----:B------:R-:W-:Y:S05]  /*3d00*/  BRA `(.L_x_8734) ;  /* 0x0000000000487947 */ /* 0x000fea0003800000 */
.L_x_8730:
        /* <DEDUP_REMOVED lines=12> */
.L_x_8729:
[----:B------:R-:W-:Y:S01]  /*3dd0*/  FADD.FTZ R2, R22, 1 ;  /* 0x3f80000016027421 */ /* 0x000fe20000010000 */
[----:B------:R-:W-:Y:S01]  /*3de0*/  MUFU.SQRT R3, R0 ;  /* 0x0000000000037308 */ /* 0x000fe20000002000 */
[----:B------:R-:W-:Y:S02]  /*3df0*/  MOV R31, 0x3f800000 ;  /* 0x3f800000001f7802 */ /* 0x000fe40000000f00 */
[----:B------:R-:W-:-:S06]  /*3e00*/  FMUL.FTZ R2, R2, 0.5 ;  /* 0x3f00000002027820 */ /* 0x000fcc0000410000 */
[----:B------:R-:W2:Y:S02]  /*3e10*/  MUFU.SQRT R2, R2 ;  /* 0x0000000200027308 */ /* 0x000ea40000002000 */
[----:B--2---:R-:W-:-:S07]  /*3e20*/  FMUL.FTZ R22, R3, R2 ;  /* 0x0000000203167220 */ /* 0x004fce0000410000 */
.L_x_8734:
[----:B------:R-:W-:Y:S05]  /*3e30*/  BSYNC.RECONVERGENT B1 ;  /* 0x0000000000017941 */ /* 0x000fea0003800200 */
.L_x_8728:
[----:B------:R-:W-:Y:S05]  /*3e40*/  BRA `(.L_x_8735) ;  /* 0x0000000000087947 */ /* 0x000fea0003800000 */
.L_x_8725:
[----:B------:R-:W-:Y:S01]  /*3e50*/  FMUL.FTZ R22, R22, 16777216 ;  /* 0x4b80000016167820 */ /* 0x000fe20000410000 */
[----:B------:R-:W-:-:S07]  /*3e60*/  FMUL.FTZ R31, R31, 16777216 ;  /* 0x4b8000001f1f7820 */ /* 0x000fce0000410000 */
.L_x_8735:
[----:B------:R-:W-:Y:S05]  /*3e70*/  BSYNC.RELIABLE B0 ;  /* 0x0000000000007941 */ /* 0x000fea0003800100 */
.L_x_8724:
        /* <DEDUP_REMOVED lines=16> */
[----:B-1----:R-:W-:Y:S05]  /*3f80*/  CALL.REL.NOINC `($__internal_19_$__cuda_sm3x_div_rn_ftz_f32_slowpath) ;  /* 0x0000025800287944 */ /* 0x002fea0003c00000 */
.L_x_8737:
[----:B------:R-:W-:Y:S05]  /*3f90*/  BSYNC.RECONVERGENT B4 ;  /* 0x0000000000047941 */ /* 0x000fea0003800200 */
.L_x_8736:
        /* <DEDUP_REMOVED lines=28> */
.L_x_8727:
[----:B------:R-:W-:Y:S05]  /*4160*/  BSYNC.RECONVERGENT B3 ;  /* 0x0000000000037941 */ /* 0x000fea0003800200 */
.L_x_8723:
[----:B-1----:R-:W-:Y:S02]  /*4170*/  LOP3.LUT R22, R23, 0x80000000, R26, 0xb8, !PT ;  /* 0x8000000017167812 */ /* 0x002fe400078eb81a */
[----:B------:R-:W-:Y:S01]  /*4180*/  LOP3.LUT R23, R6, 0x80000000, R27, 0xb8, !PT ;  /* 0x8000000006177812 */ /* 0x000fe200078eb81b */
[----:B------:R-:W-:Y:S06]  /*4190*/  BRA `(.L_x_8709) ;  /* 0x0000001400147947 */ /* 0x000fec0003800000 */
.L_x_8711:
        /* <DEDUP_REMOVED lines=33> */
[----:B------:R-:W-:-:S07]  /*43b0*/  MOV R2, R0 ;  /* 0x0000000000027202 */ /* 0x000fce0000000f00 */
.L_x_8743:
[----:B------:R-:W-:Y:S05]  /*43c0*/  BSYNC.RECONVERGENT B4 ;  /* 0x0000000000047941 */ /* 0x000fea0003800200 */
.L_x_8742:
        /* <DEDUP_REMOVED lines=22> */
.L_x_8741:
        /* <DEDUP_REMOVED lines=29> */
.L_x_8746:
[----:B------:R-:W-:Y:S05]  /*4700*/  BSYNC.RECONVERGENT B4 ;  /* 0x0000000000047941 */ /* 0x000fea0003800200 */
.L_x_8745:
        /* <DEDUP_REMOVED lines=22> */
.L_x_8740:
        /* <DEDUP_REMOVED lines=33> */
.L_x_8748:
[----:B------:R-:W-:Y:S05]  /*4a80*/  BSYNC.RECONVERGENT B4 ;  /* 0x0000000000047941 */ /* 0x000fea0003800200 */
.L_x_8747:
        /* <DEDUP_REMOVED lines=22> */
.L_x_8739:
        /* <DEDUP_REMOVED lines=25> */
[----:B------:R-:W-:Y:S05]  /*4d80*/  CALL.REL.NOINC `($__internal_19_$__cuda_sm3x_div_rn_ftz_f32_slowpath) ;  /* 0x0000024800a87944 */ /* 0x000fea0003c00000 */
.L_x_8752:
[----:B------:R-:W-:Y:S05]  /*4d90*/  BSYNC.RECONVERGENT B4 ;  /* 0x0000000000047941 */ /* 0x000fea0003800200 */
.L_x_8751:
        /* <DEDUP_REMOVED lines=22> */
.L_x_8750:
        /* <DEDUP_REMOVED lines=29> */
.L_x_8754:
[----:B------:R-:W-:Y:S05]  /*50d0*/  BSYNC.RECONVERGENT B4 ;  /* 0x0000000000047941 */ /* 0x000fea0003800200 */
.L_x_8753:
        /* <DEDUP_REMOVED lines=22> */
.L_x_8749:
        /* <DEDUP_REMOVED lines=33> */
.L_x_8756:
[----:B------:R-:W-:Y:S05]  /*5450*/  BSYNC.RECONVERGENT B4 ;  /* 0x0000000000047941 */ /* 0x000fea0003800200 */
.L_x_8755:
        /* <DEDUP_REMOVED lines=21> */
.L_x_8744:
[----:B------:R-:W-:Y:S05]  /*55b0*/  BSYNC.RECONVERGENT B3 ;  /* 0x0000000000037941 */ /* 0x000fea0003800200 */
.L_x_8738:
[----:B------:R-:W-:Y:S01]  /*55c0*/  FADD.FTZ R3, R22, 0.69314718246459960938 ;  /* 0x3f31721816037421 */ /* 0x000fe20000010000 */
[----:B------:R-:W-:-:S04]  /*55d0*/  LOP3.LUT R23, R30, 0x80000000, R27, 0xb8, !PT ;  /* 0x800000001e177812 */ /* 0x000fc800078eb81b */
[----:B------:R-:W-:-:S07]  /*55e0*/  LOP3.LUT R22, R3, 0x80000000, R26, 0xb8, !PT ;  /* 0x8000000003167812 */ /* 0x000fce00078eb81a */
.L_x_8709:
[----:B------:R-:W-:Y:S05]  /*55f0*/  BSYNC.RECONVERGENT B2 ;  /* 0x0000000000027941 */ /* 0x000fea0003800200 */
.L_x_8708:
        /* <DEDUP_REMOVED lines=30> */
.L_x_8759:
        /* <DEDUP_REMOVED lines=73> */
.L_x_8766:
[----:B------:R-:W-:-:S04]  /*5c70*/  FADD.FTZ R6, -R2, R5 ;  /* 0x0000000502067221 */ /* 0x000fc80000010100 */
[----:B------:R-:W-:-:S07]  /*5c80*/  FMUL.FTZ R6, R6, 0.5 ;  /* 0x3f00000006067820 */ /* 0x000fce0000410000 */
.L_x_8767:
[----:B------:R-:W-:Y:S05]  /*5c90*/  BSYNC.RECONVERGENT B1 ;  /* 0x0000000000017941 */ /* 0x000fea0003800200 */
.L_x_8765:
        /* <DEDUP_REMOVED lines=11> */
.L_x_8769:
[----:B------:R-:W-:-:S04]  /*5d50*/  FADD.FTZ R7, R4, -R7 ;  /* 0x8000000704077221 */ /* 0x000fc80000010000 */
[----:B------:R-:W-:-:S07]  /*5d60*/  FMUL.FTZ R25, R7, 0.5 ;  /* 0x3f00000007197820 */ /* 0x000fce0000410000 */
.L_x_8770:
[----:B------:R-:W-:Y:S05]  /*5d70*/  BSYNC.RECONVERGENT B1 ;  /* 0x0000000000017941 */ /* 0x000fea0003800200 */
.L_x_8768:
        /* <DEDUP_REMOVED lines=35> */
.L_x_8764:
        /* <DEDUP_REMOVED lines=35> */
.L_x_8771:
[----:B------:R-:W-:-:S04]  /*61e0*/  FADD.FTZ R7, -R31, 1 ;  /* 0x3f8000001f077421 */ /* 0x000fc80000010100 */
[----:B------:R-:W-:-:S06]  /*61f0*/  FMUL.FTZ R6, R2, R7 ;  /* 0x0000000702067220 */ /* 0x000fcc0000410000 */
[----:B------:R-:W0:Y:S08]  /*6200*/  MUFU.SQRT R6, R6 ;  /* 0x0000000600067308 */ /* 0x000e300000002000 */
[----:B0-----:R-:W0:Y:S02]  /*6210*/  MUFU.RCP R27, R6 ;  /* 0x00000006001b7308 */ /* 0x001e240000001000 */
[----:B0-----:R-:W-:Y:S01]  /*6220*/  FMUL.FTZ R27, R27, |R28| ;  /* 0x4000001c1b1b7220 */ /* 0x001fe20000410000 */
[----:B------:R-:W-:Y:S06]  /*6230*/  BRA `(.L_x_8762) ;  /* 0x0000000000047947 */ /* 0x000fec0003800000 */
.L_x_8763:
[----:B------:R0:W1:Y:S02]  /*6240*/  MUFU.SQRT R27, R0 ;  /* 0x00000000001b7308 */ /* 0x0000640000002000 */
.L_x_8762:
[----:B------:R-:W-:Y:S05]  /*6250*/  BSYNC.RECONVERGENT B0 ;  /* 0x0000000000007941 */ /* 0x000fea0003800200 */
.L_x_8761:
        /* <DEDUP_REMOVED lines=35> */
.L_x_8775:
        /* <DEDUP_REMOVED lines=23> */
.L_x_8781:
[----:B------:R-:W-:-:S04]  /*6600*/  FADD.FTZ R3, R4, -R3 ;  /* 0x8000000304037221 */ /* 0x000fc80000010000 */
[----:B------:R-:W-:-:S07]  /*6610*/  FMUL.FTZ R5, R3, 0.5 ;  /* 0x3f00000003057820 */ /* 0x000fce0000410000 */
.L_x_8782:
[----:B------:R-:W-:Y:S05]  /*6620*/  BSYNC.RECONVERGENT B4 ;  /* 0x0000000000047941 */ /* 0x000fea0003800200 */
.L_x_8780:
[----:B------:R-:W-:Y:S01]  /*6630*/  FADD.FTZ R0, R5, R0 ;  /* 0x0000000005007221 */ /* 0x000fe20000010000 */
[----:B------:R-:W-:-:S04]  /*6640*/  FADD.FTZ R3, R31, R26 ;  /* 0x0000001a1f037221 */ /* 0x000fc80000010000 */
[----:B------:R-:W-:-:S04]  /*6650*/  FMUL.FTZ R0, R0, R3 ;  /* 0x0000000300007220 */ /* 0x000fc80000410000 */
[----:B------:R0:W2:Y:S01]  /*6660*/  MUFU.SQRT R26, R0 ;  /* 0x00000000001a7308 */ /* 0x0000a20000002000 */
[----:B------:R-:W-:Y:S05]  /*6670*/  BRA `(.L_x_8783) ;  /* 0x0000000000487947 */ /* 0x000fea0003800000 */
.L_x_8779:
        /* <DEDUP_REMOVED lines=12> */
.L_x_8778:
[----:B------:R-:W-:Y:S01]  /*6740*/  FADD.FTZ R2, R26, 1 ;  /* 0x3f8000001a027421 */ /* 0x000fe20000010000 */
[----:B------:R-:W-:Y:S01]  /*6750*/  MUFU.SQRT R3, R0 ;  /* 0x0000000000037308 */ /* 0x000fe20000002000 */
[----:B------:R-:W-:Y:S02]  /*6760*/  MOV R31, 0x3f800000 ;  /* 0x3f800000001f7802 */ /* 0x000fe40000000f00 */
[----:B------:R-:W-:-:S06]  /*6770*/  FMUL.FTZ R2, R2, 0.5 ;  /* 0x3f00000002027820 */ /* 0x000fcc0000410000 */
[----:B------:R-:W2:Y:S02]  /*6780*/  MUFU.SQRT R2, R2 ;  /* 0x0000000200027308 */ /* 0x000ea40000002000 */
[----:B--2---:R-:W-:-:S07]  /*6790*/  FMUL.FTZ R26, R3, R2 ;  /* 0x00000002031a7220 */ /* 0x004fce0000410000 */
.L_x_8783:
[----:B------:R-:W-:Y:S05]  /*67a0*/  BSYNC.RECONVERGENT B1 ;  /* 0x0000000000017941 */ /* 0x000fea0003800200 */
.L_x_8777:
[----:B------:R-:W-:Y:S05]  /*67b0*/  BRA `(.L_x_8784) ;  /* 0x0000000000087947 */ /* 0x000fea0003800000 */
.L_x_8774:
[----:B------:R-:W-:Y:S01]  /*67c0*/  FMUL.FTZ R26, R26, 16777216 ;  /* 0x4b8000001a1a7820 */ /* 0x000fe20000410000 */
[----:B------:R-:W-:-:S07]  /*67d0*/  FMUL.FTZ R31, R31, 16777216 ;  /* 0x4b8000001f1f7820 */ /* 0x000fce0000410000 */
.L_x_8784:
[----:B------:R-:W-:Y:S05]  /*67e0*/  BSYNC.RELIABLE B0 ;  /* 0x0000000000007941 */ /* 0x000fea0003800100 */
.L_x_8773:
        /* <DEDUP_REMOVED lines=17> */
.L_x_8786:
[----:B------:R-:W-:Y:S05]  /*6900*/  BSYNC.RECONVERGENT B4 ;  /* 0x0000000000047941 */ /* 0x000fea0003800200 */
.L_x_8785:
        /* <DEDUP_REMOVED lines=28> */
.L_x_8776:
[----:B------:R-:W-:Y:S05]  /*6ad0*/  BSYNC.RECONVERGENT B3 ;  /* 0x0000000000037941 */ /* 0x000fea0003800200 */
.L_x_8772:
[----:B-1----:R-:W-:Y:S02]  /*6ae0*/  LOP3.LUT R26, R27, 0x80000000, R28, 0xb8, !PT ;  /* 0x800000001b1a7812 */ /* 0x002fe400078eb81c */
[----:B------:R-:W-:Y:S01]  /*6af0*/  LOP3.LUT R27, R6, 0x80000000, R29, 0xb8, !PT ;  /* 0x80000000061b7812 */ /* 0x000fe200078eb81d */
[----:B------:R-:W-:Y:S06]  /*6b00*/  BRA `(.L_x_8758) ;  /* 0x0000001400147947 */ /* 0x000fec0003800000 */
.L_x_8760:
        /* <DEDUP_REMOVED lines=34> */
.L_x_8792:
[----:B------:R-:W-:Y:S05]  /*6d30*/  BSYNC.RECONVERGENT B4 ;  /* 0x0000000000047941 */ /* 0x000fea0003800200 */
.L_x_8791:
        /* <DEDUP_REMOVED lines=22> */
.L_x_8790:
        /* <DEDUP_REMOVED lines=29> */
.L_x_8795:
[----:B------:R-:W-:Y:S05]  /*7070*/  BSYNC.RECONVERGENT B4 ;  /* 0x0000000000047941 */ /* 0x000fea0003800200 */
.L_x_8794:
        /* <DEDUP_REMOVED lines=22> */
.L_x_8789:
        /* <DEDUP_REMOVED lines=33> */
.L_x_8797:
[----:B------:R-:W-:Y:S05]  /*73f0*/  BSYNC.RECONVERGENT B4 ;  /* 0x0000000000047941 */ /* 0x000fea0003800200 */
.L_x_8796:
        /* <DEDUP_REMOVED lines=22> */
.L_x_8788:
        /* <DEDUP_REMOVED lines=26> */
.L_x_8801:
[----:B------:R-:W-:Y:S05]  /*7700*/  BSYNC.RECONVERGENT B4 ;  /* 0x0000000000047941 */ /* 0x000fea0003800200 */
.L_x_8800:
        /* <DEDUP_REMOVED lines=22> */
.L_x_8799:
        /* <DEDUP_REMOVED lines=29> */
.L_x_8803:
[----:B------:R-:W-:Y:S05]  /*7a40*/  BSYNC.RECONVERGENT B4 ;  /* 0x0000000000047941 */ /* 0x000fea0003800200 */
.L_x_8802:
        /* <DEDUP_REMOVED lines=22> */
.L_x_8798:
        /* <DEDUP_REMOVED lines=33> */
.L_x_8805:
[----:B------:R-:W-:Y:S05]  /*7dc0*/  BSYNC.RECONVERGENT B4 ;  /* 0x0000000000047941 */ /* 0x000fea0003800200 */
.L_x_8804:
        /* <DEDUP_REMOVED lines=21> */
.L_x_8793:
[----:B------:R-:W-:Y:S05]  /*7f20*/  BSYNC.RECONVERGENT B3 ;  /* 0x0000000000037941 */ /* 0x000fea0003800200 */
.L_x_8787:
[----:B------:R-:W-:Y:S01]  /*7f30*/  FADD.FTZ R3, R26, 0.69314718246459960938 ;  /* 0x3f3172181a037421 */ /* 0x000fe20000010000 */
[----:B------:R-:W-:-:S04]  /*7f40*/  LOP3.LUT R27, R30, 0x80000000, R29, 0xb8, !PT ;  /* 0x800000001e1b7812 */ /* 0x000fc800078eb81d */
[----:B------:R-:W-:-:S07]  /*7f50*/  LOP3.LUT R26, R3, 0x80000000, R28, 0xb8, !PT ;  /* 0x80000000031a7812 */ /* 0x000fce00078eb81c */
.L_x_8758:
[----:B------:R-:W-:Y:S05]  /*7f60*/  BSYNC.RECONVERGENT B2 ;  /* 0x0000000000027941 */ /* 0x000fea0003800200 */
.L_x_8757:
        /* <DEDUP_REMOVED lines=29> */
.L_x_8808:
        /* <DEDUP_REMOVED lines=73> */
.L_x_8815:
[----:B------:R-:W-:-:S04]  /*85d0*/  FADD.FTZ R6, -R2, R5 ;  /* 0x0000000502067221 */ /* 0x000fc80000010100 */
[----:B------:R-:W-:-:S07]  /*85e0*/  FMUL.FTZ R6, R6, 0.5 ;  /* 0x3f00000006067820 */ /* 0x000fce0000410000 */
.L_x_8816:
[----:B------:R-:W-:Y:S05]  /*85f0*/  BSYNC.RECONVERGENT B1 ;  /* 0x0000000000017941 */ /* 0x000fea0003800200 */
.L_x_8814:
        /* <DEDUP_REMOVED lines=11> */
.L_x_8818:
[----:B------:R-:W-:-:S04]  /*86b0*/  FADD.FTZ R7, R4, -R7 ;  /* 0x8000000704077221 */ /* 0x000fc80000010000 */
[----:B------:R-:W-:-:S07]  /*86c0*/  FMUL.FTZ R25, R7, 0.5 ;  /* 0x3f00000007197820 */ /* 0x000fce0000410000 */
.L_x_8819:
[----:B------:R-:W-:Y:S05]  /*86d0*/  BSYNC.RECONVERGENT B1 ;  /* 0x0000000000017941 */ /* 0x000fea0003800200 */
.L_x_8817:
        /* <DEDUP_REMOVED lines=35> */
.L_x_8813:
        /* <DEDUP_REMOVED lines=35> */
.L_x_8820:
[----:B------:R-:W-:-:S04]  /*8b40*/  FADD.FTZ R7, -R31, 1 ;  /* 0x3f8000001f077421 */ /* 0x000fc80000010100 */
[----:B------:R-:W-:-:S06]  /*8b50*/  FMUL.FTZ R6, R2, R7 ;  /* 0x0000000702067220 */ /* 0x000fcc0000410000 */
[----:B------:R-:W0:Y:S08]  /*8b60*/  MUFU.SQRT R6, R6 ;  /* 0x0000000600067308 */ /* 0x000e300000002000 */
[----:B0-----:R-:W0:Y:S02]  /*8b70*/  MUFU.RCP R29, R6 ;  /* 0x00000006001d7308 */ /* 0x001e240000001000 */
[----:B0-----:R-:W-:Y:S01]  /*8b80*/  FMUL.FTZ R29, R29, |R10| ;  /* 0x4000000a1d1d7220 */ /* 0x001fe20000410000 */
[----:B------:R-:W-:Y:S06]  /*8b90*/  BRA `(.L_x_8811) ;  /* 0x0000000000047947 */ /* 0x000fec0003800000 */
.L_x_8812:
[----:B------:R0:W1:Y:S02]  /*8ba0*/  MUFU.SQRT R29, R0 ;  /* 0x00000000001d7308 */ /* 0x0000640000002000 */
.L_x_8811:
[----:B------:R-:W-:Y:S05]  /*8bb0*/  BSYNC.RECONVERGENT B0 ;  /* 0x0000000000007941 */ /* 0x000fea0003800200 */
.L_x_8810:
        /* <DEDUP_REMOVED lines=35> */
.L_x_8824:
        /* <DEDUP_REMOVED lines=23> */
.L_x_8830:
[----:B------:R-:W-:-:S04]  /*8f60*/  FADD.FTZ R3, R4, -R3 ;  /* 0x8000000304037221 */ /* 0x000fc80000010000 */
[----:B------:R-:W-:-:S07]  /*8f70*/  FMUL.FTZ R5, R3, 0.5 ;  /* 0x3f00000003057820 */ /* 0x000fce0000410000 */
.L_x_8831:
[----:B------:R-:W-:Y:S05]  /*8f80*/  BSYNC.RECONVERGENT B4 ;  /* 0x0000000000047941 */ /* 0x000fea0003800200 */
.L_x_8829:
[----:B------:R-:W-:Y:S01]  /*8f90*/  FADD.FTZ R0, R5, R0 ;  /* 0x0000000005007221 */ /* 0x000fe20000010000 */
[----:B------:R-:W-:-:S04]  /*8fa0*/  FADD.FTZ R3, R31, R28 ;  /* 0x0000001c1f037221 */ /* 0x000fc80000010000 */
[----:B------:R-:W-:-:S04]  /*8fb0*/  FMUL.FTZ R0, R0, R3 ;  /* 0x0000000300007220 */ /* 0x000fc80000410000 */
[----:B------:R2:W3:Y:S01]  /*8fc0*/  MUFU.SQRT R28, R0 ;  /* 0x00000000001c7308 */ /* 0x0004e20000002000 */
[----:B------:R-:W-:Y:S05]  /*8fd0*/  BRA `(.L_x_8832) ;  /* 0x0000000000487947 */ /* 0x000fea0003800000 */
.L_x_8828:
        /* <DEDUP_REMOVED lines=12> */
.L_x_8827:
[----:B------:R-:W-:Y:S01]  /*90a0*/  FADD.FTZ R2, R28, 1 ;  /* 0x3f8000001c027421 */ /* 0x000fe20000010000 */
[----:B------:R-:W-:Y:S01]  /*90b0*/  MUFU.SQRT R3, R0 ;  /* 0x0000000000037308 */ /* 0x000fe20000002000 */
[----:B------:R-:W-:Y:S02]  /*90c0*/  MOV R31, 0x3f800000 ;  /* 0x3f800000001f7802 */ /* 0x000fe40000000f00 */
[----:B------:R-:W-:-:S06]  /*90d0*/  FMUL.FTZ R2, R2, 0.5 ;  /* 0x3f00000002027820 */ /* 0x000fcc0000410000 */
[----:B------:R-:W2:Y:S02]  /*90e0*/  MUFU.SQRT R2, R2 ;  /* 0x0000000200027308 */ /* 0x000ea40000002000 */
[----:B--2---:R-:W-:-:S07]  /*90f0*/  FMUL.FTZ R28, R3, R2 ;  /* 0x00000002031c7220 */ /* 0x004fce0000410000 */
.L_x_8832:
[----:B------:R-:W-:Y:S05]  /*9100*/  BSYNC.RECONVERGENT B1 ;  /* 0x0000000000017941 */ /* 0x000fea0003800200 */
.L_x_8826:
[----:B------:R-:W-:Y:S05]  /*9110*/  BRA `(.L_x_8833) ;  /* 0x0000000000087947 */ /* 0x000fea0003800000 */
.L_x_8823:
[----:B------:R-:W-:Y:S01]  /*9120*/  FMUL.FTZ R28, R28, 16777216 ;  /* 0x4b8000001c1c7820 */ /* 0x000fe20000410000 */
[----:B------:R-:W-:-:S07]  /*9130*/  FMUL.FTZ R31, R31, 16777216 ;  /* 0x4b8000001f1f7820 */ /* 0x000fce0000410000 */
.L_x_8833:
[----:B------:R-:W-:Y:S05]  /*9140*/  BSYNC.RELIABLE B0 ;  /* 0x0000000000007941 */ /* 0x000fea0003800100 */
.L_x_8822:
        /* <DEDUP_REMOVED lines=17> */
.L_x_8835:
[----:B------:R-:W-:Y:S05]  /*9260*/  BSYNC.RECONVERGENT B4 ;  /* 0x0000000000047941 */ /* 0x000fea0003800200 */
.L_x_8834:
        /* <DEDUP_REMOVED lines=28> */
.L_x_8825:
[----:B------:R-:W-:Y:S05]  /*9430*/  BSYNC.RECONVERGENT B3 ;  /* 0x0000000000037941 */ /* 0x000fea0003800200 */
.L_x_8821:
[----:B-1----:R-:W-:Y:S02]  /*9440*/  LOP3.LUT R28, R29, 0x80000000, R10, 0xb8, !PT ;  /* 0x800000001d1c7812 */ /* 0x002fe400078eb80a */
[----:B------:R-:W-:Y:S01]  /*9450*/  LOP3.LUT R29, R6, 0x80000000, R11, 0xb8, !PT ;  /* 0x80000000061d7812 */ /* 0x000fe200078eb80b */
[----:B------:R-:W-:Y:S06]  /*9460*/  BRA `(.L_x_8807) ;  /* 0x0000001400147947 */ /* 0x000fec0003800000 */
.L_x_8809:
        /* <DEDUP_REMOVED lines=34> */
.L_x_8841:
[----:B------:R-:W-:Y:S05]  /*9690*/  BSYNC.RECONVERGENT B4 ;  /* 0x0000000000047941 */ /* 0x000fea0003800200 */
.L_x_8840:
        /* <DEDUP_REMOVED lines=22> */
.L_x_8839:
        /* <DEDUP_REMOVED lines=29> */
.L_x_8844:
[----:B------:R-:W-:Y:S05]  /*99d0*/  BSYNC.RECONVERGENT B4 ;  /* 0x0000000000047941 */ /* 0x000fea0003800200 */
.L_x_8843:
        /* <DEDUP_REMOVED lines=22> */
.L_x_8838:
        /* <DEDUP_REMOVED lines=33> */
.L_x_8846:
[----:B------:R-:W-:Y:S05]  /*9d50*/  BSYNC.RECONVERGENT B4 ;  /* 0x0000000000047941 */ /* 0x000fea0003800200 */
.L_x_8845:
        /* <DEDUP_REMOVED lines=22> */
.L_x_8837:
        /* <DEDUP_REMOVED lines=26> */
.L_x_8850:
[----:B------:R-:W-:Y:S05]  /*a060*/  BSYNC.RECONVERGENT B4 ;  /* 0x0000000000047941 */ /* 0x000fea0003800200 */
.L_x_8849:
        /* <DEDUP_REMOVED lines=22> */
.L_x_8848:
        /* <DEDUP_REMOVED lines=29> */
.L_x_8852:
[----:B------:R-:W-:Y:S05]  /*a3a0*/  BSYNC.RECONVERGENT B4 ;  /* 0x0000000000047941 */ /* 0x000fea0003800200 */
.L_x_8851:
        /* <DEDUP_REMOVED lines=22> */
.L_x_8847:
        /* <DEDUP_REMOVED lines=33> */
.L_x_8854:
[----:B------:R-:W-:Y:S05]  /*a720*/  BSYNC.RECONVERGENT B4 ;  /* 0x0000000000047941 */ /* 0x000fea0003800200 */
.L_x_8853:
        /* <DEDUP_REMOVED lines=21> */
.L_x_8842:
[----:B------:R-:W-:Y:S05]  /*a880*/  BSYNC.RECONVERGENT B3 ;  /* 0x0000000000037941 */ /* 0x000fea0003800200 */
.L_x_8836:
[----:B------:R-:W-:Y:S01]  /*a890*/  FADD.FTZ R3, R28, 0.69314718246459960938 ;  /* 0x3f3172181c037421 */ /* 0x000fe20000010000 */
[----:B------:R-:W-:-:S04]  /*a8a0*/  LOP3.LUT R29, R30, 0x80000000, R11, 0xb8, !PT ;  /* 0x800000001e1d7812 */ /* 0x000fc800078eb80b */
[----:B------:R-:W-:-:S07]  /*a8b0*/  LOP3.LUT R28, R3, 0x80000000, R10, 0xb8, !PT ;  /* 0x80000000031c7812 */ /* 0x000fce00078eb80a */
.L_x_8807:
[----:B------:R-:W-:Y:S05]  /*a8c0*/  BSYNC.RECONVERGENT B2 ;  /* 0x0000000000027941 */ /* 0x000fea0003800200 */
.L_x_8806:
        /* <DEDUP_REMOVED lines=30> */
.L_x_8857:
        /* <DEDUP_REMOVED lines=73> */
.L_x_8864:
[----:B------:R-:W-:-:S04]  /*af40*/  FADD.FTZ R6, -R2, R5 ;  /* 0x0000000502067221 */ /* 0x000fc80000010100 */
[----:B------:R-:W-:-:S07]  /*af50*/  FMUL.FTZ R6, R6, 0.5 ;  /* 0x3f00000006067820 */ /* 0x000fce0000410000 */
.L_x_8865:
[----:B------:R-:W-:Y:S05]  /*af60*/  BSYNC.RECONVERGENT B1 ;  /* 0x0000000000017941 */ /* 0x000fea0003800200 */
.L_x_8863:
        /* <DEDUP_REMOVED lines=11> */
.L_x_8867:
[----:B------:R-:W-:-:S04]  /*b020*/  FADD.FTZ R7, R4, -R7 ;  /* 0x8000000704077221 */ /* 0x000fc80000010000 */
[----:B------:R-:W-:-:S07]  /*b030*/  FMUL.FTZ R11, R7, 0.5 ;  /* 0x3f000000070b7820 */ /* 0x000fce0000410000 */
.L_x_8868:
[----:B------:R-:W-:Y:S05]  /*b040*/  BSYNC.RECONVERGENT B1 ;  /* 0x0000000000017941 */ /* 0x000fea0003800200 */
.L_x_8866:
        /* <DEDUP_REMOVED lines=35> */
.L_x_8862:
        /* <DEDUP_REMOVED lines=35> */
.L_x_8869:
[----:B------:R-:W-:-:S04]  /*b4b0*/  FADD.FTZ R7, -R31, 1 ;  /* 0x3f8000001f077421 */ /* 0x000fc80000010100 */
[----:B------:R-:W-:-:S06]  /*b4c0*/  FMUL.FTZ R6, R2, R7 ;  /* 0x0000000702067220 */ /* 0x000fcc0000410000 */
[----:B------:R-:W0:Y:S08]  /*b4d0*/  MUFU.SQRT R6, R6 ;  /* 0x0000000600067308 */ /* 0x000e300000002000 */
[----:B0-----:R-:W0:Y:S02]  /*b4e0*/  MUFU.RCP R11, R6 ;  /* 0x00000006000b7308 */ /* 0x001e240000001000 */
[----:B0-----:R-:W-:Y:S01]  /*b4f0*/  FMUL.FTZ R11, R11, |R12| ;  /* 0x4000000c0b0b7220 */ /* 0x001fe20000410000 */
[----:B------:R-:W-:Y:S06]  /*b500*/  BRA `(.L_x_8860) ;  /* 0x0000000000047947 */ /* 0x000fec0003800000 */
.L_x_8861:
[----:B------:R0:W1:Y:S02]  /*b510*/  MUFU.SQRT R11, R0 ;  /* 0x00000000000b7308 */ /* 0x0000640000002000 */
.L_x_8860:
[----:B------:R-:W-:Y:S05]  /*b520*/  BSYNC.RECONVERGENT B0 ;  /* 0x0000000000007941 */ /* 0x000fea0003800200 */
.L_x_8859:
        /* <DEDUP_REMOVED lines=35> */
.L_x_8873:
        /* <DEDUP_REMOVED lines=23> */
.L_x_8879:
[----:B------:R-:W-:-:S04]  /*b8d0*/  FADD.FTZ R3, R4, -R3 ;  /* 0x8000000304037221 */ /* 0x000fc80000010000 */
[----:B------:R-:W-:-:S07]  /*b8e0*/  FMUL.FTZ R5, R3, 0.5 ;  /* 0x3f00000003057820 */ /* 0x000fce0000410000 */
.L_x_8880:
[----:B------:R-:W-:Y:S05]  /*b8f0*/  BSYNC.RECONVERGENT B4 ;  /* 0x0000000000047941 */ /* 0x000fea0003800200 */
.L_x_8878:
[----:B------:R-:W-:Y:S01]  /*b900*/  FADD.FTZ R0, R5, R0 ;  /* 0x0000000005007221 */ /* 0x000fe20000010000 */
[----:B------:R-:W-:-:S04]  /*b910*/  FADD.FTZ R3, R31, R10 ;  /* 0x0000000a1f037221 */ /* 0x000fc80000010000 */
[----:B------:R-:W-:-:S04]  /*b920*/  FMUL.FTZ R0, R0, R3 ;  /* 0x0000000300007220 */ /* 0x000fc80000410000 */
[----:B------:R0:W2:Y:S01]  /*b930*/  MUFU.SQRT R10, R0 ;  /* 0x00000000000a7308 */ /* 0x0000a20000002000 */
[----:B------:R-:W-:Y:S05]  /*b940*/  BRA `(.L_x_8881) ;  /* 0x0000000000487947 */ /* 0x000fea0003800000 */
.L_x_8877:
        /* <DEDUP_REMOVED lines=12> */
.L_x_8876:
[----:B------:R-:W-:Y:S01]  /*ba10*/  FADD.FTZ R2, R10, 1 ;  /* 0x3f8000000a027421 */ /* 0x000fe20000010000 */
[----:B------:R-:W-:Y:S01]  /*ba20*/  MUFU.SQRT R3, R0 ;  /* 0x0000000000037308 */ /* 0x000fe20000002000 */
[----:B------:R-:W-:Y:S02]  /*ba30*/  MOV R31, 0x3f800000 ;  /* 0x3f800000001f7802 */ /* 0x000fe40000000f00 */
[----:B------:R-:W-:-:S06]  /*ba40*/  FMUL.FTZ R2, R2, 0.5 ;  /* 0x3f00000002027820 */ /* 0x000fcc0000410000 */
[----:B------:R-:W2:Y:S02]  /*ba50*/  MUFU.SQRT R2, R2 ;  /* 0x0000000200027308 */ /* 0x000ea40000002000 */
[----:B--2---:R-:W-:-:S07]  /*ba60*/  FMUL.FTZ R10, R3, R2 ;  /* 0x00000002030a7220 */ /* 0x004fce0000410000 */
.L_x_8881:
[----:B------:R-:W-:Y:S05]  /*ba70*/  BSYNC.RECONVERGENT B1 ;  /* 0x0000000000017941 */ /* 0x000fea0003800200 */
.L_x_8875:
[----:B------:R-:W-:Y:S05]  /*ba80*/  BRA `(.L_x_8882) ;  /* 0x0000000000087947 */ /* 0x000fea0003800000 */
.L_x_8872:
[----:B------:R-:W-:Y:S01]  /*ba90*/  FMUL.FTZ R10, R10, 16777216 ;  /* 0x4b8000000a0a7820 */ /* 0x000fe20000410000 */
[----:B------:R-:W-:-:S07]  /*baa0*/  FMUL.FTZ R31, R31, 16777216 ;  /* 0x4b8000001f1f7820 */ /* 0x000fce0000410000 */
.L_x_8882:
[----:B------:R-:W-:Y:S05]  /*bab0*/  BSYNC.RELIABLE B0 ;  /* 0x0000000000007941 */ /* 0x000fea0003800100 */
.L_x_8871:
        /* <DEDUP_REMOVED lines=17> */
.L_x_8884:
[----:B------:R-:W-:Y:S05]  /*bbd0*/  BSYNC.RECONVERGENT B4 ;  /* 0x0000000000047941 */ /* 0x000fea0003800200 */
.L_x_8883:
        /* <DEDUP_REMOVED lines=28> */
.L_x_8874:
[----:B------:R-:W-:Y:S05]  /*bda0*/  BSYNC.RECONVERGENT B3 ;  /* 0x0000000000037941 */ /* 0x000fea0003800200 */
.L_x_8870:
[----:B-1----:R-:W-:Y:S02]  /*bdb0*/  LOP3.LUT R10, R11, 0x80000000, R12, 0xb8, !PT ;  /* 0x800000000b0a7812 */ /* 0x002fe400078eb80c */
[----:B------:R-:W-:Y:S01]  /*bdc0*/  LOP3.LUT R11, R6, 0x80000000, R13, 0xb8, !PT ;  /* 0x80000000060b7812 */ /* 0x000fe200078eb80d */
[----:B------:R-:W-:Y:S06]  /*bdd0*/  BRA `(.L_x_8856) ;  /* 0x0000001400147947 */ /* 0x000fec0003800000 */
.L_x_8858:
        /* <DEDUP_REMOVED lines=34> */
.L_x_8890:
[----:B------:R-:W-:Y:S05]  /*c000*/  BSYNC.RECONVERGENT B4 ;  /* 0x0000000000047941 */ /* 0x000fea0003800200 */
.L_x_8889:
        /* <DEDUP_REMOVED lines=22> */
.L_x_8888:
        /* <DEDUP_REMOVED lines=29> */
.L_x_8893:
[----:B------:R-:W-:Y:S05]  /*c340*/  BSYNC.RECONVERGENT B4 ;  /* 0x0000000000047941 */ /* 0x000fea0003800200 */
.L_x_8892:
        /* <DEDUP_REMOVED lines=22> */
.L_x_8887:
        /* <DEDUP_REMOVED lines=33> */
.L_x_8895:
[----:B------:R-:W-:Y:S05]  /*c6c0*/  BSYNC.RECONVERGENT B4 ;  /* 0x0000000000047941 */ /* 0x000fea0003800200 */
.L_x_8894:
        /* <DEDUP_REMOVED lines=22> */
.L_x_8886:
        /* <DEDUP_REMOVED lines=26> */
.L_x_8899:
[----:B------:R-:W-:Y:S05]  /*c9d0*/  BSYNC.RECONVERGENT B4 ;  /* 0x0000000000047941 */ /* 0x000fea0003800200 */
.L_x_8898:
        /* <DEDUP_REMOVED lines=22> */
.L_x_8897:
        /* <DEDUP_REMOVED lines=29> */
.L_x_8901:
[----:B------:R-:W-:Y:S05]  /*cd10*/  BSYNC.RECONVERGENT B4 ;  /* 0x0000000000047941 */ /* 0x000fea0003800200 */
.L_x_8900:
        /* <DEDUP_REMOVED lines=22> */
.L_x_8896:
        /* <DEDUP_REMOVED lines=33> */
.L_x_8903:
[----:B------:R-:W-:Y:S05]  /*d090*/  BSYNC.RECONVERGENT B4 ;  /* 0x0000000000047941 */ /* 0x000fea0003800200 */
.L_x_8902:
        /* <DEDUP_REMOVED lines=21> */
.L_x_8891:
[----:B------:R-:W-:Y:S05]  /*d1f0*/  BSYNC.RECONVERGENT B3 ;  /* 0x0000000000037941 */ /* 0x000fea0003800200 */
.L_x_8885:
[----:B------:R-:W-:Y:S01]  /*d200*/  FADD.FTZ R3, R10, 0.69314718246459960938 ;  /* 0x3f3172180a037421 */ /* 0x000fe20000010000 */
[----:B------:R-:W-:-:S04]  /*d210*/  LOP3.LUT R11, R30, 0x80000000, R13, 0xb8, !PT ;  /* 0x800000001e0b7812 */ /* 0x000fc800078eb80d */
[----:B------:R-:W-:-:S07]  /*d220*/  LOP3.LUT R10, R3, 0x80000000, R12, 0xb8, !PT ;  /* 0x80000000030a7812 */ /* 0x000fce00078eb80c */
.L_x_8856:
[----:B------:R-:W-:Y:S05]  /*d230*/  BSYNC.RECONVERGENT B2 ;  /* 0x0000000000027941 */ /* 0x000fea0003800200 */
.L_x_8855:
        /* <DEDUP_REMOVED lines=29> */
.L_x_8906:
        /* <DEDUP_REMOVED lines=73> */
.L_x_8913:
[----:B------:R-:W-:-:S04]  /*d8a0*/  FADD.FTZ R6, -R2, R5 ;  /* 0x0000000502067221 */ /* 0x000fc80000010100 */
[----:B------:R-:W-:-:S07]  /*d8b0*/  FMUL.FTZ R6, R6, 0.5 ;  /* 0x3f00000006067820 */ /* 0x000fce0000410000 */
.L_x_8914:
[----:B------:R-:W-:Y:S05]  /*d8c0*/  BSYNC.RECONVERGENT B1 ;  /* 0x0000000000017941 */ /* 0x000fea0003800200 */
.L_x_8912:
        /* <DEDUP_REMOVED lines=11> */
.L_x_8916:
[----:B------:R-:W-:-:S04]  /*d980*/  FADD.FTZ R7, R4, -R7 ;  /* 0x8000000704077221 */ /* 0x000fc80000010000 */
[----:B------:R-:W-:-:S07]  /*d990*/  FMUL.FTZ R13, R7, 0.5 ;  /* 0x3f000000070d7820 */ /* 0x000fce0000410000 */
.L_x_8917:
[----:B------:R-:W-:Y:S05]  /*d9a0*/  BSYNC.RECONVERGENT B1 ;  /* 0x0000000000017941 */ /* 0x000fea0003800200 */
.L_x_8915:
        /* <DEDUP_REMOVED lines=35> */
.L_x_8911:
        /* <DEDUP_REMOVED lines=35> */
.L_x_8918:
[----:B------:R-:W-:-:S04]  /*de10*/  FADD.FTZ R7, -R31, 1 ;  /* 0x3f8000001f077421 */ /* 0x000fc80000010100 */
[----:B------:R-:W-:-:S06]  /*de20*/  FMUL.FTZ R6, R2, R7 ;  /* 0x0000000702067220 */ /* 0x000fcc0000410000 */
[----:B------:R-:W0:Y:S08]  /*de30*/  MUFU.SQRT R6, R6 ;  /* 0x0000000600067308 */ /* 0x000e300000002000 */
[----:B0-----:R-:W0:Y:S02]  /*de40*/  MUFU.RCP R13, R6 ;  /* 0x00000006000d7308 */ /* 0x001e240000001000 */
[----:B0-----:R-:W-:Y:S01]  /*de50*/  FMUL.FTZ R13, R13, |R14| ;  /* 0x4000000e0d0d7220 */ /* 0x001fe20000410000 */
[----:B------:R-:W-:Y:S06]  /*de60*/  BRA `(.L_x_8909) ;  /* 0x0000000000047947 */ /* 0x000fec0003800000 */
.L_x_8910:
[----:B------:R0:W1:Y:S02]  /*de70*/  MUFU.SQRT R13, R0 ;  /* 0x00000000000d7308 */ /* 0x0000640000002000 */
.L_x_8909:
[----:B------:R-:W-:Y:S05]  /*de80*/  BSYNC.RECONVERGENT B0 ;  /* 0x0000000000007941 */ /* 0x000fea0003800200 */
.L_x_8908:
        /* <DEDUP_REMOVED lines=35> */
.L_x_8922:
        /* <DEDUP_REMOVED lines=23> */
.L_x_8928:
[----:B------:R-:W-:-:S04]  /*e230*/  FADD.FTZ R3, R4, -R3 ;  /* 0x8000000304037221 */ /* 0x000fc80000010000 */
[----:B------:R-:W-:-:S07]  /*e240*/  FMUL.FTZ R5, R3, 0.5 ;  /* 0x3f00000003057820 */ /* 0x000fce0000410000 */
.L_x_8929:
[----:B------:R-:W-:Y:S05]  /*e250*/  BSYNC.RECONVERGENT B4 ;  /* 0x0000000000047941 */ /* 0x000fea0003800200 */
.L_x_8927:
[----:B------:R-:W-:Y:S01]  /*e260*/  FADD.FTZ R0, R5, R0 ;  /* 0x0000000005007221 */ /* 0x000fe20000010000 */
[----:B------:R-:W-:-:S04]  /*e270*/  FADD.FTZ R3, R31, R12 ;  /* 0x0000000c1f037221 */ /* 0x000fc80000010000 */
[----:B------:R-:W-:-:S04]  /*e280*/  FMUL.FTZ R0, R0, R3 ;  /* 0x0000000300007220 */ /* 0x000fc80000410000 */
[----:B------:R2:W3:Y:S01]  /*e290*/  MUFU.SQRT R12, R0 ;  /* 0x00000000000c7308 */ /* 0x0004e20000002000 */
[----:B------:R-:W-:Y:S05]  /*e2a0*/  BRA `(.L_x_8930) ;  /* 0x0000000000487947 */ /* 0x000fea0003800000 */
.L_x_8926:
        /* <DEDUP_REMOVED lines=12> */
.L_x_8925:
[----:B------:R-:W-:Y:S01]  /*e370*/  FADD.FTZ R2, R12, 1 ;  /* 0x3f8000000c027421 */ /* 0x000fe20000010000 */
[----:B------:R-:W-:Y:S01]  /*e380*/  MUFU.SQRT R3, R0 ;  /* 0x0000000000037308 */ /* 0x000fe20000002000 */
[----:B------:R-:W-:Y:S02]  /*e390*/  MOV R31, 0x3f800000 ;  /* 0x3f800000001f7802 */ /* 0x000fe40000000f00 */
[----:B------:R-:W-:-:S06]  /*e3a0*/  FMUL.FTZ R2, R2, 0.5 ;  /* 0x3f00000002027820 */ /* 0x000fcc0000410000 */
[----:B------:R-:W2:Y:S02]  /*e3b0*/  MUFU.SQRT R2, R2 ;  /* 0x0000000200027308 */ /* 0x000ea40000002000 */
[----:B--2---:R-:W-:-:S07]  /*e3c0*/  FMUL.FTZ R12, R3, R2 ;  /* 0x00000002030c7220 */ /* 0x004fce0000410000 */
.L_x_8930:
[----:B------:R-:W-:Y:S05]  /*e3d0*/  BSYNC.RECONVERGENT B1 ;  /* 0x0000000000017941 */ /* 0x000fea0003800200 */
.L_x_8924:
[----:B------:R-:W-:Y:S05]  /*e3e0*/  BRA `(.L_x_8931) ;  /* 0x0000000000087947 */ /* 0x000fea0003800000 */
.L_x_8921:
[----:B------:R-:W-:Y:S01]  /*e3f0*/  FMUL.FTZ R12, R12, 16777216 ;  /* 0x4b8000000c0c7820 */ /* 0x000fe20000410000 */
[----:B------:R-:W-:-:S07]  /*e400*/  FMUL.FTZ R31, R31, 16777216 ;  /* 0x4b8000001f1f7820 */ /* 0x000fce0000410000 */
.L_x_8931:
[----:B------:R-:W-:Y:S05]  /*e410*/  BSYNC.RELIABLE B0 ;  /* 0x0000000000007941 */ /* 0x000fea0003800100 */
.L_x_8920:
        /* <DEDUP_REMOVED lines=17> */
.L_x_8933:
[----:B------:R-:W-:Y:S05]  /*e530*/  BSYNC.RECONVERGENT B4 ;  /* 0x0000000000047941 */ /* 0x000fea0003800200 */
.L_x_8932:
        /* <DEDUP_REMOVED lines=28> */
.L_x_8923:
[----:B------:R-:W-:Y:S05]  /*e700*/  BSYNC.RECONVERGENT B3 ;  /* 0x0000000000037941 */ /* 0x000fea0003800200 */
.L_x_8919:
[----:B-1----:R-:W-:Y:S02]  /*e710*/  LOP3.LUT R12, R13, 0x80000000, R14, 0xb8, !PT ;  /* 0x800000000d0c7812 */ /* 0x002fe400078eb80e */
[----:B------:R-:W-:Y:S01]  /*e720*/  LOP3.LUT R13, R6, 0x80000000, R15, 0xb8, !PT ;  /* 0x80000000060d7812 */ /* 0x000fe200078eb80f */
[----:B------:R-:W-:Y:S06]  /*e730*/  BRA `(.L_x_8905) ;  /* 0x0000001400147947 */ /* 0x000fec0003800000 */
.L_x_8907:
        /* <DEDUP_REMOVED lines=34> */
.L_x_8939:
[----:B------:R-:W-:Y:S05]  /*e960*/  BSYNC.RECONVERGENT B4 ;  /* 0x0000000000047941 */ /* 0x000fea0003800200 */
.L_x_8938:
        /* <DEDUP_REMOVED lines=22> */
.L_x_8937:
        /* <DEDUP_REMOVED lines=29> */
.L_x_8942:
[----:B------:R-:W-:Y:S05]  /*eca0*/  BSYNC.RECONVERGENT B4 ;  /* 0x0000000000047941 */ /* 0x000fea0003800200 */
.L_x_8941:
        /* <DEDUP_REMOVED lines=22> */
.L_x_8936:
        /* <DEDUP_REMOVED lines=33> */
.L_x_8944:
[----:B------:R-:W-:Y:S05]  /*f020*/  BSYNC.RECONVERGENT B4 ;  /* 0x0000000000047941 */ /* 0x000fea0003800200 */
.L_x_8943:
        /* <DEDUP_REMOVED lines=22> */
.L_x_8935:
        /* <DEDUP_REMOVED lines=26> */
.L_x_8948:
[----:B------:R-:W-:Y:S05]  /*f330*/  BSYNC.RECONVERGENT B4 ;  /* 0x0000000000047941 */ /* 0x000fea0003800200 */
.L_x_8947:
        /* <DEDUP_REMOVED lines=22> */
.L_x_8946:
        /* <DEDUP_REMOVED lines=29> */
.L_x_8950:
[----:B------:R-:W-:Y:S05]  /*f670*/  BSYNC.RECONVERGENT B4 ;  /* 0x0000000000047941 */ /* 0x000fea0003800200 */
.L_x_8949:
        /* <DEDUP_REMOVED lines=22> */
.L_x_8945:
        /* <DEDUP_REMOVED lines=33> */
.L_x_8952:
[----:B------:R-:W-:Y:S05]  /*f9f0*/  BSYNC.RECONVERGENT B4 ;  /* 0x0000000000047941 */ /* 0x000fea0003800200 */
.L_x_8951:
        /* <DEDUP_REMOVED lines=21> */
.L_x_8940:
[----:B------:R-:W-:Y:S05]  /*fb50*/  BSYNC.RECONVERGENT B3 ;  /* 0x0000000000037941 */ /* 0x000fea0003800200 */
.L_x_8934:
[----:B------:R-:W-:Y:S01]  /*fb60*/  FADD.FTZ R3, R12, 0.69314718246459960938 ;  /* 0x3f3172180c037421 */ /* 0x000fe20000010000 */
[----:B------:R-:W-:-:S04]  /*fb70*/  LOP3.LUT R13, R30, 0x80000000, R15, 0xb8, !PT ;  /* 0x800000001e0d7812 */ /* 0x000fc800078eb80f */
[----:B------:R-:W-:-:S07]  /*fb80*/  LOP3.LUT R12, R3, 0x80000000, R14, 0xb8, !PT ;  /* 0x80000000030c7812 */ /* 0x000fce00078eb80e */
.L_x_8905:
[----:B------:R-:W-:Y:S05]  /*fb90*/  BSYNC.RECONVERGENT B2 ;  /* 0x0000000000027941 */ /* 0x000fea0003800200 */
.L_x_8904:
        /* <DEDUP_REMOVED lines=30> */
.L_x_8955:
        /* <DEDUP_REMOVED lines=73> */
.L_x_8962:
[----:B------:R-:W-:-:S04]  /*10210*/  FADD.FTZ R6, -R2, R5 ;  /* 0x0000000502067221 */ /* 0x000fc80000010100 */
[----:B------:R-:W-:-:S07]  /*10220*/  FMUL.FTZ R6, R6, 0.5 ;  /* 0x3f00000006067820 */ /* 0x000fce0000410000 */
.L_x_8963:
[----:B------:R-:W-:Y:S05]  /*10230*/  BSYNC.RECONVERGENT B1 ;  /* 0x0000000000017941 */ /* 0x000fea0003800200 */
.L_x_8961:
        /* <DEDUP_REMOVED lines=11> */
.L_x_8965:
[----:B------:R-:W-:-:S04]  /*102f0*/  FADD.FTZ R7, R4, -R7 ;  /* 0x8000000704077221 */ /* 0x000fc80000010000 */
[----:B------:R-:W-:-:S07]  /*10300*/  FMUL.FTZ R15, R7, 0.5 ;  /* 0x3f000000070f7820 */ /* 0x000fce0000410000 */
.L_x_8966:
[----:B------:R-:W-:Y:S05]  /*10310*/  BSYNC.RECONVERGENT B1 ;  /* 0x0000000000017941 */ /* 0x000fea0003800200 */
.L_x_8964:
        /* <DEDUP_REMOVED lines=35> */
.L_x_8960:
        /* <DEDUP_REMOVED lines=35> */
.L_x_8967:
[----:B------:R-:W-:-:S04]  /*10780*/  FADD.FTZ R7, -R31, 1 ;  /* 0x3f8000001f077421 */ /* 0x000fc80000010100 */
[----:B------:R-:W-:-:S06]  /*10790*/  FMUL.FTZ R6, R2, R7 ;  /* 0x0000000702067220 */ /* 0x000fcc0000410000 */
[----:B------:R-:W0:Y:S08]  /*107a0*/  MUFU.SQRT R6, R6 ;  /* 0x0000000600067308 */ /* 0x000e300000002000 */
[----:B0-----:R-:W0:Y:S02]  /*107b0*/  MUFU.RCP R15, R6 ;  /* 0x00000006000f7308 */ /* 0x001e240000001000 */
[----:B0-----:R-:W-:Y:S01]  /*107c0*/  FMUL.FTZ R15, R15, |R16| ;  /* 0x400000100f0f7220 */ /* 0x001fe20000410000 */
[----:B------:R-:W-:Y:S06]  /*107d0*/  BRA `(.L_x_8958) ;  /* 0x0000000000047947 */ /* 0x000fec0003800000 */
.L_x_8959:
[----:B------:R0:W1:Y:S02]  /*107e0*/  MUFU.SQRT R15, R0 ;  /* 0x00000000000f7308 */ /* 0x0000640000002000 */
.L_x_8958:
[----:B------:R-:W-:Y:S05]  /*107f0*/  BSYNC.RECONVERGENT B0 ;  /* 0x0000000000007941 */ /* 0x000fea0003800200 */
.L_x_8957:
        /* <DEDUP_REMOVED lines=35> */
.L_x_8971:
        /* <DEDUP_REMOVED lines=23> */
.L_x_8977:
[----:B------:R-:W-:-:S04]  /*10ba0*/  FADD.FTZ R3, R4, -R3 ;  /* 0x8000000304037221 */ /* 0x000fc80000010000 */
[----:B------:R-:W-:-:S07]  /*10bb0*/  FMUL.FTZ R5, R3, 0.5 ;  /* 0x3f00000003057820 */ /* 0x000fce0000410000 */
.L_x_8978:
[----:B------:R-:W-:Y:S05]  /*10bc0*/  BSYNC.RECONVERGENT B4 ;  /* 0x0000000000047941 */ /* 0x000fea0003800200 */
.L_x_8976:
[----:B------:R-:W-:Y:S01]  /*10bd0*/  FADD.FTZ R0, R5, R0 ;  /* 0x0000000005007221 */ /* 0x000fe20000010000 */
[----:B------:R-:W-:-:S04]  /*10be0*/  FADD.FTZ R3, R31, R14 ;  /* 0x0000000e1f037221 */ /* 0x000fc80000010000 */
[----:B------:R-:W-:-:S04]  /*10bf0*/  FMUL.FTZ R0, R0, R3 ;  /* 0x0000000300007220 */ /* 0x000fc80000410000 */
[----:B------:R2:W3:Y:S01]  /*10c00*/  MUFU.SQRT R14, R0 ;  /* 0x00000000000e7308 */ /* 0x0004e20000002000 */
[----:B------:R-:W-:Y:S05]  /*10c10*/  BRA `(.L_x_8979) ;  /* 0x0000000000487947 */ /* 0x000fea0003800000 */
.L_x_8975:
        /* <DEDUP_REMOVED lines=12> */
.L_x_8974:
[----:B------:R-:W-:Y:S01]  /*10ce0*/  FADD.FTZ R2, R14, 1 ;  /* 0x3f8000000e027421 */ /* 0x000fe20000010000 */
[----:B------:R-:W-:Y:S01]  /*10cf0*/  MUFU.SQRT R3, R0 ;  /* 0x0000000000037308 */ /* 0x000fe20000002000 */
[----:B------:R-:W-:Y:S02]  /*10d00*/  MOV R31, 0x3f800000 ;  /* 0x3f800000001f7802 */ /* 0x000fe40000000f00 */
[----:B------:R-:W-:-:S06]  /*10d10*/  FMUL.FTZ R2, R2, 0.5 ;  /* 0x3f00000002027820 */ /* 0x000fcc0000410000 */
[----:B------:R-:W2:Y:S02]  /*10d20*/  MUFU.SQRT R2, R2 ;  /* 0x0000000200027308 */ /* 0x000ea40000002000 */
[----:B--2---:R-:W-:-:S07]  /*10d30*/  FMUL.FTZ R14, R3, R2 ;  /* 0x00000002030e7220 */ /* 0x004fce0000410000 */
.L_x_8979:
[----:B------:R-:W-:Y:S05]  /*10d40*/  BSYNC.RECONVERGENT B1 ;  /* 0x0000000000017941 */ /* 0x000fea0003800200 */
.L_x_8973:
[----:B------:R-:W-:Y:S05]  /*10d50*/  BRA `(.L_x_8980) ;  /* 0x0000000000087947 */ /* 0x000fea0003800000 */
.L_x_8970:
[----:B------:R-:W-:Y:S01]  /*10d60*/  FMUL.FTZ R14, R14, 16777216 ;  /* 0x4b8000000e0e7820 */ /* 0x000fe20000410000 */
[----:B------:R-:W-:-:S07]  /*10d70*/  FMUL.FTZ R31, R31, 16777216 ;  /* 0x4b8000001f1f7820 */ /* 0x000fce0000410000 */
.L_x_8980:
[----:B------:R-:W-:Y:S05]  /*10d80*/  BSYNC.RELIABLE B0 ;  /* 0x0000000000007941 */ /* 0x000fea0003800100 */
.L_x_8969:
        /* <DEDUP_REMOVED lines=17> */
.L_x_8982:
[----:B------:R-:W-:Y:S05]  /*10ea0*/  BSYNC.RECONVERGENT B4 ;  /* 0x0000000000047941 */ /* 0x000fea0003800200 */
.L_x_8981:
        /* <DEDUP_REMOVED lines=28> */
.L_x_8972:
[----:B------:R-:W-:Y:S05]  /*11070*/  BSYNC.RECONVERGENT B3 ;  /* 0x0000000000037941 */ /* 0x000fea0003800200 */
.L_x_8968:
[----:B-1----:R-:W-:Y:S02]  /*11080*/  LOP3.LUT R14, R15, 0x80000000, R16, 0xb8, !PT ;  /* 0x800000000f0e7812 */ /* 0x002fe400078eb810 */
[----:B------:R-:W-:Y:S01]  /*11090*/  LOP3.LUT R15, R6, 0x80000000, R17, 0xb8, !PT ;  /* 0x80000000060f7812 */ /* 0x000fe200078eb811 */
[----:B------:R-:W-:Y:S06]  /*110a0*/  BRA `(.L_x_8954) ;  /* 0x0000001400147947 */ /* 0x000fec0003800000 */
.L_x_8956:
        /* <DEDUP_REMOVED lines=34> */
.L_x_8988:
[----:B------:R-:W-:Y:S05]  /*112d0*/  BSYNC.RECONVERGENT B4 ;  /* 0x0000000000047941 */ /* 0x000fea0003800200 */
.L_x_8987:
        /* <DEDUP_REMOVED lines=22> */
.L_x_8986:
        /* <DEDUP_REMOVED lines=29> */
.L_x_8991:
[----:B------:R-:W-:Y:S05]  /*11610*/  BSYNC.RECONVERGENT B4 ;  /* 0x0000000000047941 */ /* 0x000fea0003800200 */
.L_x_8990:
        /* <DEDUP_REMOVED lines=22> */
.L_x_8985:
        /* <DEDUP_REMOVED lines=33> */
.L_x_8993:
[----:B------:R-:W-:Y:S05]  /*11990*/  BSYNC.RECONVERGENT B4 ;  /* 0x0000000000047941 */ /* 0x000fea0003800200 */
.L_x_8992:
        /* <DEDUP_REMOVED lines=22> */
.L_x_8984:
        /* <DEDUP_REMOVED lines=26> */
.L_x_8997:
[----:B------:R-:W-:Y:S05]  /*11ca0*/  BSYNC.RECONVERGENT B4 ;  /* 0x0000000000047941 */ /* 0x000fea0003800200 */
.L_x_8996:
        /* <DEDUP_REMOVED lines=22> */
.L_x_8995:
        /* <DEDUP_REMOVED lines=29> */
.L_x_8999:
[----:B------:R-:W-:Y:S05]  /*11fe0*/  BSYNC.RECONVERGENT B4 ;  /* 0x0000000000047941 */ /* 0x000fea0003800200 */
.L_x_8998:
        /* <DEDUP_REMOVED lines=22> */
.L_x_8994:
        /* <DEDUP_REMOVED lines=33> */
.L_x_9001:
[----:B------:R-:W-:Y:S05]  /*12360*/  BSYNC.RECONVERGENT B4 ;  /* 0x0000000000047941 */ /* 0x000fea0003800200 */
.L_x_9000:
        /* <DEDUP_REMOVED lines=21> */
.L_x_8989:
[----:B------:R-:W-:Y:S05]  /*124c0*/  BSYNC.RECONVERGENT B3 ;  /* 0x0000000000037941 */ /* 0x000fea0003800200 */
.L_x_8983:
[----:B------:R-:W-:Y:S01]  /*124d0*/  FADD.FTZ R3, R14, 0.69314718246459960938 ;  /* 0x3f3172180e037421 */ /* 0x000fe20000010000 */
[----:B------:R-:W-:-:S04]  /*124e0*/  LOP3.LUT R15, R30, 0x80000000, R17, 0xb8, !PT ;  /* 0x800000001e0f7812 */ /* 0x000fc800078eb811 */
[----:B------:R-:W-:-:S07]  /*124f0*/  LOP3.LUT R14, R3, 0x80000000, R16, 0xb8, !PT ;  /* 0x80000000030e7812 */ /* 0x000fce00078eb810 */
.L_x_8954:
[----:B------:R-:W-:Y:S05]  /*12500*/  BSYNC.RECONVERGENT B2 ;  /* 0x0000000000027941 */ /* 0x000fea0003800200 */
.L_x_8953:
        /* <DEDUP_REMOVED lines=29> */
.L_x_9004:
        /* <DEDUP_REMOVED lines=73> */
.L_x_9011:
[----:B------:R-:W-:-:S04]  /*12b70*/  FADD.FTZ R6, -R2, R5 ;  /* 0x0000000502067221 */ /* 0x000fc80000010100 */
[----:B------:R-:W-:-:S07]  /*12b80*/  FMUL.FTZ R6, R6, 0.5 ;  /* 0x3f00000006067820 */ /* 0x000fce0000410000 */
.L_x_9012:
[----:B------:R-:W-:Y:S05]  /*12b90*/  BSYNC.RECONVERGENT B1 ;  /* 0x0000000000017941 */ /* 0x000fea0003800200 */
.L_x_9010:
        /* <DEDUP_REMOVED lines=11> */
.L_x_9014:
[----:B------:R-:W-:-:S04]  /*12c50*/  FADD.FTZ R17, R4, -R7 ;  /* 0x8000000704117221 */ /* 0x000fc80000010000 */
[----:B------:R-:W-:-:S07]  /*12c60*/  FMUL.FTZ R17, R17, 0.5 ;  /* 0x3f00000011117820 */ /* 0x000fce0000410000 */
.L_x_9015:
[----:B------:R-:W-:Y:S05]  /*12c70*/  BSYNC.RECONVERGENT B1 ;  /* 0x0000000000017941 */ /* 0x000fea0003800200 */
.L_x_9013:
        /* <DEDUP_REMOVED lines=35> */
.L_x_9009:
        /* <DEDUP_REMOVED lines=35> */
.L_x_9016:
[----:B------:R-:W-:-:S04]  /*130e0*/  FADD.FTZ R7, -R9, 1 ;  /* 0x3f80000009077421 */ /* 0x000fc80000010100 */
[----:B------:R-:W-:-:S06]  /*130f0*/  FMUL.FTZ R6, R2, R7 ;  /* 0x0000000702067220 */ /* 0x000fcc0000410000 */
[----:B------:R-:W0:Y:S08]  /*13100*/  MUFU.SQRT R6, R6 ;  /* 0x0000000600067308 */ /* 0x000e300000002000 */
[----:B0-----:R-:W0:Y:S02]  /*13110*/  MUFU.RCP R17, R6 ;  /* 0x0000000600117308 */ /* 0x001e240000001000 */
[----:B0-----:R-:W-:Y:S01]  /*13120*/  FMUL.FTZ R17, R17, |R18| ;  /* 0x4000001211117220 */ /* 0x001fe20000410000 */
[----:B------:R-:W-:Y:S06]  /*13130*/  BRA `(.L_x_9007) ;  /* 0x0000000000047947 */ /* 0x000fec0003800000 */
.L_x_9008:
[----:B------:R0:W1:Y:S02]  /*13140*/  MUFU.SQRT R17, R0 ;  /* 0x0000000000117308 */ /* 0x0000640000002000 */
.L_x_9007:
[----:B------:R-:W-:Y:S05]  /*13150*/  BSYNC.RECONVERGENT B0 ;  /* 0x0000000000007941 */ /* 0x000fea0003800200 */
.L_x_9006:
        /* <DEDUP_REMOVED lines=35> */
.L_x_9020:
        /* <DEDUP_REMOVED lines=23> */
.L_x_9026:
[----:B------:R-:W-:-:S04]  /*13500*/  FADD.FTZ R3, -R3, R4 ;  /* 0x0000000403037221 */ /* 0x000fc80000010100 */
[----:B------:R-:W-:-:S07]  /*13510*/  FMUL.FTZ R5, R3, 0.5 ;  /* 0x3f00000003057820 */ /* 0x000fce0000410000 */
.L_x_9027:
[----:B------:R-:W-:Y:S05]  /*13520*/  BSYNC.RECONVERGENT B4 ;  /* 0x0000000000047941 */ /* 0x000fea0003800200 */
.L_x_9025:
[----:B------:R-:W-:Y:S01]  /*13530*/  FADD.FTZ R0, R5, R0 ;  /* 0x0000000005007221 */ /* 0x000fe20000010000 */
[----:B------:R-:W-:-:S04]  /*13540*/  FADD.FTZ R3, R9, R16 ;  /* 0x0000001009037221 */ /* 0x000fc80000010000 */
[----:B------:R-:W-:-:S04]  /*13550*/  FMUL.FTZ R0, R0, R3 ;  /* 0x0000000300007220 */ /* 0x000fc80000410000 */
[----:B------:R0:W2:Y:S01]  /*13560*/  MUFU.SQRT R16, R0 ;  /* 0x0000000000107308 */ /* 0x0000a20000002000 */
[----:B------:R-:W-:Y:S05]  /*13570*/  BRA `(.L_x_9028) ;  /* 0x0000000000487947 */ /* 0x000fea0003800000 */
.L_x_9024:
        /* <DEDUP_REMOVED lines=12> */
.L_x_9023:
[----:B------:R-:W-:Y:S01]  /*13640*/  FADD.FTZ R2, R16, 1 ;  /* 0x3f80000010027421 */ /* 0x000fe20000010000 */
[----:B------:R-:W-:Y:S01]  /*13650*/  MUFU.SQRT R3, R0 ;  /* 0x0000000000037308 */ /* 0x000fe20000002000 */
[----:B------:R-:W-:Y:S02]  /*13660*/  MOV R9, 0x3f800000 ;  /* 0x3f80000000097802 */ /* 0x000fe40000000f00 */
[----:B------:R-:W-:-:S06]  /*13670*/  FMUL.FTZ R2, R2, 0.5 ;  /* 0x3f00000002027820 */ /* 0x000fcc0000410000 */
[----:B------:R-:W2:Y:S02]  /*13680*/  MUFU.SQRT R2, R2 ;  /* 0x0000000200027308 */ /* 0x000ea40000002000 */
[----:B--2---:R-:W-:-:S07]  /*13690*/  FMUL.FTZ R16, R3, R2 ;  /* 0x0000000203107220 */ /* 0x004fce0000410000 */
.L_x_9028:
[----:B------:R-:W-:Y:S05]  /*136a0*/  BSYNC.RECONVERGENT B1 ;  /* 0x0000000000017941 */ /* 0x000fea0003800200 */
.L_x_9022:
[----:B------:R-:W-:Y:S05]  /*136b0*/  BRA `(.L_x_9029) ;  /* 0x0000000000087947 */ /* 0x000fea0003800000 */
.L_x_9019:
[----:B------:R-:W-:Y:S01]  /*136c0*/  FMUL.FTZ R16, R16, 16777216 ;  /* 0x4b80000010107820 */ /* 0x000fe20000410000 */
[----:B------:R-:W-:-:S07]  /*136d0*/  FMUL.FTZ R9, R9, 16777216 ;  /* 0x4b80000009097820 */ /* 0x000fce0000410000 */
.L_x_9029:
[----:B------:R-:W-:Y:S05]  /*136e0*/  BSYNC.RELIABLE B0 ;  /* 0x0000000000007941 */ /* 0x000fea0003800100 */
.L_x_9018:
        /* <DEDUP_REMOVED lines=17> */
.L_x_9031:
[----:B------:R-:W-:Y:S05]  /*13800*/  BSYNC.RECONVERGENT B4 ;  /* 0x0000000000047941 */ /* 0x000fea0003800200 */
.L_x_9030:
        /* <DEDUP_REMOVED lines=28> */
.L_x_9021:
[----:B------:R-:W-:Y:S05]  /*139d0*/  BSYNC.RECONVERGENT B3 ;  /* 0x0000000000037941 */ /* 0x000fea0003800200 */
.L_x_9017:
[----:B-1----:R-:W-:Y:S02]  /*139e0*/  LOP3.LUT R2, R17, 0x80000000, R18, 0xb8, !PT ;  /* 0x8000000011027812 */ /* 0x002fe400078eb812 */
[----:B------:R-:W-:Y:S01]  /*139f0*/  LOP3.LUT R3, R6, 0x80000000, R19, 0xb8, !PT ;  /* 0x8000000006037812 */ /* 0x000fe200078eb813 */
[----:B------:R-:W-:Y:S06]  /*13a00*/  BRA `(.L_x_9003) ;  /* 0x0000001400047947 */ /* 0x000fec0003800000 */
.L_x_9005:
        /* <DEDUP_REMOVED lines=32> */
.L_x_9037:
[----:B------:R-:W-:Y:S05]  /*13c10*/  BSYNC.RECONVERGENT B4 ;  /* 0x0000000000047941 */ /* 0x000fea0003800200 */
.L_x_9036:
        /* <DEDUP_REMOVED lines=22> */
.L_x_9035:
        /* <DEDUP_REMOVED lines=29> */
.L_x_9040:
[----:B------:R-:W-:Y:S05]  /*13f50*/  BSYNC.RECONVERGENT B4 ;  /* 0x0000000000047941 */ /* 0x000fea0003800200 */
.L_x_9039:
        /* <DEDUP_REMOVED lines=22> */
.L_x_9034:
        /* <DEDUP_REMOVED lines=33> */
.L_x_9042:
[----:B------:R-:W-:Y:S05]  /*142d0*/  BSYNC.RECONVERGENT B4 ;  /* 0x0000000000047941 */ /* 0x000fea0003800200 */
.L_x_9041:
        /* <DEDUP_REMOVED lines=22> */
.L_x_9033:
        /* <DEDUP_REMOVED lines=25> */
.L_x_9046:
[----:B------:R-:W-:Y:S05]  /*145d0*/  BSYNC.RECONVERGENT B4 ;  /* 0x0000000000047941 */ /* 0x000fea0003800200 */
.L_x_9045:
        /* <DEDUP_REMOVED lines=22> */
.L_x_9044:
        /* <DEDUP_REMOVED lines=28> */
.L_x_9048:
[----:B------:R-:W-:Y:S05]  /*14900*/  BSYNC.RECONVERGENT B4 ;  /* 0x0000000000047941 */ /* 0x000fea0003800200 */
.L_x_9047:
        /* <DEDUP_REMOVED lines=22> */
.L_x_9043:
        /* <DEDUP_REMOVED lines=33> */
.L_x_9050:
[----:B------:R-:W-:Y:S05]  /*14c80*/  BSYNC.RECONVERGENT B4 ;  /* 0x0000000000047941 */ /* 0x000fea0003800200 */
.L_x_9049:
        /* <DEDUP_REMOVED lines=21> */
.L_x_9038:
[----:B------:R-:W-:Y:S05]  /*14de0*/  BSYNC.RECONVERGENT B3 ;  /* 0x0000000000037941 */ /* 0x000fea0003800200 */
.L_x_9032:
[----:B------:R-:W-:Y:S01]  /*14df0*/  FADD.FTZ R17, R17, 0.69314718246459960938 ;  /* 0x3f31721811117421 */ /* 0x000fe20000010000 */
[----:B------:R-:W-:-:S04]  /*14e00*/  LOP3.LUT R3, R16, 0x80000000, R19, 0xb8, !PT ;  /* 0x8000000010037812 */ /* 0x000fc800078eb813 */
[----:B------:R-:W-:-:S07]  /*14e10*/  LOP3.LUT R2, R17, 0x80000000, R18, 0xb8, !PT ;  /* 0x8000000011027812 */ /* 0x000fce00078eb812 */
.L_x_9003:
[----:B------:R-:W-:Y:S05]  /*14e20*/  BSYNC.RECONVERGENT B2 ;  /* 0x0000000000027941 */ /* 0x000fea0003800200 */
.L_x_9002:
        /* <DEDUP_REMOVED lines=28> */
.L_x_9053:
[----:B------:R-:W-:-:S13]  /*14ff0*/  ISETP.GE.AND P0, PT, R5, R4, PT ;  /* 0x000000040500720c */ /* 0x000fda0003f06270 */
[----:B------:R-:W-:Y:S05]  /*15000*/  @P0 BRA `(.L_x_9055) ;  /* 0x0000000000300947 */ /* 0x000fea0003800000 */
[----:B0-----:R-:W0:Y:S01]  /*15010*/  LDC.64 R6, c[0x0][0x388] ;  /* 0x0000e200ff067b82 */ /* 0x001e220000000a00 */
[----:B------:R-:W-:Y:S02]  /*15020*/  LEA R9, R0, R5, 0xa ;  /* 0x0000000500097211 */ /* 0x000fe400078e50ff */
[----:B------:R-:W-:-:S03]  /*15030*/  IADD3 R5, PT, PT, R5, 0x80, RZ ;  /* 0x0000008005057810 */ /* 0x000fc60007ffe0ff */
[----:B0-----:R-:W-:-:S05]  /*15040*/  IMAD.WIDE.U32 R6, R9, 0x8, R6 ;  /* 0x0000000809067825 */ /* 0x001fca00078e0006 */
[----:B------:R1:W-:Y:S02]  /*15050*/  STG.E.64 desc[UR6][R6.64], R28 ;  /* 0x0000001c06007986 */ /* 0x0003e4000c101b06 */
.L_x_9054:
[----:B------:R-:W-:-:S13]  /*15060*/  ISETP.GE.AND P0, PT, R5, R4, PT ;  /* 0x000000040500720c */ /* 0x000fda0003f06270 */
[----:B------:R-:W-:Y:S05]  /*15070*/  @P0 BRA `(.L_x_9056) ;  /* 0x0000000000340947 */ /* 0x000fea0003800000 */
[----:B01----:R-:W0:Y:S01]  /*15080*/  LDC.64 R6, c[0x0][0x388] ;  /* 0x0000e200ff067b82 */ /* 0x003e220000000a00 */
[----:B------:R-:W-:Y:S02]  /*15090*/  LEA R9, R0, R5, 0xa ;  /* 0x0000000500097211 */ /* 0x000fe400078e50ff */
[----:B------:R-:W-:-:S03]  /*150a0*/  IADD3 R5, PT, PT, R5, 0x80, RZ ;  /* 0x0000008005057810 */ /* 0x000fc60007ffe0ff */
[----:B0-----:R-:W-:-:S05]  /*150b0*/  IMAD.WIDE.U32 R6, R9, 0x8, R6 ;  /* 0x0000000809067825 */ /* 0x001fca00078e0006 */
[----:B------:R1:W-:Y:S02]  /*150c0*/  STG.E.64 desc[UR6][R6.64], R10 ;  /* 0x0000000a06007986 */ /* 0x0003e4000c101b06 */
.L_x_9055:
        /* <DEDUP_REMOVED lines=8> */
.L_x_9056:
[----:B------:R-:W-:Y:S05]  /*15150*/  BSYNC.RELIABLE B1 ;  /* 0x0000000000017941 */ /* 0x000fea0003800100 */
.L_x_9052:
[----:B------:R-:W-:-:S13]  /*15160*/  ISETP.GE.AND P0, PT, R5, R4, PT ;  /* 0x000000040500720c */ /* 0x000fda0003f06270 */
[----:B012---:R-:W0:Y:S01]  /*15170*/  @!P0 LDC.64 R6, c[0x0][0x388] ;  /* 0x0000e200ff068b82 */ /* 0x007e220000000a00 */
[----:B------:R-:W-:Y:S02]  /*15180*/  @!P0 LEA R9, R0, R5, 0xa ;  /* 0x0000000500098211 */ /* 0x000fe400078e50ff */
[----:B------:R-:W-:-:S03]  /*15190*/  @!P0 IADD3 R5, PT, PT, R5, 0x80, RZ ;  /* 0x0000008005058810 */ /* 0x000fc60007ffe0ff */
[----:B0-----:R-:W-:-:S05]  /*151a0*/  @!P0 IMAD.WIDE.U32 R6, R9, 0x8, R6 ;  /* 0x0000000809068825 */ /* 0x001fca00078e0006 */
[----:B------:R2:W-:Y:S02]  /*151b0*/  @!P0 STG.E.64 desc[UR6][R6.64], R14 ;  /* 0x0000000e06008986 */ /* 0x0005e4000c101b06 */
.L_x_9057:
[----:B------:R-:W-:Y:S05]  /*151c0*/  BSYNC.RECONVERGENT B0 ;  /* 0x0000000000007941 */ /* 0x000fea0003800200 */
.L_x_9051:
        /* <DEDUP_REMOVED lines=8> */
.L_x_8665:
[----:B------:R-:W0:Y:S01]  /*15250*/  S2R R5, SR_TID.X ;  /* 0x0000000000057919 */ /* 0x000e220000002100 */
[----:B------:R-:W1:Y:S02]  /*15260*/  LDC.64 R2, c[0x0][0x390] ;  /* 0x0000e400ff027b82 */ /* 0x000e640000000a00 */
[----:B-1----:R-:W-:-:S04]  /*15270*/  IMAD.WIDE.U32 R30, R30, 0x8, R2 ;  /* 0x000000081e1e7825 */ /* 0x002fc800078e0002 */
[----:B0-----:R-:W-:-:S05]  /*15280*/  IMAD.WIDE.U32 R30, R5, 0x20, R30 ;  /* 0x00000020051e7825 */ /* 0x001fca00078e001e */
[----:B------:R-:W2:Y:S04]  /*15290*/  LDG.E.ENL2.256 R12, R8, desc[UR6][R30.64] ;  /* 0xfe0000061e08797e */ /* 0x000ea8000812190c */
[----:B------:R0:W5:Y:S01]  /*152a0*/  LDG.E.ENL2.256 R20, R16, desc[UR6][R30.64+0x1000] ;  /* 0xfe0080061e10797e */ /* 0x0001620008121914 */
[----:B------:R-:W-:Y:S01]  /*152b0*/  BSSY.RECONVERGENT B2, `(.L_x_9058) ;  /* 0x0000283000027945 */ /* 0x000fe20003800200 */
[----:B--2---:R-:W-:Y:S01]  /*152c0*/  MOV R28, R8 ;  /* 0x00000008001c7202 */ /* 0x004fe20000000f00 */
[C---:B------:R-:W-:Y:S01]  /*152d0*/  FADD.FTZ R29, |R9|.reuse, -RZ ;  /* 0x800000ff091d7221 */ /* 0x040fe20000010200 */
[----:B------:R-:W-:Y:S02]  /*152e0*/  FSETP.NAN.FTZ.AND P0, PT, |R9|, |R9|, PT ;  /* 0x400000090900720b */ /* 0x000fe40003f18200 */
        /* <DEDUP_REMOVED lines=18> */
.L_x_9059:
        /* <DEDUP_REMOVED lines=43> */
[----:B-----5:R-:W-:Y:S05]  /*156c0*/  CALL.REL.NOINC `($__internal_19_$__cuda_sm3x_div_rn_ftz_f32_slowpath) ;  /* 0x0000014000587944 */ /* 0x020fea0003c00000 */
.L_x_9066:
[----:B------:R-:W-:Y:S05]  /*156d0*/  BSYNC.RECONVERGENT B4 ;  /* 0x0000000000047941 */ /* 0x000fea0003800200 */
.L_x_9065:
        /* <DEDUP_REMOVED lines=22> */
.L_x_9064:
        /* <DEDUP_REMOVED lines=31> */
[----:B-----5:R-:W-:Y:S05]  /*15a30*/  CALL.REL.NOINC `($__internal_19_$__cuda_sm3x_div_rn_ftz_f32_slowpath) ;  /* 0x0000013c007c7944 */ /* 0x020fea0003c00000 */
.L_x_9070:
[----:B------:R-:W-:Y:S05]  /*15a40*/  BSYNC.RECONVERGENT B4 ;  /* 0x0000000000047941 */ /* 0x000fea0003800200 */
.L_x_9069:
        /* <DEDUP_REMOVED lines=22> */
.L_x_9068:
        /* <DEDUP_REMOVED lines=16> */
[----:B-----5:R-:W-:Y:S05]  /*15cb0*/  CALL.REL.NOINC `($__internal_19_$__cuda_sm3x_div_rn_ftz_f32_slowpath) ;  /* 0x0000013800dc7944 */ /* 0x020fea0003c00000 */
.L_x_9072:
[----:B------:R-:W-:Y:S05]  /*15cc0*/  BSYNC.RECONVERGENT B4 ;  /* 0x0000000000047941 */ /* 0x000fea0003800200 */
.L_x_9071:
        /* <DEDUP_REMOVED lines=22> */
.L_x_9063:
        /* <DEDUP_REMOVED lines=42> */
.L_x_9075:
[----:B------:R-:W-:Y:S05]  /*160d0*/  BSYNC.RECONVERGENT B4 ;  /* 0x0000000000047941 */ /* 0x000fea0003800200 */
.L_x_9074:
        /* <DEDUP_REMOVED lines=22> */
.L_x_9073:
        /* <DEDUP_REMOVED lines=32> */
.L_x_9078:
[----:B------:R-:W-:Y:S05]  /*16440*/  BSYNC.RECONVERGENT B4 ;  /* 0x0000000000047941 */ /* 0x000fea0003800200 */
.L_x_9077:
        /* <DEDUP_REMOVED lines=22> */
.L_x_9076:
        /* <DEDUP_REMOVED lines=17> */
.L_x_9080:
[----:B------:R-:W-:Y:S05]  /*166c0*/  BSYNC.RECONVERGENT B4 ;  /* 0x0000000000047941 */ /* 0x000fea0003800200 */
.L_x_9079:
        /* <DEDUP_REMOVED lines=21> */
.L_x_9067:
[----:B------:R-:W-:Y:S05]  /*16820*/  BSYNC.RECONVERGENT B3 ;  /* 0x0000000000037941 */ /* 0x000fea0003800200 */
.L_x_9062:
[----:B------:R-:W-:Y:S01]  /*16830*/  FADD.FTZ R3, R26, 0.69314718246459960938 ;  /* 0x3f3172181a037421 */ /* 0x000fe20000010000 */
[----:B------:R-:W-:-:S04]  /*16840*/  LOP3.LUT R9, R0, 0x80000000, R9, 0xb8, !PT ;  /* 0x8000000000097812 */ /* 0x000fc800078eb809 */
[----:B------:R-:W-:Y:S01]  /*16850*/  LOP3.LUT R28, R3, 0x80000000, R28, 0xb8, !PT ;  /* 0x80000000031c7812 */ /* 0x000fe200078eb81c */
[----:B------:R-:W-:Y:S06]  /*16860*/  BRA `(.L_x_9060) ;  /* 0x00000010009c7947 */ /* 0x000fec0003800000 */
.L_x_9061:
        /* <DEDUP_REMOVED lines=65> */
.L_x_9086:
[----:B------:R-:W-:Y:S05]  /*16c80*/  BSYNC.RECONVERGENT B1 ;  /* 0x0000000000017941 */ /* 0x000fea0003800200 */
.L_x_9085:
        /* <DEDUP_REMOVED lines=12> */
.L_x_9088:
[----:B------:R-:W-:Y:S05]  /*16d50*/  BSYNC.RECONVERGENT B1 ;  /* 0x0000000000017941 */ /* 0x000fea0003800200 */
.L_x_9087:
        /* <DEDUP_REMOVED lines=35> */
.L_x_9084:
        /* <DEDUP_REMOVED lines=40> */
.L_x_9082:
[----:B------:R-:W-:-:S06]  /*17210*/  FFMA.FTZ R7, R6, R6, -1 ;  /* 0xbf80000006077423 */ /* 0x000fcc0000010006 */
[----:B------:R-:W0:Y:S02]  /*17220*/  MUFU.SQRT R7, R7 ;  /* 0x0000000700077308 */ /* 0x000e240000002000 */
[----:B0-----:R-:W-:-:S06]  /*17230*/  FADD.FTZ R8, R6, R7 ;  /* 0x0000000706087221 */ /* 0x001fcc0000010000 */
[----:B------:R-:W0:Y:S02]  /*17240*/  MUFU.LG2 R8, R8 ;  /* 0x0000000800087308 */ /* 0x000e240000000c00 */
[----:B0-----:R-:W-:-:S07]  /*17250*/  FMUL.FTZ R27, R8, 0.69314718246459960938 ;  /* 0x3f317218081b7820 */ /* 0x001fce0000410000 */
.L_x_9083:
[----:B------:R-:W-:Y:S05]  /*17260*/  BSYNC.RECONVERGENT B0 ;  /* 0x0000000000007941 */ /* 0x000fea0003800200 */
.L_x_9081:
        /* <DEDUP_REMOVED lines=43> */
.L_x_9096:
[----:B------:R-:W-:Y:S05]  /*17520*/  BSYNC.RECONVERGENT B4 ;  /* 0x0000000000047941 */ /* 0x000fea0003800200 */
.L_x_9095:
[----:B------:R-:W-:-:S04]  /*17530*/  FADD.FTZ R0, R5, R0 ;  /* 0x0000000005007221 */ /* 0x000fc80000010000 */
[----:B------:R-:W-:-:S04]  /*17540*/  FMUL.FTZ R0, R0, R7 ;  /* 0x0000000700007220 */ /* 0x000fc80000410000 */
[----:B------:R3:W4:Y:S01]  /*17550*/  MUFU.SQRT R26, R0 ;  /* 0x00000000001a7308 */ /* 0x0007220000002000 */
[----:B------:R-:W-:Y:S05]  /*17560*/  BRA `(.L_x_9093) ;  /* 0x00000000002c7947 */ /* 0x000fea0003800000 */
.L_x_9094:
        /* <DEDUP_REMOVED lines=11> */
.L_x_9093:
[----:B------:R-:W-:Y:S05]  /*17620*/  BSYNC.RECONVERGENT B1 ;  /* 0x0000000000017941 */ /* 0x000fea0003800200 */
.L_x_9091:
[----:B------:R-:W-:Y:S05]  /*17630*/  BSYNC.RELIABLE B0 ;  /* 0x0000000000007941 */ /* 0x000fea0003800100 */
.L_x_9090:
        /* <DEDUP_REMOVED lines=16> */
[----:B-1---5:R-:W-:Y:S05]  /*17740*/  CALL.REL.NOINC `($__internal_19_$__cuda_sm3x_div_rn_ftz_f32_slowpath) ;  /* 0x0000012000387944 */ /* 0x022fea0003c00000 */
.L_x_9098:
[----:B------:R-:W-:Y:S05]  /*17750*/  BSYNC.RECONVERGENT B4 ;  /* 0x0000000000047941 */ /* 0x000fea0003800200 */
.L_x_9097:
        /* <DEDUP_REMOVED lines=28> */
.L_x_9092:
        /* <DEDUP_REMOVED lines=25> */
.L_x_9099:
[----:B------:R-:W-:Y:S05]  /*17ab0*/  BSYNC.RECONVERGENT B3 ;  /* 0x0000000000037941 */ /* 0x000fea0003800200 */
.L_x_9089:
[----:B-1----:R-:W-:Y:S02]  /*17ac0*/  LOP3.LUT R28, R27, 0x80000000, R28, 0xb8, !PT ;  /* 0x800000001b1c7812 */ /* 0x002fe400078eb81c */
[----:B------:R-:W-:-:S07]  /*17ad0*/  LOP3.LUT R9, R4, 0x80000000, R9, 0xb8, !PT ;  /* 0x8000000004097812 */ /* 0x000fce00078eb809 */
.L_x_9060:
[----:B------:R-:W-:Y:S05]  /*17ae0*/  BSYNC.RECONVERGENT B2 ;  /* 0x0000000000027941 */ /* 0x000fea0003800200 */
.L_x_9058:
        /* <DEDUP_REMOVED lines=22> */
.L_x_9101:
        /* <DEDUP_REMOVED lines=70> */
.L_x_9109:
[----:B------:R-:W-:-:S04]  /*180b0*/  FADD.FTZ R6, -R0, R5 ;  /* 0x0000000500067221 */ /* 0x000fc80000010100 */
[----:B------:R-:W-:-:S07]  /*180c0*/  FMUL.FTZ R6, R6, 0.5 ;  /* 0x3f00000006067820 */ /* 0x000fce0000410000 */
.L_x_9110:
[----:B------:R-:W-:Y:S05]  /*180d0*/  BSYNC.RECONVERGENT B1 ;  /* 0x0000000000017941 */ /* 0x000fea0003800200 */
.L_x_9108:
        /* <DEDUP_REMOVED lines=11> */
.L_x_9112:
[----:B------:R-:W-:-:S04]  /*18190*/  FADD.FTZ R7, R2, -R7 ;  /* 0x8000000702077221 */ /* 0x000fc80000010000 */
[----:B------:R-:W-:-:S07]  /*181a0*/  FMUL.FTZ R25, R7, 0.5 ;  /* 0x3f00000007197820 */ /* 0x000fce0000410000 */
.L_x_9113:
[----:B------:R-:W-:Y:S05]  /*181b0*/  BSYNC.RECONVERGENT B1 ;  /* 0x0000000000017941 */ /* 0x000fea0003800200 */
.L_x_9111:
        /* <DEDUP_REMOVED lines=35> */
.L_x_9107:
        /* <DEDUP_REMOVED lines=35> */
.L_x_9114:
[----:B------:R-:W-:-:S04]  /*18620*/  FADD.FTZ R7, -R31, 1 ;  /* 0x3f8000001f077421 */ /* 0x000fc80000010100 */
[----:B------:R-:W-:-:S06]  /*18630*/  FMUL.FTZ R6, R0, R7 ;  /* 0x0000000700067220 */ /* 0x000fcc0000410000 */
[----:B------:R-:W0:Y:S08]  /*18640*/  MUFU.SQRT R6, R6 ;  /* 0x0000000600067308 */ /* 0x000e300000002000 */
[----:B0-----:R-:W0:Y:S02]  /*18650*/  MUFU.RCP R29, R6 ;  /* 0x00000006001d7308 */ /* 0x001e240000001000 */
[----:B0-----:R-:W-:Y:S01]  /*18660*/  FMUL.FTZ R29, R26, R29 ;  /* 0x0000001d1a1d7220 */ /* 0x001fe20000410000 */
[----:B------:R-:W-:Y:S06]  /*18670*/  BRA `(.L_x_9105) ;  /* 0x0000000000047947 */ /* 0x000fec0003800000 */
.L_x_9106:
[----:B------:R0:W1:Y:S02]  /*18680*/  MUFU.SQRT R29, R26 ;  /* 0x0000001a001d7308 */ /* 0x0000640000002000 */
.L_x_9105:
[----:B------:R-:W-:Y:S05]  /*18690*/  BSYNC.RECONVERGENT B0 ;  /* 0x0000000000007941 */ /* 0x000fea0003800200 */
.L_x_9104:
        /* <DEDUP_REMOVED lines=35> */
.L_x_9118:
        /* <DEDUP_REMOVED lines=23> */
.L_x_9124:
[----:B------:R-:W-:-:S04]  /*18a40*/  FADD.FTZ R3, -R3, R2 ;  /* 0x0000000203037221 */ /* 0x000fc80000010100 */
[----:B------:R-:W-:-:S07]  /*18a50*/  FMUL.FTZ R3, R3, 0.5 ;  /* 0x3f00000003037820 */ /* 0x000fce0000410000 */
.L_x_9125:
[----:B------:R-:W-:Y:S05]  /*18a60*/  BSYNC.RECONVERGENT B4 ;  /* 0x0000000000047941 */ /* 0x000fea0003800200 */
.L_x_9123:
[----:B------:R-:W-:Y:S01]  /*18a70*/  FADD.FTZ R0, R3, R0 ;  /* 0x0000000003007221 */ /* 0x000fe20000010000 */
[----:B------:R-:W-:-:S04]  /*18a80*/  FADD.FTZ R3, R31, R4 ;  /* 0x000000041f037221 */ /* 0x000fc80000010000 */
[----:B------:R-:W-:-:S04]  /*18a90*/  FMUL.FTZ R0, R0, R3 ;  /* 0x0000000300007220 */ /* 0x000fc80000410000 */
[----:B------:R2:W3:Y:S01]  /*18aa0*/  MUFU.SQRT R27, R0 ;  /* 0x00000000001b7308 */ /* 0x0004e20000002000 */
[----:B------:R-:W-:Y:S05]  /*18ab0*/  BRA `(.L_x_9126) ;  /* 0x0000000000487947 */ /* 0x000fea0003800000 */
.L_x_9122:
        /* <DEDUP_REMOVED lines=12> */
.L_x_9121:
[----:B------:R-:W-:Y:S01]  /*18b80*/  FADD.FTZ R0, R4, 1 ;  /* 0x3f80000004007421 */ /* 0x000fe20000010000 */
[----:B------:R-:W-:Y:S01]  /*18b90*/  MUFU.SQRT R27, R26 ;  /* 0x0000001a001b7308 */ /* 0x000fe20000002000 */
[----:B------:R-:W-:Y:S02]  /*18ba0*/  MOV R31, 0x3f800000 ;  /* 0x3f800000001f7802 */ /* 0x000fe40000000f00 */
[----:B------:R-:W-:-:S06]  /*18bb0*/  FMUL.FTZ R0, R0, 0.5 ;  /* 0x3f00000000007820 */ /* 0x000fcc0000410000 */
[----:B------:R-:W2:Y:S02]  /*18bc0*/  MUFU.SQRT R0, R0 ;  /* 0x0000000000007308 */ /* 0x000ea40000002000 */
[----:B--2---:R-:W-:-:S07]  /*18bd0*/  FMUL.FTZ R27, R27, R0 ;  /* 0x000000001b1b7220 */ /* 0x004fce0000410000 */
.L_x_9126:
[----:B------:R-:W-:Y:S05]  /*18be0*/  BSYNC.RECONVERGENT B1 ;  /* 0x0000000000017941 */ /* 0x000fea0003800200 */
.L_x_9120:
[----:B------:R-:W-:Y:S05]  /*18bf0*/  BRA `(.L_x_9127) ;  /* 0x0000000000087947 */ /* 0x000fea0003800000 */
.L_x_9117:
[----:B------:R-:W-:Y:S01]  /*18c00*/  FMUL.FTZ R27, R4, 16777216 ;  /* 0x4b800000041b7820 */ /* 0x000fe20000410000 */
[----:B------:R-:W-:-:S07]  /*18c10*/  FMUL.FTZ R31, R31, 16777216 ;  /* 0x4b8000001f1f7820 */ /* 0x000fce0000410000 */
.L_x_9127:
[----:B------:R-:W-:Y:S05]  /*18c20*/  BSYNC.RELIABLE B0 ;  /* 0x0000000000007941 */ /* 0x000fea0003800100 */
.L_x_9116:
        /* <DEDUP_REMOVED lines=17> */
.L_x_9129:
[----:B------:R-:W-:Y:S05]  /*18d40*/  BSYNC.RECONVERGENT B4 ;  /* 0x0000000000047941 */ /* 0x000fea0003800200 */
.L_x_9128:
        /* <DEDUP_REMOVED lines=28> */
.L_x_9119:
[----:B------:R-:W-:Y:S05]  /*18f10*/  BSYNC.RECONVERGENT B3 ;  /* 0x0000000000037941 */ /* 0x000fea0003800200 */
.L_x_9115:
[----:B-1----:R-:W-:Y:S02]  /*18f20*/  LOP3.LUT R10, R29, 0x80000000, R10, 0xb8, !PT ;  /* 0x800000001d0a7812 */ /* 0x002fe400078eb80a */
[----:B------:R-:W-:Y:S01]  /*18f30*/  LOP3.LUT R11, R6, 0x80000000, R11, 0xb8, !PT ;  /* 0x80000000060b7812 */ /* 0x000fe200078eb80b */
[----:B------:R-:W-:Y:S06]  /*18f40*/  BRA `(.L_x_9102) ;  /* 0x0000001400107947 */ /* 0x000fec0003800000 */
.L_x_9103:
        /* <DEDUP_REMOVED lines=33> */
.L_x_9135:
[----:B------:R-:W-:Y:S05]  /*19160*/  BSYNC.RECONVERGENT B4 ;  /* 0x0000000000047941 */ /* 0x000fea0003800200 */
.L_x_9134:
        /* <DEDUP_REMOVED lines=22> */
.L_x_9133:
        /* <DEDUP_REMOVED lines=29> */
.L_x_9138:
[----:B------:R-:W-:Y:S05]  /*194a0*/  BSYNC.RECONVERGENT B4 ;  /* 0x0000000000047941 */ /* 0x000fea0003800200 */
.L_x_9137:
        /* <DEDUP_REMOVED lines=22> */
.L_x_9132:
        /* <DEDUP_REMOVED lines=33> */
.L_x_9140:
[----:B------:R-:W-:Y:S05]  /*19820*/  BSYNC.RECONVERGENT B4 ;  /* 0x0000000000047941 */ /* 0x000fea0003800200 */
.L_x_9139:
        /* <DEDUP_REMOVED lines=22> */
.L_x_9131:
        /* <DEDUP_REMOVED lines=26> */
.L_x_9144:
[----:B------:R-:W-:Y:S05]  /*19b30*/  BSYNC.RECONVERGENT B4 ;  /* 0x0000000000047941 */ /* 0x000fea0003800200 */
.L_x_9143:
        /* <DEDUP_REMOVED lines=22> */
.L_x_9142:
        /* <DEDUP_REMOVED lines=29> */
.L_x_9146:
[----:B------:R-:W-:Y:S05]  /*19e70*/  BSYNC.RECONVERGENT B4 ;  /* 0x0000000000047941 */ /* 0x000fea0003800200 */
.L_x_9145:
        /* <DEDUP_REMOVED lines=22> */
.L_x_9141:
        /* <DEDUP_REMOVED lines=33> */
.L_x_9148:
[----:B------:R-:W-:Y:S05]  /*1a1f0*/  BSYNC.RECONVERGENT B4 ;  /* 0x0000000000047941 */ /* 0x000fea0003800200 */
.L_x_9147:
        /* <DEDUP_REMOVED lines=21> */
.L_x_9136:
[----:B------:R-:W-:Y:S05]  /*1a350*/  BSYNC.RECONVERGENT B3 ;  /* 0x0000000000037941 */ /* 0x000fea0003800200 */
.L_x_9130:
[----:B------:R-:W-:Y:S01]  /*1a360*/  FADD.FTZ R27, R27, 0.69314718246459960938 ;  /* 0x3f3172181b1b7421 */ /* 0x000fe20000010000 */
[----:B------:R-:W-:-:S04]  /*1a370*/  LOP3.LUT R11, R26, 0x80000000, R11, 0xb8, !PT ;  /* 0x800000001a0b7812 */ /* 0x000fc800078eb80b */
[----:B------:R-:W-:-:S07]  /*1a380*/  LOP3.LUT R10, R27, 0x80000000, R10, 0xb8, !PT ;  /* 0x800000001b0a7812 */ /* 0x000fce00078eb80a */
.L_x_9102:
[----:B------:R-:W-:Y:S05]  /*1a390*/  BSYNC.RECONVERGENT B2 ;  /* 0x0000000000027941 */ /* 0x000fea0003800200 */
.L_x_9100:
        /* <DEDUP_REMOVED lines=22> */
.L_x_9150:
        /* <DEDUP_REMOVED lines=70> */
.L_x_9158:
[----:B------:R-:W-:-:S04]  /*1a960*/  FADD.FTZ R6, -R0, R5 ;  /* 0x0000000500067221 */ /* 0x000fc80000010100 */
[----:B------:R-:W-:-:S07]  /*1a970*/  FMUL.FTZ R6, R6, 0.5 ;  /* 0x3f00000006067820 */ /* 0x000fce0000410000 */
.L_x_9159:
[----:B------:R-:W-:Y:S05]  /*1a980*/  BSYNC.RECONVERGENT B1 ;  /* 0x0000000000017941 */ /* 0x000fea0003800200 */
.L_x_9157:
        /* <DEDUP_REMOVED lines=11> */
.L_x_9161:
[----:B------:R-:W-:-:S04]  /*1aa40*/  FADD.FTZ R7, R2, -R7 ;  /* 0x8000000702077221 */ /* 0x000fc80000010000 */
[----:B------:R-:W-:-:S07]  /*1aa50*/  FMUL.FTZ R25, R7, 0.5 ;  /* 0x3f00000007197820 */ /* 0x000fce0000410000 */
.L_x_9162:
[----:B------:R-:W-:Y:S05]  /*1aa60*/  BSYNC.RECONVERGENT B1 ;  /* 0x0000000000017941 */ /* 0x000fea0003800200 */
.L_x_9160:
        /* <DEDUP_REMOVED lines=35> */
.L_x_9156:
        /* <DEDUP_REMOVED lines=35> */
.L_x_9163:
[----:B------:R-:W-:-:S04]  /*1aed0*/  FADD.FTZ R7, -R31, 1 ;  /* 0x3f8000001f077421 */ /* 0x000fc80000010100 */
[----:B------:R-:W-:-:S06]  /*1aee0*/  FMUL.FTZ R6, R0, R7 ;  /* 0x0000000700067220 */ /* 0x000fcc0000410000 */
[----:B------:R-:W0:Y:S08]  /*1aef0*/  MUFU.SQRT R6, R6 ;  /* 0x0000000600067308 */ /* 0x000e300000002000 */
[----:B0-----:R-:W0:Y:S02]  /*1af00*/  MUFU.RCP R29, R6 ;  /* 0x00000006001d7308 */ /* 0x001e240000001000 */
[----:B0-----:R-:W-:Y:S01]  /*1af10*/  FMUL.FTZ R29, R26, R29 ;  /* 0x0000001d1a1d7220 */ /* 0x001fe20000410000 */
[----:B------:R-:W-:Y:S06]  /*1af20*/  BRA `(.L_x_9154) ;  /* 0x0000000000047947 */ /* 0x000fec0003800000 */
.L_x_9155:
[----:B------:R0:W1:Y:S02]  /*1af30*/  MUFU.SQRT R29, R26 ;  /* 0x0000001a001d7308 */ /* 0x0000640000002000 */
.L_x_9154:
[----:B------:R-:W-:Y:S05]  /*1af40*/  BSYNC.RECONVERGENT B0 ;  /* 0x0000000000007941 */ /* 0x000fea0003800200 */
.L_x_9153:
        /* <DEDUP_REMOVED lines=35> */
.L_x_9167:
        /* <DEDUP_REMOVED lines=23> */
.L_x_9173:
[----:B------:R-:W-:-:S04]  /*1b2f0*/  FADD.FTZ R3, -R3, R2 ;  /* 0x0000000203037221 */ /* 0x000fc80000010100 */
[----:B------:R-:W-:-:S07]  /*1b300*/  FMUL.FTZ R3, R3, 0.5 ;  /* 0x3f00000003037820 */ /* 0x000fce0000410000 */
.L_x_9174:
[----:B------:R-:W-:Y:S05]  /*1b310*/  BSYNC.RECONVERGENT B4 ;  /* 0x0000000000047941 */ /* 0x000fea0003800200 */
.L_x_9172:
[----:B------:R-:W-:Y:S01]  /*1b320*/  FADD.FTZ R0, R3, R0 ;  /* 0x0000000003007221 */ /* 0x000fe20000010000 */
[----:B------:R-:W-:-:S04]  /*1b330*/  FADD.FTZ R3, R31, R4 ;  /* 0x000000041f037221 */ /* 0x000fc80000010000 */
[----:B------:R-:W-:-:S04]  /*1b340*/  FMUL.FTZ R0, R0, R3 ;  /* 0x0000000300007220 */ /* 0x000fc80000410000 */
[----:B------:R2:W3:Y:S01]  /*1b350*/  MUFU.SQRT R27, R0 ;  /* 0x00000000001b7308 */ /* 0x0004e20000002000 */
[----:B------:R-:W-:Y:S05]  /*1b360*/  BRA `(.L_x_9175) ;  /* 0x0000000000487947 */ /* 0x000fea0003800000 */
.L_x_9171:
        /* <DEDUP_REMOVED lines=12> */
.L_x_9170:
[----:B------:R-:W-:Y:S01]  /*1b430*/  FADD.FTZ R0, R4, 1 ;  /* 0x3f80000004007421 */ /* 0x000fe20000010000 */
[----:B------:R-:W-:Y:S01]  /*1b440*/  MUFU.SQRT R27, R26 ;  /* 0x0000001a001b7308 */ /* 0x000fe20000002000 */
[----:B------:R-:W-:Y:S02]  /*1b450*/  MOV R31, 0x3f800000 ;  /* 0x3f800000001f7802 */ /* 0x000fe40000000f00 */
[----:B------:R-:W-:-:S06]  /*1b460*/  FMUL.FTZ R0, R0, 0.5 ;  /* 0x3f00000000007820 */ /* 0x000fcc0000410000 */
[----:B------:R-:W2:Y:S02]  /*1b470*/  MUFU.SQRT R0, R0 ;  /* 0x0000000000007308 */ /* 0x000ea40000002000 */
[----:B--2---:R-:W-:-:S07]  /*1b480*/  FMUL.FTZ R27, R27, R0 ;  /* 0x000000001b1b7220 */ /* 0x004fce0000410000 */
.L_x_9175:
[----:B------:R-:W-:Y:S05]  /*1b490*/  BSYNC.RECONVERGENT B1 ;  /* 0x0000000000017941 */ /* 0x000fea0003800200 */
.L_x_9169:
[----:B------:R-:W-:Y:S05]  /*1b4a0*/  BRA `(.L_x_9176) ;  /* 0x0000000000087947 */ /* 0x000fea0003800000 */
.L_x_9166:
[----:B------:R-:W-:Y:S01]  /*1b4b0*/  FMUL.FTZ R27, R4, 16777216 ;  /* 0x4b800000041b7820 */ /* 0x000fe20000410000 */
[----:B------:R-:W-:-:S07]  /*1b4c0*/  FMUL.FTZ R31, R31, 16777216 ;  /* 0x4b8000001f1f7820 */ /* 0x000fce0000410000 */
.L_x_9176:
[----:B------:R-:W-:Y:S05]  /*1b4d0*/  BSYNC.RELIABLE B0 ;  /* 0x0000000000007941 */ /* 0x000fea0003800100 */
.L_x_9165:
        /* <DEDUP_REMOVED lines=17> */
.L_x_9178:
[----:B------:R-:W-:Y:S05]  /*1b5f0*/  BSYNC.RECONVERGENT B4 ;  /* 0x0000000000047941 */ /* 0x000fea0003800200 */
.L_x_9177:
        /* <DEDUP_REMOVED lines=28> */
.L_x_9168:
[----:B------:R-:W-:Y:S05]  /*1b7c0*/  BSYNC.RECONVERGENT B3 ;  /* 0x0000000000037941 */ /* 0x000fea0003800200 */
.L_x_9164:
[----:B-1----:R-:W-:Y:S02]  /*1b7d0*/  LOP3.LUT R12, R29, 0x80000000, R12, 0xb8, !PT ;  /* 0x800000001d0c7812 */ /* 0x002fe400078eb80c */
[----:B------:R-:W-:Y:S01]  /*1b7e0*/  LOP3.LUT R13, R6, 0x80000000, R13, 0xb8, !PT ;  /* 0x80000000060d7812 */ /* 0x000fe200078eb80d */
[----:B------:R-:W-:Y:S06]  /*1b7f0*/  BRA `(.L_x_9151) ;  /* 0x0000001400107947 */ /* 0x000fec0003800000 */
.L_x_9152:
        /* <DEDUP_REMOVED lines=33> */
.L_x_9184:
[----:B------:R-:W-:Y:S05]  /*1ba10*/  BSYNC.RECONVERGENT B4 ;  /* 0x0000000000047941 */ /* 0x000fea0003800200 */
.L_x_9183:
        /* <DEDUP_REMOVED lines=22> */
.L_x_9182:
        /* <DEDUP_REMOVED lines=29> */
.L_x_9187:
[----:B------:R-:W-:Y:S05]  /*1bd50*/  BSYNC.RECONVERGENT B4 ;  /* 0x0000000000047941 */ /* 0x000fea0003800200 */
.L_x_9186:
        /* <DEDUP_REMOVED lines=22> */
.L_x_9181:
        /* <DEDUP_REMOVED lines=33> */
.L_x_9189:
[----:B------:R-:W-:Y:S05]  /*1c0d0*/  BSYNC.RECONVERGENT B4 ;  /* 0x0000000000047941 */ /* 0x000fea0003800200 */
.L_x_9188:
        /* <DEDUP_REMOVED lines=22> */
.L_x_9180:
        /* <DEDUP_REMOVED lines=26> */
.L_x_9193:
[----:B------:R-:W-:Y:S05]  /*1c3e0*/  BSYNC.RECONVERGENT B4 ;  /* 0x0000000000047941 */ /* 0x000fea0003800200 */
.L_x_9192:
        /* <DEDUP_REMOVED lines=22> */
.L_x_9191:
        /* <DEDUP_REMOVED lines=29> */
.L_x_9195:
[----:B------:R-:W-:Y:S05]  /*1c720*/  BSYNC.RECONVERGENT B4 ;  /* 0x0000000000047941 */ /* 0x000fea0003800200 */
.L_x_9194:
        /* <DEDUP_REMOVED lines=22> */
.L_x_9190:
        /* <DEDUP_REMOVED lines=33> */
.L_x_9197:
[----:B------:R-:W-:Y:S05]  /*1caa0*/  BSYNC.RECONVERGENT B4 ;  /* 0x0000000000047941 */ /* 0x000fea0003800200 */
.L_x_9196:
        /* <DEDUP_REMOVED lines=21> */
.L_x_9185:
[----:B------:R-:W-:Y:S05]  /*1cc00*/  BSYNC.RECONVERGENT B3 ;  /* 0x0000000000037941 */ /* 0x000fea0003800200 */
.L_x_9179:
[----:B------:R-:W-:Y:S01]  /*1cc10*/  FADD.FTZ R27, R27, 0.69314718246459960938 ;  /* 0x3f3172181b1b7421 */ /* 0x000fe20000010000 */
[----:B------:R-:W-:-:S04]  /*1cc20*/  LOP3.LUT R13, R26, 0x80000000, R13, 0xb8, !PT ;  /* 0x800000001a0d7812 */ /* 0x000fc800078eb80d */
[----:B------:R-:W-:-:S07]  /*1cc30*/  LOP3.LUT R12, R27, 0x80000000, R12, 0xb8, !PT ;  /* 0x800000001b0c7812 */ /* 0x000fce00078eb80c */
.L_x_9151:
[----:B------:R-:W-:Y:S05]  /*1cc40*/  BSYNC.RECONVERGENT B2 ;  /* 0x0000000000027941 */ /* 0x000fea0003800200 */
.L_x_9149:
        /* <DEDUP_REMOVED lines=22> */
.L_x_9199:
        /* <DEDUP_REMOVED lines=70> */
.L_x_9207:
[----:B------:R-:W-:-:S04]  /*1d210*/  FADD.FTZ R6, -R0, R5 ;  /* 0x0000000500067221 */ /* 0x000fc80000010100 */
[----:B------:R-:W-:-:S07]  /*1d220*/  FMUL.FTZ R6, R6, 0.5 ;  /* 0x3f00000006067820 */ /* 0x000fce0000410000 */
.L_x_9208:
[----:B------:R-:W-:Y:S05]  /*1d230*/  BSYNC.RECONVERGENT B1 ;  /* 0x0000000000017941 */ /* 0x000fea0003800200 */
.L_x_9206:
        /* <DEDUP_REMOVED lines=11> */
.L_x_9210:
[----:B------:R-:W-:-:S04]  /*1d2f0*/  FADD.FTZ R7, R2, -R7 ;  /* 0x8000000702077221 */ /* 0x000fc80000010000 */
[----:B------:R-:W-:-:S07]  /*1d300*/  FMUL.FTZ R25, R7, 0.5 ;  /* 0x3f00000007197820 */ /* 0x000fce0000410000 */
.L_x_9211:
[----:B------:R-:W-:Y:S05]  /*1d310*/  BSYNC.RECONVERGENT B1 ;  /* 0x0000000000017941 */ /* 0x000fea0003800200 */
.L_x_9209:
        /* <DEDUP_REMOVED lines=35> */
.L_x_9205:
        /* <DEDUP_REMOVED lines=35> */
.L_x_9212:
[----:B------:R-:W-:-:S04]  /*1d780*/  FADD.FTZ R7, -R31, 1 ;  /* 0x3f8000001f077421 */ /* 0x000fc80000010100 */
[----:B------:R-:W-:-:S06]  /*1d790*/  FMUL.FTZ R6, R0, R7 ;  /* 0x0000000700067220 */ /* 0x000fcc0000410000 */
[----:B------:R-:W0:Y:S08]  /*1d7a0*/  MUFU.SQRT R6, R6 ;  /* 0x0000000600067308 */ /* 0x000e300000002000 */
[----:B0-----:R-:W0:Y:S02]  /*1d7b0*/  MUFU.RCP R29, R6 ;  /* 0x00000006001d7308 */ /* 0x001e240000001000 */
[----:B0-----:R-:W-:Y:S01]  /*1d7c0*/  FMUL.FTZ R29, R26, R29 ;  /* 0x0000001d1a1d7220 */ /* 0x001fe20000410000 */
[----:B------:R-:W-:Y:S06]  /*1d7d0*/  BRA `(.L_x_9203) ;  /* 0x0000000000047947 */ /* 0x000fec0003800000 */
.L_x_9204:
[----:B------:R0:W1:Y:S02]  /*1d7e0*/  MUFU.SQRT R29, R26 ;  /* 0x0000001a001d7308 */ /* 0x0000640000002000 */
.L_x_9203:
[----:B------:R-:W-:Y:S05]  /*1d7f0*/  BSYNC.RECONVERGENT B0 ;  /* 0x0000000000007941 */ /* 0x000fea0003800200 */
.L_x_9202:
        /* <DEDUP_REMOVED lines=35> */
.L_x_9216:
        /* <DEDUP_REMOVED lines=23> */
.L_x_9222:
[----:B------:R-:W-:-:S04]  /*1dba0*/  FADD.FTZ R3, -R3, R2 ;  /* 0x0000000203037221 */ /* 0x000fc80000010100 */
[----:B------:R-:W-:-:S07]  /*1dbb0*/  FMUL.FTZ R3, R3, 0.5 ;  /* 0x3f00000003037820 */ /* 0x000fce0000410000 */
.L_x_9223:
[----:B------:R-:W-:Y:S05]  /*1dbc0*/  BSYNC.RECONVERGENT B4 ;  /* 0x0000000000047941 */ /* 0x000fea0003800200 */
.L_x_9221:
[----:B------:R-:W-:Y:S01]  /*1dbd0*/  FADD.FTZ R0, R3, R0 ;  /* 0x0000000003007221 */ /* 0x000fe20000010000 */
[----:B------:R-:W-:-:S04]  /*1dbe0*/  FADD.FTZ R3, R31, R4 ;  /* 0x000000041f037221 */ /* 0x000fc80000010000 */
[----:B------:R-:W-:-:S04]  /*1dbf0*/  FMUL.FTZ R0, R0, R3 ;  /* 0x0000000300007220 */ /* 0x000fc80000410000 */
[----:B------:R2:W3:Y:S01]  /*1dc00*/  MUFU.SQRT R27, R0 ;  /* 0x00000000001b7308 */ /* 0x0004e20000002000 */
[----:B------:R-:W-:Y:S05]  /*1dc10*/  BRA `(.L_x_9224) ;  /* 0x0000000000487947 */ /* 0x000fea0003800000 */
.L_x_9220:
        /* <DEDUP_REMOVED lines=12> */
.L_x_9219:
[----:B------:R-:W-:Y:S01]  /*1dce0*/  FADD.FTZ R0, R4, 1 ;  /* 0x3f80000004007421 */ /* 0x000fe20000010000 */
[----:B------:R-:W-:Y:S01]  /*1dcf0*/  MUFU.SQRT R27, R26 ;  /* 0x0000001a001b7308 */ /* 0x000fe20000002000 */
[----:B------:R-:W-:Y:S02]  /*1dd00*/  MOV R31, 0x3f800000 ;  /* 0x3f800000001f7802 */ /* 0x000fe40000000f00 */
[----:B------:R-:W-:-:S06]  /*1dd10*/  FMUL.FTZ R0, R0, 0.5 ;  /* 0x3f00000000007820 */ /* 0x000fcc0000410000 */
[----:B------:R-:W2:Y:S02]  /*1dd20*/  MUFU.SQRT R0, R0 ;  /* 0x0000000000007308 */ /* 0x000ea40000002000 */
[----:B--2---:R-:W-:-:S07]  /*1dd30*/  FMUL.FTZ R27, R27, R0 ;  /* 0x000000001b1b7220 */ /* 0x004fce0000410000 */
.L_x_9224:
[----:B------:R-:W-:Y:S05]  /*1dd40*/  BSYNC.RECONVERGENT B1 ;  /* 0x0000000000017941 */ /* 0x000fea0003800200 */
.L_x_9218:
[----:B------:R-:W-:Y:S05]  /*1dd50*/  BRA `(.L_x_9225) ;  /* 0x0000000000087947 */ /* 0x000fea0003800000 */
.L_x_9215:
[----:B------:R-:W-:Y:S01]  /*1dd60*/  FMUL.FTZ R27, R4, 16777216 ;  /* 0x4b800000041b7820 */ /* 0x000fe20000410000 */
[----:B------:R-:W-:-:S07]  /*1dd70*/  FMUL.FTZ R31, R31, 16777216 ;  /* 0x4b8000001f1f7820 */ /* 0x000fce0000410000 */
.L_x_9225:
[----:B------:R-:W-:Y:S05]  /*1dd80*/  BSYNC.RELIABLE B0 ;  /* 0x0000000000007941 */ /* 0x000fea0003800100 */
.L_x_9214:
        /* <DEDUP_REMOVED lines=17> */
.L_x_9227:
[----:B------:R-:W-:Y:S05]  /*1dea0*/  BSYNC.RECONVERGENT B4 ;  /* 0x0000000000047941 */ /* 0x000fea0003800200 */
.L_x_9226:
        /* <DEDUP_REMOVED lines=28> */
.L_x_9217:
[----:B------:R-:W-:Y:S05]  /*1e070*/  BSYNC.RECONVERGENT B3 ;  /* 0x0000000000037941 */ /* 0x000fea0003800200 */
.L_x_9213:
[----:B-1----:R-:W-:Y:S02]  /*1e080*/  LOP3.LUT R14, R29, 0x80000000, R14, 0xb8, !PT ;  /* 0x800000001d0e7812 */ /* 0x002fe400078eb80e */
[----:B------:R-:W-:Y:S01]  /*1e090*/  LOP3.LUT R15, R6, 0x80000000, R15, 0xb8, !PT ;  /* 0x80000000060f7812 */ /* 0x000fe200078eb80f */
[----:B------:R-:W-:Y:S06]  /*1e0a0*/  BRA `(.L_x_9200) ;  /* 0x0000001400107947 */ /* 0x000fec0003800000 */
.L_x_9201:
        /* <DEDUP_REMOVED lines=33> */
.L_x_9233:
[----:B------:R-:W-:Y:S05]  /*1e2c0*/  BSYNC.RECONVERGENT B4 ;  /* 0x0000000000047941 */ /* 0x000fea0003800200 */
.L_x_9232:
        /* <DEDUP_REMOVED lines=22> */
.L_x_9231:
        /* <DEDUP_REMOVED lines=29> */
.L_x_9236:
[----:B------:R-:W-:Y:S05]  /*1e600*/  BSYNC.RECONVERGENT B4 ;  /* 0x0000000000047941 */ /* 0x000fea0003800200 */
.L_x_9235:
        /* <DEDUP_REMOVED lines=22> */
.L_x_9230:
        /* <DEDUP_REMOVED lines=33> */
.L_x_9238:
[----:B------:R-:W-:Y:S05]  /*1e980*/  BSYNC.RECONVERGENT B4 ;  /* 0x0000000000047941 */ /* 0x000fea0003800200 */
.L_x_9237:
        /* <DEDUP_REMOVED lines=22> */
.L_x_9229:
        /* <DEDUP_REMOVED lines=26> */
.L_x_9242:
[----:B------:R-:W-:Y:S05]  /*1ec90*/  BSYNC.RECONVERGENT B4 ;  /* 0x0000000000047941 */ /* 0x000fea0003800200 */
.L_x_9241:
        /* <DEDUP_REMOVED lines=22> */
.L_x_9240:
        /* <DEDUP_REMOVED lines=29> */
.L_x_9244:
[----:B------:R-:W-:Y:S05]  /*1efd0*/  BSYNC.RECONVERGENT B4 ;  /* 0x0000000000047941 */ /* 0x000fea0003800200 */
.L_x_9243:
        /* <DEDUP_REMOVED lines=22> */
.L_x_9239:
        /* <DEDUP_REMOVED lines=33> */
.L_x_9246:
[----:B------:R-:W-:Y:S05]  /*1f350*/  BSYNC.RECONVERGENT B4 ;  /* 0x0000000000047941 */ /* 0x000fea0003800200 */
.L_x_9245:
        /* <DEDUP_REMOVED lines=21> */
.L_x_9234:
[----:B------:R-:W-:Y:S05]  /*1f4b0*/  BSYNC.RECONVERGENT B3 ;  /* 0x0000000000037941 */ /* 0x000fea0003800200 */
.L_x_9228:
[----:B------:R-:W-:Y:S01]  /*1f4c0*/  FADD.FTZ R27, R27, 0.69314718246459960938 ;  /* 0x3f3172181b1b7421 */ /* 0x000fe20000010000 */
[----:B------:R-:W-:-:S04]  /*1f4d0*/  LOP3.LUT R15, R26, 0x80000000, R15, 0xb8, !PT ;  /* 0x800000001a0f7812 */ /* 0x000fc800078eb80f */
[----:B------:R-:W-:-:S07]  /*1f4e0*/  LOP3.LUT R14, R27, 0x80000000, R14, 0xb8, !PT ;  /* 0x800000001b0e7812 */ /* 0x000fce00078eb80e */
.L_x_9200:
[----:B------:R-:W-:Y:S05]  /*1f4f0*/  BSYNC.RECONVERGENT B2 ;  /* 0x0000000000027941 */ /* 0x000fea0003800200 */
.L_x_9198:
        /* <DEDUP_REMOVED lines=22> */
.L_x_9248:
        /* <DEDUP_REMOVED lines=70> */
.L_x_9256:
[----:B------:R-:W-:-:S04]  /*1fac0*/  FADD.FTZ R6, -R0, R5 ;  /* 0x0000000500067221 */ /* 0x000fc80000010100 */
[----:B------:R-:W-:-:S07]  /*1fad0*/  FMUL.FTZ R6, R6, 0.5 ;  /* 0x3f00000006067820 */ /* 0x000fce0000410000 */
.L_x_9257:
[----:B------:R-:W-:Y:S05]  /*1fae0*/  BSYNC.RECONVERGENT B1 ;  /* 0x0000000000017941 */ /* 0x000fea0003800200 */
.L_x_9255:
        /* <DEDUP_REMOVED lines=11> */
.L_x_9259:
[----:B------:R-:W-:-:S04]  /*1fba0*/  FADD.FTZ R7, R2, -R7 ;  /* 0x8000000702077221 */ /* 0x000fc80000010000 */
[----:B------:R-:W-:-:S07]  /*1fbb0*/  FMUL.FTZ R25, R7, 0.5 ;  /* 0x3f00000007197820 */ /* 0x000fce0000410000 */
.L_x_9260:
[----:B------:R-:W-:Y:S05]  /*1fbc0*/  BSYNC.RECONVERGENT B1 ;  /* 0x0000000000017941 */ /* 0x000fea0003800200 */
.L_x_9258:
        /* <DEDUP_REMOVED lines=35> */
.L_x_9254:
        /* <DEDUP_REMOVED lines=35> */
.L_x_9261:
[----:B------:R-:W-:-:S04]  /*20030*/  FADD.FTZ R7, -R31, 1 ;  /* 0x3f8000001f077421 */ /* 0x000fc80000010100 */
[----:B------:R-:W-:-:S06]  /*20040*/  FMUL.FTZ R6, R0, R7 ;  /* 0x0000000700067220 */ /* 0x000fcc0000410000 */
[----:B------:R-:W0:Y:S08]  /*20050*/  MUFU.SQRT R6, R6 ;  /* 0x0000000600067308 */ /* 0x000e300000002000 */
[----:B0-----:R-:W0:Y:S02]  /*20060*/  MUFU.RCP R29, R6 ;  /* 0x00000006001d7308 */ /* 0x001e240000001000 */
[----:B0-----:R-:W-:Y:S01]  /*20070*/  FMUL.FTZ R29, R26, R29 ;  /* 0x0000001d1a1d7220 */ /* 0x001fe20000410000 */
[----:B------:R-:W-:Y:S06]  /*20080*/  BRA `(.L_x_9252) ;  /* 0x0000000000047947 */ /* 0x000fec0003800000 */
.L_x_9253:
[----:B------:R0:W1:Y:S02]  /*20090*/  MUFU.SQRT R29, R26 ;  /* 0x0000001a001d7308 */ /* 0x0000640000002000 */
.L_x_9252:
[----:B------:R-:W-:Y:S05]  /*200a0*/  BSYNC.RECONVERGENT B0 ;  /* 0x0000000000007941 */ /* 0x000fea0003800200 */
.L_x_9251:
        /* <DEDUP_REMOVED lines=35> */
.L_x_9265:
        /* <DEDUP_REMOVED lines=23> */
.L_x_9271:
[----:B------:R-:W-:-:S04]  /*20450*/  FADD.FTZ R3, -R3, R2 ;  /* 0x0000000203037221 */ /* 0x000fc80000010100 */
[----:B------:R-:W-:-:S07]  /*20460*/  FMUL.FTZ R3, R3, 0.5 ;  /* 0x3f00000003037820 */ /* 0x000fce0000410000 */
.L_x_9272:
[----:B------:R-:W-:Y:S05]  /*20470*/  BSYNC.RECONVERGENT B4 ;  /* 0x0000000000047941 */ /* 0x000fea0003800200 */
.L_x_9270:
[----:B------:R-:W-:Y:S01]  /*20480*/  FADD.FTZ R0, R3, R0 ;  /* 0x0000000003007221 */ /* 0x000fe20000010000 */
[----:B------:R-:W-:-:S04]  /*20490*/  FADD.FTZ R3, R31, R4 ;  /* 0x000000041f037221 */ /* 0x000fc80000010000 */
[----:B------:R-:W-:-:S04]  /*204a0*/  FMUL.FTZ R0, R0, R3 ;  /* 0x0000000300007220 */ /* 0x000fc80000410000 */
[----:B------:R2:W3:Y:S01]  /*204b0*/  MUFU.SQRT R27, R0 ;  /* 0x00000000001b7308 */ /* 0x0004e20000002000 */
[----:B------:R-:W-:Y:S05]  /*204c0*/  BRA `(.L_x_9273) ;  /* 0x0000000000487947 */ /* 0x000fea0003800000 */
.L_x_9269:
        /* <DEDUP_REMOVED lines=12> */
.L_x_9268:
[----:B------:R-:W-:Y:S01]  /*20590*/  FADD.FTZ R0, R4, 1 ;  /* 0x3f80000004007421 */ /* 0x000fe20000010000 */
[----:B------:R-:W-:Y:S01]  /*205a0*/  MUFU.SQRT R27, R26 ;  /* 0x0000001a001b7308 */ /* 0x000fe20000002000 */
[----:B------:R-:W-:Y:S02]  /*205b0*/  MOV R31, 0x3f800000 ;  /* 0x3f800000001f7802 */ /* 0x000fe40000000f00 */
[----:B------:R-:W-:-:S06]  /*205c0*/  FMUL.FTZ R0, R0, 0.5 ;  /* 0x3f00000000007820 */ /* 0x000fcc0000410000 */
[----:B------:R-:W2:Y:S02]  /*205d0*/  MUFU.SQRT R0, R0 ;  /* 0x0000000000007308 */ /* 0x000ea40000002000 */
[----:B--2---:R-:W-:-:S07]  /*205e0*/  FMUL.FTZ R27, R27, R0 ;  /* 0x000000001b1b7220 */ /* 0x004fce0000410000 */
.L_x_9273:
[----:B------:R-:W-:Y:S05]  /*205f0*/  BSYNC.RECONVERGENT B1 ;  /* 0x0000000000017941 */ /* 0x000fea0003800200 */
.L_x_9267:
[----:B------:R-:W-:Y:S05]  /*20600*/  BRA `(.L_x_9274) ;  /* 0x0000000000087947 */ /* 0x000fea0003800000 */
.L_x_9264:
[----:B------:R-:W-:Y:S01]  /*20610*/  FMUL.FTZ R27, R4, 16777216 ;  /* 0x4b800000041b7820 */ /* 0x000fe20000410000 */
[----:B------:R-:W-:-:S07]  /*20620*/  FMUL.FTZ R31, R31, 16777216 ;  /* 0x4b8000001f1f7820 */ /* 0x000fce0000410000 */
.L_x_9274:
[----:B------:R-:W-:Y:S05]  /*20630*/  BSYNC.RELIABLE B0 ;  /* 0x0000000000007941 */ /* 0x000fea0003800100 */
.L_x_9263:
        /* <DEDUP_REMOVED lines=17> */
.L_x_9276:
[----:B------:R-:W-:Y:S05]  /*20750*/  BSYNC.RECONVERGENT B4 ;  /* 0x0000000000047941 */ /* 0x000fea0003800200 */
.L_x_9275:
        /* <DEDUP_REMOVED lines=28> */
.L_x_9266:
[----:B------:R-:W-:Y:S05]  /*20920*/  BSYNC.RECONVERGENT B3 ;  /* 0x0000000000037941 */ /* 0x000fea0003800200 */
.L_x_9262:
[----:B-1----:R-:W-:Y:S02]  /*20930*/  LOP3.LUT R16, R29, 0x80000000, R16, 0xb8, !PT ;  /* 0x800000001d107812 */ /* 0x002fe400078eb810 */
[----:B------:R-:W-:Y:S01]  /*20940*/  LOP3.LUT R17, R6, 0x80000000, R17, 0xb8, !PT ;  /* 0x8000000006117812 */ /* 0x000fe200078eb811 */
[----:B------:R-:W-:Y:S06]  /*20950*/  BRA `(.L_x_9249) ;  /* 0x0000001400107947 */ /* 0x000fec0003800000 */
.L_x_9250:
        /* <DEDUP_REMOVED lines=33> */
.L_x_9282:
[----:B------:R-:W-:Y:S05]  /*20b70*/  BSYNC.RECONVERGENT B4 ;  /* 0x0000000000047941 */ /* 0x000fea0003800200 */
.L_x_9281:
        /* <DEDUP_REMOVED lines=22> */
.L_x_9280:
        /* <DEDUP_REMOVED lines=29> */
.L_x_9285:
[----:B------:R-:W-:Y:S05]  /*20eb0*/  BSYNC.RECONVERGENT B4 ;  /* 0x0000000000047941 */ /* 0x000fea0003800200 */
.L_x_9284:
        /* <DEDUP_REMOVED lines=22> */
.L_x_9279:
        /* <DEDUP_REMOVED lines=33> */
.L_x_9287:
[----:B------:R-:W-:Y:S05]  /*21230*/  BSYNC.RECONVERGENT B4 ;  /* 0x0000000000047941 */ /* 0x000fea0003800200 */
.L_x_9286:
        /* <DEDUP_REMOVED lines=22> */
.L_x_9278:
        /* <DEDUP_REMOVED lines=26> */
.L_x_9291:
[----:B------:R-:W-:Y:S05]  /*21540*/  BSYNC.RECONVERGENT B4 ;  /* 0x0000000000047941 */ /* 0x000fea0003800200 */
.L_x_9290:
        /* <DEDUP_REMOVED lines=22> */
.L_x_9289:
        /* <DEDUP_REMOVED lines=29> */
.L_x_9293:
[----:B------:R-:W-:Y:S05]  /*21880*/  BSYNC.RECONVERGENT B4 ;  /* 0x0000000000047941 */ /* 0x000fea0003800200 */
.L_x_9292:
        /* <DEDUP_REMOVED lines=22> */
.L_x_9288:
        /* <DEDUP_REMOVED lines=33> */
.L_x_9295:
[----:B------:R-:W-:Y:S05]  /*21c00*/  BSYNC.RECONVERGENT B4 ;  /* 0x0000000000047941 */ /* 0x000fea0003800200 */
.L_x_9294:
        /* <DEDUP_REMOVED lines=21> */
.L_x_9283:
[----:B------:R-:W-:Y:S05]  /*21d60*/  BSYNC.RECONVERGENT B3 ;  /* 0x0000000000037941 */ /* 0x000fea0003800200 */
.L_x_9277:
[----:B------:R-:W-:Y:S01]  /*21d70*/  FADD.FTZ R27, R27, 0.69314718246459960938 ;  /* 0x3f3172181b1b7421 */ /* 0x000fe20000010000 */
[----:B------:R-:W-:-:S04]  /*21d80*/  LOP3.LUT R17, R26, 0x80000000, R17, 0xb8, !PT ;  /* 0x800000001a117812 */ /* 0x000fc800078eb811 */
[----:B------:R-:W-:-:S07]  /*21d90*/  LOP3.LUT R16, R27, 0x80000000, R16, 0xb8, !PT ;  /* 0x800000001b107812 */ /* 0x000fce00078eb810 */
.L_x_9249:
[----:B------:R-:W-:Y:S05]  /*21da0*/  BSYNC.RECONVERGENT B2 ;  /* 0x0000000000027941 */ /* 0x000fea0003800200 */
.L_x_9247:
        /* <DEDUP_REMOVED lines=22> */
.L_x_9297:
        /* <DEDUP_REMOVED lines=70> */
.L_x_9305:
[----:B------:R-:W-:-:S04]  /*22370*/  FADD.FTZ R6, -R0, R5 ;  /* 0x0000000500067221 */ /* 0x000fc80000010100 */
[----:B------:R-:W-:-:S07]  /*22380*/  FMUL.FTZ R6, R6, 0.5 ;  /* 0x3f00000006067820 */ /* 0x000fce0000410000 */
.L_x_9306:
[----:B------:R-:W-:Y:S05]  /*22390*/  BSYNC.RECONVERGENT B1 ;  /* 0x0000000000017941 */ /* 0x000fea0003800200 */
.L_x_9304:
        /* <DEDUP_REMOVED lines=11> */
.L_x_9308:
[----:B------:R-:W-:-:S04]  /*22450*/  FADD.FTZ R7, R2, -R7 ;  /* 0x8000000702077221 */ /* 0x000fc80000010000 */
[----:B------:R-:W-:-:S07]  /*22460*/  FMUL.FTZ R25, R7, 0.5 ;  /* 0x3f00000007197820 */ /* 0x000fce0000410000 */
.L_x_9309:
[----:B------:R-:W-:Y:S05]  /*22470*/  BSYNC.RECONVERGENT B1 ;  /* 0x0000000000017941 */ /* 0x000fea0003800200 */
.L_x_9307:
        /* <DEDUP_REMOVED lines=35> */
.L_x_9303:
        /* <DEDUP_REMOVED lines=35> */
.L_x_9310:
[----:B------:R-:W-:-:S04]  /*228e0*/  FADD.FTZ R7, -R31, 1 ;  /* 0x3f8000001f077421 */ /* 0x000fc80000010100 */
[----:B------:R-:W-:-:S06]  /*228f0*/  FMUL.FTZ R6, R0, R7 ;  /* 0x0000000700067220 */ /* 0x000fcc0000410000 */
[----:B------:R-:W0:Y:S08]  /*22900*/  MUFU.SQRT R6, R6 ;  /* 0x0000000600067308 */ /* 0x000e300000002000 */
[----:B0-----:R-:W0:Y:S02]  /*22910*/  MUFU.RCP R29, R6 ;  /* 0x00000006001d7308 */ /* 0x001e240000001000 */
[----:B0-----:R-:W-:Y:S01]  /*22920*/  FMUL.FTZ R29, R26, R29 ;  /* 0x0000001d1a1d7220 */ /* 0x001fe20000410000 */
[----:B------:R-:W-:Y:S06]  /*22930*/  BRA `(.L_x_9301) ;  /* 0x0000000000047947 */ /* 0x000fec0003800000 */
.L_x_9302:
[----:B------:R0:W1:Y:S02]  /*22940*/  MUFU.SQRT R29, R26 ;  /* 0x0000001a001d7308 */ /* 0x0000640000002000 */
.L_x_9301:
[----:B------:R-:W-:Y:S05]  /*22950*/  BSYNC.RECONVERGENT B0 ;  /* 0x0000000000007941 */ /* 0x000fea0003800200 */
.L_x_9300:
        /* <DEDUP_REMOVED lines=35> */
.L_x_9314:
        /* <DEDUP_REMOVED lines=23> */
.L_x_9320:
[----:B------:R-:W-:-:S04]  /*22d00*/  FADD.FTZ R3, -R3, R2 ;  /* 0x0000000203037221 */ /* 0x000fc80000010100 */
[----:B------:R-:W-:-:S07]  /*22d10*/  FMUL.FTZ R3, R3, 0.5 ;  /* 0x3f00000003037820 */ /* 0x000fce0000410000 */
.L_x_9321:
[----:B------:R-:W-:Y:S05]  /*22d20*/  BSYNC.RECONVERGENT B4 ;  /* 0x0000000000047941 */ /* 0x000fea0003800200 */
.L_x_9319:
[----:B------:R-:W-:Y:S01]  /*22d30*/  FADD.FTZ R0, R3, R0 ;  /* 0x0000000003007221 */ /* 0x000fe20000010000 */
[----:B------:R-:W-:-:S04]  /*22d40*/  FADD.FTZ R3, R31, R4 ;  /* 0x000000041f037221 */ /* 0x000fc80000010000 */
[----:B------:R-:W-:-:S04]  /*22d50*/  FMUL.FTZ R0, R0, R3 ;  /* 0x0000000300007220 */ /* 0x000fc80000410000 */
[----:B------:R2:W3:Y:S01]  /*22d60*/  MUFU.SQRT R27, R0 ;  /* 0x00000000001b7308 */ /* 0x0004e20000002000 */
[----:B------:R-:W-:Y:S05]  /*22d70*/  BRA `(.L_x_9322) ;  /* 0x0000000000487947 */ /* 0x000fea0003800000 */
.L_x_9318:
        /* <DEDUP_REMOVED lines=12> */
.L_x_9317:
[----:B------:R-:W-:Y:S01]  /*22e40*/  FADD.FTZ R0, R4, 1 ;  /* 0x3f80000004007421 */ /* 0x000fe20000010000 */
[----:B------:R-:W-:Y:S01]  /*22e50*/  MUFU.SQRT R27, R26 ;  /* 0x0000001a001b7308 */ /* 0x000fe20000002000 */
[----:B------:R-:W-:Y:S02]  /*22e60*/  MOV R31, 0x3f800000 ;  /* 0x3f800000001f7802 */ /* 0x000fe40000000f00 */
[----:B------:R-:W-:-:S06]  /*22e70*/  FMUL.FTZ R0, R0, 0.5 ;  /* 0x3f00000000007820 */ /* 0x000fcc0000410000 */
[----:B------:R-:W2:Y:S02]  /*22e80*/  MUFU.SQRT R0, R0 ;  /* 0x0000000000007308 */ /* 0x000ea40000002000 */
[----:B--2---:R-:W-:-:S07]  /*22e90*/  FMUL.FTZ R27, R27, R0 ;  /* 0x000000001b1b7220 */ /* 0x004fce0000410000 */
.L_x_9322:
[----:B------:R-:W-:Y:S05]  /*22ea0*/  BSYNC.RECONVERGENT B1 ;  /* 0x0000000000017941 */ /* 0x000fea0003800200 */
.L_x_9316:
[----:B------:R-:W-:Y:S05]  /*22eb0*/  BRA `(.L_x_9323) ;  /* 0x0000000000087947 */ /* 0x000fea0003800000 */
.L_x_9313:
[----:B------:R-:W-:Y:S01]  /*22ec0*/  FMUL.FTZ R27, R4, 16777216 ;  /* 0x4b800000041b7820 */ /* 0x000fe20000410000 */
[----:B------:R-:W-:-:S07]  /*22ed0*/  FMUL.FTZ R31, R31, 16777216 ;  /* 0x4b8000001f1f7820 */ /* 0x000fce0000410000 */
.L_x_9323:
[----:B------:R-:W-:Y:S05]  /*22ee0*/  BSYNC.RELIABLE B0 ;  /* 0x0000000000007941 */ /* 0x000fea0003800100 */
.L_x_9312:
        /* <DEDUP_REMOVED lines=17> */
.L_x_9325:
[----:B------:R-:W-:Y:S05]  /*23000*/  BSYNC.RECONVERGENT B4 ;  /* 0x0000000000047941 */ /* 0x000fea0003800200 */
.L_x_9324:
        /* <DEDUP_REMOVED lines=28> */
.L_x_9315:
[----:B------:R-:W-:Y:S05]  /*231d0*/  BSYNC.RECONVERGENT B3 ;  /* 0x0000000000037941 */ /* 0x000fea0003800200 */
.L_x_9311:
[----:B-1----:R-:W-:Y:S02]  /*231e0*/  LOP3.LUT R18, R29, 0x80000000, R18, 0xb8, !PT ;  /* 0x800000001d127812 */ /* 0x002fe400078eb812 */
[----:B------:R-:W-:Y:S01]  /*231f0*/  LOP3.LUT R19, R6, 0x80000000, R19, 0xb8, !PT ;  /* 0x8000000006137812 */ /* 0x000fe200078eb813 */
[----:B------:R-:W-:Y:S06]  /*23200*/  BRA `(.L_x_9298) ;  /* 0x0000001400107947 */ /* 0x000fec0003800000 */
.L_x_9299:
        /* <DEDUP_REMOVED lines=33> */
.L_x_9331:
[----:B------:R-:W-:Y:S05]  /*23420*/  BSYNC.RECONVERGENT B4 ;  /* 0x0000000000047941 */ /* 0x000fea0003800200 */
.L_x_9330:
        /* <DEDUP_REMOVED lines=22> */
.L_x_9329:
        /* <DEDUP_REMOVED lines=29> */
.L_x_9334:
[----:B------:R-:W-:Y:S05]  /*23760*/  BSYNC.RECONVERGENT B4 ;  /* 0x0000000000047941 */ /* 0x000fea0003800200 */
.L_x_9333:
        /* <DEDUP_REMOVED lines=22> */
.L_x_9328:
        /* <DEDUP_REMOVED lines=33> */
.L_x_9336:
[----:B------:R-:W-:Y:S05]  /*23ae0*/  BSYNC.RECONVERGENT B4 ;  /* 0x0000000000047941 */ /* 0x000fea0003800200 */
.L_x_9335:
        /* <DEDUP_REMOVED lines=22> */
.L_x_9327:
        /* <DEDUP_REMOVED lines=26> */
.L_x_9340:
[----:B------:R-:W-:Y:S05]  /*23df0*/  BSYNC.RECONVERGENT B4 ;  /* 0x0000000000047941 */ /* 0x000fea0003800200 */
.L_x_9339:
        /* <DEDUP_REMOVED lines=22> */
.L_x_9338:
        /* <DEDUP_REMOVED lines=29> */
.L_x_9342:
[----:B------:R-:W-:Y:S05]  /*24130*/  BSYNC.RECONVERGENT B4 ;  /* 0x0000000000047941 */ /* 0x000fea0003800200 */
.L_x_9341:
        /* <DEDUP_REMOVED lines=22> */
.L_x_9337:
        /* <DEDUP_REMOVED lines=33> */
.L_x_9344:
[----:B------:R-:W-:Y:S05]  /*244b0*/  BSYNC.RECONVERGENT B4 ;  /* 0x0000000000047941 */ /* 0x000fea0003800200 */
.L_x_9343:
        /* <DEDUP_REMOVED lines=21> */
.L_x_9332:
[----:B------:R-:W-:Y:S05]  /*24610*/  BSYNC.RECONVERGENT B3 ;  /* 0x0000000000037941 */ /* 0x000fea0003800200 */
.L_x_9326:
[----:B------:R-:W-:Y:S01]  /*24620*/  FADD.FTZ R27, R27, 0.69314718246459960938 ;  /* 0x3f3172181b1b7421 */ /* 0x000fe20000010000 */
[----:B------:R-:W-:-:S04]  /*24630*/  LOP3.LUT R19, R26, 0x80000000, R19, 0xb8, !PT ;  /* 0x800000001a137812 */ /* 0x000fc800078eb813 */
[----:B------:R-:W-:-:S07]  /*24640*/  LOP3.LUT R18, R27, 0x80000000, R18, 0xb8, !PT ;  /* 0x800000001b127812 */ /* 0x000fce00078eb812 */
.L_x_9298:
[----:B------:R-:W-:Y:S05]  /*24650*/  BSYNC.RECONVERGENT B2 ;  /* 0x0000000000027941 */ /* 0x000fea0003800200 */
.L_x_9296:
        /* <DEDUP_REMOVED lines=22> */
.L_x_9346:
        /* <DEDUP_REMOVED lines=70> */
.L_x_9354:
[----:B------:R-:W-:-:S04]  /*24c20*/  FADD.FTZ R6, -R0, R5 ;  /* 0x0000000500067221 */ /* 0x000fc80000010100 */
[----:B------:R-:W-:-:S07]  /*24c30*/  FMUL.FTZ R6, R6, 0.5 ;  /* 0x3f00000006067820 */ /* 0x000fce0000410000 */
.L_x_9355:
[----:B------:R-:W-:Y:S05]  /*24c40*/  BSYNC.RECONVERGENT B1 ;  /* 0x0000000000017941 */ /* 0x000fea0003800200 */
.L_x_9353:
        /* <DEDUP_REMOVED lines=11> */
.L_x_9357:
[----:B------:R-:W-:-:S04]  /*24d00*/  FADD.FTZ R7, R2, -R7 ;  /* 0x8000000702077221 */ /* 0x000fc80000010000 */
[----:B------:R-:W-:-:S07]  /*24d10*/  FMUL.FTZ R25, R7, 0.5 ;  /* 0x3f00000007197820 */ /* 0x000fce0000410000 */
.L_x_9358:
[----:B------:R-:W-:Y:S05]  /*24d20*/  BSYNC.RECONVERGENT B1 ;  /* 0x0000000000017941 */ /* 0x000fea0003800200 */
.L_x_9356:
        /* <DEDUP_REMOVED lines=35> */
.L_x_9352:
        /* <DEDUP_REMOVED lines=35> */
.L_x_9359:
[----:B------:R-:W-:-:S04]  /*25190*/  FADD.FTZ R7, -R31, 1 ;  /* 0x3f8000001f077421 */ /* 0x000fc80000010100 */
[----:B------:R-:W-:-:S06]  /*251a0*/  FMUL.FTZ R6, R0, R7 ;  /* 0x0000000700067220 */ /* 0x000fcc0000410000 */
[----:B------:R-:W0:Y:S08]  /*251b0*/  MUFU.SQRT R6, R6 ;  /* 0x0000000600067308 */ /* 0x000e300000002000 */
[----:B0-----:R-:W0:Y:S02]  /*251c0*/  MUFU.RCP R29, R6 ;  /* 0x00000006001d7308 */ /* 0x001e240000001000 */
[----:B0-----:R-:W-:Y:S01]  /*251d0*/  FMUL.FTZ R29, R26, R29 ;  /* 0x0000001d1a1d7220 */ /* 0x001fe20000410000 */
[----:B------:R-:W-:Y:S06]  /*251e0*/  BRA `(.L_x_9350) ;  /* 0x0000000000047947 */ /* 0x000fec0003800000 */
.L_x_9351:
[----:B------:R0:W1:Y:S02]  /*251f0*/  MUFU.SQRT R29, R26 ;  /* 0x0000001a001d7308 */ /* 0x0000640000002000 */
.L_x_9350:
[----:B------:R-:W-:Y:S05]  /*25200*/  BSYNC.RECONVERGENT B0 ;  /* 0x0000000000007941 */ /* 0x000fea0003800200 */
.L_x_9349:
        /* <DEDUP_REMOVED lines=35> */
.L_x_9363:
        /* <DEDUP_REMOVED lines=23> */
.L_x_9369:
[----:B------:R-:W-:-:S04]  /*255b0*/  FADD.FTZ R3, -R3, R2 ;  /* 0x0000000203037221 */ /* 0x000fc80000010100 */
[----:B------:R-:W-:-:S07]  /*255c0*/  FMUL.FTZ R3, R3, 0.5 ;  /* 0x3f00000003037820 */ /* 0x000fce0000410000 */
.L_x_9370:
[----:B------:R-:W-:Y:S05]  /*255d0*/  BSYNC.RECONVERGENT B4 ;  /* 0x0000000000047941 */ /* 0x000fea0003800200 */
.L_x_9368:
[----:B------:R-:W-:Y:S01]  /*255e0*/  FADD.FTZ R0, R3, R0 ;  /* 0x0000000003007221 */ /* 0x000fe20000010000 */
[----:B------:R-:W-:-:S04]  /*255f0*/  FADD.FTZ R3, R31, R4 ;  /* 0x000000041f037221 */ /* 0x000fc80000010000 */
[----:B------:R-:W-:-:S04]  /*25600*/  FMUL.FTZ R0, R0, R3 ;  /* 0x0000000300007220 */ /* 0x000fc80000410000 */
[----:B------:R2:W3:Y:S01]  /*25610*/  MUFU.SQRT R27, R0 ;  /* 0x00000000001b7308 */ /* 0x0004e20000002000 */
[----:B------:R-:W-:Y:S05]  /*25620*/  BRA `(.L_x_9371) ;  /* 0x0000000000487947 */ /* 0x000fea0003800000 */
.L_x_9367:
        /* <DEDUP_REMOVED lines=12> */
.L_x_9366:
[----:B------:R-:W-:Y:S01]  /*256f0*/  FADD.FTZ R0, R4, 1 ;  /* 0x3f80000004007421 */ /* 0x000fe20000010000 */
[----:B------:R-:W-:Y:S01]  /*25700*/  MUFU.SQRT R27, R26 ;  /* 0x0000001a001b7308 */ /* 0x000fe20000002000 */
[----:B------:R-:W-:Y:S02]  /*25710*/  MOV R31, 0x3f800000 ;  /* 0x3f800000001f7802 */ /* 0x000fe40000000f00 */
[----:B------:R-:W-:-:S06]  /*25720*/  FMUL.FTZ R0, R0, 0.5 ;  /* 0x3f00000000007820 */ /* 0x000fcc0000410000 */
[----:B------:R-:W2:Y:S02]  /*25730*/  MUFU.SQRT R0, R0 ;  /* 0x0000000000007308 */ /* 0x000ea40000002000 */
[----:B--2---:R-:W-:-:S07]  /*25740*/  FMUL.FTZ R27, R27, R0 ;  /* 0x000000001b1b7220 */ /* 0x004fce0000410000 */
.L_x_9371:
[----:B------:R-:W-:Y:S05]  /*25750*/  BSYNC.RECONVERGENT B1 ;  /* 0x0000000000017941 */ /* 0x000fea0003800200 */
.L_x_9365:
[----:B------:R-:W-:Y:S05]  /*25760*/  BRA `(.L_x_9372) ;  /* 0x0000000000087947 */ /* 0x000fea0003800000 */
.L_x_9362:
[----:B------:R-:W-:Y:S01]  /*25770*/  FMUL.FTZ R27, R4, 16777216 ;  /* 0x4b800000041b7820 */ /* 0x000fe20000410000 */
[----:B------:R-:W-:-:S07]  /*25780*/  FMUL.FTZ R31, R31, 16777216 ;  /* 0x4b8000001f1f7820 */ /* 0x000fce0000410000 */
.L_x_9372:
[----:B------:R-:W-:Y:S05]  /*25790*/  BSYNC.RELIABLE B0 ;  /* 0x0000000000007941 */ /* 0x000fea0003800100 */
.L_x_9361:
        /* <DEDUP_REMOVED lines=17> */
.L_x_9374:
[----:B------:R-:W-:Y:S05]  /*258b0*/  BSYNC.RECONVERGENT B4 ;  /* 0x0000000000047941 */ /* 0x000fea0003800200 */
.L_x_9373:
        /* <DEDUP_REMOVED lines=28> */
.L_x_9364:
[----:B------:R-:W-:Y:S05]  /*25a80*/  BSYNC.RECONVERGENT B3 ;  /* 0x0000000000037941 */ /* 0x000fea0003800200 */
.L_x_9360:
[----:B-1----:R-:W-:Y:S02]  /*25a90*/  LOP3.LUT R20, R29, 0x80000000, R20, 0xb8, !PT ;  /* 0x800000001d147812 */ /* 0x002fe400078eb814 */
[----:B------:R-:W-:Y:S01]  /*25aa0*/  LOP3.LUT R21, R6, 0x80000000, R21, 0xb8, !PT ;  /* 0x8000000006157812 */ /* 0x000fe200078eb815 */
[----:B------:R-:W-:Y:S06]  /*25ab0*/  BRA `(.L_x_9347) ;  /* 0x0000001400107947 */ /* 0x000fec0003800000 */
.L_x_9348:
        /* <DEDUP_REMOVED lines=33> */
.L_x_9380:
[----:B------:R-:W-:Y:S05]  /*25cd0*/  BSYNC.RECONVERGENT B4 ;  /* 0x0000000000047941 */ /* 0x000fea0003800200 */
.L_x_9379:
        /* <DEDUP_REMOVED lines=22> */
.L_x_9378:
        /* <DEDUP_REMOVED lines=29> */
.L_x_9383:
[----:B------:R-:W-:Y:S05]  /*26010*/  BSYNC.RECONVERGENT B4 ;  /* 0x0000000000047941 */ /* 0x000fea0003800200 */
.L_x_9382:
        /* <DEDUP_REMOVED lines=22> */
.L_x_9377:
        /* <DEDUP_REMOVED lines=33> */
.L_x_9385:
[----:B------:R-:W-:Y:S05]  /*26390*/  BSYNC.RECONVERGENT B4 ;  /* 0x0000000000047941 */ /* 0x000fea0003800200 */
.L_x_9384:
        /* <DEDUP_REMOVED lines=22> */
.L_x_9376:
        /* <DEDUP_REMOVED lines=26> */
.L_x_9389:
[----:B------:R-:W-:Y:S05]  /*266a0*/  BSYNC.RECONVERGENT B4 ;  /* 0x0000000000047941 */ /* 0x000fea0003800200 */
.L_x_9388:
        /* <DEDUP_REMOVED lines=22> */
.L_x_9387:
        /* <DEDUP_REMOVED lines=29> */
.L_x_9391:
[----:B------:R-:W-:Y:S05]  /*269e0*/  BSYNC.RECONVERGENT B4 ;  /* 0x0000000000047941 */ /* 0x000fea0003800200 */
.L_x_9390:
        /* <DEDUP_REMOVED lines=22> */
.L_x_9386:
        /* <DEDUP_REMOVED lines=33> */
.L_x_9393:
[----:B------:R-:W-:Y:S05]  /*26d60*/  BSYNC.RECONVERGENT B4 ;  /* 0x0000000000047941 */ /* 0x000fea0003800200 */
.L_x_9392:
        /* <DEDUP_REMOVED lines=21> */
.L_x_9381:
[----:B------:R-:W-:Y:S05]  /*26ec0*/  BSYNC.RECONVERGENT B3 ;  /* 0x0000000000037941 */ /* 0x000fea0003800200 */
.L_x_9375:
[----:B------:R-:W-:Y:S01]  /*26ed0*/  FADD.FTZ R27, R27, 0.69314718246459960938 ;  /* 0x3f3172181b1b7421 */ /* 0x000fe20000010000 */
[----:B------:R-:W-:-:S04]  /*26ee0*/  LOP3.LUT R21, R26, 0x80000000, R21, 0xb8, !PT ;  /* 0x800000001a157812 */ /* 0x000fc800078eb815 */
[----:B------:R-:W-:-:S07]  /*26ef0*/  LOP3.LUT R20, R27, 0x80000000, R20, 0xb8, !PT ;  /* 0x800000001b147812 */ /* 0x000fce00078eb814 */
.L_x_9347:
[----:B------:R-:W-:Y:S05]  /*26f00*/  BSYNC.RECONVERGENT B2 ;  /* 0x0000000000027941 */ /* 0x000fea0003800200 */
.L_x_9345:
        /* <DEDUP_REMOVED lines=22> */
.L_x_9395:
        /* <DEDUP_REMOVED lines=70> */
.L_x_9403:
[----:B------:R-:W-:-:S04]  /*274d0*/  FADD.FTZ R6, -R0, R5 ;  /* 0x0000000500067221 */ /* 0x000fc80000010100 */
[----:B------:R-:W-:-:S07]  /*274e0*/  FMUL.FTZ R6, R6, 0.5 ;  /* 0x3f00000006067820 */ /* 0x000fce0000410000 */
.L_x_9404:
[----:B------:R-:W-:Y:S05]  /*274f0*/  BSYNC.RECONVERGENT B1 ;  /* 0x0000000000017941 */ /* 0x000fea0003800200 */
.L_x_9402:
        /* <DEDUP_REMOVED lines=11> */
.L_x_9406:
[----:B------:R-:W-:-:S04]  /*275b0*/  FADD.FTZ R25, R2, -R7 ;  /* 0x8000000702197221 */ /* 0x000fc80000010000 */
[----:B------:R-:W-:-:S07]  /*275c0*/  FMUL.FTZ R25, R25, 0.5 ;  /* 0x3f00000019197820 */ /* 0x000fce0000410000 */
.L_x_9407:
[----:B------:R-:W-:Y:S05]  /*275d0*/  BSYNC.RECONVERGENT B1 ;  /* 0x0000000000017941 */ /* 0x000fea0003800200 */
.L_x_9405:
        /* <DEDUP_REMOVED lines=35> */
.L_x_9401:
        /* <DEDUP_REMOVED lines=35> */
.L_x_9408:
[----:B------:R-:W-:-:S04]  /*27a40*/  FADD.FTZ R7, -R31, 1 ;  /* 0x3f8000001f077421 */ /* 0x000fc80000010100 */
[----:B------:R-:W-:-:S06]  /*27a50*/  FMUL.FTZ R6, R0, R7 ;  /* 0x0000000700067220 */ /* 0x000fcc0000410000 */
[----:B------:R-:W0:Y:S08]  /*27a60*/  MUFU.SQRT R6, R6 ;  /* 0x0000000600067308 */ /* 0x000e300000002000 */
[----:B0-----:R-:W0:Y:S02]  /*27a70*/  MUFU.RCP R29, R6 ;  /* 0x00000006001d7308 */ /* 0x001e240000001000 */
[----:B0-----:R-:W-:Y:S01]  /*27a80*/  FMUL.FTZ R29, R26, R29 ;  /* 0x0000001d1a1d7220 */ /* 0x001fe20000410000 */
[----:B------:R-:W-:Y:S06]  /*27a90*/  BRA `(.L_x_9399) ;  /* 0x0000000000047947 */ /* 0x000fec0003800000 */
.L_x_9400:
[----:B------:R0:W1:Y:S02]  /*27aa0*/  MUFU.SQRT R29, R26 ;  /* 0x0000001a001d7308 */ /* 0x0000640000002000 */
.L_x_9399:
[----:B------:R-:W-:Y:S05]  /*27ab0*/  BSYNC.RECONVERGENT B0 ;  /* 0x0000000000007941 */ /* 0x000fea0003800200 */
.L_x_9398:
        /* <DEDUP_REMOVED lines=35> */
.L_x_9412:
        /* <DEDUP_REMOVED lines=23> */
.L_x_9418:
[----:B------:R-:W-:-:S04]  /*27e60*/  FADD.FTZ R3, -R3, R2 ;  /* 0x0000000203037221 */ /* 0x000fc80000010100 */
[----:B------:R-:W-:-:S07]  /*27e70*/  FMUL.FTZ R3, R3, 0.5 ;  /* 0x3f00000003037820 */ /* 0x000fce0000410000 */
.L_x_9419:
[----:B------:R-:W-:Y:S05]  /*27e80*/  BSYNC.RECONVERGENT B4 ;  /* 0x0000000000047941 */ /* 0x000fea0003800200 */
.L_x_9417:
[----:B------:R-:W-:Y:S01]  /*27e90*/  FADD.FTZ R0, R3, R0 ;  /* 0x0000000003007221 */ /* 0x000fe20000010000 */
[----:B------:R-:W-:-:S04]  /*27ea0*/  FADD.FTZ R3, R31, R4 ;  /* 0x000000041f037221 */ /* 0x000fc80000010000 */
[----:B------:R-:W-:-:S04]  /*27eb0*/  FMUL.FTZ R0, R0, R3 ;  /* 0x0000000300007220 */ /* 0x000fc80000410000 */
[----:B------:R2:W3:Y:S01]  /*27ec0*/  MUFU.SQRT R27, R0 ;  /* 0x00000000001b7308 */ /* 0x0004e20000002000 */
[----:B------:R-:W-:Y:S05]  /*27ed0*/  BRA `(.L_x_9420) ;  /* 0x0000000000487947 */ /* 0x000fea0003800000 */
.L_x_9416:
        /* <DEDUP_REMOVED lines=12> */
.L_x_9415:
[----:B------:R-:W-:Y:S01]  /*27fa0*/  FADD.FTZ R0, R4, 1 ;  /* 0x3f80000004007421 */ /* 0x000fe20000010000 */
[----:B------:R-:W-:Y:S01]  /*27fb0*/  MUFU.SQRT R27, R26 ;  /* 0x0000001a001b7308 */ /* 0x000fe20000002000 */
[----:B------:R-:W-:Y:S02]  /*27fc0*/  MOV R31, 0x3f800000 ;  /* 0x3f800000001f7802 */ /* 0x000fe40000000f00 */
[----:B------:R-:W-:-:S06]  /*27fd0*/  FMUL.FTZ R0, R0, 0.5 ;  /* 0x3f00000000007820 */ /* 0x000fcc0000410000 */
[----:B------:R-:W2:Y:S02]  /*27fe0*/  MUFU.SQRT R0, R0 ;  /* 0x0000000000007308 */ /* 0x000ea40000002000 */
[----:B--2---:R-:W-:-:S07]  /*27ff0*/  FMUL.FTZ R27, R27, R0 ;  /* 0x000000001b1b7220 */ /* 0x004fce0000410000 */
.L_x_9420:
[----:B------:R-:W-:Y:S05]  /*28000*/  BSYNC.RECONVERGENT B1 ;  /* 0x0000000000017941 */ /* 0x000fea0003800200 */
.L_x_9414:
[----:B------:R-:W-:Y:S05]  /*28010*/  BRA `(.L_x_9421) ;  /* 0x0000000000087947 */ /* 0x000fea0003800000 */
.L_x_9411:
[----:B------:R-:W-:Y:S01]  /*28020*/  FMUL.FTZ R27, R4, 16777216 ;  /* 0x4b800000041b7820 */ /* 0x000fe20000410000 */
[----:B------:R-:W-:-:S07]  /*28030*/  FMUL.FTZ R31, R31, 16777216 ;  /* 0x4b8000001f1f7820 */ /* 0x000fce0000410000 */
.L_x_9421:
[----:B------:R-:W-:Y:S05]  /*28040*/  BSYNC.RELIABLE B0 ;  /* 0x0000000000007941 */ /* 0x000fea0003800100 */
.L_x_9410:
        /* <DEDUP_REMOVED lines=17> */
.L_x_9423:
[----:B------:R-:W-:Y:S05]  /*28160*/  BSYNC.RECONVERGENT B4 ;  /* 0x0000000000047941 */ /* 0x000fea0003800200 */
.L_x_9422:
        /* <DEDUP_REMOVED lines=28> */
.L_x_9413:
[----:B------:R-:W-:Y:S05]  /*28330*/  BSYNC.RECONVERGENT B3 ;  /* 0x0000000000037941 */ /* 0x000fea0003800200 */
.L_x_9409:
[----:B-1----:R-:W-:Y:S02]  /*28340*/  LOP3.LUT R22, R29, 0x80000000, R22, 0xb8, !PT ;  /* 0x800000001d167812 */ /* 0x002fe400078eb816 */
[----:B------:R-:W-:Y:S01]  /*28350*/  LOP3.LUT R23, R6, 0x80000000, R23, 0xb8, !PT ;  /* 0x8000000006177812 */ /* 0x000fe200078eb817 */
[----:B------:R-:W-:Y:S06]  /*28360*/  BRA `(.L_x_9396) ;  /* 0x0000001400007947 */ /* 0x000fec0003800000 */
.L_x_9397:
        /* <DEDUP_REMOVED lines=32> */
.L_x_9429:
[----:B------:R-:W-:Y:S05]  /*28570*/  BSYNC.RECONVERGENT B4 ;  /* 0x0000000000047941 */ /* 0x000fea0003800200 */
.L_x_9428:
        /* <DEDUP_REMOVED lines=22> */
.L_x_9427:
        /* <DEDUP_REMOVED lines=28> */
.L_x_9432:
[----:B------:R-:W-:Y:S05]  /*288a0*/  BSYNC.RECONVERGENT B4 ;  /* 0x0000000000047941 */ /* 0x000fea0003800200 */
.L_x_9431:
        /* <DEDUP_REMOVED lines=22> */
.L_x_9426:
        /* <DEDUP_REMOVED lines=33> */
.L_x_9434:
[----:B------:R-:W-:Y:S05]  /*28c20*/  BSYNC.RECONVERGENT B4 ;  /* 0x0000000000047941 */ /* 0x000fea0003800200 */
.L_x_9433:
        /* <DEDUP_REMOVED lines=22> */
.L_x_9425:
        /* <DEDUP_REMOVED lines=25> */
.L_x_9438:
[----:B------:R-:W-:Y:S05]  /*28f20*/  BSYNC.RECONVERGENT B4 ;  /* 0x0000000000047941 */ /* 0x000fea0003800200 */
.L_x_9437:
        /* <DEDUP_REMOVED lines=22> */
.L_x_9436:
        /* <DEDUP_REMOVED lines=28> */
.L_x_9440:
[----:B------:R-:W-:Y:S05]  /*29250*/  BSYNC.RECONVERGENT B4 ;  /* 0x0000000000047941 */ /* 0x000fea0003800200 */
.L_x_9439:
        /* <DEDUP_REMOVED lines=22> */
.L_x_9435:
        /* <DEDUP_REMOVED lines=33> */
.L_x_9442:
[----:B------:R-:W-:Y:S05]  /*295d0*/  BSYNC.RECONVERGENT B4 ;  /* 0x0000000000047941 */ /* 0x000fea0003800200 */
.L_x_9441:
        /* <DEDUP_REMOVED lines=21> */
.L_x_9430:
[----:B------:R-:W-:Y:S05]  /*29730*/  BSYNC.RECONVERGENT B3 ;  /* 0x0000000000037941 */ /* 0x000fea0003800200 */
.L_x_9424:
[----:B------:R-:W-:Y:S01]  /*29740*/  FADD.FTZ R27, R27, 0.69314718246459960938 ;  /* 0x3f3172181b1b7421 */ /* 0x000fe20000010000 */
[----:B------:R-:W-:-:S04]  /*29750*/  LOP3.LUT R23, R26, 0x80000000, R23, 0xb8, !PT ;  /* 0x800000001a177812 */ /* 0x000fc800078eb817 */
[----:B------:R-:W-:-:S07]  /*29760*/  LOP3.LUT R22, R27, 0x80000000, R22, 0xb8, !PT ;  /* 0x800000001b167812 */ /* 0x000fce00078eb816 */
.L_x_9396:
[----:B------:R-:W-:Y:S05]  /*29770*/  BSYNC.RECONVERGENT B2 ;  /* 0x0000000000027941 */ /* 0x000fea0003800200 */
.L_x_9394:
        /* <DEDUP_REMOVED lines=8> */
[----:B------:R-:W-:Y:S04]  /*29800*/  STG.E.ENL2.256 desc[UR6][R2.64], R8, R12 ;  /* 0xf8000008020c797f */ /* 0x000fe8000f121806 */
[----:B------:R-:W-:Y:S01]  /*29810*/  STG.E.ENL2.256 desc[UR6][R2.64+0x1000], R16, R20 ;  /* 0xf80080100214797f */ /* 0x000fe2000f121806 */
[----:B------:R-:W-:Y:S05]  /*29820*/  EXIT ;  /* 0x000000000000794d */ /* 0x000fea0003800000 */
        .weak           $__internal_19_$__cuda_sm3x_div_rn_ftz_f32_slowpath
        .type           $__internal_19_$__cuda_sm3x_div_rn_ftz_f32_slowpath,@function
        .size           $__internal_19_$__cuda_sm3x_div_rn_ftz_f32_slowpath,(.L_x_18527 - $__internal_19_$__cuda_sm3x_div_rn_ftz_f32_slowpath)
$__internal_19_$__cuda_sm3x_div_rn_ftz_f32_slowpath:
        /* <DEDUP_REMOVED lines=32> */
.L_x_9445:
[----:B------:R-:W-:Y:S05]  /*29a30*/  BSYNC.RELIABLE B1 ;  /* 0x0000000000017941 */ /* 0x000fea0003800100 */
.L_x_9444:
        /* <DEDUP_REMOVED lines=27> */
.L_x_9451:
[----:B------:R-:W-:-:S07]  /*29bf0*/  LEA R0, R5, R0, 0x17 ;  /* 0x0000000005007211 */ /* 0x000fce00078eb8ff */
.L_x_9452:
[----:B------:R-:W-:Y:S05]  /*29c00*/  BSYNC.RECONVERGENT B1 ;  /* 0x0000000000017941 */ /* 0x000fea0003800200 */
.L_x_9450:
[----:B------:R-:W-:Y:S05]  /*29c10*/  BRA `(.L_x_9453) ;  /* 0x0000000000207947 */ /* 0x000fea0003800000 */
.L_x_9449:
[----:B------:R-:W-:-:S04]  /*29c20*/  LOP3.LUT R25, R0, 0x80000000, R25, 0x48, !PT ;  /* 0x8000000000197812 */ /* 0x000fc800078e4819 */
[----:B------:R-:W-:Y:S01]  /*29c30*/  LOP3.LUT R0, R25, 0x7f800000, RZ, 0xfc, !PT ;  /* 0x7f80000019007812 */ /* 0x000fe200078efcff */
[----:B------:R-:W-:Y:S06]  /*29c40*/  BRA `(.L_x_9453) ;  /* 0x0000000000147947 */ /* 0x000fec0003800000 */
.L_x_9448:
[----:B------:R-:W-:Y:S01]  /*29c50*/  LOP3.LUT R0, R0, 0x80000000, R25, 0x48, !PT ;  /* 0x8000000000007812 */ /* 0x000fe200078e4819 */
[----:B------:R-:W-:Y:S06]  /*29c60*/  BRA `(.L_x_9453) ;  /* 0x00000000000c7947 */ /* 0x000fec0003800000 */
.L_x_9447:
[----:B------:R-:W0:Y:S01]  /*29c70*/  MUFU.RSQ R0, -QNAN ;  /* 0xffc0000000007908 */ /* 0x000e220000001400 */
[----:B------:R-:W-:Y:S05]  /*29c80*/  BRA `(.L_x_9453) ;  /* 0x0000000000047947 */ /* 0x000fea0003800000 */
.L_x_9446:
[----:B------:R-:W-:-:S07]  /*29c90*/  FADD.FTZ R0, R25, R0 ;  /* 0x0000000019007221 */ /* 0x000fce0000010000 */
.L_x_9453:
[----:B------:R-:W-:Y:S05]  /*29ca0*/  BSYNC.RECONVERGENT B0 ;  /* 0x0000000000007941 */ /* 0x000fea0003800200 */
.L_x_9443:
[----:B------:R-:W-:-:S04]  /*29cb0*/  HFMA2 R3, -RZ, RZ, 0, 0 ;  /* 0x00000000ff037431 */ /* 0x000fc800000001ff */
[----:B0-----:R-:W-:Y:S05]  /*29cc0*/  RET.REL.NODEC R2 `(_ZN2at6native29vectorized_elementwise_kernelILi4EZZZNS0_17asinh_kernel_cudaERNS_18TensorIteratorBaseEENKUlvE_clEvENKUlvE0_clEvEUlN3c107complexIfEEE_St5arrayIPcLm2EEEEviT0_T1_) ;  /* 0xfffffd6002cc7950 */ /* 0x001fea0003c3ffff */
.L_x_9454:
        /* <DEDUP_REMOVED lines=11> */
.L_x_18527:


//--------------------- .text._ZN2at6native29vectorized_elementwise_kernelILi8EZZZNS0_17asinh_kernel_cudaERNS_18TensorIteratorBaseEENKUlvE_clEvENKUlvE0_clEvEUlN3c107complexIfEEE_St5arrayIPcLm2EEEEviT0_T1_ --------------------------
	.section	.text._ZN2at6native29vectorized_elementwise_kernelILi8EZZZNS0_17asinh_kernel_cudaERNS_18TensorIteratorBaseEENKUlvE_clEvENKUlvE0_clEvEUlN3c107complexIfEEE_St5arrayIPcLm2EEEEviT0_T1_,"ax",@progbits
	.align	128
        .global         _ZN2at6native29vectorized_elementwise_kernelILi8EZZZNS0_17asinh_kernel_cudaERNS_18TensorIteratorBaseEENKUlvE_clEvENKUlvE0_clEvEUlN3c107complexIfEEE_St5arrayIPcLm2EEEEviT0_T1_
        .type           _ZN2at6native29vectorized_elementwise_kernelILi8EZZZNS0_17asinh_kernel_cudaERNS_18TensorIteratorBaseEENKUlvE_clEvENKUlvE0_clEvEUlN3c107complexIfEEE_St5arrayIPcLm2EEEEviT0_T1_,@function
        .size           _ZN2at6native29vectorized_elementwise_kernelILi8EZZZNS0_17asinh_kernel_cudaERNS_18TensorIteratorBaseEENKUlvE_clEvENKUlvE0_clEvEUlN3c107complexIfEEE_St5arrayIPcLm2EEEEviT0_T1_,(.L_x_18528 - _ZN2at6native29vectorized_elementwise_kernelILi8EZZZNS0_17asinh_kernel_cudaERNS_18TensorIteratorBaseEENKUlvE_clEvENKUlvE0_clEvEUlN3c107complexIfEEE_St5arrayIPcLm2EEEEviT0_T1_)
        .other          _ZN2at6native29vectorized_elementwise_kernelILi8EZZZNS0_17asinh_kernel_cudaERNS_18TensorIteratorBaseEENKUlvE_clEvENKUlvE0_clEvEUlN3c107complexIfEEE_St5arrayIPcLm2EEEEviT0_T1_,@"STO_CUDA_ENTRY STV_DEFAULT"
_ZN2at6native29vectorized_elementwise_kernelILi8EZZZNS0_17asinh_kernel_cudaERNS_18TensorIteratorBaseEENKUlvE_clEvENKUlvE0_clEvEUlN3c107complexIfEEE_St5arrayIPcLm2EEEEviT0_T1_:
.text._ZN2at6native29vectorized_elementwise_kernelILi8EZZZNS0_17asinh_kernel_cudaERNS_18TensorIteratorBaseEENKUlvE_clEvENKUlvE0_clEvEUlN3c107complexIfEEE_St5arrayIPcLm2EEEEviT0_T1_:
        /* <DEDUP_REMOVED lines=89> */
.L_x_9458:
        /* <DEDUP_REMOVED lines=43> */
[----:B------:R-:W-:Y:S05]  /*0840*/  CALL.REL.NOINC `($__internal_20_$__cuda_sm3x_div_rn_ftz_f32_slowpath) ;  /* 0x0000028c00f87944 */ /* 0x000fea0003c00000 */
.L_x_9464:
[----:B------:R-:W-:Y:S05]  /*0850*/  BSYNC.RECONVERGENT B4 ;  /* 0x0000000000047941 */ /* 0x000fea0003800200 */
.L_x_9463:
        /* <DEDUP_REMOVED lines=22> */
.L_x_9462:
        /* <DEDUP_REMOVED lines=31> */
[----:B------:R-:W-:Y:S05]  /*0bb0*/  CALL.REL.NOINC `($__internal_20_$__cuda_sm3x_div_rn_ftz_f32_slowpath) ;  /* 0x0000028c001c7944 */ /* 0x000fea0003c00000 */
.L_x_9468:
[----:B------:R-:W-:Y:S05]  /*0bc0*/  BSYNC.RECONVERGENT B4 ;  /* 0x0000000000047941 */ /* 0x000fea0003800200 */
.L_x_9467:
        /* <DEDUP_REMOVED lines=22> */
.L_x_9466:
        /* <DEDUP_REMOVED lines=16> */
[----:B------:R-:W-:Y:S05]  /*0e30*/  CALL.REL.NOINC `($__internal_20_$__cuda_sm3x_div_rn_ftz_f32_slowpath) ;  /* 0x00000288007c7944 */ /* 0x000fea0003c00000 */
.L_x_9470:
[----:B------:R-:W-:Y:S05]  /*0e40*/  BSYNC.RECONVERGENT B4 ;  /* 0x0000000000047941 */ /* 0x000fea0003800200 */
.L_x_9469:
        /* <DEDUP_REMOVED lines=22> */
.L_x_9461:
        /* <DEDUP_REMOVED lines=41> */
[----:B------:R-:W-:Y:S05]  /*1240*/  CALL.REL.NOINC `($__internal_20_$__cuda_sm3x_div_rn_ftz_f32_slowpath) ;  /* 0x0000028400787944 */ /* 0x000fea0003c00000 */
.L_x_9473:
[----:B------:R-:W-:Y:S05]  /*1250*/  BSYNC.RECONVERGENT B4 ;  /* 0x0000000000047941 */ /* 0x000fea0003800200 */
.L_x_9472:
        /* <DEDUP_REMOVED lines=22> */
.L_x_9471:
        /* <DEDUP_REMOVED lines=32> */
.L_x_9476:
[----:B------:R-:W-:Y:S05]  /*15c0*/  BSYNC.RECONVERGENT B4 ;  /* 0x0000000000047941 */ /* 0x000fea0003800200 */
.L_x_9475:
        /* <DEDUP_REMOVED lines=22> */
.L_x_9474:
        /* <DEDUP_REMOVED lines=17> */
.L_x_9478:
[----:B------:R-:W-:Y:S05]  /*1840*/  BSYNC.RECONVERGENT B4 ;  /* 0x0000000000047941 */ /* 0x000fea0003800200 */
.L_x_9477:
        /* <DEDUP_REMOVED lines=21> */
.L_x_9465:
[----:B------:R-:W-:Y:S05]  /*19a0*/  BSYNC.RECONVERGENT B3 ;  /* 0x0000000000037941 */ /* 0x000fea0003800200 */
.L_x_9460:
[----:B------:R-:W-:Y:S01]  /*19b0*/  FADD.FTZ R3, R20, 0.69314718246459960938 ;  /* 0x3f31721814037421 */ /* 0x000fe20000010000 */
[----:B------:R-:W-:-:S04]  /*19c0*/  LOP3.LUT R21, R0, 0x80000000, R23, 0xb8, !PT ;  /* 0x8000000000157812 */ /* 0x000fc800078eb817 */
[----:B------:R-:W-:Y:S01]  /*19d0*/  LOP3.LUT R20, R3, 0x80000000, R22, 0xb8, !PT ;  /* 0x8000000003147812 */ /* 0x000fe200078eb816 */
[----:B------:R-:W-:Y:S06]  /*19e0*/  BRA `(.L_x_9457) ;  /* 0x0000001000a87947 */ /* 0x000fec0003800000 */
.L_x_9459:
        /* <DEDUP_REMOVED lines=68> */
.L_x_9484:
[----:B------:R-:W-:Y:S05]  /*1e30*/  BSYNC.RECONVERGENT B1 ;  /* 0x0000000000017941 */ /* 0x000fea0003800200 */
.L_x_9483:
        /* <DEDUP_REMOVED lines=12> */
.L_x_9486:
[----:B------:R-:W-:Y:S05]  /*1f00*/  BSYNC.RECONVERGENT B1 ;  /* 0x0000000000017941 */ /* 0x000fea0003800200 */
.L_x_9485:
        /* <DEDUP_REMOVED lines=35> */
.L_x_9482:
        /* <DEDUP_REMOVED lines=40> */
.L_x_9480:
[----:B------:R-:W-:-:S06]  /*23c0*/  FFMA.FTZ R7, R6, R6, -1 ;  /* 0xbf80000006077423 */ /* 0x000fcc0000010006 */
[----:B------:R-:W0:Y:S02]  /*23d0*/  MUFU.SQRT R7, R7 ;  /* 0x0000000700077308 */ /* 0x000e240000002000 */
[----:B0-----:R-:W-:-:S06]  /*23e0*/  FADD.FTZ R8, R6, R7 ;  /* 0x0000000706087221 */ /* 0x001fcc0000010000 */
[----:B------:R-:W0:Y:S02]  /*23f0*/  MUFU.LG2 R8, R8 ;  /* 0x0000000800087308 */ /* 0x000e240000000c00 */
[----:B0-----:R-:W-:-:S07]  /*2400*/  FMUL.FTZ R21, R8, 0.69314718246459960938 ;  /* 0x3f31721808157820 */ /* 0x001fce0000410000 */
.L_x_9481:
[----:B------:R-:W-:Y:S05]  /*2410*/  BSYNC.RECONVERGENT B0 ;  /* 0x0000000000007941 */ /* 0x000fea0003800200 */
.L_x_9479:
        /* <DEDUP_REMOVED lines=42> */
.L_x_9494:
[----:B------:R-:W-:Y:S05]  /*26c0*/  BSYNC.RECONVERGENT B4 ;  /* 0x0000000000047941 */ /* 0x000fea0003800200 */
.L_x_9493:
[----:B------:R-:W-:Y:S01]  /*26d0*/  FADD.FTZ R3, R31, R6 ;  /* 0x000000061f037221 */ /* 0x000fe20000010000 */
[----:B------:R-:W-:-:S04]  /*26e0*/  FADD.FTZ R0, R5, R0 ;  /* 0x0000000005007221 */ /* 0x000fc80000010000 */
[----:B------:R-:W-:-:S04]  /*26f0*/  FMUL.FTZ R0, R0, R3 ;  /* 0x0000000300007220 */ /* 0x000fc80000410000 */
[----:B------:R0:W2:Y:S01]  /*2700*/  MUFU.SQRT R20, R0 ;  /* 0x0000000000147308 */ /* 0x0000a20000002000 */
[----:B------:R-:W-:Y:S05]  /*2710*/  BRA `(.L_x_9491) ;  /* 0x00000000002c7947 */ /* 0x000fea0003800000 */
.L_x_9492:
        /* <DEDUP_REMOVED lines=11> */
.L_x_9491:
[----:B------:R-:W-:Y:S05]  /*27d0*/  BSYNC.RECONVERGENT B1 ;  /* 0x0000000000017941 */ /* 0x000fea0003800200 */
.L_x_9489:
[----:B------:R-:W-:Y:S05]  /*27e0*/  BSYNC.RELIABLE B0 ;  /* 0x0000000000007941 */ /* 0x000fea0003800100 */
.L_x_9488:
        /* <DEDUP_REMOVED lines=16> */
[----:B-1-3--:R-:W-:Y:S05]  /*28f0*/  CALL.REL.NOINC `($__internal_20_$__cuda_sm3x_div_rn_ftz_f32_slowpath) ;  /* 0x0000026c00cc7944 */ /* 0x00afea0003c00000 */
.L_x_9496:
[----:B------:R-:W-:Y:S05]  /*2900*/  BSYNC.RECONVERGENT B4 ;  /* 0x0000000000047941 */ /* 0x000fea0003800200 */
.L_x_9495:
        /* <DEDUP_REMOVED lines=28> */
.L_x_9490:
        /* <DEDUP_REMOVED lines=25> */
.L_x_9497:
[----:B------:R-:W-:Y:S05]  /*2c60*/  BSYNC.RECONVERGENT B3 ;  /* 0x0000000000037941 */ /* 0x000fea0003800200 */
.L_x_9487:
[----:B-1----:R-:W-:Y:S02]  /*2c70*/  LOP3.LUT R20, R21, 0x80000000, R22, 0xb8, !PT ;  /* 0x8000000015147812 */ /* 0x002fe400078eb816 */
[----:B------:R-:W-:-:S07]  /*2c80*/  LOP3.LUT R21, R4, 0x80000000, R23, 0xb8, !PT ;  /* 0x8000000004157812 */ /* 0x000fce00078eb817 */
.L_x_9457:
[----:B------:R-:W-:Y:S05]  /*2c90*/  BSYNC.RECONVERGENT B2 ;  /* 0x0000000000027941 */ /* 0x000fea0003800200 */
.L_x_9456:
        /* <DEDUP_REMOVED lines=29> */
.L_x_9500:
        /* <DEDUP_REMOVED lines=73> */
.L_x_9507:
[----:B------:R-:W-:-:S04]  /*3300*/  FADD.FTZ R6, -R2, R5 ;  /* 0x0000000502067221 */ /* 0x000fc80000010100 */
[----:B------:R-:W-:-:S07]  /*3310*/  FMUL.FTZ R6, R6, 0.5 ;  /* 0x3f00000006067820 */ /* 0x000fce0000410000 */
.L_x_9508:
[----:B------:R-:W-:Y:S05]  /*3320*/  BSYNC.RECONVERGENT B1 ;  /* 0x0000000000017941 */ /* 0x000fea0003800200 */
.L_x_9506:
        /* <DEDUP_REMOVED lines=11> */
.L_x_9510:
[----:B------:R-:W-:-:S04]  /*33e0*/  FADD.FTZ R7, R4, -R7 ;  /* 0x8000000704077221 */ /* 0x000fc80000010000 */
[----:B------:R-:W-:-:S07]  /*33f0*/  FMUL.FTZ R23, R7, 0.5 ;  /* 0x3f00000007177820 */ /* 0x000fce0000410000 */
.L_x_9511:
[----:B------:R-:W-:Y:S05]  /*3400*/  BSYNC.RECONVERGENT B1 ;  /* 0x0000000000017941 */ /* 0x000fea0003800200 */
.L_x_9509:
        /* <DEDUP_REMOVED lines=35> */
.L_x_9505:
        /* <DEDUP_REMOVED lines=35> */
.L_x_9512:
[----:B------:R-:W-:-:S04]  /*3870*/  FADD.FTZ R7, -R31, 1 ;  /* 0x3f8000001f077421 */ /* 0x000fc80000010100 */
[----:B------:R-:W-:-:S06]  /*3880*/  FMUL.FTZ R6, R2, R7 ;  /* 0x0000000702067220 */ /* 0x000fcc0000410000 */
[----:B------:R-:W0:Y:S08]  /*3890*/  MUFU.SQRT R6, R6 ;  /* 0x0000000600067308 */ /* 0x000e300000002000 */
[----:B0-----:R-:W0:Y:S02]  /*38a0*/  MUFU.RCP R23, R6 ;  /* 0x0000000600177308 */ /* 0x001e240000001000 */
[----:B0-----:R-:W-:Y:S01]  /*38b0*/  FMUL.FTZ R23, R23, |R26| ;  /* 0x4000001a17177220 */ /* 0x001fe20000410000 */
[----:B------:R-:W-:Y:S06]  /*38c0*/  BRA `(.L_x_9503) ;  /* 0x0000000000047947 */ /* 0x000fec0003800000 */
.L_x_9504:
[----:B------:R0:W1:Y:S02]  /*38d0*/  MUFU.SQRT R23, R0 ;  /* 0x0000000000177308 */ /* 0x0000640000002000 */
.L_x_9503:
[----:B------:R-:W-:Y:S05]  /*38e0*/  BSYNC.RECONVERGENT B0 ;  /* 0x0000000000007941 */ /* 0x000fea0003800200 */
.L_x_9502:
        /* <DEDUP_REMOVED lines=35> */
.L_x_9516:
        /* <DEDUP_REMOVED lines=23> */
.L_x_9522:
[----:B------:R-:W-:-:S04]  /*3c90*/  FADD.FTZ R3, R4, -R3 ;  /* 0x8000000304037221 */ /* 0x000fc80000010000 */
[----:B------:R-:W-:-:S07]  /*3ca0*/  FMUL.FTZ R5, R3, 0.5 ;  /* 0x3f00000003057820 */ /* 0x000fce0000410000 */
.L_x_9523:
[----:B------:R-:W-:Y:S05]  /*3cb0*/  BSYNC.RECONVERGENT B4 ;  /* 0x0000000000047941 */ /* 0x000fea0003800200 */
.L_x_9521:
[----:B------:R-:W-:Y:S01]  /*3cc0*/  FADD.FTZ R0, R5, R0 ;  /* 0x0000000005007221 */ /* 0x000fe20000010000 */
[----:B------:R-:W-:-:S04]  /*3cd0*/  FADD.FTZ R3, R31, R22 ;  /* 0x000000161f037221 */ /* 0x000fc80000010000 */
[----:B------:R-:W-:-:S04]  /*3ce0*/  FMUL.FTZ R0, R0, R3 ;  /* 0x0000000300007220 */ /* 0x000fc80000410000 */
[----:B------:R2:W3:Y:S01]  /*3cf0*/  MUFU.SQRT R22, R0 ;  /* 0x0000000000167308 */ /* 0x0004e20000002000 */
[----:B------:R-:W-:Y:S05]  /*3d00*/  BRA `(.L_x_9524) ;  /* 0x0000000000487947 */ /* 0x000fea0003800000 */
.L_x_9520:
        /* <DEDUP_REMOVED lines=12> */
.L_x_9519:
[----:B------:R-:W-:Y:S01]  /*3dd0*/  FADD.FTZ R2, R22, 1 ;  /* 0x3f80000016027421 */ /* 0x000fe20000010000 */
[----:B------:R-:W-:Y:S01]  /*3de0*/  MUFU.SQRT R3, R0 ;  /* 0x0000000000037308 */ /* 0x000fe20000002000 */
[----:B------:R-:W-:Y:S02]  /*3df0*/  MOV R31, 0x3f800000 ;  /* 0x3f800000001f7802 */ /* 0x000fe40000000f00 */
[----:B------:R-:W-:-:S06]  /*3e00*/  FMUL.FTZ R2, R2, 0.5 ;  /* 0x3f00000002027820 */ /* 0x000fcc0000410000 */
[----:B------:R-:W2:Y:S02]  /*3e10*/  MUFU.SQRT R2, R2 ;  /* 0x0000000200027308 */ /* 0x000ea40000002000 */
[----:B--2---:R-:W-:-:S07]  /*3e20*/  FMUL.FTZ R22, R3, R2 ;  /* 0x0000000203167220 */ /* 0x004fce0000410000 */
.L_x_9524:
[----:B------:R-:W-:Y:S05]  /*3e30*/  BSYNC.RECONVERGENT B1 ;  /* 0x0000000000017941 */ /* 0x000fea0003800200 */
.L_x_9518:
[----:B------:R-:W-:Y:S05]  /*3e40*/  BRA `(.L_x_9525) ;  /* 0x0000000000087947 */ /* 0x000fea0003800000 */
.L_x_9515:
[----:B------:R-:W-:Y:S01]  /*3e50*/  FMUL.FTZ R22, R22, 16777216 ;  /* 0x4b80000016167820 */ /* 0x000fe20000410000 */
[----:B------:R-:W-:-:S07]  /*3e60*/  FMUL.FTZ R31, R31, 16777216 ;  /* 0x4b8000001f1f7820 */ /* 0x000fce0000410000 */
.L_x_9525:
[----:B------:R-:W-:Y:S05]  /*3e70*/  BSYNC.RELIABLE B0 ;  /* 0x0000000000007941 */ /* 0x000fea0003800100 */
.L_x_9514:
        /* <DEDUP_REMOVED lines=16> */
[----:B-1----:R-:W-:Y:S05]  /*3f80*/  CALL.REL.NOINC `($__internal_20_$__cuda_sm3x_div_rn_ftz_f32_slowpath) ;  /* 0x0000025800287944 */ /* 0x002fea0003c00000 */
.L_x_9527:
[----:B------:R-:W-:Y:S05]  /*3f90*/  BSYNC.RECONVERGENT B4 ;  /* 0x0000000000047941 */ /* 0x000fea0003800200 */
.L_x_9526:
        /* <DEDUP_REMOVED lines=28> */
.L_x_9517:
[----:B------:R-:W-:Y:S05]  /*4160*/  BSYNC.RECONVERGENT B3 ;  /* 0x0000000000037941 */ /* 0x000fea0003800200 */
.L_x_9513:
[----:B-1----:R-:W-:Y:S02]  /*4170*/  LOP3.LUT R22, R23, 0x80000000, R26, 0xb8, !PT ;  /* 0x8000000017167812 */ /* 0x002fe400078eb81a */
[----:B------:R-:W-:Y:S01]  /*4180*/  LOP3.LUT R23, R6, 0x80000000, R27, 0xb8, !PT ;  /* 0x8000000006177812 */ /* 0x000fe200078eb81b */
[----:B------:R-:W-:Y:S06]  /*4190*/  BRA `(.L_x_9499) ;  /* 0x0000001400147947 */ /* 0x000fec0003800000 */
.L_x_9501:
        /* <DEDUP_REMOVED lines=33> */
[----:B------:R-:W-:-:S07]  /*43b0*/  MOV R2, R0 ;  /* 0x0000000000027202 */ /* 0x000fce0000000f00 */
.L_x_9533:
[----:B------:R-:W-:Y:S05]  /*43c0*/  BSYNC.RECONVERGENT B4 ;  /* 0x0000000000047941 */ /* 0x000fea0003800200 */
.L_x_9532:
        /* <DEDUP_REMOVED lines=22> */
.L_x_9531:
        /* <DEDUP_REMOVED lines=29> */
.L_x_9536:
[----:B------:R-:W-:Y:S05]  /*4700*/  BSYNC.RECONVERGENT B4 ;  /* 0x0000000000047941 */ /* 0x000fea0003800200 */
.L_x_9535:
        /* <DEDUP_REMOVED lines=22> */
.L_x_9530:
        /* <DEDUP_REMOVED lines=33> */
.L_x_9538:
[----:B------:R-:W-:Y:S05]  /*4a80*/  BSYNC.RECONVERGENT B4 ;  /* 0x0000000000047941 */ /* 0x000fea0003800200 */
.L_x_9537:
        /* <DEDUP_REMOVED lines=22> */
.L_x_9529:
        /* <DEDUP_REMOVED lines=25> */
[----:B------:R-:W-:Y:S05]  /*4d80*/  CALL.REL.NOINC `($__internal_20_$__cuda_sm3x_div_rn_ftz_f32_slowpath) ;  /* 0x0000024800a87944 */ /* 0x000fea0003c00000 */
.L_x_9542:
[----:B------:R-:W-:Y:S05]  /*4d90*/  BSYNC.RECONVERGENT B4 ;  /* 0x0000000000047941 */ /* 0x000fea0003800200 */
.L_x_9541:
        /* <DEDUP_REMOVED lines=22> */
.L_x_9540:
        /* <DEDUP_REMOVED lines=29> */
.L_x_9544:
[----:B------:R-:W-:Y:S05]  /*50d0*/  BSYNC.RECONVERGENT B4 ;  /* 0x0000000000047941 */ /* 0x000fea0003800200 */
.L_x_9543:
        /* <DEDUP_REMOVED lines=22> */
.L_x_9539:
        /* <DEDUP_REMOVED lines=33> */
.L_x_9546:
[----:B------:R-:W-:Y:S05]  /*5450*/  BSYNC.RECONVERGENT B4 ;  /* 0x0000000000047941 */ /* 0x000fea0003800200 */
.L_x_9545:
        /* <DEDUP_REMOVED lines=21> */
.L_x_9534:
[----:B------:R-:W-:Y:S05]  /*55b0*/  BSYNC.RECONVERGENT B3 ;  /* 0x0000000000037941 */ /* 0x000fea0003800200 */
.L_x_9528:
[----:B------:R-:W-:Y:S01]  /*55c0*/  FADD.FTZ R3, R22, 0.69314718246459960938 ;  /* 0x3f31721816037421 */ /* 0x000fe20000010000 */
[----:B------:R-:W-:-:S04]  /*55d0*/  LOP3.LUT R23, R30, 0x80000000, R27, 0xb8, !PT ;  /* 0x800000001e177812 */ /* 0x000fc800078eb81b */
[----:B------:R-:W-:-:S07]  /*55e0*/  LOP3.LUT R22, R3, 0x80000000, R26, 0xb8, !PT ;  /* 0x8000000003167812 */ /* 0x000fce00078eb81a */
.L_x_9499:
[----:B------:R-:W-:Y:S05]  /*55f0*/  BSYNC.RECONVERGENT B2 ;  /* 0x0000000000027941 */ /* 0x000fea0003800200 */
.L_x_9498:
        /* <DEDUP_REMOVED lines=30> */
.L_x_9549:
        /* <DEDUP_REMOVED lines=73> */
.L_x_9556:
[----:B------:R-:W-:-:S04]  /*5c70*/  FADD.FTZ R6, -R2, R5 ;  /* 0x0000000502067221 */ /* 0x000fc80000010100 */
[----:B------:R-:W-:-:S07]  /*5c80*/  FMUL.FTZ R6, R6, 0.5 ;  /* 0x3f00000006067820 */ /* 0x000fce0000410000 */
.L_x_9557:
[----:B------:R-:W-:Y:S05]  /*5c90*/  BSYNC.RECONVERGENT B1 ;  /* 0x0000000000017941 */ /* 0x000fea0003800200 */
.L_x_9555:
        /* <DEDUP_REMOVED lines=11> */
.L_x_9559:
[----:B------:R-:W-:-:S04]  /*5d50*/  FADD.FTZ R7, R4, -R7 ;  /* 0x8000000704077221 */ /* 0x000fc80000010000 */
[----:B------:R-:W-:-:S07]  /*5d60*/  FMUL.FTZ R25, R7, 0.5 ;  /* 0x3f00000007197820 */ /* 0x000fce0000410000 */
.L_x_9560:
[----:B------:R-:W-:Y:S05]  /*5d70*/  BSYNC.RECONVERGENT B1 ;  /* 0x0000000000017941 */ /* 0x000fea0003800200 */
.L_x_9558:
        /* <DEDUP_REMOVED lines=35> */
.L_x_9554:
        /* <DEDUP_REMOVED lines=35> */
.L_x_9561:
[----:B------:R-:W-:-:S04]  /*61e0*/  FADD.FTZ R7, -R31, 1 ;  /* 0x3f8000001f077421 */ /* 0x000fc80000010100 */
[----:B------:R-:W-:-:S06]  /*61f0*/  FMUL.FTZ R6, R2, R7 ;  /* 0x0000000702067220 */ /* 0x000fcc0000410000 */
[----:B------:R-:W0:Y:S08]  /*6200*/  MUFU.SQRT R6, R6 ;  /* 0x0000000600067308 */ /* 0x000e300000002000 */
[----:B0-----:R-:W0:Y:S02]  /*6210*/  MUFU.RCP R27, R6 ;  /* 0x00000006001b7308 */ /* 0x001e240000001000 */
[----:B0-----:R-:W-:Y:S01]  /*6220*/  FMUL.FTZ R27, R27, |R28| ;  /* 0x4000001c1b1b7220 */ /* 0x001fe20000410000 */
[----:B------:R-:W-:Y:S06]  /*6230*/  BRA `(.L_x_9552) ;  /* 0x0000000000047947 */ /* 0x000fec0003800000 */
.L_x_9553:
[----:B------:R0:W1:Y:S02]  /*6240*/  MUFU.SQRT R27, R0 ;  /* 0x00000000001b7308 */ /* 0x0000640000002000 */
.L_x_9552:
[----:B------:R-:W-:Y:S05]  /*6250*/  BSYNC.RECONVERGENT B0 ;  /* 0x0000000000007941 */ /* 0x000fea0003800200 */
.L_x_9551:
        /* <DEDUP_REMOVED lines=35> */
.L_x_9565:
        /* <DEDUP_REMOVED lines=23> */
.L_x_9571:
[----:B------:R-:W-:-:S04]  /*6600*/  FADD.FTZ R3, R4, -R3 ;  /* 0x8000000304037221 */ /* 0x000fc80000010000 */
[----:B------:R-:W-:-:S07]  /*6610*/  FMUL.FTZ R5, R3, 0.5 ;  /* 0x3f00000003057820 */ /* 0x000fce0000410000 */
.L_x_9572:
[----:B------:R-:W-:Y:S05]  /*6620*/  BSYNC.RECONVERGENT B4 ;  /* 0x0000000000047941 */ /* 0x000fea0003800200 */
.L_x_9570:
[----:B------:R-:W-:Y:S01]  /*6630*/  FADD.FTZ R0, R5, R0 ;  /* 0x0000000005007221 */ /* 0x000fe20000010000 */
[----:B------:R-:W-:-:S04]  /*6640*/  FADD.FTZ R3, R31, R26 ;  /* 0x0000001a1f037221 */ /* 0x000fc80000010000 */
[----:B------:R-:W-:-:S04]  /*6650*/  FMUL.FTZ R0, R0, R3 ;  /* 0x0000000300007220 */ /* 0x000fc80000410000 */
[----:B------:R0:W2:Y:S01]  /*6660*/  MUFU.SQRT R26, R0 ;  /* 0x00000000001a7308 */ /* 0x0000a20000002000 */
[----:B------:R-:W-:Y:S05]  /*6670*/  BRA `(.L_x_9573) ;  /* 0x0000000000487947 */ /* 0x000fea0003800000 */
.L_x_9569:
        /* <DEDUP_REMOVED lines=12> */
.L_x_9568:
[----:B------:R-:W-:Y:S01]  /*6740*/  FADD.FTZ R2, R26, 1 ;  /* 0x3f8000001a027421 */ /* 0x000fe20000010000 */
[----:B------:R-:W-:Y:S01]  /*6750*/  MUFU.SQRT R3, R0 ;  /* 0x0000000000037308 */ /* 0x000fe20000002000 */
[----:B------:R-:W-:Y:S02]  /*6760*/  MOV R31, 0x3f800000 ;  /* 0x3f800000001f7802 */ /* 0x000fe40000000f00 */
[----:B------:R-:W-:-:S06]  /*6770*/  FMUL.FTZ R2, R2, 0.5 ;  /* 0x3f00000002027820 */ /* 0x000fcc0000410000 */
[----:B------:R-:W2:Y:S02]  /*6780*/  MUFU.SQRT R2, R2 ;  /* 0x0000000200027308 */ /* 0x000ea40000002000 */
[----:B--2---:R-:W-:-:S07]  /*6790*/  FMUL.FTZ R26, R3, R2 ;  /* 0x00000002031a7220 */ /* 0x004fce0000410000 */
.L_x_9573:
[----:B------:R-:W-:Y:S05]  /*67a0*/  BSYNC.RECONVERGENT B1 ;  /* 0x0000000000017941 */ /* 0x000fea0003800200 */
.L_x_9567:
[----:B------:R-:W-:Y:S05]  /*67b0*/  BRA `(.L_x_9574) ;  /* 0x0000000000087947 */ /* 0x000fea0003800000 */
.L_x_9564:
[----:B------:R-:W-:Y:S01]  /*67c0*/  FMUL.FTZ R26, R26, 16777216 ;  /* 0x4b8000001a1a7820 */ /* 0x000fe20000410000 */
[----:B------:R-:W-:-:S07]  /*67d0*/  FMUL.FTZ R31, R31, 16777216 ;  /* 0x4b8000001f1f7820 */ /* 0x000fce0000410000 */
.L_x_9574:
[----:B------:R-:W-:Y:S05]  /*67e0*/  BSYNC.RELIABLE B0 ;  /* 0x0000000000007941 */ /* 0x000fea0003800100 */
.L_x_9563:
        /* <DEDUP_REMOVED lines=17> */
.L_x_9576:
[----:B------:R-:W-:Y:S05]  /*6900*/  BSYNC.RECONVERGENT B4 ;  /* 0x0000000000047941 */ /* 0x000fea0003800200 */
.L_x_9575:
        /* <DEDUP_REMOVED lines=28> */
.L_x_9566:
[----:B------:R-:W-:Y:S05]  /*6ad0*/  BSYNC.RECONVERGENT B3 ;  /* 0x0000000000037941 */ /* 0x000fea0003800200 */
.L_x_9562:
[----:B-1----:R-:W-:Y:S02]  /*6ae0*/  LOP3.LUT R26, R27, 0x80000000, R28, 0xb8, !PT ;  /* 0x800000001b1a7812 */ /* 0x002fe400078eb81c */
[----:B------:R-:W-:Y:S01]  /*6af0*/  LOP3.LUT R27, R6, 0x80000000, R29, 0xb8, !PT ;  /* 0x80000000061b7812 */ /* 0x000fe200078eb81d */
[----:B------:R-:W-:Y:S06]  /*6b00*/  BRA `(.L_x_9548) ;  /* 0x0000001400147947 */ /* 0x000fec0003800000 */
.L_x_9550:
        /* <DEDUP_REMOVED lines=34> */
.L_x_9582:
[----:B------:R-:W-:Y:S05]  /*6d30*/  BSYNC.RECONVERGENT B4 ;  /* 0x0000000000047941 */ /* 0x000fea0003800200 */
.L_x_9581:
        /* <DEDUP_REMOVED lines=22> */
.L_x_9580:
        /* <DEDUP_REMOVED lines=29> */
.L_x_9585:
[----:B------:R-:W-:Y:S05]  /*7070*/  BSYNC.RECONVERGENT B4 ;  /* 0x0000000000047941 */ /* 0x000fea0003800200 */
.L_x_9584:
        /* <DEDUP_REMOVED lines=22> */
.L_x_9579:
        /* <DEDUP_REMOVED lines=33> */
.L_x_9587:
[----:B------:R-:W-:Y:S05]  /*73f0*/  BSYNC.RECONVERGENT B4 ;  /* 0x0000000000047941 */ /* 0x000fea0003800200 */
.L_x_9586:
        /* <DEDUP_REMOVED lines=22> */
.L_x_9578:
        /* <DEDUP_REMOVED lines=26> */
.L_x_9591:
[----:B------:R-:W-:Y:S05]  /*7700*/  BSYNC.RECONVERGENT B4 ;  /* 0x0000000000047941 */ /* 0x000fea0003800200 */
.L_x_9590:
        /* <DEDUP_REMOVED lines=22> */
.L_x_9589:
        /* <DEDUP_REMOVED lines=29> */
.L_x_9593:
[----:B------:R-:W-:Y:S05]  /*7a40*/  BSYNC.RECONVERGENT B4 ;  /* 0x0000000000047941 */ /* 0x000fea0003800200 */
.L_x_9592:
        /* <DEDUP_REMOVED lines=22> */
.L_x_9588:
        /* <DEDUP_REMOVED lines=33> */
.L_x_9595:
[----:B------:R-:W-:Y:S05]  /*7dc0*/  BSYNC.RECONVERGENT B4 ;  /* 0x0000000000047941 */ /* 0x000fea0003800200 */
.L_x_9594:
        /* <DEDUP_REMOVED lines=21> */
.L_x_9583:
[----:B------:R-:W-:Y:S05]  /*7f20*/  BSYNC.RECONVERGENT B3 ;  /* 0x0000000000037941 */ /* 0x000fea0003800200 */
.L_x_9577:
[----:B------:R-:W-:Y:S01]  /*7f30*/  FADD.FTZ R3, R26, 0.69314718246459960938 ;  /* 0x3f3172181a037421 */ /* 0x000fe20000010000 */
[----:B------:R-:W-:-:S04]  /*7f40*/  LOP3.LUT R27, R30, 0x80000000, R29, 0xb8, !PT ;  /* 0x800000001e1b7812 */ /* 0x000fc800078eb81d */
[----:B------:R-:W-:-:S07]  /*7f50*/  LOP3.LUT R26, R3, 0x80000000, R28, 0xb8, !PT ;  /* 0x80000000031a7812 */ /* 0x000fce00078eb81c */
.L_x_9548:
[----:B------:R-:W-:Y:S05]  /*7f60*/  BSYNC.RECONVERGENT B2 ;  /* 0x0000000000027941 */ /* 0x000fea0003800200 */
.L_x_9547:
        /* <DEDUP_REMOVED lines=29> */
.L_x_9598:
        /* <DEDUP_REMOVED lines=73> */
.L_x_9605:
[----:B------:R-:W-:-:S04]  /*85d0*/  FADD.FTZ R6, -R2, R5 ;  /* 0x0000000502067221 */ /* 0x000fc80000010100 */
[----:B------:R-:W-:-:S07]  /*85e0*/  FMUL.FTZ R6, R6, 0.5 ;  /* 0x3f00000006067820 */ /* 0x000fce0000410000 */
.L_x_9606:
[----:B------:R-:W-:Y:S05]  /*85f0*/  BSYNC.RECONVERGENT B1 ;  /* 0x0000000000017941 */ /* 0x000fea0003800200 */
.L_x_9604:
        /* <DEDUP_REMOVED lines=11> */
.L_x_9608:
[----:B------:R-:W-:-:S04]  /*86b0*/  FADD.FTZ R7, R4, -R7 ;  /* 0x8000000704077221 */ /* 0x000fc80000010000 */
[----:B------:R-:W-:-:S07]  /*86c0*/  FMUL.FTZ R25, R7, 0.5 ;  /* 0x3f00000007197820 */ /* 0x000fce0000410000 */
.L_x_9609:
[----:B------:R-:W-:Y:S05]  /*86d0*/  BSYNC.RECONVERGENT B1 ;  /* 0x0000000000017941 */ /* 0x000fea0003800200 */
.L_x_9607:
        /* <DEDUP_REMOVED lines=35> */
.L_x_9603:
        /* <DEDUP_REMOVED lines=35> */
.L_x_9610:
[----:B------:R-:W-:-:S04]  /*8b40*/  FADD.FTZ R7, -R31, 1 ;  /* 0x3f8000001f077421 */ /* 0x000fc80000010100 */
[----:B------:R-:W-:-:S06]  /*8b50*/  FMUL.FTZ R6, R2, R7 ;  /* 0x0000000702067220 */ /* 0x000fcc0000410000 */
[----:B------:R-:W0:Y:S08]  /*8b60*/  MUFU.SQRT R6, R6 ;  /* 0x0000000600067308 */ /* 0x000e300000002000 */
[----:B0-----:R-:W0:Y:S02]  /*8b70*/  MUFU.RCP R29, R6 ;  /* 0x00000006001d7308 */ /* 0x001e240000001000 */
[----:B0-----:R-:W-:Y:S01]  /*8b80*/  FMUL.FTZ R29, R29, |R10| ;  /* 0x4000000a1d1d7220 */ /* 0x001fe20000410000 */
[----:B------:R-:W-:Y:S06]  /*8b90*/  BRA `(.L_x_9601) ;  /* 0x0000000000047947 */ /* 0x000fec0003800000 */
.L_x_9602:
[----:B------:R0:W1:Y:S02]  /*8ba0*/  MUFU.SQRT R29, R0 ;  /* 0x00000000001d7308 */ /* 0x0000640000002000 */
.L_x_9601:
[----:B------:R-:W-:Y:S05]  /*8bb0*/  BSYNC.RECONVERGENT B0 ;  /* 0x0000000000007941 */ /* 0x000fea0003800200 */
.L_x_9600:
        /* <DEDUP_REMOVED lines=35> */
.L_x_9614:
        /* <DEDUP_REMOVED lines=23> */
.L_x_9620:
[----:B------:R-:W-:-:S04]  /*8f60*/  FADD.FTZ R3, R4, -R3 ;  /* 0x8000000304037221 */ /* 0x000fc80000010000 */
[----:B------:R-:W-:-:S07]  /*8f70*/  FMUL.FTZ R5, R3, 0.5 ;  /* 0x3f00000003057820 */ /* 0x000fce0000410000 */
.L_x_9621:
[----:B------:R-:W-:Y:S05]  /*8f80*/  BSYNC.RECONVERGENT B4 ;  /* 0x0000000000047941 */ /* 0x000fea0003800200 */
.L_x_9619:
[----:B------:R-:W-:Y:S01]  /*8f90*/  FADD.FTZ R0, R5, R0 ;  /* 0x0000000005007221 */ /* 0x000fe20000010000 */
[----:B------:R-:W-:-:S04]  /*8fa0*/  FADD.FTZ R3, R31, R28 ;  /* 0x0000001c1f037221 */ /* 0x000fc80000010000 */
[----:B------:R-:W-:-:S04]  /*8fb0*/  FMUL.FTZ R0, R0, R3 ;  /* 0x0000000300007220 */ /* 0x000fc80000410000 */
[----:B------:R2:W3:Y:S01]  /*8fc0*/  MUFU.SQRT R28, R0 ;  /* 0x00000000001c7308 */ /* 0x0004e20000002000 */
[----:B------:R-:W-:Y:S05]  /*8fd0*/  BRA `(.L_x_9622) ;  /* 0x0000000000487947 */ /* 0x000fea0003800000 */
.L_x_9618:
        /* <DEDUP_REMOVED lines=12> */
.L_x_9617:
[----:B------:R-:W-:Y:S01]  /*90a0*/  FADD.FTZ R2, R28, 1 ;  /* 0x3f8000001c027421 */ /* 0x000fe20000010000 */
[----:B------:R-:W-:Y:S01]  /*90b0*/  MUFU.SQRT R3, R0 ;  /* 0x0000000000037308 */ /* 0x000fe20000002000 */
[----:B------:R-:W-:Y:S02]  /*90c0*/  MOV R31, 0x3f800000 ;  /* 0x3f800000001f7802 */ /* 0x000fe40000000f00 */
[----:B------:R-:W-:-:S06]  /*90d0*/  FMUL.FTZ R2, R2, 0.5 ;  /* 0x3f00000002027820 */ /* 0x000fcc0000410000 */
[----:B------:R-:W2:Y:S02]  /*90e0*/  MUFU.SQRT R2, R2 ;  /* 0x0000000200027308 */ /* 0x000ea40000002000 */
[----:B--2---:R-:W-:-:S07]  /*90f0*/  FMUL.FTZ R28, R3, R2 ;  /* 0x00000002031c7220 */ /* 0x004fce0000410000 */
.L_x_9622:
[----:B------:R-:W-:Y:S05]  /*9100*/  BSYNC.RECONVERGENT B1 ;  /* 0x0000000000017941 */ /* 0x000fea0003800200 */
.L_x_9616:
[----:B------:R-:W-:Y:S05]  /*9110*/  BRA `(.L_x_9623) ;  /* 0x0000000000087947 */ /* 0x000fea0003800000 */
.L_x_9613:
[----:B------:R-:W-:Y:S01]  /*9120*/  FMUL.FTZ R28, R28, 16777216 ;  /* 0x4b8000001c1c7820 */ /* 0x000fe20000410000 */
[----:B------:R-:W-:-:S07]  /*9130*/  FMUL.FTZ R31, R31, 16777216 ;  /* 0x4b8000001f1f7820 */ /* 0x000fce0000410000 */
.L_x_9623:
[----:B------:R-:W-:Y:S05]  /*9140*/  BSYNC.RELIABLE B0 ;  /* 0x0000000000007941 */ /* 0x000fea0003800100 */
.L_x_9612:
        /* <DEDUP_REMOVED lines=17> */
.L_x_9625:
[----:B------:R-:W-:Y:S05]  /*9260*/  BSYNC.RECONVERGENT B4 ;  /* 0x0000000000047941 */ /* 0x000fea0003800200 */
.L_x_9624:
        /* <DEDUP_REMOVED lines=28> */
.L_x_9615:
[----:B------:R-:W-:Y:S05]  /*9430*/  BSYNC.RECONVERGENT B3 ;  /* 0x0000000000037941 */ /* 0x000fea0003800200 */
.L_x_9611:
[----:B-1----:R-:W-:Y:S02]  /*9440*/  LOP3.LUT R28, R29, 0x80000000, R10, 0xb8, !PT ;  /* 0x800000001d1c7812 */ /* 0x002fe400078eb80a */
[----:B------:R-:W-:Y:S01]  /*9450*/  LOP3.LUT R29, R6, 0x80000000, R11, 0xb8, !PT ;  /* 0x80000000061d7812 */ /* 0x000fe200078eb80b */
[----:B------:R-:W-:Y:S06]  /*9460*/  BRA `(.L_x_9597) ;  /* 0x0000001400147947 */ /* 0x000fec0003800000 */
.L_x_9599:
        /* <DEDUP_REMOVED lines=34> */
.L_x_9631:
[----:B------:R-:W-:Y:S05]  /*9690*/  BSYNC.RECONVERGENT B4 ;  /* 0x0000000000047941 */ /* 0x000fea0003800200 */
.L_x_9630:
        /* <DEDUP_REMOVED lines=22> */
.L_x_9629:
        /* <DEDUP_REMOVED lines=29> */
.L_x_9634:
[----:B------:R-:W-:Y:S05]  /*99d0*/  BSYNC.RECONVERGENT B4 ;  /* 0x0000000000047941 */ /* 0x000fea0003800200 */
.L_x_9633:
        /* <DEDUP_REMOVED lines=22> */
.L_x_9628:
        /* <DEDUP_REMOVED lines=33> */
.L_x_9636:
[----:B------:R-:W-:Y:S05]  /*9d50*/  BSYNC.RECONVERGENT B4 ;  /* 0x0000000000047941 */ /* 0x000fea0003800200 */
.L_x_9635:
        /* <DEDUP_REMOVED lines=22> */
.L_x_9627:
        /* <DEDUP_REMOVED lines=26> */
.L_x_9640:
[----:B------:R-:W-:Y:S05]  /*a060*/  BSYNC.RECONVERGENT B4 ;  /* 0x0000000000047941 */ /* 0x000fea0003800200 */
.L_x_9639:
        /* <DEDUP_REMOVED lines=22> */
.L_x_9638:
        /* <DEDUP_REMOVED lines=29> */
.L_x_9642:
[----:B------:R-:W-:Y:S05]  /*a3a0*/  BSYNC.RECONVERGENT B4 ;  /* 0x0000000000047941 */ /* 0x000fea0003800200 */
.L_x_9641:
        /* <DEDUP_REMOVED lines=22> */
.L_x_9637:
        /* <DEDUP_REMOVED lines=33> */
.L_x_9644:
[----:B------:R-:W-:Y:S05]  /*a720*/  BSYNC.RECONVERGENT B4 ;  /* 0x0000000000047941 */ /* 0x000fea0003800200 */
.L_x_9643:
        /* <DEDUP_REMOVED lines=21> */
.L_x_9632:
[----:B------:R-:W-:Y:S05]  /*a880*/  BSYNC.RECONVERGENT B3 ;  /* 0x0000000000037941 */ /* 0x000fea0003800200 */
.L_x_9626:
[----:B------:R-:W-:Y:S01]  /*a890*/  FADD.FTZ R3, R28, 0.69314718246459960938 ;  /* 0x3f3172181c037421 */ /* 0x000fe20000010000 */
[----:B------:R-:W-:-:S04]  /*a8a0*/  LOP3.LUT R29, R30, 0x80000000, R11, 0xb8, !PT ;  /* 0x800000001e1d7812 */ /* 0x000fc800078eb80b */
[----:B------:R-:W-:-:S07]  /*a8b0*/  LOP3.LUT R28, R3, 0x80000000, R10, 0xb8, !PT ;  /* 0x80000000031c7812 */ /* 0x000fce00078eb80a */
.L_x_9597:
[----:B------:R-:W-:Y:S05]  /*a8c0*/  BSYNC.RECONVERGENT B2 ;  /* 0x0000000000027941 */ /* 0x000fea0003800200 */
.L_x_9596:
        /* <DEDUP_REMOVED lines=30> */
.L_x_9647:
        /* <DEDUP_REMOVED lines=73> */
.L_x_9654:
[----:B------:R-:W-:-:S04]  /*af40*/  FADD.FTZ R6, -R2, R5 ;  /* 0x0000000502067221 */ /* 0x000fc80000010100 */
[----:B------:R-:W-:-:S07]  /*af50*/  FMUL.FTZ R6, R6, 0.5 ;  /* 0x3f00000006067820 */ /* 0x000fce0000410000 */
.L_x_9655:
[----:B------:R-:W-:Y:S05]  /*af60*/  BSYNC.RECONVERGENT B1 ;  /* 0x0000000000017941 */ /* 0x000fea0003800200 */
.L_x_9653:
        /* <DEDUP_REMOVED lines=11> */
.L_x_9657:
[----:B------:R-:W-:-:S04]  /*b020*/  FADD.FTZ R7, R4, -R7 ;  /* 0x8000000704077221 */ /* 0x000fc80000010000 */
[----:B------:R-:W-:-:S07]  /*b030*/  FMUL.FTZ R11, R7, 0.5 ;  /* 0x3f000000070b7820 */ /* 0x000fce0000410000 */
.L_x_9658:
[----:B------:R-:W-:Y:S05]  /*b040*/  BSYNC.RECONVERGENT B1 ;  /* 0x0000000000017941 */ /* 0x000fea0003800200 */
.L_x_9656:
        /* <DEDUP_REMOVED lines=35> */
.L_x_9652:
        /* <DEDUP_REMOVED lines=35> */
.L_x_9659:
[----:B------:R-:W-:-:S04]  /*b4b0*/  FADD.FTZ R7, -R31, 1 ;  /* 0x3f8000001f077421 */ /* 0x000fc80000010100 */
[----:B------:R-:W-:-:S06]  /*b4c0*/  FMUL.FTZ R6, R2, R7 ;  /* 0x0000000702067220 */ /* 0x000fcc0000410000 */
[----:B------:R-:W0:Y:S08]  /*b4d0*/  MUFU.SQRT R6, R6 ;  /* 0x0000000600067308 */ /* 0x000e300000002000 */
[----:B0-----:R-:W0:Y:S02]  /*b4e0*/  MUFU.RCP R11, R6 ;  /* 0x00000006000b7308 */ /* 0x001e240000001000 */
[----:B0-----:R-:W-:Y:S01]  /*b4f0*/  FMUL.FTZ R11, R11, |R12| ;  /* 0x4000000c0b0b7220 */ /* 0x001fe20000410000 */
[----:B------:R-:W-:Y:S06]  /*b500*/  BRA `(.L_x_9650) ;  /* 0x0000000000047947 */ /* 0x000fec0003800000 */
.L_x_9651:
[----:B------:R0:W1:Y:S02]  /*b510*/  MUFU.SQRT R11, R0 ;  /* 0x00000000000b7308 */ /* 0x0000640000002000 */
.L_x_9650:
[----:B------:R-:W-:Y:S05]  /*b520*/  BSYNC.RECONVERGENT B0 ;  /* 0x0000000000007941 */ /* 0x000fea0003800200 */
.L_x_9649:
        /* <DEDUP_REMOVED lines=35> */
.L_x_9663:
        /* <DEDUP_REMOVED lines=23> */
.L_x_9669:
[----:B------:R-:W-:-:S04]  /*b8d0*/  FADD.FTZ R3, R4, -R3 ;  /* 0x8000000304037221 */ /* 0x000fc80000010000 */
[----:B------:R-:W-:-:S07]  /*b8e0*/  FMUL.FTZ R5, R3, 0.5 ;  /* 0x3f00000003057820 */ /* 0x000fce0000410000 */
.L_x_9670:
[----:B------:R-:W-:Y:S05]  /*b8f0*/  BSYNC.RECONVERGENT B4 ;  /* 0x0000000000047941 */ /* 0x000fea0003800200 */
.L_x_9668:
[----:B------:R-:W-:Y:S01]  /*b900*/  FADD.FTZ R0, R5, R0 ;  /* 0x0000000005007221 */ /* 0x000fe20000010000 */
[----:B------:R-:W-:-:S04]  /*b910*/  FADD.FTZ R3, R31, R10 ;  /* 0x0000000a1f037221 */ /* 0x000fc80000010000 */
[----:B------:R-:W-:-:S04]  /*b920*/  FMUL.FTZ R0, R0, R3 ;  /* 0x0000000300007220 */ /* 0x000fc80000410000 */
[----:B------:R0:W2:Y:S01]  /*b930*/  MUFU.SQRT R10, R0 ;  /* 0x00000000000a7308 */ /* 0x0000a20000002000 */
[----:B------:R-:W-:Y:S05]  /*b940*/  BRA `(.L_x_9671) ;  /* 0x0000000000487947 */ /* 0x000fea0003800000 */
.L_x_9667:
        /* <DEDUP_REMOVED lines=12> */
.L_x_9666:
[----:B------:R-:W-:Y:S01]  /*ba10*/  FADD.FTZ R2, R10, 1 ;  /* 0x3f8000000a027421 */ /* 0x000fe20000010000 */
[----:B------:R-:W-:Y:S01]  /*ba20*/  MUFU.SQRT R3, R0 ;  /* 0x0000000000037308 */ /* 0x000fe20000002000 */
[----:B------:R-:W-:Y:S02]  /*ba30*/  MOV R31, 0x3f800000 ;  /* 0x3f800000001f7802 */ /* 0x000fe40000000f00 */
[----:B------:R-:W-:-:S06]  /*ba40*/  FMUL.FTZ R2, R2, 0.5 ;  /* 0x3f00000002027820 */ /* 0x000fcc0000410000 */
[----:B------:R-:W2:Y:S02]  /*ba50*/  MUFU.SQRT R2, R2 ;  /* 0x0000000200027308 */ /* 0x000ea40000002000 */
[----:B--2---:R-:W-:-:S07]  /*ba60*/  FMUL.FTZ R10, R3, R2 ;  /* 0x00000002030a7220 */ /* 0x004fce0000410000 */
.L_x_9671:
[----:B------:R-:W-:Y:S05]  /*ba70*/  BSYNC.RECONVERGENT B1 ;  /* 0x0000000000017941 */ /* 0x000fea0003800200 */
.L_x_9665:
[----:B------:R-:W-:Y:S05]  /*ba80*/  BRA `(.L_x_9672) ;  /* 0x0000000000087947 */ /* 0x000fea0003800000 */
.L_x_9662:
[----:B------:R-:W-:Y:S01]  /*ba90*/  FMUL.FTZ R10, R10, 16777216 ;  /* 0x4b8000000a0a7820 */ /* 0x000fe20000410000 */
[----:B------:R-:W-:-:S07]  /*baa0*/  FMUL.FTZ R31, R31, 16777216 ;  /* 0x4b8000001f1f7820 */ /* 0x000fce0000410000 */
.L_x_9672:
[----:B------:R-:W-:Y:S05]  /*bab0*/  BSYNC.RELIABLE B0 ;  /* 0x0000000000007941 */ /* 0x000fea0003800100 */
.L_x_9661:
        /* <DEDUP_REMOVED lines=17> */
.L_x_9674:
[----:B------:R-:W-:Y:S05]  /*bbd0*/  BSYNC.RECONVERGENT B4 ;  /* 0x0000000000047941 */ /* 0x000fea0003800200 */
.L_x_9673:
        /* <DEDUP_REMOVED lines=28> */
.L_x_9664:
[----:B------:R-:W-:Y:S05]  /*bda0*/  BSYNC.RECONVERGENT B3 ;  /* 0x0000000000037941 */ /* 0x000fea0003800200 */
.L_x_9660:
[----:B-1----:R-:W-:Y:S02]  /*bdb0*/  LOP3.LUT R10, R11, 0x80000000, R12, 0xb8, !PT ;  /* 0x800000000b0a7812 */ /* 0x002fe400078eb80c */
[----:B------:R-:W-:Y:S01]  /*bdc0*/  LOP3.LUT R11, R6, 0x80000000, R13, 0xb8, !PT ;  /* 0x80000000060b7812 */ /* 0x000fe200078eb80d */
[----:B------:R-:W-:Y:S06]  /*bdd0*/  BRA `(.L_x_9646) ;  /* 0x0000001400147947 */ /* 0x000fec0003800000 */
.L_x_9648:
        /* <DEDUP_REMOVED lines=34> */
.L_x_9680:
[----:B------:R-:W-:Y:S05]  /*c000*/  BSYNC.RECONVERGENT B4 ;  /* 0x0000000000047941 */ /* 0x000fea0003800200 */
.L_x_9679:
        /* <DEDUP_REMOVED lines=22> */
.L_x_9678:
        /* <DEDUP_REMOVED lines=29> */
.L_x_9683:
[----:B------:R-:W-:Y:S05]  /*c340*/  BSYNC.RECONVERGENT B4 ;  /* 0x0000000000047941 */ /* 0x000fea0003800200 */
.L_x_9682:
        /* <DEDUP_REMOVED lines=22> */
.L_x_9677:
        /* <DEDUP_REMOVED lines=33> */
.L_x_9685:
[----:B------:R-:W-:Y:S05]  /*c6c0*/  BSYNC.RECONVERGENT B4 ;  /* 0x0000000000047941 */ /* 0x000fea0003800200 */
.L_x_9684:
        /* <DEDUP_REMOVED lines=22> */
.L_x_9676:
        /* <DEDUP_REMOVED lines=26> */
.L_x_9689:
[----:B------:R-:W-:Y:S05]  /*c9d0*/  BSYNC.RECONVERGENT B4 ;  /* 0x0000000000047941 */ /* 0x000fea0003800200 */
.L_x_9688:
        /* <DEDUP_REMOVED lines=22> */
.L_x_9687:
        /* <DEDUP_REMOVED lines=29> */
.L_x_9691:
[----:B------:R-:W-:Y:S05]  /*cd10*/  BSYNC.RECONVERGENT B4 ;  /* 0x0000000000047941 */ /* 0x000fea0003800200 */
.L_x_9690:
        /* <DEDUP_REMOVED lines=22> */
.L_x_9686:
        /* <DEDUP_REMOVED lines=33> */
.L_x_9693:
[----:B------:R-:W-:Y:S05]  /*d090*/  BSYNC.RECONVERGENT B4 ;  /* 0x0000000000047941 */ /* 0x000fea0003800200 */
.L_x_9692:
        /* <DEDUP_REMOVED lines=21> */
.L_x_9681:
[----:B------:R-:W-:Y:S05]  /*d1f0*/  BSYNC.RECONVERGENT B3 ;  /* 0x0000000000037941 */ /* 0x000fea0003800200 */
.L_x_9675:
[----:B------:R-:W-:Y:S01]  /*d200*/  FADD.FTZ R3, R10, 0.69314718246459960938 ;  /* 0x3f3172180a037421 */ /* 0x000fe20000010000 */
[----:B------:R-:W-:-:S04]  /*d210*/  LOP3.LUT R11, R30, 0x80000000, R13, 0xb8, !PT ;  /* 0x800000001e0b7812 */ /* 0x000fc800078eb80d */
[----:B------:R-:W-:-:S07]  /*d220*/  LOP3.LUT R10, R3, 0x80000000, R12, 0xb8, !PT ;  /* 0x80000000030a7812 */ /* 0x000fce00078eb80c */
.L_x_9646:
[----:B------:R-:W-:Y:S05]  /*d230*/  BSYNC.RECONVERGENT B2 ;  /* 0x0000000000027941 */ /* 0x000fea0003800200 */
.L_x_9645:
        /* <DEDUP_REMOVED lines=29> */
.L_x_9696:
        /* <DEDUP_REMOVED lines=73> */
.L_x_9703:
[----:B------:R-:W-:-:S04]  /*d8a0*/  FADD.FTZ R6, -R2, R5 ;  /* 0x0000000502067221 */ /* 0x000fc80000010100 */
[----:B------:R-:W-:-:S07]  /*d8b0*/  FMUL.FTZ R6, R6, 0.5 ;  /* 0x3f00000006067820 */ /* 0x000fce0000410000 */
.L_x_9704:
[----:B------:R-:W-:Y:S05]  /*d8c0*/  BSYNC.RECONVERGENT B1 ;  /* 0x0000000000017941 */ /* 0x000fea0003800200 */
.L_x_9702:
        /* <DEDUP_REMOVED lines=11> */
.L_x_9706:
[----:B------:R-:W-:-:S04]  /*d980*/  FADD.FTZ R7, R4, -R7 ;  /* 0x8000000704077221 */ /* 0x000fc80000010000 */
[----:B------:R-:W-:-:S07]  /*d990*/  FMUL.FTZ R13, R7, 0.5 ;  /* 0x3f000000070d7820 */ /* 0x000fce0000410000 */
.L_x_9707:
[----:B------:R-:W-:Y:S05]  /*d9a0*/  BSYNC.RECONVERGENT B1 ;  /* 0x0000000000017941 */ /* 0x000fea0003800200 */
.L_x_9705:
        /* <DEDUP_REMOVED lines=35> */
.L_x_9701:
        /* <DEDUP_REMOVED lines=35> */
.L_x_9708:
[----:B------:R-:W-:-:S04]  /*de10*/  FADD.FTZ R7, -R31, 1 ;  /* 0x3f8000001f077421 */ /* 0x000fc80000010100 */
[----:B------:R-:W-:-:S06]  /*de20*/  FMUL.FTZ R6, R2, R7 ;  /* 0x0000000702067220 */ /* 0x000fcc0000410000 */
[----:B------:R-:W0:Y:S08]  /*de30*/  MUFU.SQRT R6, R6 ;  /* 0x0000000600067308 */ /* 0x000e300000002000 */
[----:B0-----:R-:W0:Y:S02]  /*de40*/  MUFU.RCP R13, R6 ;  /* 0x00000006000d7308 */ /* 0x001e240000001000 */
[----:B0-----:R-:W-:Y:S01]  /*de50*/  FMUL.FTZ R13, R13, |R14| ;  /* 0x4000000e0d0d7220 */ /* 0x001fe20000410000 */
[----:B------:R-:W-:Y:S06]  /*de60*/  BRA `(.L_x_9699) ;  /* 0x0000000000047947 */ /* 0x000fec0003800000 */
.L_x_9700:
[----:B------:R0:W1:Y:S02]  /*de70*/  MUFU.SQRT R13, R0 ;  /* 0x00000000000d7308 */ /* 0x0000640000002000 */
.L_x_9699:
[----:B------:R-:W-:Y:S05]  /*de80*/  BSYNC.RECONVERGENT B0 ;  /* 0x0000000000007941 */ /* 0x000fea0003800200 */
.L_x_9698:
        /* <DEDUP_REMOVED lines=35> */
.L_x_9712:
        /* <DEDUP_REMOVED lines=23> */
.L_x_9718:
[----:B------:R-:W-:-:S04]  /*e230*/  FADD.FTZ R3, R4, -R3 ;  /* 0x8000000304037221 */ /* 0x000fc80000010000 */
[----:B------:R-:W-:-:S07]  /*e240*/  FMUL.FTZ R5, R3, 0.5 ;  /* 0x3f00000003057820 */ /* 0x000fce0000410000 */
.L_x_9719:
[----:B------:R-:W-:Y:S05]  /*e250*/  BSYNC.RECONVERGENT B4 ;  /* 0x0000000000047941 */ /* 0x000fea0003800200 */
.L_x_9717:
[----:B------:R-:W-:Y:S01]  /*e260*/  FADD.FTZ R0, R5, R0 ;  /* 0x0000000005007221 */ /* 0x000fe20000010000 */
[----:B------:R-:W-:-:S04]  /*e270*/  FADD.FTZ R3, R31, R12 ;  /* 0x0000000c1f037221 */ /* 0x000fc80000010000 */
[----:B------:R-:W-:-:S04]  /*e280*/  FMUL.FTZ R0, R0, R3 ;  /* 0x0000000300007220 */ /* 0x000fc80000410000 */
[----:B------:R2:W3:Y:S01]  /*e290*/  MUFU.SQRT R12, R0 ;  /* 0x00000000000c7308 */ /* 0x0004e20000002000 */
[----:B------:R-:W-:Y:S05]  /*e2a0*/  BRA `(.L_x_9720) ;  /* 0x0000000000487947 */ /* 0x000fea0003800000 */
.L_x_9716:
        /* <DEDUP_REMOVED lines=12> */
.L_x_9715:
[----:B------:R-:W-:Y:S01]  /*e370*/  FADD.FTZ R2, R12, 1 ;  /* 0x3f8000000c027421 */ /* 0x000fe20000010000 */
[----:B------:R-:W-:Y:S01]  /*e380*/  MUFU.SQRT R3, R0 ;  /* 0x0000000000037308 */ /* 0x000fe20000002000 */
[----:B------:R-:W-:Y:S02]  /*e390*/  MOV R31, 0x3f800000 ;  /* 0x3f800000001f7802 */ /* 0x000fe40000000f00 */
[----:B------:R-:W-:-:S06]  /*e3a0*/  FMUL.FTZ R2, R2, 0.5 ;  /* 0x3f00000002027820 */ /* 0x000fcc0000410000 */
[----:B------:R-:W2:Y:S02]  /*e3b0*/  MUFU.SQRT R2, R2 ;  /* 0x0000000200027308 */ /* 0x000ea40000002000 */
[----:B--2---:R-:W-:-:S07]  /*e3c0*/  FMUL.FTZ R12, R3, R2 ;  /* 0x00000002030c7220 */ /* 0x004fce0000410000 */
.L_x_9720:
[----:B------:R-:W-:Y:S05]  /*e3d0*/  BSYNC.RECONVERGENT B1 ;  /* 0x0000000000017941 */ /* 0x000fea0003800200 */
.L_x_9714:
[----:B------:R-:W-:Y:S05]  /*e3e0*/  BRA `(.L_x_9721) ;  /* 0x0000000000087947 */ /* 0x000fea0003800000 */
.L_x_9711:
[----:B------:R-:W-:Y:S01]  /*e3f0*/  FMUL.FTZ R12, R12, 16777216 ;  /* 0x4b8000000c0c7820 */ /* 0x000fe20000410000 */
[----:B------:R-:W-:-:S07]  /*e400*/  FMUL.FTZ R31, R31, 16777216 ;  /* 0x4b8000001f1f7820 */ /* 0x000fce0000410000 */
.L_x_9721:
[----:B------:R-:W-:Y:S05]  /*e410*/  BSYNC.RELIABLE B0 ;  /* 0x0000000000007941 */ /* 0x000fea0003800100 */
.L_x_9710:
        /* <DEDUP_REMOVED lines=17> */
.L_x_9723:
[----:B------:R-:W-:Y:S05]  /*e530*/  BSYNC.RECONVERGENT B4 ;  /* 0x0000000000047941 */ /* 0x000fea0003800200 */
.L_x_9722:
        /* <DEDUP_REMOVED lines=28> */
.L_x_9713:
[----:B------:R-:W-:Y:S05]  /*e700*/  BSYNC.RECONVERGENT B3 ;  /* 0x0000000000037941 */ /* 0x000fea0003800200 */
.L_x_9709:
[----:B-1----:R-:W-:Y:S02]  /*e710*/  LOP3.LUT R12, R13, 0x80000000, R14, 0xb8, !PT ;  /* 0x800000000d0c7812 */ /* 0x002fe400078eb80e */
[----:B------:R-:W-:Y:S01]  /*e720*/  LOP3.LUT R13, R6, 0x80000000, R15, 0xb8, !PT ;  /* 0x80000000060d7812 */ /* 0x000fe200078eb80f */
[----:B------:R-:W-:Y:S06]  /*e730*/  BRA `(.L_x_9695) ;  /* 0x0000001400147947 */ /* 0x000fec0003800000 */
.L_x_9697:
        /* <DEDUP_REMOVED lines=34> */
.L_x_9729:
[----:B------:R-:W-:Y:S05]  /*e960*/  BSYNC.RECONVERGENT B4 ;  /* 0x0000000000047941 */ /* 0x000fea0003800200 */
.L_x_9728:
        /* <DEDUP_REMOVED lines=22> */
.L_x_9727:
        /* <DEDUP_REMOVED lines=29> */
.L_x_9732:
[----:B------:R-:W-:Y:S05]  /*eca0*/  BSYNC.RECONVERGENT B4 ;  /* 0x0000000000047941 */ /* 0x000fea0003800200 */
.L_x_9731:
        /* <DEDUP_REMOVED lines=22> */
.L_x_9726:
        /* <DEDUP_REMOVED lines=33> */
.L_x_9734:
[----:B------:R-:W-:Y:S05]  /*f020*/  BSYNC.RECONVERGENT B4 ;  /* 0x0000000000047941 */ /* 0x000fea0003800200 */
.L_x_9733:
        /* <DEDUP_REMOVED lines=22> */
.L_x_9725:
        /* <DEDUP_REMOVED lines=26> */
.L_x_9738:
[----:B------:R-:W-:Y:S05]  /*f330*/  BSYNC.RECONVERGENT B4 ;  /* 0x0000000000047941 */ /* 0x000fea0003800200 */
.L_x_9737:
        /* <DEDUP_REMOVED lines=22> */
.L_x_9736:
        /* <DEDUP_REMOVED lines=29> */
.L_x_9740:
[----:B------:R-:W-:Y:S05]  /*f670*/  BSYNC.RECONVERGENT B4 ;  /* 0x0000000000047941 */ /* 0x000fea0003800200 */
.L_x_9739:
        /* <DEDUP_REMOVED lines=22> */
.L_x_9735:
        /* <DEDUP_REMOVED lines=33> */
.L_x_9742:
[----:B------:R-:W-:Y:S05]  /*f9f0*/  BSYNC.RECONVERGENT B4 ;  /* 0x0000000000047941 */ /* 0x000fea0003800200 */
.L_x_9741:
        /* <DEDUP_REMOVED lines=21> */
.L_x_9730:
[----:B------:R-:W-:Y:S05]  /*fb50*/  BSYNC.RECONVERGENT B3 ;  /* 0x0000000000037941 */ /* 0x000fea0003800200 */
.L_x_9724:
[----:B------:R-:W-:Y:S01]  /*fb60*/  FADD.FTZ R3, R12, 0.69314718246459960938 ;  /* 0x3f3172180c037421 */ /* 0x000fe20000010000 */
[----:B------:R-:W-:-:S04]  /*fb70*/  LOP3.LUT R13, R30, 0x80000000, R15, 0xb8, !PT ;  /* 0x800000001e0d7812 */ /* 0x000fc800078eb80f */
[----:B------:R-:W-:-:S07]  /*fb80*/  LOP3.LUT R12, R3, 0x80000000, R14, 0xb8, !PT ;  /* 0x80000000030c7812 */ /* 0x000fce00078eb80e */
.L_x_9695:
[----:B------:R-:W-:Y:S05]  /*fb90*/  BSYNC.RECONVERGENT B2 ;  /* 0x0000000000027941 */ /* 0x000fea0003800200 */
.L_x_9694:
        /* <DEDUP_REMOVED lines=30> */
.L_x_9745:
        /* <DEDUP_REMOVED lines=73> */
.L_x_9752:
[----:B------:R-:W-:-:S04]  /*10210*/  FADD.FTZ R6, -R2, R5 ;  /* 0x0000000502067221 */ /* 0x000fc80000010100 */
[----:B------:R-:W-:-:S07]  /*10220*/  FMUL.FTZ R6, R6, 0.5 ;  /* 0x3f00000006067820 */ /* 0x000fce0000410000 */
.L_x_9753:
[----:B------:R-:W-:Y:S05]  /*10230*/  BSYNC.RECONVERGENT B1 ;  /* 0x0000000000017941 */ /* 0x000fea0003800200 */
.L_x_9751:
        /* <DEDUP_REMOVED lines=11> */
.L_x_9755:
[----:B------:R-:W-:-:S04]  /*102f0*/  FADD.FTZ R7, R4, -R7 ;  /* 0x8000000704077221 */ /* 0x000fc80000010000 */
[----:B------:R-:W-:-:S07]  /*10300*/  FMUL.FTZ R15, R7, 0.5 ;  /* 0x3f000000070f7820 */ /* 0x000fce0000410000 */
.L_x_9756:
[----:B------:R-:W-:Y:S05]  /*10310*/  BSYNC.RECONVERGENT B1 ;  /* 0x0000000000017941 */ /* 0x000fea0003800200 */
.L_x_9754:
        /* <DEDUP_REMOVED lines=35> */
.L_x_9750:
        /* <DEDUP_REMOVED lines=35> */
.L_x_9757:
[----:B------:R-:W-:-:S04]  /*10780*/  FADD.FTZ R7, -R31, 1 ;  /* 0x3f8000001f077421 */ /* 0x000fc80000010100 */
[----:B------:R-:W-:-:S06]  /*10790*/  FMUL.FTZ R6, R2, R7 ;  /* 0x0000000702067220 */ /* 0x000fcc0000410000 */
[----:B------:R-:W0:Y:S08]  /*107a0*/  MUFU.SQRT R6, R6 ;  /* 0x0000000600067308 */ /* 0x000e300000002000 */
[----:B0-----:R-:W0:Y:S02]  /*107b0*/  MUFU.RCP R15, R6 ;  /* 0x00000006000f7308 */ /* 0x001e240000001000 */
[----:B0-----:R-:W-:Y:S01]  /*107c0*/  FMUL.FTZ R15, R15, |R16| ;  /* 0x400000100f0f7220 */ /* 0x001fe20000410000 */
[----:B------:R-:W-:Y:S06]  /*107d0*/  BRA `(.L_x_9748) ;  /* 0x0000000000047947 */ /* 0x000fec0003800000 */
.L_x_9749:
[----:B------:R0:W1:Y:S02]  /*107e0*/  MUFU.SQRT R15, R0 ;  /* 0x00000000000f7308 */ /* 0x0000640000002000 */
.L_x_9748:
[----:B------:R-:W-:Y:S05]  /*107f0*/  BSYNC.RECONVERGENT B0 ;  /* 0x0000000000007941 */ /* 0x000fea0003800200 */
.L_x_9747:
        /* <DEDUP_REMOVED lines=35> */
.L_x_9761:
        /* <DEDUP_REMOVED lines=23> */
.L_x_9767:
[----:B------:R-:W-:-:S04]  /*10ba0*/  FADD.FTZ R3, R4, -R3 ;  /* 0x8000000304037221 */ /* 0x000fc80000010000 */
[----:B------:R-:W-:-:S07]  /*10bb0*/  FMUL.FTZ R5, R3, 0.5 ;  /* 0x3f00000003057820 */ /* 0x000fce0000410000 */
.L_x_9768:
[----:B------:R-:W-:Y:S05]  /*10bc0*/  BSYNC.RECONVERGENT B4 ;  /* 0x0000000000047941 */ /* 0x000fea0003800200 */
.L_x_9766:
[----:B------:R-:W-:Y:S01]  /*10bd0*/  FADD.FTZ R0, R5, R0 ;  /* 0x0000000005007221 */ /* 0x000fe20000010000 */
[----:B------:R-:W-:-:S04]  /*10be0*/  FADD.FTZ R3, R31, R14 ;  /* 0x0000000e1f037221 */ /* 0x000fc80000010000 */
[----:B------:R-:W-:-:S04]  /*10bf0*/  FMUL.FTZ R0, R0, R3 ;  /* 0x0000000300007220 */ /* 0x000fc80000410000 */
[----:B------:R2:W3:Y:S01]  /*10c00*/  MUFU.SQRT R14, R0 ;  /* 0x00000000000e7308 */ /* 0x0004e20000002000 */
[----:B------:R-:W-:Y:S05]  /*10c10*/  BRA `(.L_x_9769) ;  /* 0x0000000000487947 */ /* 0x000fea0003800000 */
.L_x_9765:
        /* <DEDUP_REMOVED lines=12> */
.L_x_9764:
[----:B------:R-:W-:Y:S01]  /*10ce0*/  FADD.FTZ R2, R14, 1 ;  /* 0x3f8000000e027421 */ /* 0x000fe20000010000 */
[----:B------:R-:W-:Y:S01]  /*10cf0*/  MUFU.SQRT R3, R0 ;  /* 0x0000000000037308 */ /* 0x000fe20000002000 */
[----:B------:R-:W-:Y:S02]  /*10d00*/  MOV R31, 0x3f800000 ;  /* 0x3f800000001f7802 */ /* 0x000fe40000000f00 */
[----:B------:R-:W-:-:S06]  /*10d10*/  FMUL.FTZ R2, R2, 0.5 ;  /* 0x3f00000002027820 */ /* 0x000fcc0000410000 */
[----:B------:R-:W2:Y:S02]  /*10d20*/  MUFU.SQRT R2, R2 ;  /* 0x0000000200027308 */ /* 0x000ea40000002000 */
[----:B--2---:R-:W-:-:S07]  /*10d30*/  FMUL.FTZ R14, R3, R2 ;  /* 0x00000002030e7220 */ /* 0x004fce0000410000 */
.L_x_9769:
[----:B------:R-:W-:Y:S05]  /*10d40*/  BSYNC.RECONVERGENT B1 ;  /* 0x0000000000017941 */ /* 0x000fea0003800200 */
.L_x_9763:
[----:B------:R-:W-:Y:S05]  /*10d50*/  BRA `(.L_x_9770) ;  /* 0x0000000000087947 */ /* 0x000fea0003800000 */
.L_x_9760:
[----:B------:R-:W-:Y:S01]  /*10d60*/  FMUL.FTZ R14, R14, 16777216 ;  /* 0x4b8000000e0e7820 */ /* 0x000fe20000410000 */
[----:B------:R-:W-:-:S07]  /*10d70*/  FMUL.FTZ R31, R31, 16777216 ;  /* 0x4b8000001f1f7820 */ /* 0x000fce0000410000 */
.L_x_9770:
[----:B------:R-:W-:Y:S05]  /*10d80*/  BSYNC.RELIABLE B0 ;  /* 0x0000000000007941 */ /* 0x000fea0003800100 */
.L_x_9759:
        /* <DEDUP_REMOVED lines=17> */
.L_x_9772:
[----:B------:R-:W-:Y:S05]  /*10ea0*/  BSYNC.RECONVERGENT B4 ;  /* 0x0000000000047941 */ /* 0x000fea0003800200 */
.L_x_9771:
        /* <DEDUP_REMOVED lines=28> */
.L_x_9762:
[----:B------:R-:W-:Y:S05]  /*11070*/  BSYNC.RECONVERGENT B3 ;  /* 0x0000000000037941 */ /* 0x000fea0003800200 */
.L_x_9758:
[----:B-1----:R-:W-:Y:S02]  /*11080*/  LOP3.LUT R14, R15, 0x80000000, R16, 0xb8, !PT ;  /* 0x800000000f0e7812 */ /* 0x002fe400078eb810 */
[----:B------:R-:W-:Y:S01]  /*11090*/  LOP3.LUT R15, R6, 0x80000000, R17, 0xb8, !PT ;  /* 0x80000000060f7812 */ /* 0x000fe200078eb811 */
[----:B------:R-:W-:Y:S06]  /*110a0*/  BRA `(.L_x_9744) ;  /* 0x0000001400147947 */ /* 0x000fec0003800000 */
.L_x_9746:
        /* <DEDUP_REMOVED lines=34> */
.L_x_9778:
[----:B------:R-:W-:Y:S05]  /*112d0*/  BSYNC.RECONVERGENT B4 ;  /* 0x0000000000047941 */ /* 0x000fea0003800200 */
.L_x_9777:
        /* <DEDUP_REMOVED lines=22> */
.L_x_9776:
        /* <DEDUP_REMOVED lines=29> */
.L_x_9781:
[----:B------:R-:W-:Y:S05]  /*11610*/  BSYNC.RECONVERGENT B4 ;  /* 0x0000000000047941 */ /* 0x000fea0003800200 */
.L_x_9780:
        /* <DEDUP_REMOVED lines=22> */
.L_x_9775:
        /* <DEDUP_REMOVED lines=33> */
.L_x_9783:
[----:B------:R-:W-:Y:S05]  /*11990*/  BSYNC.RECONVERGENT B4 ;  /* 0x0000000000047941 */ /* 0x000fea0003800200 */
.L_x_9782:
        /* <DEDUP_REMOVED lines=22> */
.L_x_9774:
        /* <DEDUP_REMOVED lines=26> */
.L_x_9787:
[----:B------:R-:W-:Y:S05]  /*11ca0*/  BSYNC.RECONVERGENT B4 ;  /* 0x0000000000047941 */ /* 0x000fea0003800200 */
.L_x_9786:
        /* <DEDUP_REMOVED lines=22> */
.L_x_9785:
        /* <DEDUP_REMOVED lines=29> */
.L_x_9789:
[----:B------:R-:W-:Y:S05]  /*11fe0*/  BSYNC.RECONVERGENT B4 ;  /* 0x0000000000047941 */ /* 0x000fea0003800200 */
.L_x_9788:
        /* <DEDUP_REMOVED lines=22> */
.L_x_9784:
        /* <DEDUP_REMOVED lines=33> */
.L_x_9791:
[----:B------:R-:W-:Y:S05]  /*12360*/  BSYNC.RECONVERGENT B4 ;  /* 0x0000000000047941 */ /* 0x000fea0003800200 */
.L_x_9790:
        /* <DEDUP_REMOVED lines=21> */
.L_x_9779:
[----:B------:R-:W-:Y:S05]  /*124c0*/  BSYNC.RECONVERGENT B3 ;  /* 0x0000000000037941 */ /* 0x000fea0003800200 */
.L_x_9773:
[----:B------:R-:W-:Y:S01]  /*124d0*/  FADD.FTZ R3, R14, 0.69314718246459960938 ;  /* 0x3f3172180e037421 */ /* 0x000fe20000010000 */
[----:B------:R-:W-:-:S04]  /*124e0*/  LOP3.LUT R15, R30, 0x80000000, R17, 0xb8, !PT ;  /* 0x800000001e0f7812 */ /* 0x000fc800078eb811 */
[----:B------:R-:W-:-:S07]  /*124f0*/  LOP3.LUT R14, R3, 0x80000000, R16, 0xb8, !PT ;  /* 0x80000000030e7812 */ /* 0x000fce00078eb810 */
.L_x_9744:
[----:B------:R-:W-:Y:S05]  /*12500*/  BSYNC.RECONVERGENT B2 ;  /* 0x0000000000027941 */ /* 0x000fea0003800200 */
.L_x_9743:
        /* <DEDUP_REMOVED lines=29> */
.L_x_9794:
        /* <DEDUP_REMOVED lines=73> */
.L_x_9801:
[----:B------:R-:W-:-:S04]  /*12b70*/  FADD.FTZ R6, -R2, R5 ;  /* 0x0000000502067221 */ /* 0x000fc80000010100 */
[----:B------:R-:W-:-:S07]  /*12b80*/  FMUL.FTZ R6, R6, 0.5 ;  /* 0x3f00000006067820 */ /* 0x000fce0000410000 */
.L_x_9802:
[----:B------:R-:W-:Y:S05]  /*12b90*/  BSYNC.RECONVERGENT B1 ;  /* 0x0000000000017941 */ /* 0x000fea0003800200 */
.L_x_9800:
        /* <DEDUP_REMOVED lines=11> */
.L_x_9804:
[----:B------:R-:W-:-:S04]  /*12c50*/  FADD.FTZ R17, R4, -R7 ;  /* 0x8000000704117221 */ /* 0x000fc80000010000 */
[----:B------:R-:W-:-:S07]  /*12c60*/  FMUL.FTZ R17, R17, 0.5 ;  /* 0x3f00000011117820 */ /* 0x000fce0000410000 */
.L_x_9805:
[----:B------:R-:W-:Y:S05]  /*12c70*/  BSYNC.RECONVERGENT B1 ;  /* 0x0000000000017941 */ /* 0x000fea0003800200 */
.L_x_9803:
        /* <DEDUP_REMOVED lines=35> */
.L_x_9799:
        /* <DEDUP_REMOVED lines=35> */
.L_x_9806:
[----:B------:R-:W-:-:S04]  /*130e0*/  FADD.FTZ R7, -R9, 1 ;  /* 0x3f80000009077421 */ /* 0x000fc80000010100 */
[----:B------:R-:W-:-:S06]  /*130f0*/  FMUL.FTZ R6, R2, R7 ;  /* 0x0000000702067220 */ /* 0x000fcc0000410000 */
[----:B------:R-:W0:Y:S08]  /*13100*/  MUFU.SQRT R6, R6 ;  /* 0x0000000600067308 */ /* 0x000e300000002000 */
[----:B0-----:R-:W0:Y:S02]  /*13110*/  MUFU.RCP R17, R6 ;  /* 0x0000000600117308 */ /* 0x001e240000001000 */
[----:B0-----:R-:W-:Y:S01]  /*13120*/  FMUL.FTZ R17, R17, |R18| ;  /* 0x4000001211117220 */ /* 0x001fe20000410000 */
[----:B------:R-:W-:Y:S06]  /*13130*/  BRA `(.L_x_9797) ;  /* 0x0000000000047947 */ /* 0x000fec0003800000 */
.L_x_9798:
[----:B------:R0:W1:Y:S02]  /*13140*/  MUFU.SQRT R17, R0 ;  /* 0x0000000000117308 */ /* 0x0000640000002000 */
.L_x_9797:
[----:B------:R-:W-:Y:S05]  /*13150*/  BSYNC.RECONVERGENT B0 ;  /* 0x0000000000007941 */ /* 0x000fea0003800200 */
.L_x_9796:
        /* <DEDUP_REMOVED lines=35> */
.L_x_9810:
        /* <DEDUP_REMOVED lines=23> */
.L_x_9816:
[----:B------:R-:W-:-:S04]  /*13500*/  FADD.FTZ R3, -R3, R4 ;  /* 0x0000000403037221 */ /* 0x000fc80000010100 */
[----:B------:R-:W-:-:S07]  /*13510*/  FMUL.FTZ R5, R3, 0.5 ;  /* 0x3f00000003057820 */ /* 0x000fce0000410000 */
.L_x_9817:
[----:B------:R-:W-:Y:S05]  /*13520*/  BSYNC.RECONVERGENT B4 ;  /* 0x0000000000047941 */ /* 0x000fea0003800200 */
.L_x_9815:
[----:B------:R-:W-:Y:S01]  /*13530*/  FADD.FTZ R0, R5, R0 ;  /* 0x0000000005007221 */ /* 0x000fe20000010000 */
[----:B------:R-:W-:-:S04]  /*13540*/  FADD.FTZ R3, R9, R16 ;  /* 0x0000001009037221 */ /* 0x000fc80000010000 */
[----:B------:R-:W-:-:S04]  /*13550*/  FMUL.FTZ R0, R0, R3 ;  /* 0x0000000300007220 */ /* 0x000fc80000410000 */
[----:B------:R0:W2:Y:S01]  /*13560*/  MUFU.SQRT R16, R0 ;  /* 0x0000000000107308 */ /* 0x0000a20000002000 */
[----:B------:R-:W-:Y:S05]  /*13570*/  BRA `(.L_x_9818) ;  /* 0x0000000000487947 */ /* 0x000fea0003800000 */
.L_x_9814:
        /* <DEDUP_REMOVED lines=12> */
.L_x_9813:
[----:B------:R-:W-:Y:S01]  /*13640*/  FADD.FTZ R2, R16, 1 ;  /* 0x3f80000010027421 */ /* 0x000fe20000010000 */
[----:B------:R-:W-:Y:S01]  /*13650*/  MUFU.SQRT R3, R0 ;  /* 0x0000000000037308 */ /* 0x000fe20000002000 */
[----:B------:R-:W-:Y:S02]  /*13660*/  MOV R9, 0x3f800000 ;  /* 0x3f80000000097802 */ /* 0x000fe40000000f00 */
[----:B------:R-:W-:-:S06]  /*13670*/  FMUL.FTZ R2, R2, 0.5 ;  /* 0x3f00000002027820 */ /* 0x000fcc0000410000 */
[----:B------:R-:W2:Y:S02]  /*13680*/  MUFU.SQRT R2, R2 ;  /* 0x0000000200027308 */ /* 0x000ea40000002000 */
[----:B--2---:R-:W-:-:S07]  /*13690*/  FMUL.FTZ R16, R3, R2 ;  /* 0x0000000203107220 */ /* 0x004fce0000410000 */
.L_x_9818:
[----:B------:R-:W-:Y:S05]  /*136a0*/  BSYNC.RECONVERGENT B1 ;  /* 0x0000000000017941 */ /* 0x000fea0003800200 */
.L_x_9812:
[----:B------:R-:W-:Y:S05]  /*136b0*/  BRA `(.L_x_9819) ;  /* 0x0000000000087947 */ /* 0x000fea0003800000 */
.L_x_9809:
[----:B------:R-:W-:Y:S01]  /*136c0*/  FMUL.FTZ R16, R16, 16777216 ;  /* 0x4b80000010107820 */ /* 0x000fe20000410000 */
[----:B------:R-:W-:-:S07]  /*136d0*/  FMUL.FTZ R9, R9, 16777216 ;  /* 0x4b80000009097820 */ /* 0x000fce0000410000 */
.L_x_9819:
[----:B------:R-:W-:Y:S05]  /*136e0*/  BSYNC.RELIABLE B0 ;  /* 0x0000000000007941 */ /* 0x000fea0003800100 */
.L_x_9808:
        /* <DEDUP_REMOVED lines=17> */
.L_x_9821:
[----:B------:R-:W-:Y:S05]  /*13800*/  BSYNC.RECONVERGENT B4 ;  /* 0x0000000000047941 */ /* 0x000fea0003800200 */
.L_x_9820:
        /* <DEDUP_REMOVED lines=28> */
.L_x_9811:
[----:B------:R-:W-:Y:S05]  /*139d0*/  BSYNC.RECONVERGENT B3 ;  /* 0x0000000000037941 */ /* 0x000fea0003800200 */
.L_x_9807:
[----:B-1----:R-:W-:Y:S02]  /*139e0*/  LOP3.LUT R2, R17, 0x80000000, R18, 0xb8, !PT ;  /* 0x8000000011027812 */ /* 0x002fe400078eb812 */
[----:B------:R-:W-:Y:S01]  /*139f0*/  LOP3.LUT R3, R6, 0x80000000, R19, 0xb8, !PT ;  /* 0x8000000006037812 */ /* 0x000fe200078eb813 */
[----:B------:R-:W-:Y:S06]  /*13a00*/  BRA `(.L_x_9793) ;  /* 0x0000001400047947 */ /* 0x000fec0003800000 */
.L_x_9795:
        /* <DEDUP_REMOVED lines=32> */
.L_x_9827:
[----:B------:R-:W-:Y:S05]  /*13c10*/  BSYNC.RECONVERGENT B4 ;  /* 0x0000000000047941 */ /* 0x000fea0003800200 */
.L_x_9826:
        /* <DEDUP_REMOVED lines=22> */
.L_x_9825:
        /* <DEDUP_REMOVED lines=29> */
.L_x_9830:
[----:B------:R-:W-:Y:S05]  /*13f50*/  BSYNC.RECONVERGENT B4 ;  /* 0x0000000000047941 */ /* 0x000fea0003800200 */
.L_x_9829:
        /* <DEDUP_REMOVED lines=22> */
.L_x_9824:
        /* <DEDUP_REMOVED lines=33> */
.L_x_9832:
[----:B------:R-:W-:Y:S05]  /*142d0*/  BSYNC.RECONVERGENT B4 ;  /* 0x0000000000047941 */ /* 0x000fea0003800200 */
.L_x_9831:
        /* <DEDUP_REMOVED lines=22> */
.L_x_9823:
        /* <DEDUP_REMOVED lines=25> */
.L_x_9836:
[----:B------:R-:W-:Y:S05]  /*145d0*/  BSYNC.RECONVERGENT B4 ;  /* 0x0000000000047941 */ /* 0x000fea0003800200 */
.L_x_9835:
        /* <DEDUP_REMOVED lines=22> */
.L_x_9834:
        /* <DEDUP_REMOVED lines=28> */
.L_x_9838:
[----:B------:R-:W-:Y:S05]  /*14900*/  BSYNC.RECONVERGENT B4 ;  /* 0x0000000000047941 */ /* 0x000fea0003800200 */
.L_x_9837:
        /* <DEDUP_REMOVED lines=22> */
.L_x_9833:
        /* <DEDUP_REMOVED lines=33> */
.L_x_9840:
[----:B------:R-:W-:Y:S05]  /*14c80*/  BSYNC.RECONVERGENT B4 ;  /* 0x0000000000047941 */ /* 0x000fea0003800200 */
.L_x_9839:
        /* <DEDUP_REMOVED lines=21> */
.L_x_9828:
[----:B------:R-:W-:Y:S05]  /*14de0*/  BSYNC.RECONVERGENT B3 ;  /* 0x0000000000037941 */ /* 0x000fea0003800200 */
.L_x_9822:
[----:B------:R-:W-:Y:S01]  /*14df0*/  FADD.FTZ R17, R17, 0.69314718246459960938 ;  /* 0x3f31721811117421 */ /* 0x000fe20000010000 */
[----:B------:R-:W-:-:S04]  /*14e00*/  LOP3.LUT R3, R16, 0x80000000, R19, 0xb8, !PT ;  /* 0x8000000010037812 */ /* 0x000fc800078eb813 */
[----:B------:R-:W-:-:S07]  /*14e10*/  LOP3.LUT R2, R17, 0x80000000, R18, 0xb8, !PT ;  /* 0x8000000011027812 */ /* 0x000fce00078eb812 */
.L_x_9793:
[----:B------:R-:W-:Y:S05]  /*14e20*/  BSYNC.RECONVERGENT B2 ;  /* 0x0000000000027941 */ /* 0x000fea0003800200 */
.L_x_9792:
        /* <DEDUP_REMOVED lines=28> */
.L_x_9843:
[----:B------:R-:W-:-:S13]  /*14ff0*/  ISETP.GE.AND P0, PT, R5, R4, PT ;  /* 0x000000040500720c */ /* 0x000fda0003f06270 */
[----:B------:R-:W-:Y:S05]  /*15000*/  @P0 BRA `(.L_x_9845) ;  /* 0x0000000000300947 */ /* 0x000fea0003800000 */
[----:B0-----:R-:W0:Y:S01]  /*15010*/  LDC.64 R6, c[0x0][0x388] ;  /* 0x0000e200ff067b82 */ /* 0x001e220000000a00 */
[----:B------:R-:W-:Y:S02]  /*15020*/  LEA R9, R0, R5, 0xa ;  /* 0x0000000500097211 */ /* 0x000fe400078e50ff */
[----:B------:R-:W-:-:S03]  /*15030*/  IADD3 R5, PT, PT, R5, 0x80, RZ ;  /* 0x0000008005057810 */ /* 0x000fc60007ffe0ff */
[----:B0-----:R-:W-:-:S05]  /*15040*/  IMAD.WIDE.U32 R6, R9, 0x8, R6 ;  /* 0x0000000809067825 */ /* 0x001fca00078e0006 */
[----:B------:R1:W-:Y:S02]  /*15050*/  STG.E.64 desc[UR6][R6.64], R28 ;  /* 0x0000001c06007986 */ /* 0x0003e4000c101b06 */
.L_x_9844:
[----:B------:R-:W-:-:S13]  /*15060*/  ISETP.GE.AND P0, PT, R5, R4, PT ;  /* 0x000000040500720c */ /* 0x000fda0003f06270 */
[----:B------:R-:W-:Y:S05]  /*15070*/  @P0 BRA `(.L_x_9846) ;  /* 0x0000000000340947 */ /* 0x000fea0003800000 */
[----:B01----:R-:W0:Y:S01]  /*15080*/  LDC.64 R6, c[0x0][0x388] ;  /* 0x0000e200ff067b82 */ /* 0x003e220000000a00 */
[----:B------:R-:W-:Y:S02]  /*15090*/  LEA R9, R0, R5, 0xa ;  /* 0x0000000500097211 */ /* 0x000fe400078e50ff */
[----:B------:R-:W-:-:S03]  /*150a0*/  IADD3 R5, PT, PT, R5, 0x80, RZ ;  /* 0x0000008005057810 */ /* 0x000fc60007ffe0ff */
[----:B0-----:R-:W-:-:S05]  /*150b0*/  IMAD.WIDE.U32 R6, R9, 0x8, R6 ;  /* 0x0000000809067825 */ /* 0x001fca00078e0006 */
[----:B------:R1:W-:Y:S02]  /*150c0*/  STG.E.64 desc[UR6][R6.64], R10 ;  /* 0x0000000a06007986 */ /* 0x0003e4000c101b06 */
.L_x_9845:
        /* <DEDUP_REMOVED lines=8> */
.L_x_9846:
[----:B------:R-:W-:Y:S05]  /*15150*/  BSYNC.RELIABLE B1 ;  /* 0x0000000000017941 */ /* 0x000fea0003800100 */
.L_x_9842:
[----:B------:R-:W-:-:S13]  /*15160*/  ISETP.GE.AND P0, PT, R5, R4, PT ;  /* 0x000000040500720c */ /* 0x000fda0003f06270 */
[----:B012---:R-:W0:Y:S01]  /*15170*/  @!P0 LDC.64 R6, c[0x0][0x388] ;  /* 0x0000e200ff068b82 */ /* 0x007e220000000a00 */
[----:B------:R-:W-:Y:S02]  /*15180*/  @!P0 LEA R9, R0, R5, 0xa ;  /* 0x0000000500098211 */ /* 0x000fe400078e50ff */
[----:B------:R-:W-:-:S03]  /*15190*/  @!P0 IADD3 R5, PT, PT, R5, 0x80, RZ ;  /* 0x0000008005058810 */ /* 0x000fc60007ffe0ff */
[----:B0-----:R-:W-:-:S05]  /*151a0*/  @!P0 IMAD.WIDE.U32 R6, R9, 0x8, R6 ;  /* 0x0000000809068825 */ /* 0x001fca00078e0006 */
[----:B------:R2:W-:Y:S02]  /*151b0*/  @!P0 STG.E.64 desc[UR6][R6.64], R14 ;  /* 0x0000000e06008986 */ /* 0x0005e4000c101b06 */
.L_x_9847:
[----:B------:R-:W-:Y:S05]  /*151c0*/  BSYNC.RECONVERGENT B0 ;  /* 0x0000000000007941 */ /* 0x000fea0003800200 */
.L_x_9841:
        /* <DEDUP_REMOVED lines=8> */
.L_x_9455:
        /* <DEDUP_REMOVED lines=28> */
.L_x_9849:
        /* <DEDUP_REMOVED lines=43> */
[----:B-----5:R-:W-:Y:S05]  /*156c0*/  CALL.REL.NOINC `($__internal_20_$__cuda_sm3x_div_rn_ftz_f32_slowpath) ;  /* 0x0000014000587944 */ /* 0x020fea0003c00000 */
.L_x_9856:
[----:B------:R-:W-:Y:S05]  /*156d0*/  BSYNC.RECONVERGENT B4 ;  /* 0x0000000000047941 */ /* 0x000fea0003800200 */
.L_x_9855:
        /* <DEDUP_REMOVED lines=22> */
.L_x_9854:
        /* <DEDUP_REMOVED lines=31> */
[----:B-----5:R-:W-:Y:S05]  /*15a30*/  CALL.REL.NOINC `($__internal_20_$__cuda_sm3x_div_rn_ftz_f32_slowpath) ;  /* 0x0000013c007c7944 */ /* 0x020fea0003c00000 */
.L_x_9860:
[----:B------:R-:W-:Y:S05]  /*15a40*/  BSYNC.RECONVERGENT B4 ;  /* 0x0000000000047941 */ /* 0x000fea0003800200 */
.L_x_9859:
        /* <DEDUP_REMOVED lines=22> */
.L_x_9858:
        /* <DEDUP_REMOVED lines=16> */
[----:B-----5:R-:W-:Y:S05]  /*15cb0*/  CALL.REL.NOINC `($__internal_20_$__cuda_sm3x_div_rn_ftz_f32_slowpath) ;  /* 0x0000013800dc7944 */ /* 0x020fea0003c00000 */
.L_x_9862:
[----:B------:R-:W-:Y:S05]  /*15cc0*/  BSYNC.RECONVERGENT B4 ;  /* 0x0000000000047941 */ /* 0x000fea0003800200 */
.L_x_9861:
        /* <DEDUP_REMOVED lines=22> */
.L_x_9853:
        /* <DEDUP_REMOVED lines=42> */
.L_x_9865:
[----:B------:R-:W-:Y:S05]  /*160d0*/  BSYNC.RECONVERGENT B4 ;  /* 0x0000000000047941 */ /* 0x000fea0003800200 */
.L_x_9864:
        /* <DEDUP_REMOVED lines=22> */
.L_x_9863:
        /* <DEDUP_REMOVED lines=32> */
.L_x_9868:
[----:B------:R-:W-:Y:S05]  /*16440*/  BSYNC.RECONVERGENT B4 ;  /* 0x0000000000047941 */ /* 0x000fea0003800200 */
.L_x_9867:
        /* <DEDUP_REMOVED lines=22> */
.L_x_9866:
        /* <DEDUP_REMOVED lines=17> */
.L_x_9870:
[----:B------:R-:W-:Y:S05]  /*166c0*/  BSYNC.RECONVERGENT B4 ;  /* 0x0000000000047941 */ /* 0x000fea0003800200 */
.L_x_9869:
        /* <DEDUP_REMOVED lines=21> */
.L_x_9857:
[----:B------:R-:W-:Y:S05]  /*16820*/  BSYNC.RECONVERGENT B3 ;  /* 0x0000000000037941 */ /* 0x000fea0003800200 */
.L_x_9852:
[----:B------:R-:W-:Y:S01]  /*16830*/  FADD.FTZ R3, R26, 0.69314718246459960938 ;  /* 0x3f3172181a037421 */ /* 0x000fe20000010000 */
[----:B------:R-:W-:-:S04]  /*16840*/  LOP3.LUT R9, R0, 0x80000000, R9, 0xb8, !PT ;  /* 0x8000000000097812 */ /* 0x000fc800078eb809 */
[----:B------:R-:W-:Y:S01]  /*16850*/  LOP3.LUT R28, R3, 0x80000000, R28, 0xb8, !PT ;  /* 0x80000000031c7812 */ /* 0x000fe200078eb81c */
[----:B------:R-:W-:Y:S06]  /*16860*/  BRA `(.L_x_9850) ;  /* 0x00000010009c7947 */ /* 0x000fec0003800000 */
.L_x_9851:
        /* <DEDUP_REMOVED lines=65> */
.L_x_9876:
[----:B------:R-:W-:Y:S05]  /*16c80*/  BSYNC.RECONVERGENT B1 ;  /* 0x0000000000017941 */ /* 0x000fea0003800200 */
.L_x_9875:
        /* <DEDUP_REMOVED lines=12> */
.L_x_9878:
[----:B------:R-:W-:Y:S05]  /*16d50*/  BSYNC.RECONVERGENT B1 ;  /* 0x0000000000017941 */ /* 0x000fea0003800200 */
.L_x_9877:
        /* <DEDUP_REMOVED lines=35> */
.L_x_9874:
        /* <DEDUP_REMOVED lines=40> */
.L_x_9872:
[----:B------:R-:W-:-:S06]  /*17210*/  FFMA.FTZ R7, R6, R6, -1 ;  /* 0xbf80000006077423 */ /* 0x000fcc0000010006 */
[----:B------:R-:W0:Y:S02]  /*17220*/  MUFU.SQRT R7, R7 ;  /* 0x0000000700077308 */ /* 0x000e240000002000 */
[----:B0-----:R-:W-:-:S06]  /*17230*/  FADD.FTZ R8, R6, R7 ;  /* 0x0000000706087221 */ /* 0x001fcc0000010000 */
[----:B------:R-:W0:Y:S02]  /*17240*/  MUFU.LG2 R8, R8 ;  /* 0x0000000800087308 */ /* 0x000e240000000c00 */
[----:B0-----:R-:W-:-:S07]  /*17250*/  FMUL.FTZ R27, R8, 0.69314718246459960938 ;  /* 0x3f317218081b7820 */ /* 0x001fce0000410000 */
.L_x_9873:
[----:B------:R-:W-:Y:S05]  /*17260*/  BSYNC.RECONVERGENT B0 ;  /* 0x0000000000007941 */ /* 0x000fea0003800200 */
.L_x_9871:
        /* <DEDUP_REMOVED lines=43> */
.L_x_9886:
[----:B------:R-:W-:Y:S05]  /*17520*/  BSYNC.RECONVERGENT B4 ;  /* 0x0000000000047941 */ /* 0x000fea0003800200 */
.L_x_9885:
[----:B------:R-:W-:-:S04]  /*17530*/  FADD.FTZ R0, R5, R0 ;  /* 0x0000000005007221 */ /* 0x000fc80000010000 */
[----:B------:R-:W-:-:S04]  /*17540*/  FMUL.FTZ R0, R0, R7 ;  /* 0x0000000700007220 */ /* 0x000fc80000410000 */
[----:B------:R3:W4:Y:S01]  /*17550*/  MUFU.SQRT R26, R0 ;  /* 0x00000000001a7308 */ /* 0x0007220000002000 */
[----:B------:R-:W-:Y:S05]  /*17560*/  BRA `(.L_x_9883) ;  /* 0x00000000002c7947 */ /* 0x000fea0003800000 */
.L_x_9884:
        /* <DEDUP_REMOVED lines=11> */
.L_x_9883:
[----:B------:R-:W-:Y:S05]  /*17620*/  BSYNC.RECONVERGENT B1 ;  /* 0x0000000000017941 */ /* 0x000fea0003800200 */
.L_x_9881:
[----:B------:R-:W-:Y:S05]  /*17630*/  BSYNC.RELIABLE B0 ;  /* 0x0000000000007941 */ /* 0x000fea0003800100 */
.L_x_9880:
        /* <DEDUP_REMOVED lines=16> */
[----:B-1---5:R-:W-:Y:S05]  /*17740*/  CALL.REL.NOINC `($__internal_20_$__cuda_sm3x_div_rn_ftz_f32_slowpath) ;  /* 0x0000012000387944 */ /* 0x022fea0003c00000 */
.L_x_9888:
[----:B------:R-:W-:Y:S05]  /*17750*/  BSYNC.RECONVERGENT B4 ;  /* 0x0000000000047941 */ /* 0x000fea0003800200 */
.L_x_9887:
        /* <DEDUP_REMOVED lines=28> */
.L_x_9882:
        /* <DEDUP_REMOVED lines=25> */
.L_x_9889:
[----:B------:R-:W-:Y:S05]  /*17ab0*/  BSYNC.RECONVERGENT B3 ;  /* 0x0000000000037941 */ /* 0x000fea0003800200 */
.L_x_9879:
[----:B-1----:R-:W-:Y:S02]  /*17ac0*/  LOP3.LUT R28, R27, 0x80000000, R28, 0xb8, !PT ;  /* 0x800000001b1c7812 */ /* 0x002fe400078eb81c */
[----:B------:R-:W-:-:S07]  /*17ad0*/  LOP3.LUT R9, R4, 0x80000000, R9, 0xb8, !PT ;  /* 0x8000000004097812 */ /* 0x000fce00078eb809 */
.L_x_9850:
[----:B------:R-:W-:Y:S05]  /*17ae0*/  BSYNC.RECONVERGENT B2 ;  /* 0x0000000000027941 */ /* 0x000fea0003800200 */
.L_x_9848:
        /* <DEDUP_REMOVED lines=22> */
.L_x_9891:
        /* <DEDUP_REMOVED lines=70> */
.L_x_9899:
[----:B------:R-:W-:-:S04]  /*180b0*/  FADD.FTZ R6, -R0, R5 ;  /* 0x0000000500067221 */ /* 0x000fc80000010100 */
[----:B------:R-:W-:-:S07]  /*180c0*/  FMUL.FTZ R6, R6, 0.5 ;  /* 0x3f00000006067820 */ /* 0x000fce0000410000 */
.L_x_9900:
[----:B------:R-:W-:Y:S05]  /*180d0*/  BSYNC.RECONVERGENT B1 ;  /* 0x0000000000017941 */ /* 0x000fea0003800200 */
.L_x_9898:
        /* <DEDUP_REMOVED lines=11> */
.L_x_9902:
[----:B------:R-:W-:-:S04]  /*18190*/  FADD.FTZ R7, R2, -R7 ;  /* 0x8000000702077221 */ /* 0x000fc80000010000 */
[----:B------:R-:W-:-:S07]  /*181a0*/  FMUL.FTZ R25, R7, 0.5 ;  /* 0x3f00000007197820 */ /* 0x000fce0000410000 */
.L_x_9903:
[----:B------:R-:W-:Y:S05]  /*181b0*/  BSYNC.RECONVERGENT B1 ;  /* 0x0000000000017941 */ /* 0x000fea0003800200 */
.L_x_9901:
        /* <DEDUP_REMOVED lines=35> */
.L_x_9897:
        /* <DEDUP_REMOVED lines=35> */
.L_x_9904:
[----:B------:R-:W-:-:S04]  /*18620*/  FADD.FTZ R7, -R31, 1 ;  /* 0x3f8000001f077421 */ /* 0x000fc80000010100 */
[----:B------:R-:W-:-:S06]  /*18630*/  FMUL.FTZ R6, R0, R7 ;  /* 0x0000000700067220 */ /* 0x000fcc0000410000 */
[----:B------:R-:W0:Y:S08]  /*18640*/  MUFU.SQRT R6, R6 ;  /* 0x0000000600067308 */ /* 0x000e300000002000 */
[----:B0-----:R-:W0:Y:S02]  /*18650*/  MUFU.RCP R29, R6 ;  /* 0x00000006001d7308 */ /* 0x001e240000001000 */
[----:B0-----:R-:W-:Y:S01]  /*18660*/  FMUL.FTZ R29, R26, R29 ;  /* 0x0000001d1a1d7220 */ /* 0x001fe20000410000 */
[----:B------:R-:W-:Y:S06]  /*18670*/  BRA `(.L_x_9895) ;  /* 0x0000000000047947 */ /* 0x000fec0003800000 */
.L_x_9896:
[----:B------:R0:W1:Y:S02]  /*18680*/  MUFU.SQRT R29, R26 ;  /* 0x0000001a001d7308 */ /* 0x0000640000002000 */
.L_x_9895:
[----:B------:R-:W-:Y:S05]  /*18690*/  BSYNC.RECONVERGENT B0 ;  /* 0x0000000000007941 */ /* 0x000fea0003800200 */
.L_x_9894:
        /* <DEDUP_REMOVED lines=35> */
.L_x_9908:
        /* <DEDUP_REMOVED lines=23> */
.L_x_9914:
[----:B------:R-:W-:-:S04]  /*18a40*/  FADD.FTZ R3, -R3, R2 ;  /* 0x0000000203037221 */ /* 0x000fc80000010100 */
[----:B------:R-:W-:-:S07]  /*18a50*/  FMUL.FTZ R3, R3, 0.5 ;  /* 0x3f00000003037820 */ /* 0x000fce0000410000 */
.L_x_9915:
[----:B------:R-:W-:Y:S05]  /*18a60*/  BSYNC.RECONVERGENT B4 ;  /* 0x0000000000047941 */ /* 0x000fea0003800200 */
.L_x_9913:
[----:B------:R-:W-:Y:S01]  /*18a70*/  FADD.FTZ R0, R3, R0 ;  /* 0x0000000003007221 */ /* 0x000fe20000010000 */
[----:B------:R-:W-:-:S04]  /*18a80*/  FADD.FTZ R3, R31, R4 ;  /* 0x000000041f037221 */ /* 0x000fc80000010000 */
[----:B------:R-:W-:-:S04]  /*18a90*/  FMUL.FTZ R0, R0, R3 ;  /* 0x0000000300007220 */ /* 0x000fc80000410000 */
[----:B------:R2:W3:Y:S01]  /*18aa0*/  MUFU.SQRT R27, R0 ;  /* 0x00000000001b7308 */ /* 0x0004e20000002000 */
[----:B------:R-:W-:Y:S05]  /*18ab0*/  BRA `(.L_x_9916) ;  /* 0x0000000000487947 */ /* 0x000fea0003800000 */
.L_x_9912:
        /* <DEDUP_REMOVED lines=12> */
.L_x_9911:
[----:B------:R-:W-:Y:S01]  /*18b80*/  FADD.FTZ R0, R4, 1 ;  /* 0x3f80000004007421 */ /* 0x000fe20000010000 */
[----:B------:R-:W-:Y:S01]  /*18b90*/  MUFU.SQRT R27, R26 ;  /* 0x0000001a001b7308 */ /* 0x000fe20000002000 */
[----:B------:R-:W-:Y:S02]  /*18ba0*/  MOV R31, 0x3f800000 ;  /* 0x3f800000001f7802 */ /* 0x000fe40000000f00 */
[----:B------:R-:W-:-:S06]  /*18bb0*/  FMUL.FTZ R0, R0, 0.5 ;  /* 0x3f00000000007820 */ /* 0x000fcc0000410000 */
[----:B------:R-:W2:Y:S02]  /*18bc0*/  MUFU.SQRT R0, R0 ;  /* 0x0000000000007308 */ /* 0x000ea40000002000 */
[----:B--2---:R-:W-:-:S07]  /*18bd0*/  FMUL.FTZ R27, R27, R0 ;  /* 0x000000001b1b7220 */ /* 0x004fce0000410000 */
.L_x_9916:
[----:B------:R-:W-:Y:S05]  /*18be0*/  BSYNC.RECONVERGENT B1 ;  /* 0x0000000000017941 */ /* 0x000fea0003800200 */
.L_x_9910:
[----:B------:R-:W-:Y:S05]  /*18bf0*/  BRA `(.L_x_9917) ;  /* 0x0000000000087947 */ /* 0x000fea0003800000 */
.L_x_9907:
[----:B------:R-:W-:Y:S01]  /*18c00*/  FMUL.FTZ R27, R4, 16777216 ;  /* 0x4b800000041b7820 */ /* 0x000fe20000410000 */
[----:B------:R-:W-:-:S07]  /*18c10*/  FMUL.FTZ R31, R31, 16777216 ;  /* 0x4b8000001f1f7820 */ /* 0x000fce0000410000 */
.L_x_9917:
[----:B------:R-:W-:Y:S05]  /*18c20*/  BSYNC.RELIABLE B0 ;  /* 0x0000000000007941 */ /* 0x000fea0003800100 */
.L_x_9906:
        /* <DEDUP_REMOVED lines=17> */
.L_x_9919:
[----:B------:R-:W-:Y:S05]  /*18d40*/  BSYNC.RECONVERGENT B4 ;  /* 0x0000000000047941 */ /* 0x000fea0003800200 */
.L_x_9918:
        /* <DEDUP_REMOVED lines=28> */
.L_x_9909:
[----:B------:R-:W-:Y:S05]  /*18f10*/  BSYNC.RECONVERGENT B3 ;  /* 0x0000000000037941 */ /* 0x000fea0003800200 */
.L_x_9905:
[----:B-1----:R-:W-:Y:S02]  /*18f20*/  LOP3.LUT R10, R29, 0x80000000, R10, 0xb8, !PT ;  /* 0x800000001d0a7812 */ /* 0x002fe400078eb80a */
[----:B------:R-:W-:Y:S01]  /*18f30*/  LOP3.LUT R11, R6, 0x80000000, R11, 0xb8, !PT ;  /* 0x80000000060b7812 */ /* 0x000fe200078eb80b */
[----:B------:R-:W-:Y:S06]  /*18f40*/  BRA `(.L_x_9892) ;  /* 0x0000001400107947 */ /* 0x000fec0003800000 */
.L_x_9893:
        /* <DEDUP_REMOVED lines=33> */
.L_x_9925:
[----:B------:R-:W-:Y:S05]  /*19160*/  BSYNC.RECONVERGENT B4 ;  /* 0x0000000000047941 */ /* 0x000fea0003800200 */
.L_x_9924:
        /* <DEDUP_REMOVED lines=22> */
.L_x_9923:
        /* <DEDUP_REMOVED lines=29> */
.L_x_9928:
[----:B------:R-:W-:Y:S05]  /*194a0*/  BSYNC.RECONVERGENT B4 ;  /* 0x0000000000047941 */ /* 0x000fea0003800200 */
.L_x_9927:
        /* <DEDUP_REMOVED lines=22> */
.L_x_9922:
        /* <DEDUP_REMOVED lines=33> */
.L_x_9930:
[----:B------:R-:W-:Y:S05]  /*19820*/  BSYNC.RECONVERGENT B4 ;  /* 0x0000000000047941 */ /* 0x000fea0003800200 */
.L_x_9929:
        /* <DEDUP_REMOVED lines=22> */
.L_x_9921:
        /* <DEDUP_REMOVED lines=26> */
.L_x_9934:
[----:B------:R-:W-:Y:S05]  /*19b30*/  BSYNC.RECONVERGENT B4 ;  /* 0x0000000000047941 */ /* 0x000fea0003800200 */
.L_x_9933:
        /* <DEDUP_REMOVED lines=22> */
.L_x_9932:
        /* <DEDUP_REMOVED lines=29> */
.L_x_9936:
[----:B------:R-:W-:Y:S05]  /*19e70*/  BSYNC.RECONVERGENT B4 ;  /* 0x0000000000047941 */ /* 0x000fea0003800200 */
.L_x_9935:
        /* <DEDUP_REMOVED lines=22> */
.L_x_9931:
        /* <DEDUP_REMOVED lines=33> */
.L_x_9938:
[----:B------:R-:W-:Y:S05]  /*1a1f0*/  BSYNC.RECONVERGENT B4 ;  /* 0x0000000000047941 */ /* 0x000fea0003800200 */
.L_x_9937:
        /* <DEDUP_REMOVED lines=21> */
.L_x_9926:
[----:B------:R-:W-:Y:S05]  /*1a350*/  BSYNC.RECONVERGENT B3 ;  /* 0x0000000000037941 */ /* 0x000fea0003800200 */
.L_x_9920:
[----:B------:R-:W-:Y:S01]  /*1a360*/  FADD.FTZ R27, R27, 0.69314718246459960938 ;  /* 0x3f3172181b1b7421 */ /* 0x000fe20000010000 */
[----:B------:R-:W-:-:S04]  /*1a370*/  LOP3.LUT R11, R26, 0x80000000, R11, 0xb8, !PT ;  /* 0x800000001a0b7812 */ /* 0x000fc800078eb80b */
[----:B------:R-:W-:-:S07]  /*1a380*/  LOP3.LUT R10, R27, 0x80000000, R10, 0xb8, !PT ;  /* 0x800000001b0a7812 */ /* 0x000fce00078eb80a */
.L_x_9892:
[----:B------:R-:W-:Y:S05]  /*1a390*/  BSYNC.RECONVERGENT B2 ;  /* 0x0000000000027941 */ /* 0x000fea0003800200 */
.L_x_9890:
        /* <DEDUP_REMOVED lines=22> */
.L_x_9940:
        /* <DEDUP_REMOVED lines=70> */
.L_x_9948:
[----:B------:R-:W-:-:S04]  /*1a960*/  FADD.FTZ R6, -R0, R5 ;  /* 0x0000000500067221 */ /* 0x000fc80000010100 */
[----:B------:R-:W-:-:S07]  /*1a970*/  FMUL.FTZ R6, R6, 0.5 ;  /* 0x3f00000006067820 */ /* 0x000fce0000410000 */
.L_x_9949:
[----:B------:R-:W-:Y:S05]  /*1a980*/  BSYNC.RECONVERGENT B1 ;  /* 0x0000000000017941 */ /* 0x000fea0003800200 */
.L_x_9947:
        /* <DEDUP_REMOVED lines=11> */
.L_x_9951:
[----:B------:R-:W-:-:S04]  /*1aa40*/  FADD.FTZ R7, R2, -R7 ;  /* 0x8000000702077221 */ /* 0x000fc80000010000 */
[----:B------:R-:W-:-:S07]  /*1aa50*/  FMUL.FTZ R25, R7, 0.5 ;  /* 0x3f00000007197820 */ /* 0x000fce0000410000 */
.L_x_9952:
[----:B------:R-:W-:Y:S05]  /*1aa60*/  BSYNC.RECONVERGENT B1 ;  /* 0x0000000000017941 */ /* 0x000fea0003800200 */
.L_x_9950:
        /* <DEDUP_REMOVED lines=35> */
.L_x_9946:
        /* <DEDUP_REMOVED lines=35> */
.L_x_9953:
[----:B------:R-:W-:-:S04]  /*1aed0*/  FADD.FTZ R7, -R31, 1 ;  /* 0x3f8000001f077421 */ /* 0x000fc80000010100 */
[----:B------:R-:W-:-:S06]  /*1aee0*/  FMUL.FTZ R6, R0, R7 ;  /* 0x0000000700067220 */ /* 0x000fcc0000410000 */
[----:B------:R-:W0:Y:S08]  /*1aef0*/  MUFU.SQRT R6, R6 ;  /* 0x0000000600067308 */ /* 0x000e300000002000 */
[----:B0-----:R-:W0:Y:S02]  /*1af00*/  MUFU.RCP R29, R6 ;  /* 0x00000006001d7308 */ /* 0x001e240000001000 */
[----:B0-----:R-:W-:Y:S01]  /*1af10*/  FMUL.FTZ R29, R26, R29 ;  /* 0x0000001d1a1d7220 */ /* 0x001fe20000410000 */
[----:B------:R-:W-:Y:S06]  /*1af20*/  BRA `(.L_x_9944) ;  /* 0x0000000000047947 */ /* 0x000fec0003800000 */
.L_x_9945:
[----:B------:R0:W1:Y:S02]  /*1af30*/  MUFU.SQRT R29, R26 ;  /* 0x0000001a001d7308 */ /* 0x0000640000002000 */
.L_x_9944:
[----:B------:R-:W-:Y:S05]  /*1af40*/  BSYNC.RECONVERGENT B0 ;  /* 0x0000000000007941 */ /* 0x000fea0003800200 */
.L_x_9943:
        /* <DEDUP_REMOVED lines=35> */
.L_x_9957:
        /* <DEDUP_REMOVED lines=23> */
.L_x_9963:
[----:B------:R-:W-:-:S04]  /*1b2f0*/  FADD.FTZ R3, -R3, R2 ;  /* 0x0000000203037221 */ /* 0x000fc80000010100 */
[----:B------:R-:W-:-:S07]  /*1b300*/  FMUL.FTZ R3, R3, 0.5 ;  /* 0x3f00000003037820 */ /* 0x000fce0000410000 */
.L_x_9964:
[----:B------:R-:W-:Y:S05]  /*1b310*/  BSYNC.RECONVERGENT B4 ;  /* 0x0000000000047941 */ /* 0x000fea0003800200 */
.L_x_9962:
[----:B------:R-:W-:Y:S01]  /*1b320*/  FADD.FTZ R0, R3, R0 ;  /* 0x0000000003007221 */ /* 0x000fe20000010000 */
[----:B------:R-:W-:-:S04]  /*1b330*/  FADD.FTZ R3, R31, R4 ;  /* 0x000000041f037221 */ /* 0x000fc80000010000 */
[----:B------:R-:W-:-:S04]  /*1b340*/  FMUL.FTZ R0, R0, R3 ;  /* 0x0000000300007220 */ /* 0x000fc80000410000 */
[----:B------:R2:W3:Y:S01]  /*1b350*/  MUFU.SQRT R27, R0 ;  /* 0x00000000001b7308 */ /* 0x0004e20000002000 */
[----:B------:R-:W-:Y:S05]  /*1b360*/  BRA `(.L_x_9965) ;  /* 0x0000000000487947 */ /* 0x000fea0003800000 */
.L_x_9961:
        /* <DEDUP_REMOVED lines=12> */
.L_x_9960:
[----:B------:R-:W-:Y:S01]  /*1b430*/  FADD.FTZ R0, R4, 1 ;  /* 0x3f80000004007421 */ /* 0x000fe20000010000 */
[----:B------:R-:W-:Y:S01]  /*1b440*/  MUFU.SQRT R27, R26 ;  /* 0x0000001a001b7308 */ /* 0x000fe20000002000 */
[----:B------:R-:W-:Y:S02]  /*1b450*/  MOV R31, 0x3f800000 ;  /* 0x3f800000001f7802 */ /* 0x000fe40000000f00 */
[----:B------:R-:W-:-:S06]  /*1b460*/  FMUL.FTZ R0, R0, 0.5 ;  /* 0x3f00000000007820 */ /* 0x000fcc0000410000 */
[----:B------:R-:W2:Y:S02]  /*1b470*/  MUFU.SQRT R0, R0 ;  /* 0x0000000000007308 */ /* 0x000ea40000002000 */
[----:B--2---:R-:W-:-:S07]  /*1b480*/  FMUL.FTZ R27, R27, R0 ;  /* 0x000000001b1b7220 */ /* 0x004fce0000410000 */
.L_x_9965:
[----:B------:R-:W-:Y:S05]  /*1b490*/  BSYNC.RECONVERGENT B1 ;  /* 0x0000000000017941 */ /* 0x000fea0003800200 */
.L_x_9959:
[----:B------:R-:W-:Y:S05]  /*1b4a0*/  BRA `(.L_x_9966) ;  /* 0x0000000000087947 */ /* 0x000fea0003800000 */
.L_x_9956:
[----:B------:R-:W-:Y:S01]  /*1b4b0*/  FMUL.FTZ R27, R4, 16777216 ;  /* 0x4b800000041b7820 */ /* 0x000fe20000410000 */
[----:B------:R-:W-:-:S07]  /*1b4c0*/  FMUL.FTZ R31, R31, 16777216 ;  /* 0x4b8000001f1f7820 */ /* 0x000fce0000410000 */
.L_x_9966:
[----:B------:R-:W-:Y:S05]  /*1b4d0*/  BSYNC.RELIABLE B0 ;  /* 0x0000000000007941 */ /* 0x000fea0003800100 */
.L_x_9955:
        /* <DEDUP_REMOVED lines=17> */
.L_x_9968:
[----:B------:R-:W-:Y:S05]  /*1b5f0*/  BSYNC.RECONVERGENT B4 ;  /* 0x0000000000047941 */ /* 0x000fea0003800200 */
.L_x_9967:
        /* <DEDUP_REMOVED lines=28> */
.L_x_9958:
[----:B------:R-:W-:Y:S05]  /*1b7c0*/  BSYNC.RECONVERGENT B3 ;  /* 0x0000000000037941 */ /* 0x000fea0003800200 */
.L_x_9954:
[----:B-1----:R-:W-:Y:S02]  /*1b7d0*/  LOP3.LUT R12, R29, 0x80000000, R12, 0xb8, !PT ;  /* 0x800000001d0c7812 */ /* 0x002fe400078eb80c */
[----:B------:R-:W-:Y:S01]  /*1b7e0*/  LOP3.LUT R13, R6, 0x80000000, R13, 0xb8, !PT ;  /* 0x80000000060d7812 */ /* 0x000fe200078eb80d */
[----:B------:R-:W-:Y:S06]  /*1b7f0*/  BRA `(.L_x_9941) ;  /* 0x0000001400107947 */ /* 0x000fec0003800000 */
.L_x_9942:
        /* <DEDUP_REMOVED lines=33> */
.L_x_9974:
[----:B------:R-:W-:Y:S05]  /*1ba10*/  BSYNC.RECONVERGENT B4 ;  /* 0x0000000000047941 */ /* 0x000fea0003800200 */
.L_x_9973:
        /* <DEDUP_REMOVED lines=22> */
.L_x_9972:
        /* <DEDUP_REMOVED lines=29> */
.L_x_9977:
[----:B------:R-:W-:Y:S05]  /*1bd50*/  BSYNC.RECONVERGENT B4 ;  /* 0x0000000000047941 */ /* 0x000fea0003800200 */
.L_x_9976:
        /* <DEDUP_REMOVED lines=22> */
.L_x_9971:
        /* <DEDUP_REMOVED lines=33> */
.L_x_9979:
[----:B------:R-:W-:Y:S05]  /*1c0d0*/  BSYNC.RECONVERGENT B4 ;  /* 0x0000000000047941 */ /* 0x000fea0003800200 */
.L_x_9978:
        /* <DEDUP_REMOVED lines=22> */
.L_x_9970:
        /* <DEDUP_REMOVED lines=26> */
.L_x_9983:
[----:B------:R-:W-:Y:S05]  /*1c3e0*/  BSYNC.RECONVERGENT B4 ;  /* 0x0000000000047941 */ /* 0x000fea0003800200 */
.L_x_9982:
        /* <DEDUP_REMOVED lines=22> */
.L_x_9981:
        /* <DEDUP_REMOVED lines=29> */
.L_x_9985:
[----:B------:R-:W-:Y:S05]  /*1c720*/  BSYNC.RECONVERGENT B4 ;  /* 0x0000000000047941 */ /* 0x000fea0003800200 */
.L_x_9984:
        /* <DEDUP_REMOVED lines=22> */
.L_x_9980:
        /* <DEDUP_REMOVED lines=33> */
.L_x_9987:
[----:B------:R-:W-:Y:S05]  /*1caa0*/  BSYNC.RECONVERGENT B4 ;  /* 0x0000000000047941 */ /* 0x000fea0003800200 */
.L_x_9986:
        /* <DEDUP_REMOVED lines=21> */
.L_x_9975:
[----:B------:R-:W-:Y:S05]  /*1cc00*/  BSYNC.RECONVERGENT B3 ;  /* 0x0000000000037941 */ /* 0x000fea0003800200 */
.L_x_9969:
[----:B------:R-:W-:Y:S01]  /*1cc10*/  FADD.FTZ R27, R27, 0.69314718246459960938 ;  /* 0x3f3172181b1b7421 */ /* 0x000fe20000010000 */
[----:B------:R-:W-:-:S04]  /*1cc20*/  LOP3.LUT R13, R26, 0x80000000, R13, 0xb8, !PT ;  /* 0x800000001a0d7812 */ /* 0x000fc800078eb80d */
[----:B------:R-:W-:-:S07]  /*1cc30*/  LOP3.LUT R12, R27, 0x80000000, R12, 0xb8, !PT ;  /* 0x800000001b0c7812 */ /* 0x000fce00078eb80c */
.L_x_9941:
[----:B------:R-:W-:Y:S05]  /*1cc40*/  BSYNC.RECONVERGENT B2 ;  /* 0x0000000000027941 */ /* 0x000fea0003800200 */
.L_x_9939:
        /* <DEDUP_REMOVED lines=22> */
.L_x_9989:
        /* <DEDUP_REMOVED lines=70> */
.L_x_9997:
[----:B------:R-:W-:-:S04]  /*1d210*/  FADD.FTZ R6, -R0, R5 ;  /* 0x0000000500067221 */ /* 0x000fc80000010100 */
[----:B------:R-:W-:-:S07]  /*1d220*/  FMUL.FTZ R6, R6, 0.5 ;  /* 0x3f00000006067820 */ /* 0x000fce0000410000 */
.L_x_9998:
[----:B------:R-:W-:Y:S05]  /*1d230*/  BSYNC.RECONVERGENT B1 ;  /* 0x0000000000017941 */ /* 0x000fea0003800200 */
.L_x_9996:
        /* <DEDUP_REMOVED lines=11> */
.L_x_10000:
[----:B------:R-:W-:-:S04]  /*1d2f0*/  FADD.FTZ R7, R2, -R7 ;  /* 0x8000000702077221 */ /* 0x000fc80000010000 */
[----:B------:R-:W-:-:S07]  /*1d300*/  FMUL.FTZ R25, R7, 0.5 ;  /* 0x3f00000007197820 */ /* 0x000fce0000410000 */
.L_x_10001:
[----:B------:R-:W-:Y:S05]  /*1d310*/  BSYNC.RECONVERGENT B1 ;  /* 0x0000000000017941 */ /* 0x000fea0003800200 */
.L_x_9999:
        /* <DEDUP_REMOVED lines=35> */
.L_x_9995:
        /* <DEDUP_REMOVED lines=35> */
.L_x_10002:
[----:B------:R-:W-:-:S04]  /*1d780*/  FADD.FTZ R7, -R31, 1 ;  /* 0x3f8000001f077421 */ /* 0x000fc80000010100 */
[----:B------:R-:W-:-:S06]  /*1d790*/  FMUL.FTZ R6, R0, R7 ;  /* 0x0000000700067220 */ /* 0x000fcc0000410000 */
[----:B------:R-:W0:Y:S08]  /*1d7a0*/  MUFU.SQRT R6, R6 ;  /* 0x0000000600067308 */ /* 0x000e300000002000 */
[----:B0-----:R-:W0:Y:S02]  /*1d7b0*/  MUFU.RCP R29, R6 ;  /* 0x00000006001d7308 */ /* 0x001e240000001000 */
[----:B0-----:R-:W-:Y:S01]  /*1d7c0*/  FMUL.FTZ R29, R26, R29 ;  /* 0x0000001d1a1d7220 */ /* 0x001fe20000410000 */
[----:B------:R-:W-:Y:S06]  /*1d7d0*/  BRA `(.L_x_9993) ;  /* 0x0000000000047947 */ /* 0x000fec0003800000 */
.L_x_9994:
[----:B------:R0:W1:Y:S02]  /*1d7e0*/  MUFU.SQRT R29, R26 ;  /* 0x0000001a001d7308 */ /* 0x0000640000002000 */
.L_x_9993:
[----:B------:R-:W-:Y:S05]  /*1d7f0*/  BSYNC.RECONVERGENT B0 ;  /* 0x0000000000007941 */ /* 0x000fea0003800200 */
.L_x_9992:
        /* <DEDUP_REMOVED lines=35> */
.L_x_10006:
        /* <DEDUP_REMOVED lines=23> */
.L_x_10012:
[----:B------:R-:W-:-:S04]  /*1dba0*/  FADD.FTZ R3, -R3, R2 ;  /* 0x0000000203037221 */ /* 0x000fc80000010100 */
[----:B------:R-:W-:-:S07]  /*1dbb0*/  FMUL.FTZ R3, R3, 0.5 ;  /* 0x3f00000003037820 */ /* 0x000fce0000410000 */
.L_x_10013:
[----:B------:R-:W-:Y:S05]  /*1dbc0*/  BSYNC.RECONVERGENT B4 ;  /* 0x0000000000047941 */ /* 0x000fea0003800200 */
.L_x_10011:
[----:B------:R-:W-:Y:S01]  /*1dbd0*/  FADD.FTZ R0, R3, R0 ;  /* 0x0000000003007221 */ /* 0x000fe20000010000 */
[----:B------:R-:W-:-:S04]  /*1dbe0*/  FADD.FTZ R3, R31, R4 ;  /* 0x000000041f037221 */ /* 0x000fc80000010000 */
[----:B------:R-:W-:-:S04]  /*1dbf0*/  FMUL.FTZ R0, R0, R3 ;  /* 0x0000000300007220 */ /* 0x000fc80000410000 */
[----:B------:R2:W3:Y:S01]  /*1dc00*/  MUFU.SQRT R27, R0 ;  /* 0x00000000001b7308 */ /* 0x0004e20000002000 */
[----:B------:R-:W-:Y:S05]  /*1dc10*/  BRA `(.L_x_10014) ;  /* 0x0000000000487947 */ /* 0x000fea0003800000 */
.L_x_10010:
        /* <DEDUP_REMOVED lines=12> */
.L_x_10009:
[----:B------:R-:W-:Y:S01]  /*1dce0*/  FADD.FTZ R0, R4, 1 ;  /* 0x3f80000004007421 */ /* 0x000fe20000010000 */
[----:B------:R-:W-:Y:S01]  /*1dcf0*/  MUFU.SQRT R27, R26 ;  /* 0x0000001a001b7308 */ /* 0x000fe20000002000 */
[----:B------:R-:W-:Y:S02]  /*1dd00*/  MOV R31, 0x3f800000 ;  /* 0x3f800000001f7802 */ /* 0x000fe40000000f00 */
[----:B------:R-:W-:-:S06]  /*1dd10*/  FMUL.FTZ R0, R0, 0.5 ;  /* 0x3f00000000007820 */ /* 0x000fcc0000410000 */
[----:B------:R-:W2:Y:S02]  /*1dd20*/  MUFU.SQRT R0, R0 ;  /* 0x0000000000007308 */ /* 0x000ea40000002000 */
[----:B--2---:R-:W-:-:S07]  /*1dd30*/  FMUL.FTZ R27, R27, R0 ;  /* 0x000000001b1b7220 */ /* 0x004fce0000410000 */
.L_x_10014:
[----:B------:R-:W-:Y:S05]  /*1dd40*/  BSYNC.RECONVERGENT B1 ;  /* 0x0000000000017941 */ /* 0x000fea0003800200 */
.L_x_10008:
[----:B------:R-:W-:Y:S05]  /*1dd50*/  BRA `(.L_x_10015) ;  /* 0x0000000000087947 */ /* 0x000fea0003800000 */
.L_x_10005:
[----:B------:R-:W-:Y:S01]  /*1dd60*/  FMUL.FTZ R27, R4, 16777216 ;  /* 0x4b800000041b7820 */ /* 0x000fe20000410000 */
[----:B------:R-:W-:-:S07]  /*1dd70*/  FMUL.FTZ R31, R31, 16777216 ;  /* 0x4b8000001f1f7820 */ /* 0x000fce0000410000 */
.L_x_10015:
[----:B------:R-:W-:Y:S05]  /*1dd80*/  BSYNC.RELIABLE B0 ;  /* 0x0000000000007941 */ /* 0x000fea0003800100 */
.L_x_10004:
        /* <DEDUP_REMOVED lines=17> */
.L_x_10017:
[----:B------:R-:W-:Y:S05]  /*1dea0*/  BSYNC.RECONVERGENT B4 ;  /* 0x0000000000047941 */ /* 0x000fea0003800200 */
.L_x_10016:
        /* <DEDUP_REMOVED lines=28> */
.L_x_10007:
[----:B------:R-:W-:Y:S05]  /*1e070*/  BSYNC.RECONVERGENT B3 ;  /* 0x0000000000037941 */ /* 0x000fea0003800200 */
.L_x_10003:
[----:B-1----:R-:W-:Y:S02]  /*1e080*/  LOP3.LUT R14, R29, 0x80000000, R14, 0xb8, !PT ;  /* 0x800000001d0e7812 */ /* 0x002fe400078eb80e */
[----:B------:R-:W-:Y:S01]  /*1e090*/  LOP3.LUT R15, R6, 0x80000000, R15, 0xb8, !PT ;  /* 0x80000000060f7812 */ /* 0x000fe200078eb80f */
[----:B------:R-:W-:Y:S06]  /*1e0a0*/  BRA `(.L_x_9990) ;  /* 0x0000001400107947 */ /* 0x000fec0003800000 */
.L_x_9991:
        /* <DEDUP_REMOVED lines=33> */
.L_x_10023:
[----:B------:R-:W-:Y:S05]  /*1e2c0*/  BSYNC.RECONVERGENT B4 ;  /* 0x0000000000047941 */ /* 0x000fea0003800200 */
.L_x_10022:
        /* <DEDUP_REMOVED lines=22> */
.L_x_10021:
        /* <DEDUP_REMOVED lines=29> */
.L_x_10026:
[----:B------:R-:W-:Y:S05]  /*1e600*/  BSYNC.RECONVERGENT B4 ;  /* 0x0000000000047941 */ /* 0x000fea0003800200 */
.L_x_10025:
        /* <DEDUP_REMOVED lines=22> */
.L_x_10020:
        /* <DEDUP_REMOVED lines=33> */
.L_x_10028:
[----:B------:R-:W-:Y:S05]  /*1e980*/  BSYNC.RECONVERGENT B4 ;  /* 0x0000000000047941 */ /* 0x000fea0003800200 */
.L_x_10027:
        /* <DEDUP_REMOVED lines=22> */
.L_x_10019:
        /* <DEDUP_REMOVED lines=26> */
.L_x_10032:
[----:B------:R-:W-:Y:S05]  /*1ec90*/  BSYNC.RECONVERGENT B4 ;  /* 0x0000000000047941 */ /* 0x000fea0003800200 */
.L_x_10031:
        /* <DEDUP_REMOVED lines=22> */
.L_x_10030:
        /* <DEDUP_REMOVED lines=29> */
.L_x_10034:
[----:B------:R-:W-:Y:S05]  /*1efd0*/  BSYNC.RECONVERGENT B4 ;  /* 0x0000000000047941 */ /* 0x000fea0003800200 */
.L_x_10033:
        /* <DEDUP_REMOVED lines=22> */
.L_x_10029:
        /* <DEDUP_REMOVED lines=33> */
.L_x_10036:
[----:B------:R-:W-:Y:S05]  /*1f350*/  BSYNC.RECONVERGENT B4 ;  /* 0x0000000000047941 */ /* 0x000fea0003800200 */
.L_x_10035:
        /* <DEDUP_REMOVED lines=21> */
.L_x_10024:
[----:B------:R-:W-:Y:S05]  /*1f4b0*/  BSYNC.RECONVERGENT B3 ;  /* 0x0000000000037941 */ /* 0x000fea0003800200 */
.L_x_10018:
[----:B------:R-:W-:Y:S01]  /*1f4c0*/  FADD.FTZ R27, R27, 0.69314718246459960938 ;  /* 0x3f3172181b1b7421 */ /* 0x000fe20000010000 */
[----:B------:R-:W-:-:S04]  /*1f4d0*/  LOP3.LUT R15, R26, 0x80000000, R15, 0xb8, !PT ;  /* 0x800000001a0f7812 */ /* 0x000fc800078eb80f */
[----:B------:R-:W-:-:S07]  /*1f4e0*/  LOP3.LUT R14, R27, 0x80000000, R14, 0xb8, !PT ;  /* 0x800000001b0e7812 */ /* 0x000fce00078eb80e */
.L_x_9990:
[----:B------:R-:W-:Y:S05]  /*1f4f0*/  BSYNC.RECONVERGENT B2 ;  /* 0x0000000000027941 */ /* 0x000fea0003800200 */
.L_x_9988:
        /* <DEDUP_REMOVED lines=22> */
.L_x_10038:
        /* <DEDUP_REMOVED lines=70> */
.L_x_10046:
[----:B------:R-:W-:-:S04]  /*1fac0*/  FADD.FTZ R6, -R0, R5 ;  /* 0x0000000500067221 */ /* 0x000fc80000010100 */
[----:B------:R-:W-:-:S07]  /*1fad0*/  FMUL.FTZ R6, R6, 0.5 ;  /* 0x3f00000006067820 */ /* 0x000fce0000410000 */
.L_x_10047:
[----:B------:R-:W-:Y:S05]  /*1fae0*/  BSYNC.RECONVERGENT B1 ;  /* 0x0000000000017941 */ /* 0x000fea0003800200 */
.L_x_10045:
        /* <DEDUP_REMOVED lines=11> */
.L_x_10049:
[----:B------:R-:W-:-:S04]  /*1fba0*/  FADD.FTZ R7, R2, -R7 ;  /* 0x8000000702077221 */ /* 0x000fc80000010000 */
[----:B------:R-:W-:-:S07]  /*1fbb0*/  FMUL.FTZ R25, R7, 0.5 ;  /* 0x3f00000007197820 */ /* 0x000fce0000410000 */
.L_x_10050:
[----:B------:R-:W-:Y:S05]  /*1fbc0*/  BSYNC.RECONVERGENT B1 ;  /* 0x0000000000017941 */ /* 0x000fea0003800200 */
.L_x_10048:
        /* <DEDUP_REMOVED lines=35> */
.L_x_10044:
        /* <DEDUP_REMOVED lines=35> */
.L_x_10051:
[----:B------:R-:W-:-:S04]  /*20030*/  FADD.FTZ R7, -R31, 1 ;  /* 0x3f8000001f077421 */ /* 0x000fc80000010100 */
[----:B------:R-:W-:-:S06]  /*20040*/  FMUL.FTZ R6, R0, R7 ;  /* 0x0000000700067220 */ /* 0x000fcc0000410000 */
[----:B------:R-:W0:Y:S08]  /*20050*/  MUFU.SQRT R6, R6 ;  /* 0x0000000600067308 */ /* 0x000e300000002000 */
[----:B0-----:R-:W0:Y:S02]  /*20060*/  MUFU.RCP R29, R6 ;  /* 0x00000006001d7308 */ /* 0x001e240000001000 */
[----:B0-----:R-:W-:Y:S01]  /*20070*/  FMUL.FTZ R29, R26, R29 ;  /* 0x0000001d1a1d7220 */ /* 0x001fe20000410000 */
[----:B------:R-:W-:Y:S06]  /*20080*/  BRA `(.L_x_10042) ;  /* 0x0000000000047947 */ /* 0x000fec0003800000 */
.L_x_10043:
[----:B------:R0:W1:Y:S02]  /*20090*/  MUFU.SQRT R29, R26 ;  /* 0x0000001a001d7308 */ /* 0x0000640000002000 */
.L_x_10042:
[----:B------:R-:W-:Y:S05]  /*200a0*/  BSYNC.RECONVERGENT B0 ;  /* 0x0000000000007941 */ /* 0x000fea0003800200 */
.L_x_10041:
        /* <DEDUP_REMOVED lines=35> */
.L_x_10055:
        /* <DEDUP_REMOVED lines=23> */
.L_x_10061:
[----:B------:R-:W-:-:S04]  /*20450*/  FADD.FTZ R3, -R3, R2 ;  /* 0x0000000203037221 */ /* 0x000fc80000010100 */
[----:B------:R-:W-:-:S07]  /*20460*/  FMUL.FTZ R3, R3, 0.5 ;  /* 0x3f00000003037820 */ /* 0x000fce0000410000 */
.L_x_10062:
[----:B------:R-:W-:Y:S05]  /*20470*/  BSYNC.RECONVERGENT B4 ;  /* 0x0000000000047941 */ /* 0x000fea0003800200 */
.L_x_10060:
[----:B------:R-:W-:Y:S01]  /*20480*/  FADD.FTZ R0, R3, R0 ;  /* 0x0000000003007221 */ /* 0x000fe20000010000 */
[----:B------:R-:W-:-:S04]  /*20490*/  FADD.FTZ R3, R31, R4 ;  /* 0x000000041f037221 */ /* 0x000fc80000010000 */
[----:B------:R-:W-:-:S04]  /*204a0*/  FMUL.FTZ R0, R0, R3 ;  /* 0x0000000300007220 */ /* 0x000fc80000410000 */
[----:B------:R2:W3:Y:S01]  /*204b0*/  MUFU.SQRT R27, R0 ;  /* 0x00000000001b7308 */ /* 0x0004e20000002000 */
[----:B------:R-:W-:Y:S05]  /*204c0*/  BRA `(.L_x_10063) ;  /* 0x0000000000487947 */ /* 0x000fea0003800000 */
.L_x_10059:
        /* <DEDUP_REMOVED lines=12> */
.L_x_10058:
[----:B------:R-:W-:Y:S01]  /*20590*/  FADD.FTZ R0, R4, 1 ;  /* 0x3f80000004007421 */ /* 0x000fe20000010000 */
[----:B------:R-:W-:Y:S01]  /*205a0*/  MUFU.SQRT R27, R26 ;  /* 0x0000001a001b7308 */ /* 0x000fe20000002000 */
[----:B------:R-:W-:Y:S02]  /*205b0*/  MOV R31, 0x3f800000 ;  /* 0x3f800000001f7802 */ /* 0x000fe40000000f00 */
[----:B------:R-:W-:-:S06]  /*205c0*/  FMUL.FTZ R0, R0, 0.5 ;  /* 0x3f00000000007820 */ /* 0x000fcc0000410000 */
[----:B------:R-:W2:Y:S02]  /*205d0*/  MUFU.SQRT R0, R0 ;  /* 0x0000000000007308 */ /* 0x000ea40000002000 */
[----:B--2---:R-:W-:-:S07]  /*205e0*/  FMUL.FTZ R27, R27, R0 ;  /* 0x000000001b1b7220 */ /* 0x004fce0000410000 */
.L_x_10063:
[----:B------:R-:W-:Y:S05]  /*205f0*/  BSYNC.RECONVERGENT B1 ;  /* 0x0000000000017941 */ /* 0x000fea0003800200 */
.L_x_10057:
[----:B------:R-:W-:Y:S05]  /*20600*/  BRA `(.L_x_10064) ;  /* 0x0000000000087947 */ /* 0x000fea0003800000 */
.L_x_10054:
[----:B------:R-:W-:Y:S01]  /*20610*/  FMUL.FTZ R27, R4, 16777216 ;  /* 0x4b800000041b7820 */ /* 0x000fe20000410000 */
[----:B------:R-:W-:-:S07]  /*20620*/  FMUL.FTZ R31, R31, 16777216 ;  /* 0x4b8000001f1f7820 */ /* 0x000fce0000410000 */
.L_x_10064:
[----:B------:R-:W-:Y:S05]  /*20630*/  BSYNC.RELIABLE B0 ;  /* 0x0000000000007941 */ /* 0x000fea0003800100 */
.L_x_10053:
        /* <DEDUP_REMOVED lines=17> */
.L_x_10066:
[----:B------:R-:W-:Y:S05]  /*20750*/  BSYNC.RECONVERGENT B4 ;  /* 0x0000000000047941 */ /* 0x000fea0003800200 */
.L_x_10065:
        /* <DEDUP_REMOVED lines=28> */
.L_x_10056:
[----:B------:R-:W-:Y:S05]  /*20920*/  BSYNC.RECONVERGENT B3 ;  /* 0x0000000000037941 */ /* 0x000fea0003800200 */
.L_x_10052:
[----:B-1----:R-:W-:Y:S02]  /*20930*/  LOP3.LUT R16, R29, 0x80000000, R16, 0xb8, !PT ;  /* 0x800000001d107812 */ /* 0x002fe400078eb810 */
[----:B------:R-:W-:Y:S01]  /*20940*/  LOP3.LUT R17, R6, 0x80000000, R17, 0xb8, !PT ;  /* 0x8000000006117812 */ /* 0x000fe200078eb811 */
[----:B------:R-:W-:Y:S06]  /*20950*/  BRA `(.L_x_10039) ;  /* 0x0000001400107947 */ /* 0x000fec0003800000 */
.L_x_10040:
        /* <DEDUP_REMOVED lines=33> */
.L_x_10072:
[----:B------:R-:W-:Y:S05]  /*20b70*/  BSYNC.RECONVERGENT B4 ;  /* 0x0000000000047941 */ /* 0x000fea0003800200 */
.L_x_10071:
        /* <DEDUP_REMOVED lines=22> */
.L_x_10070:
        /* <DEDUP_REMOVED lines=29> */
.L_x_10075:
[----:B------:R-:W-:Y:S05]  /*20eb0*/  BSYNC.RECONVERGENT B4 ;  /* 0x0000000000047941 */ /* 0x000fea0003800200 */
.L_x_10074:
        /* <DEDUP_REMOVED lines=22> */
.L_x_10069:
        /* <DEDUP_REMOVED lines=33> */
.L_x_10077:
[----:B------:R-:W-:Y:S05]  /*21230*/  BSYNC.RECONVERGENT B4 ;  /* 0x0000000000047941 */ /* 0x000fea0003800200 */
.L_x_10076:
        /* <DEDUP_REMOVED lines=22> */
.L_x_10068:
        /* <DEDUP_REMOVED lines=26> */
.L_x_10081:
[----:B------:R-:W-:Y:S05]  /*21540*/  BSYNC.RECONVERGENT B4 ;  /* 0x0000000000047941 */ /* 0x000fea0003800200 */
.L_x_10080:
        /* <DEDUP_REMOVED lines=22> */
.L_x_10079:
        /* <DEDUP_REMOVED lines=29> */
.L_x_10083:
[----:B------:R-:W-:Y:S05]  /*21880*/  BSYNC.RECONVERGENT B4 ;  /* 0x0000000000047941 */ /* 0x000fea0003800200 */
.L_x_10082:
        /* <DEDUP_REMOVED lines=22> */
.L_x_10078:
        /* <DEDUP_REMOVED lines=33> */
.L_x_10085:
[----:B------:R-:W-:Y:S05]  /*21c00*/  BSYNC.RECONVERGENT B4 ;  /* 0x0000000000047941 */ /* 0x000fea0003800200 */
.L_x_10084:
        /* <DEDUP_REMOVED lines=21> */
.L_x_10073:
[----:B------:R-:W-:Y:S05]  /*21d60*/  BSYNC.RECONVERGENT B3 ;  /* 0x0000000000037941 */ /* 0x000fea0003800200 */
.L_x_10067:
[----:B------:R-:W-:Y:S01]  /*21d70*/  FADD.FTZ R27, R27, 0.69314718246459960938 ;  /* 0x3f3172181b1b7421 */ /* 0x000fe20000010000 */
[----:B------:R-:W-:-:S04]  /*21d80*/  LOP3.LUT R17, R26, 0x80000000, R17, 0xb8, !PT ;  /* 0x800000001a117812 */ /* 0x000fc800078eb811 */
[----:B------:R-:W-:-:S07]  /*21d90*/  LOP3.LUT R16, R27, 0x80000000, R16, 0xb8, !PT ;  /* 0x800000001b107812 */ /* 0x000fce00078eb810 */
.L_x_10039:
[----:B------:R-:W-:Y:S05]  /*21da0*/  BSYNC.RECONVERGENT B2 ;  /* 0x0000000000027941 */ /* 0x000fea0003800200 */
.L_x_10037:
        /* <DEDUP_REMOVED lines=22> */
.L_x_10087:
        /* <DEDUP_REMOVED lines=70> */
.L_x_10095:
[----:B------:R-:W-:-:S04]  /*22370*/  FADD.FTZ R6, -R0, R5 ;  /* 0x0000000500067221 */ /* 0x000fc80000010100 */
[----:B------:R-:W-:-:S07]  /*22380*/  FMUL.FTZ R6, R6, 0.5 ;  /* 0x3f00000006067820 */ /* 0x000fce0000410000 */
.L_x_10096:
[----:B------:R-:W-:Y:S05]  /*22390*/  BSYNC.RECONVERGENT B1 ;  /* 0x0000000000017941 */ /* 0x000fea0003800200 */
.L_x_10094:
        /* <DEDUP_REMOVED lines=11> */
.L_x_10098:
[----:B------:R-:W-:-:S04]  /*22450*/  FADD.FTZ R7, R2, -R7 ;  /* 0x8000000702077221 */ /* 0x000fc80000010000 */
[----:B------:R-:W-:-:S07]  /*22460*/  FMUL.FTZ R25, R7, 0.5 ;  /* 0x3f00000007197820 */ /* 0x000fce0000410000 */
.L_x_10099:
[----:B------:R-:W-:Y:S05]  /*22470*/  BSYNC.RECONVERGENT B1 ;  /* 0x0000000000017941 */ /* 0x000fea0003800200 */
.L_x_10097:
        /* <DEDUP_REMOVED lines=35> */
.L_x_10093:
        /* <DEDUP_REMOVED lines=35> */
.L_x_10100:
[----:B------:R-:W-:-:S04]  /*228e0*/  FADD.FTZ R7, -R31, 1 ;  /* 0x3f8000001f077421 */ /* 0x000fc80000010100 */
[----:B------:R-:W-:-:S06]  /*228f0*/  FMUL.FTZ R6, R0, R7 ;  /* 0x0000000700067220 */ /* 0x000fcc0000410000 */
[----:B------:R-:W0:Y:S08]  /*22900*/  MUFU.SQRT R6, R6 ;  /* 0x0000000600067308 */ /* 0x000e300000002000 */
[----:B0-----:R-:W0:Y:S02]  /*22910*/  MUFU.RCP R29, R6 ;  /* 0x00000006001d7308 */ /* 0x001e240000001000 */
[----:B0-----:R-:W-:Y:S01]  /*22920*/  FMUL.FTZ R29, R26, R29 ;  /* 0x0000001d1a1d7220 */ /* 0x001fe20000410000 */
[----:B------:R-:W-:Y:S06]  /*22930*/  BRA `(.L_x_10091) ;  /* 0x0000000000047947 */ /* 0x000fec0003800000 */
.L_x_10092:
[----:B------:R0:W1:Y:S02]  /*22940*/  MUFU.SQRT R29, R26 ;  /* 0x0000001a001d7308 */ /* 0x0000640000002000 */
.L_x_10091:
[----:B------:R-:W-:Y:S05]  /*22950*/  BSYNC.RECONVERGENT B0 ;  /* 0x0000000000007941 */ /* 0x000fea0003800200 */
.L_x_10090:
        /* <DEDUP_REMOVED lines=35> */
.L_x_10104:
        /* <DEDUP_REMOVED lines=23> */
.L_x_10110:
[----:B------:R-:W-:-:S04]  /*22d00*/  FADD.FTZ R3, -R3, R2 ;  /* 0x0000000203037221 */ /* 0x000fc80000010100 */
[----:B------:R-:W-:-:S07]  /*22d10*/  FMUL.FTZ R3, R3, 0.5 ;  /* 0x3f00000003037820 */ /* 0x000fce0000410000 */
.L_x_10111:
[----:B------:R-:W-:Y:S05]  /*22d20*/  BSYNC.RECONVERGENT B4 ;  /* 0x0000000000047941 */ /* 0x000fea0003800200 */
.L_x_10109:
[----:B------:R-:W-:Y:S01]  /*22d30*/  FADD.FTZ R0, R3, R0 ;  /* 0x0000000003007221 */ /* 0x000fe20000010000 */
[----:B------:R-:W-:-:S04]  /*22d40*/  FADD.FTZ R3, R31, R4 ;  /* 0x000000041f037221 */ /* 0x000fc80000010000 */
[----:B------:R-:W-:-:S04]  /*22d50*/  FMUL.FTZ R0, R0, R3 ;  /* 0x0000000300007220 */ /* 0x000fc80000410000 */
[----:B------:R2:W3:Y:S01]  /*22d60*/  MUFU.SQRT R27, R0 ;  /* 0x00000000001b7308 */ /* 0x0004e20000002000 */
[----:B------:R-:W-:Y:S05]  /*22d70*/  BRA `(.L_x_10112) ;  /* 0x0000000000487947 */ /* 0x000fea0003800000 */
.L_x_10108:
        /* <DEDUP_REMOVED lines=12> */
.L_x_10107:
[----:B------:R-:W-:Y:S01]  /*22e40*/  FADD.FTZ R0, R4, 1 ;  /* 0x3f80000004007421 */ /* 0x000fe20000010000 */
[----:B------:R-:W-:Y:S01]  /*22e50*/  MUFU.SQRT R27, R26 ;  /* 0x0000001a001b7308 */ /* 0x000fe20000002000 */
[----:B------:R-:W-:Y:S02]  /*22e60*/  MOV R31, 0x3f800000 ;  /* 0x3f800000001f7802 */ /* 0x000fe40000000f00 */
[----:B------:R-:W-:-:S06]  /*22e70*/  FMUL.FTZ R0, R0, 0.5 ;  /* 0x3f00000000007820 */ /* 0x000fcc0000410000 */
[----:B------:R-:W2:Y:S02]  /*22e80*/  MUFU.SQRT R0, R0 ;  /* 0x0000000000007308 */ /* 0x000ea40000002000 */
[----:B--2---:R-:W-:-:S07]  /*22e90*/  FMUL.FTZ R27, R27, R0 ;  /* 0x000000001b1b7220 */ /* 0x004fce0000410000 */
.L_x_10112:
[----:B------:R-:W-:Y:S05]  /*22ea0*/  BSYNC.RECONVERGENT B1 ;  /* 0x0000000000017941 */ /* 0x000fea0003800200 */
.L_x_10106:
[----:B------:R-:W-:Y:S05]  /*22eb0*/  BRA `(.L_x_10113) ;  /* 0x0000000000087947 */ /* 0x000fea0003800000 */
.L_x_10103:
[----:B------:R-:W-:Y:S01]  /*22ec0*/  FMUL.FTZ R27, R4, 16777216 ;  /* 0x4b800000041b7820 */ /* 0x000fe20000410000 */
[----:B------:R-:W-:-:S07]  /*22ed0*/  FMUL.FTZ R31, R31, 16777216 ;  /* 0x4b8000001f1f7820 */ /* 0x000fce0000410000 */
.L_x_10113:
[----:B------:R-:W-:Y:S05]  /*22ee0*/  BSYNC.RELIABLE B0 ;  /* 0x0000000000007941 */ /* 0x000fea0003800100 */
.L_x_10102:
        /* <DEDUP_REMOVED lines=17> */
.L_x_10115:
[----:B------:R-:W-:Y:S05]  /*23000*/  BSYNC.RECONVERGENT B4 ;  /* 0x0000000000047941 */ /* 0x000fea0003800200 */
.L_x_10114:
        /* <DEDUP_REMOVED lines=28> */
.L_x_10105:
[----:B------:R-:W-:Y:S05]  /*231d0*/  BSYNC.RECONVERGENT B3 ;  /* 0x0000000000037941 */ /* 0x000fea0003800200 */
.L_x_10101:
[----:B-1----:R-:W-:Y:S02]  /*231e0*/  LOP3.LUT R18, R29, 0x80000000, R18, 0xb8, !PT ;  /* 0x800000001d127812 */ /* 0x002fe400078eb812 */
[----:B------:R-:W-:Y:S01]  /*231f0*/  LOP3.LUT R19, R6, 0x80000000, R19, 0xb8, !PT ;  /* 0x8000000006137812 */ /* 0x000fe200078eb813 */
[----:B------:R-:W-:Y:S06]  /*23200*/  BRA `(.L_x_10088) ;  /* 0x0000001400107947 */ /* 0x000fec0003800000 */
.L_x_10089:
        /* <DEDUP_REMOVED lines=33> */
.L_x_10121:
[----:B------:R-:W-:Y:S05]  /*23420*/  BSYNC.RECONVERGENT B4 ;  /* 0x0000000000047941 */ /* 0x000fea0003800200 */
.L_x_10120:
        /* <DEDUP_REMOVED lines=22> */
.L_x_10119:
        /* <DEDUP_REMOVED lines=29> */
.L_x_10124:
[----:B------:R-:W-:Y:S05]  /*23760*/  BSYNC.RECONVERGENT B4 ;  /* 0x0000000000047941 */ /* 0x000fea0003800200 */
.L_x_10123:
        /* <DEDUP_REMOVED lines=22> */
.L_x_10118:
        /* <DEDUP_REMOVED lines=33> */
.L_x_10126:
[----:B------:R-:W-:Y:S05]  /*23ae0*/  BSYNC.RECONVERGENT B4 ;  /* 0x0000000000047941 */ /* 0x000fea0003800200 */
.L_x_10125:
        /* <DEDUP_REMOVED lines=22> */
.L_x_10117:
        /* <DEDUP_REMOVED lines=26> */
.L_x_10130:
[----:B------:R-:W-:Y:S05]  /*23df0*/  BSYNC.RECONVERGENT B4 ;  /* 0x0000000000047941 */ /* 0x000fea0003800200 */
.L_x_10129:
        /* <DEDUP_REMOVED lines=22> */
.L_x_10128:
        /* <DEDUP_REMOVED lines=29> */
.L_x_10132:
[----:B------:R-:W-:Y:S05]  /*24130*/  BSYNC.RECONVERGENT B4 ;  /* 0x0000000000047941 */ /* 0x000fea0003800200 */
.L_x_10131:
        /* <DEDUP_REMOVED lines=22> */
.L_x_10127:
        /* <DEDUP_REMOVED lines=33> */
.L_x_10134:
[----:B------:R-:W-:Y:S05]  /*244b0*/  BSYNC.RECONVERGENT B4 ;  /* 0x0000000000047941 */ /* 0x000fea0003800200 */
.L_x_10133:
        /* <DEDUP_REMOVED lines=21> */
.L_x_10122:
[----:B------:R-:W-:Y:S05]  /*24610*/  BSYNC.RECONVERGENT B3 ;  /* 0x0000000000037941 */ /* 0x000fea0003800200 */
.L_x_10116:
[----:B------:R-:W-:Y:S01]  /*24620*/  FADD.FTZ R27, R27, 0.69314718246459960938 ;  /* 0x3f3172181b1b7421 */ /* 0x000fe20000010000 */
[----:B------:R-:W-:-:S04]  /*24630*/  LOP3.LUT R19, R26, 0x80000000, R19, 0xb8, !PT ;  /* 0x800000001a137812 */ /* 0x000fc800078eb813 */
[----:B------:R-:W-:-:S07]  /*24640*/  LOP3.LUT R18, R27, 0x80000000, R18, 0xb8, !PT ;  /* 0x800000001b127812 */ /* 0x000fce00078eb812 */
.L_x_10088:
[----:B------:R-:W-:Y:S05]  /*24650*/  BSYNC.RECONVERGENT B2 ;  /* 0x0000000000027941 */ /* 0x000fea0003800200 */
.L_x_10086:
        /* <DEDUP_REMOVED lines=22> */
.L_x_10136:
        /* <DEDUP_REMOVED lines=70> */
.L_x_10144:
[----:B------:R-:W-:-:S04]  /*24c20*/  FADD.FTZ R6, -R0, R5 ;  /* 0x0000000500067221 */ /* 0x000fc80000010100 */
[----:B------:R-:W-:-:S07]  /*24c30*/  FMUL.FTZ R6, R6, 0.5 ;  /* 0x3f00000006067820 */ /* 0x000fce0000410000 */
.L_x_10145:
[----:B------:R-:W-:Y:S05]  /*24c40*/  BSYNC.RECONVERGENT B1 ;  /* 0x0000000000017941 */ /* 0x000fea0003800200 */
.L_x_10143:
        /* <DEDUP_REMOVED lines=11> */
.L_x_10147:
[----:B------:R-:W-:-:S04]  /*24d00*/  FADD.FTZ R7, R2, -R7 ;  /* 0x8000000702077221 */ /* 0x000fc80000010000 */
[----:B------:R-:W-:-:S07]  /*24d10*/  FMUL.FTZ R25, R7, 0.5 ;  /* 0x3f00000007197820 */ /* 0x000fce0000410000 */
.L_x_10148:
[----:B------:R-:W-:Y:S05]  /*24d20*/  BSYNC.RECONVERGENT B1 ;  /* 0x0000000000017941 */ /* 0x000fea0003800200 */
.L_x_10146:
        /* <DEDUP_REMOVED lines=35> */
.L_x_10142:
        /* <DEDUP_REMOVED lines=35> */
.L_x_10149:
[----:B------:R-:W-:-:S04]  /*25190*/  FADD.FTZ R7, -R31, 1 ;  /* 0x3f8000001f077421 */ /* 0x000fc80000010100 */
[----:B------:R-:W-:-:S06]  /*251a0*/  FMUL.FTZ R6, R0, R7 ;  /* 0x0000000700067220 */ /* 0x000fcc0000410000 */
[----:B------:R-:W0:Y:S08]  /*251b0*/  MUFU.SQRT R6, R6 ;  /* 0x0000000600067308 */ /* 0x000e300000002000 */
[----:B0-----:R-:W0:Y:S02]  /*251c0*/  MUFU.RCP R29, R6 ;  /* 0x00000006001d7308 */ /* 0x001e240000001000 */
[----:B0-----:R-:W-:Y:S01]  /*251d0*/  FMUL.FTZ R29, R26, R29 ;  /* 0x0000001d1a1d7220 */ /* 0x001fe20000410000 */
[----:B------:R-:W-:Y:S06]  /*251e0*/  BRA `(.L_x_10140) ;  /* 0x0000000000047947 */ /* 0x000fec0003800000 */
.L_x_10141:
[----:B------:R0:W1:Y:S02]  /*251f0*/  MUFU.SQRT R29, R26 ;  /* 0x0000001a001d7308 */ /* 0x0000640000002000 */
.L_x_10140:
[----:B------:R-:W-:Y:S05]  /*25200*/  BSYNC.RECONVERGENT B0 ;  /* 0x0000000000007941 */ /* 0x000fea0003800200 */
.L_x_10139:
        /* <DEDUP_REMOVED lines=35> */
.L_x_10153:
        /* <DEDUP_REMOVED lines=23> */
.L_x_10159:
[----:B------:R-:W-:-:S04]  /*255b0*/  FADD.FTZ R3, -R3, R2 ;  /* 0x0000000203037221 */ /* 0x000fc80000010100 */
[----:B------:R-:W-:-:S07]  /*255c0*/  FMUL.FTZ R3, R3, 0.5 ;  /* 0x3f00000003037820 */ /* 0x000fce0000410000 */
.L_x_10160:
[----:B------:R-:W-:Y:S05]  /*255d0*/  BSYNC.RECONVERGENT B4 ;  /* 0x0000000000047941 */ /* 0x000fea0003800200 */
.L_x_10158:
[----:B------:R-:W-:Y:S01]  /*255e0*/  FADD.FTZ R0, R3, R0 ;  /* 0x0000000003007221 */ /* 0x000fe20000010000 */
[----:B------:R-:W-:-:S04]  /*255f0*/  FADD.FTZ R3, R31, R4 ;  /* 0x000000041f037221 */ /* 0x000fc80000010000 */
[----:B------:R-:W-:-:S04]  /*25600*/  FMUL.FTZ R0, R0, R3 ;  /* 0x0000000300007220 */ /* 0x000fc80000410000 */
[----:B------:R2:W3:Y:S01]  /*25610*/  MUFU.SQRT R27, R0 ;  /* 0x00000000001b7308 */ /* 0x0004e20000002000 */
[----:B------:R-:W-:Y:S05]  /*25620*/  BRA `(.L_x_10161) ;  /* 0x0000000000487947 */ /* 0x000fea0003800000 */
.L_x_10157:
        /* <DEDUP_REMOVED lines=12> */
.L_x_10156:
[----:B------:R-:W-:Y:S01]  /*256f0*/  FADD.FTZ R0, R4, 1 ;  /* 0x3f80000004007421 */ /* 0x000fe20000010000 */
[----:B------:R-:W-:Y:S01]  /*25700*/  MUFU.SQRT R27, R26 ;  /* 0x0000001a001b7308 */ /* 0x000fe20000002000 */
[----:B------:R-:W-:Y:S02]  /*25710*/  MOV R31, 0x3f800000 ;  /* 0x3f800000001f7802 */ /* 0x000fe40000000f00 */
[----:B------:R-:W-:-:S06]  /*25720*/  FMUL.FTZ R0, R0, 0.5 ;  /* 0x3f00000000007820 */ /* 0x000fcc0000410000 */
[----:B------:R-:W2:Y:S02]  /*25730*/  MUFU.SQRT R0, R0 ;  /* 0x0000000000007308 */ /* 0x000ea40000002000 */
[----:B--2---:R-:W-:-:S07]  /*25740*/  FMUL.FTZ R27, R27, R0 ;  /* 0x000000001b1b7220 */ /* 0x004fce0000410000 */
.L_x_10161:
[----:B------:R-:W-:Y:S05]  /*25750*/  BSYNC.RECONVERGENT B1 ;  /* 0x0000000000017941 */ /* 0x000fea0003800200 */
.L_x_10155:
[----:B------:R-:W-:Y:S05]  /*25760*/  BRA `(.L_x_10162) ;  /* 0x0000000000087947 */ /* 0x000fea0003800000 */
.L_x_10152:
[----:B------:R-:W-:Y:S01]  /*25770*/  FMUL.FTZ R27, R4, 16777216 ;  /* 0x4b800000041b7820 */ /* 0x000fe20000410000 */
[----:B------:R-:W-:-:S07]  /*25780*/  FMUL.FTZ R31, R31, 16777216 ;  /* 0x4b8000001f1f7820 */ /* 0x000fce0000410000 */
.L_x_10162:
[----:B------:R-:W-:Y:S05]  /*25790*/  BSYNC.RELIABLE B0 ;  /* 0x0000000000007941 */ /* 0x000fea0003800100 */
.L_x_10151:
        /* <DEDUP_REMOVED lines=17> */
.L_x_10164:
[----:B------:R-:W-:Y:S05]  /*258b0*/  BSYNC.RECONVERGENT B4 ;  /* 0x0000000000047941 */ /* 0x000fea0003800200 */
.L_x_10163:
        /* <DEDUP_REMOVED lines=28> */
.L_x_10154:
[----:B------:R-:W-:Y:S05]  /*25a80*/  BSYNC.RECONVERGENT B3 ;  /* 0x0000000000037941 */ /* 0x000fea0003800200 */
.L_x_10150:
[----:B-1----:R-:W-:Y:S02]  /*25a90*/  LOP3.LUT R20, R29, 0x80000000, R20, 0xb8, !PT ;  /* 0x800000001d147812 */ /* 0x002fe400078eb814 */
[----:B------:R-:W-:Y:S01]  /*25aa0*/  LOP3.LUT R21, R6, 0x80000000, R21, 0xb8, !PT ;  /* 0x8000000006157812 */ /* 0x000fe200078eb815 */
[----:B------:R-:W-:Y:S06]  /*25ab0*/  BRA `(.L_x_10137) ;  /* 0x0000001400107947 */ /* 0x000fec0003800000 */
.L_x_10138:
        /* <DEDUP_REMOVED lines=33> */
.L_x_10170:
[----:B------:R-:W-:Y:S05]  /*25cd0*/  BSYNC.RECONVERGENT B4 ;  /* 0x0000000000047941 */ /* 0x000fea0003800200 */
.L_x_10169:
        /* <DEDUP_REMOVED lines=22> */
.L_x_10168:
        /* <DEDUP_REMOVED lines=29> */
.L_x_10173:
[----:B------:R-:W-:Y:S05]  /*26010*/  BSYNC.RECONVERGENT B4 ;  /* 0x0000000000047941 */ /* 0x000fea0003800200 */
.L_x_10172:
        /* <DEDUP_REMOVED lines=22> */
.L_x_10167:
        /* <DEDUP_REMOVED lines=33> */
.L_x_10175:
[----:B------:R-:W-:Y:S05]  /*26390*/  BSYNC.RECONVERGENT B4 ;  /* 0x0000000000047941 */ /* 0x000fea0003800200 */
.L_x_10174:
        /* <DEDUP_REMOVED lines=22> */
.L_x_10166:
        /* <DEDUP_REMOVED lines=26> */
.L_x_10179:
[----:B------:R-:W-:Y:S05]  /*266a0*/  BSYNC.RECONVERGENT B4 ;  /* 0x0000000000047941 */ /* 0x000fea0003800200 */
.L_x_10178:
        /* <DEDUP_REMOVED lines=22> */
.L_x_10177:
        /* <DEDUP_REMOVED lines=29> */
.L_x_10181:
[----:B------:R-:W-:Y:S05]  /*269e0*/  BSYNC.RECONVERGENT B4 ;  /* 0x0000000000047941 */ /* 0x000fea0003800200 */
.L_x_10180:
        /* <DEDUP_REMOVED lines=22> */
.L_x_10176:
        /* <DEDUP_REMOVED lines=33> */
.L_x_10183:
[----:B------:R-:W-:Y:S05]  /*26d60*/  BSYNC.RECONVERGENT B4 ;  /* 0x0000000000047941 */ /* 0x000fea0003800200 */
.L_x_10182:
        /* <DEDUP_REMOVED lines=21> */
.L_x_10171:
[----:B------:R-:W-:Y:S05]  /*26ec0*/  BSYNC.RECONVERGENT B3 ;  /* 0x0000000000037941 */ /* 0x000fea0003800200 */
.L_x_10165:
[----:B------:R-:W-:Y:S01]  /*26ed0*/  FADD.FTZ R27, R27, 0.69314718246459960938 ;  /* 0x3f3172181b1b7421 */ /* 0x000fe20000010000 */
[----:B------:R-:W-:-:S04]  /*26ee0*/  LOP3.LUT R21, R26, 0x80000000, R21, 0xb8, !PT ;  /* 0x800000001a157812 */ /* 0x000fc800078eb815 */
[----:B------:R-:W-:-:S07]  /*26ef0*/  LOP3.LUT R20, R27, 0x80000000, R20, 0xb8, !PT ;  /* 0x800000001b147812 */ /* 0x000fce00078eb814 */
.L_x_10137:
[----:B------:R-:W-:Y:S05]  /*26f00*/  BSYNC.RECONVERGENT B2 ;  /* 0x0000000000027941 */ /* 0x000fea0003800200 */
.L_x_10135:
        /* <DEDUP_REMOVED lines=22> */
.L_x_10185:
        /* <DEDUP_REMOVED lines=70> */
.L_x_10193:
[----:B------:R-:W-:-:S04]  /*274d0*/  FADD.FTZ R6, -R0, R5 ;  /* 0x0000000500067221 */ /* 0x000fc80000010100 */
[----:B------:R-:W-:-:S07]  /*274e0*/  FMUL.FTZ R6, R6, 0.5 ;  /* 0x3f00000006067820 */ /* 0x000fce0000410000 */
.L_x_10194:
[----:B------:R-:W-:Y:S05]  /*274f0*/  BSYNC.RECONVERGENT B1 ;  /* 0x0000000000017941 */ /* 0x000fea0003800200 */
.L_x_10192:
        /* <DEDUP_REMOVED lines=11> */
.L_x_10196:
[----:B------:R-:W-:-:S04]  /*275b0*/  FADD.FTZ R25, R2, -R7 ;  /* 0x8000000702197221 */ /* 0x000fc80000010000 */
[----:B------:R-:W-:-:S07]  /*275c0*/  FMUL.FTZ R25, R25, 0.5 ;  /* 0x3f00000019197820 */ /* 0x000fce0000410000 */
.L_x_10197:
[----:B------:R-:W-:Y:S05]  /*275d0*/  BSYNC.RECONVERGENT B1 ;  /* 0x0000000000017941 */ /* 0x000fea0003800200 */
.L_x_10195:
        /* <DEDUP_REMOVED lines=35> */
.L_x_10191:
        /* <DEDUP_REMOVED lines=35> */
.L_x_10198:
[----:B------:R-:W-:-:S04]  /*27a40*/  FADD.FTZ R7, -R31, 1 ;  /* 0x3f8000001f077421 */ /* 0x000fc80000010100 */
[----:B------:R-:W-:-:S06]  /*27a50*/  FMUL.FTZ R6, R0, R7 ;  /* 0x0000000700067220 */ /* 0x000fcc0000410000 */
[----:B------:R-:W0:Y:S08]  /*27a60*/  MUFU.SQRT R6, R6 ;  /* 0x0000000600067308 */ /* 0x000e300000002000 */
[----:B0-----:R-:W0:Y:S02]  /*27a70*/  MUFU.RCP R29, R6 ;  /* 0x00000006001d7308 */ /* 0x001e240000001000 */
[----:B0-----:R-:W-:Y:S01]  /*27a80*/  FMUL.FTZ R29, R26, R29 ;  /* 0x0000001d1a1d7220 */ /* 0x001fe20000410000 */
[----:B------:R-:W-:Y:S06]  /*27a90*/  BRA `(.L_x_10189) ;  /* 0x0000000000047947 */ /* 0x000fec0003800000 */
.L_x_10190:
[----:B------:R0:W1:Y:S02]  /*27aa0*/  MUFU.SQRT R29, R26 ;  /* 0x0000001a001d7308 */ /* 0x0000640000002000 */
.L_x_10189:
[----:B------:R-:W-:Y:S05]  /*27ab0*/  BSYNC.RECONVERGENT B0 ;  /* 0x0000000000007941 */ /* 0x000fea0003800200 */
.L_x_10188:
        /* <DEDUP_REMOVED lines=35> */
.L_x_10202:
        /* <DEDUP_REMOVED lines=23> */
.L_x_10208:
[----:B------:R-:W-:-:S04]  /*27e60*/  FADD.FTZ R3, -R3, R2 ;  /* 0x0000000203037221 */ /* 0x000fc80000010100 */
[----:B------:R-:W-:-:S07]  /*27e70*/  FMUL.FTZ R3, R3, 0.5 ;  /* 0x3f00000003037820 */ /* 0x000fce0000410000 */
.L_x_10209:
[----:B------:R-:W-:Y:S05]  /*27e80*/  BSYNC.RECONVERGENT B4 ;  /* 0x0000000000047941 */ /* 0x000fea0003800200 */
.L_x_10207:
[----:B------:R-:W-:Y:S01]  /*27e90*/  FADD.FTZ R0, R3, R0 ;  /* 0x0000000003007221 */ /* 0x000fe20000010000 */
[----:B------:R-:W-:-:S04]  /*27ea0*/  FADD.FTZ R3, R31, R4 ;  /* 0x000000041f037221 */ /* 0x000fc80000010000 */
[----:B------:R-:W-:-:S04]  /*27eb0*/  FMUL.FTZ R0, R0, R3 ;  /* 0x0000000300007220 */ /* 0x000fc80000410000 */
[----:B------:R2:W3:Y:S01]  /*27ec0*/  MUFU.SQRT R27, R0 ;  /* 0x00000000001b7308 */ /* 0x0004e20000002000 */
[----:B------:R-:W-:Y:S05]  /*27ed0*/  BRA `(.L_x_10210) ;  /* 0x0000000000487947 */ /* 0x000fea0003800000 */
.L_x_10206:
        /* <DEDUP_REMOVED lines=12> */
.L_x_10205:
[----:B------:R-:W-:Y:S01]  /*27fa0*/  FADD.FTZ R0, R4, 1 ;  /* 0x3f80000004007421 */ /* 0x000fe20000010000 */
[----:B------:R-:W-:Y:S01]  /*27fb0*/  MUFU.SQRT R27, R26 ;  /* 0x0000001a001b7308 */ /* 0x000fe20000002000 */
[----:B------:R-:W-:Y:S02]  /*27fc0*/  MOV R31, 0x3f800000 ;  /* 0x3f800000001f7802 */ /* 0x000fe40000000f00 */
[----:B------:R-:W-:-:S06]  /*27fd0*/  FMUL.FTZ R0, R0, 0.5 ;  /* 0x3f00000000007820 */ /* 0x000fcc0000410000 */
[----:B------:R-:W2:Y:S02]  /*27fe0*/  MUFU.SQRT R0, R0 ;  /* 0x0000000000007308 */ /* 0x000ea40000002000 */
[----:B--2---:R-:W-:-:S07]  /*27ff0*/  FMUL.FTZ R27, R27, R0 ;  /* 0x000000001b1b7220 */ /* 0x004fce0000410000 */
.L_x_10210:
[----:B------:R-:W-:Y:S05]  /*28000*/  BSYNC.RECONVERGENT B1 ;  /* 0x0000000000017941 */ /* 0x000fea0003800200 */
.L_x_10204:
[----:B------:R-:W-:Y:S05]  /*28010*/  BRA `(.L_x_10211) ;  /* 0x0000000000087947 */ /* 0x000fea0003800000 */
.L_x_10201:
[----:B------:R-:W-:Y:S01]  /*28020*/  FMUL.FTZ R27, R4, 16777216 ;  /* 0x4b800000041b7820 */ /* 0x000fe20000410000 */
[----:B------:R-:W-:-:S07]  /*28030*/  FMUL.FTZ R31, R31, 16777216 ;  /* 0x4b8000001f1f7820 */ /* 0x000fce0000410000 */
.L_x_10211:
[----:B------:R-:W-:Y:S05]  /*28040*/  BSYNC.RELIABLE B0 ;  /* 0x0000000000007941 */ /* 0x000fea0003800100 */
.L_x_10200:
        /* <DEDUP_REMOVED lines=17> */
.L_x_10213:
[----:B------:R-:W-:Y:S05]  /*28160*/  BSYNC.RECONVERGENT B4 ;  /* 0x0000000000047941 */ /* 0x000fea0003800200 */
.L_x_10212:
        /* <DEDUP_REMOVED lines=28> */
.L_x_10203:
[----:B------:R-:W-:Y:S05]  /*28330*/  BSYNC.RECONVERGENT B3 ;  /* 0x0000000000037941 */ /* 0x000fea0003800200 */
.L_x_10199:
[----:B-1----:R-:W-:Y:S02]  /*28340*/  LOP3.LUT R22, R29, 0x80000000, R22, 0xb8, !PT ;  /* 0x800000001d167812 */ /* 0x002fe400078eb816 */
[----:B------:R-:W-:Y:S01]  /*28350*/  LOP3.LUT R23, R6, 0x80000000, R23, 0xb8, !PT ;  /* 0x8000000006177812 */ /* 0x000fe200078eb817 */
[----:B------:R-:W-:Y:S06]  /*28360*/  BRA `(.L_x_10186) ;  /* 0x0000001400007947 */ /* 0x000fec0003800000 */
.L_x_10187:
        /* <DEDUP_REMOVED lines=32> */
.L_x_10219:
[----:B------:R-:W-:Y:S05]  /*28570*/  BSYNC.RECONVERGENT B4 ;  /* 0x0000000000047941 */ /* 0x000fea0003800200 */
.L_x_10218:
        /* <DEDUP_REMOVED lines=22> */
.L_x_10217:
        /* <DEDUP_REMOVED lines=28> */
.L_x_10222:
[----:B------:R-:W-:Y:S05]  /*288a0*/  BSYNC.RECONVERGENT B4 ;  /* 0x0000000000047941 */ /* 0x000fea0003800200 */
.L_x_10221:
        /* <DEDUP_REMOVED lines=22> */
.L_x_10216:
        /* <DEDUP_REMOVED lines=33> */
.L_x_10224:
[----:B------:R-:W-:Y:S05]  /*28c20*/  BSYNC.RECONVERGENT B4 ;  /* 0x0000000000047941 */ /* 0x000fea0003800200 */
.L_x_10223:
        /* <DEDUP_REMOVED lines=22> */
.L_x_10215:
        /* <DEDUP_REMOVED lines=25> */
.L_x_10228:
[----:B------:R-:W-:Y:S05]  /*28f20*/  BSYNC.RECONVERGENT B4 ;  /* 0x0000000000047941 */ /* 0x000fea0003800200 */
.L_x_10227:
        /* <DEDUP_REMOVED lines=22> */
.L_x_10226:
        /* <DEDUP_REMOVED lines=28> */
.L_x_10230:
[----:B------:R-:W-:Y:S05]  /*29250*/  BSYNC.RECONVERGENT B4 ;  /* 0x0000000000047941 */ /* 0x000fea0003800200 */
.L_x_10229:
        /* <DEDUP_REMOVED lines=22> */
.L_x_10225:
        /* <DEDUP_REMOVED lines=33> */
.L_x_10232:
[----:B------:R-:W-:Y:S05]  /*295d0*/  BSYNC.RECONVERGENT B4 ;  /* 0x0000000000047941 */ /* 0x000fea0003800200 */
.L_x_10231:
        /* <DEDUP_REMOVED lines=21> */
.L_x_10220:
[----:B------:R-:W-:Y:S05]  /*29730*/  BSYNC.RECONVERGENT B3 ;  /* 0x0000000000037941 */ /* 0x000fea0003800200 */
.L_x_10214:
[----:B------:R-:W-:Y:S01]  /*29740*/  FADD.FTZ R27, R27, 0.69314718246459960938 ;  /* 0x3f3172181b1b7421 */ /* 0x000fe20000010000 */
[----:B------:R-:W-:-:S04]  /*29750*/  LOP3.LUT R23, R26, 0x80000000, R23, 0xb8, !PT ;  /* 0x800000001a177812 */ /* 0x000fc800078eb817 */
[----:B------:R-:W-:-:S07]  /*29760*/  LOP3.LUT R22, R27, 0x80000000, R22, 0xb8, !PT ;  /* 0x800000001b167812 */ /* 0x000fce00078eb816 */
.L_x_10186:
[----:B------:R-:W-:Y:S05]  /*29770*/  BSYNC.RECONVERGENT B2 ;  /* 0x0000000000027941 */ /* 0x000fea0003800200 */
.L_x_10184:
        /* <DEDUP_REMOVED lines=11> */
        .weak           $__internal_20_$__cuda_sm3x_div_rn_ftz_f32_slowpath
        .type           $__internal_20_$__cuda_sm3x_div_rn_ftz_f32_slowpath,@function
        .size           $__internal_20_$__cuda_sm3x_div_rn_ftz_f32_slowpath,(.L_x_18528 - $__internal_20_$__cuda_sm3x_div_rn_ftz_f32_slowpath)
$__internal_20_$__cuda_sm3x_div_rn_ftz_f32_slowpath:
        /* <DEDUP_REMOVED lines=32> */
.L_x_10235:
[----:B------:R-:W-:Y:S05]  /*29a30*/  BSYNC.RELIABLE B1 ;  /* 0x0000000000017941 */ /* 0x000fea0003800100 */
.L_x_10234:
        /* <DEDUP_REMOVED lines=27> */
.L_x_10241:
[----:B------:R-:W-:-:S07]  /*29bf0*/  LEA R0, R5, R0, 0x17 ;  /* 0x0000000005007211 */ /* 0x000fce00078eb8ff */
.L_x_10242:
[----:B------:R-:W-:Y:S05]  /*29c00*/  BSYNC.RECONVERGENT B1 ;  /* 0x0000000000017941 */ /* 0x000fea0003800200 */
.L_x_10240:
[----:B------:R-:W-:Y:S05]  /*29c10*/  BRA `(.L_x_10243) ;  /* 0x0000000000207947 */ /* 0x000fea0003800000 */
.L_x_10239:
[----:B------:R-:W-:-:S04]  /*29c20*/  LOP3.LUT R25, R0, 0x80000000, R25, 0x48, !PT ;  /* 0x8000000000197812 */ /* 0x000fc800078e4819 */
[----:B------:R-:W-:Y:S01]  /*29c30*/  LOP3.LUT R0, R25, 0x7f800000, RZ, 0xfc, !PT ;  /* 0x7f80000019007812 */ /* 0x000fe200078efcff */
[----:B------:R-:W-:Y:S06]  /*29c40*/  BRA `(.L_x_10243) ;  /* 0x0000000000147947 */ /* 0x000fec0003800000 */
.L_x_10238:
[----:B------:R-:W-:Y:S01]  /*29c50*/  LOP3.LUT R0, R0, 0x80000000, R25, 0x48, !PT ;  /* 0x8000000000007812 */ /* 0x000fe200078e4819 */
[----:B------:R-:W-:Y:S06]  /*29c60*/  BRA `(.L_x_10243) ;  /* 0x00000000000c7947 */ /* 0x000fec0003800000 */
.L_x_10237:
[----:B------:R-:W0:Y:S01]  /*29c70*/  MUFU.RSQ R0, -QNAN ;  /* 0xffc0000000007908 */ /* 0x000e220000001400 */
[----:B------:R-:W-:Y:S05]  /*29c80*/  BRA `(.L_x_10243) ;  /* 0x0000000000047947 */ /* 0x000fea0003800000 */
.L_x_10236:
[----:B------:R-:W-:-:S07]  /*29c90*/  FADD.FTZ R0, R25, R0 ;  /* 0x0000000019007221 */ /* 0x000fce0000010000 */
.L_x_10243:
[----:B------:R-:W-:Y:S05]  /*29ca0*/  BSYNC.RECONVERGENT B0 ;  /* 0x0000000000007941 */ /* 0x000fea0003800200 */
.L_x_10233:
[----:B------:R-:W-:-:S04]  /*29cb0*/  HFMA2 R3, -RZ, RZ, 0, 0 ;  /* 0x00000000ff037431 */ /* 0x000fc800000001ff */
[----:B0-----:R-:W-:Y:S05]  /*29cc0*/  RET.REL.NODEC R2 `(_ZN2at6native29vectorized_elementwise_kernelILi8EZZZNS0_17asinh_kernel_cudaERNS_18TensorIteratorBaseEENKUlvE_clEvENKUlvE0_clEvEUlN3c107complexIfEEE_St5arrayIPcLm2EEEEviT0_T1_) ;  /* 0xfffffd6002cc7950 */ /* 0x001fea0003c3ffff */
.L_x_10244:
        /* <DEDUP_REMOVED lines=11> */
.L_x_18528:


//--------------------- .text._ZN2at6native18elementwise_kernelILi128ELi4EZNS0_15gpu_kernel_implIZZZNS0_17asinh_kernel_cudaERNS_18TensorIteratorBaseEENKUlvE_clEvENKUlvE_clEvEUlN3c107complexIdEEE_EEvS4_RKT_EUliE_EEviT1_ --------------------------
	.section	.text._ZN2at6native18elementwise_kernelILi128ELi4EZNS0_15gpu_kernel_implIZZZNS0_17asinh_kernel_cudaERNS_18TensorIteratorBaseEENKUlvE_clEvENKUlvE_clEvEUlN3c107complexIdEEE_EEvS4_RKT_EUliE_EEviT1_,"ax",@progbits
	.align	128
        .global         _ZN2at6native18elementwise_kernelILi128ELi4EZNS0_15gpu_kernel_implIZZZNS0_17asinh_kernel_cudaERNS_18TensorIteratorBaseEENKUlvE_clEvENKUlvE_clEvEUlN3c107complexIdEEE_EEvS4_RKT_EUliE_EEviT1_
        .type           _ZN2at6native18elementwise_kernelILi128ELi4EZNS0_15gpu_kernel_implIZZZNS0_17asinh_kernel_cudaERNS_18TensorIteratorBaseEENKUlvE_clEvENKUlvE_clEvEUlN3c107complexIdEEE_EEvS4_RKT_EUliE_EEviT1_,@function
        .size           _ZN2at6native18elementwise_kernelILi128ELi4EZNS0_15gpu_kernel_implIZZZNS0_17asinh_kernel_cudaERNS_18TensorIteratorBaseEENKUlvE_clEvENKUlvE_clEvEUlN3c107complexIdEEE_EEvS4_RKT_EUliE_EEviT1_,(.L_x_18530 - _ZN2at6native18elementwise_kernelILi128ELi4EZNS0_15gpu_kernel_implIZZZNS0_17asinh_kernel_cudaERNS_18TensorIteratorBaseEENKUlvE_clEvENKUlvE_clEvEUlN3c107complexIdEEE_EEvS4_RKT_EUliE_EEviT1_)
        .other          _ZN2at6native18elementwise_kernelILi128ELi4EZNS0_15gpu_kernel_implIZZZNS0_17asinh_kernel_cudaERNS_18TensorIteratorBaseEENKUlvE_clEvENKUlvE_clEvEUlN3c107complexIdEEE_EEvS4_RKT_EUliE_EEviT1_,@"STO_CUDA_ENTRY STV_DEFAULT"
_ZN2at6native18elementwise_kernelILi128ELi4EZNS0_15gpu_kernel_implIZZZNS0_17asinh_kernel_cudaERNS_18TensorIteratorBaseEENKUlvE_clEvENKUlvE_clEvEUlN3c107complexIdEEE_EEvS4_RKT_EUliE_EEviT1_:
.text._ZN2at6native18elementwise_kernelILi128ELi4EZNS0_15gpu_kernel_implIZZZNS0_17asinh_kernel_cudaERNS_18TensorIteratorBaseEENKUlvE_clEvENKUlvE_clEvEUlN3c107complexIdEEE_EEvS4_RKT_EUliE_EEviT1_:
        /* <DEDUP_REMOVED lines=22> */
[----:B------:R-:W-:Y:S02]  /*0160*/  IMAD.MOV.U32 R2, RZ, RZ, RZ ;  /* 0x000000ffff027224 */ /* 0x000fe400078e00ff */
[----:B------:R-:W-:Y:S01]  /*0170*/  IMAD.MOV.U32 R3, RZ, RZ, R16 ;  /* 0x000000ffff037224 */ /* 0x000fe200078e0010 */
[----:B------:R-:W1:Y:S01]  /*0180*/  LDCU UR6, c[0x0][0x38c] ;  /* 0x00007180ff0677ac */ /* 0x000e620008000800 */
[----:B------:R-:W2:Y:S01]  /*0190*/  LDCU.64 UR8, c[0x0][0x4b8] ;  /* 0x00009700ff0877ac */ /* 0x000ea20008000a00 */
[----:B------:R-:W-:Y:S01]  /*01a0*/  UISETP.NE.AND UP0, UPT, UR40, URZ, UPT ;  /* 0x000000ff2800728c */ /* 0x000fe2000bf05270 */
        /* <DEDUP_REMOVED lines=293> */
.L_x_10247:
        /* <DEDUP_REMOVED lines=16> */
[----:B------:R-:W-:Y:S01]  /*1500*/  CS2R R6, SRZ ;  /* 0x0000000000067805 */ /* 0x000fe2000001ff00 */
[----:B--2---:R0:W1:Y:S01]  /*1510*/  I2F.F64.S16 R4, R2 ;  /* 0x0000000200047312 */ /* 0x0040620000101c00 */
[----:B------:R-:W-:Y:S05]  /*1520*/  BRA `(.L_x_10254) ;  /* 0x0000000c00c87947 */ /* 0x000fea0003800000 */
.L_x_10252:
[----:B------:R-:W2:Y:S01]  /*1530*/  LDG.E.U8 R2, desc[UR36][R2.64] ;  /* 0x0000002402027981 */ /* 0x000ea2000c1e1100 */
[----:B------:R-:W-:Y:S01]  /*1540*/  CS2R R6, SRZ ;  /* 0x0000000000067805 */ /* 0x000fe2000001ff00 */
[----:B--2---:R0:W1:Y:S01]  /*1550*/  I2F.F64.U16 R4, R2 ;  /* 0x0000000200047312 */ /* 0x0040620000101800 */
[----:B------:R-:W-:Y:S05]  /*1560*/  BRA `(.L_x_10254) ;  /* 0x0000000c00b87947 */ /* 0x000fea0003800000 */
.L_x_10251:
[----:B------:R-:W-:-:S09]  /*1570*/  UISETP.NE.AND UP0, UPT, UR4, 0x2, UPT ;  /* 0x000000020400788c */ /* 0x000fd2000bf05270 */
[----:B------:R-:W-:Y:S05]  /*1580*/  BRA.U !UP0, `(.L_x_10255) ;  /* 0x0000000108307547 */ /* 0x000fea000b800000 */
[----:B------:R-:W-:-:S09]  /*1590*/  UISETP.NE.AND UP0, UPT, UR4, 0x3, UPT ;  /* 0x000000030400788c */ /* 0x000fd2000bf05270 */
[----:B------:R-:W-:Y:S05]  /*15a0*/  BRA.U !UP0, `(.L_x_10256) ;  /* 0x0000000108187547 */ /* 0x000fea000b800000 */
[----:B------:R-:W-:-:S09]  /*15b0*/  UISETP.NE.AND UP0, UPT, UR4, 0x4, UPT ;  /* 0x000000040400788c */ /* 0x000fd2000bf05270 */
[----:B------:R-:W-:Y:S05]  /*15c0*/  BRA.U UP0, `(.L_x_10253) ;  /* 0x0000000d00047547 */ /* 0x000fea000b800000 */
[----:B------:R-:W2:Y:S01]  /*15d0*/  LDG.E.64 R4, desc[UR36][R2.64] ;  /* 0x0000002402047981 */ /* 0x000ea2000c1e1b00 */
[----:B------:R-:W-:Y:S01]  /*15e0*/  CS2R R6, SRZ ;  /* 0x0000000000067805 */ /* 0x000fe2000001ff00 */
[----:B--2---:R-:W0:Y:S01]  /*15f0*/  I2F.F64.S64 R4, R4 ;  /* 0x0000000400047312 */ /* 0x004e220000301c00 */
[----:B------:R-:W-:Y:S05]  /*1600*/  BRA `(.L_x_10254) ;  /* 0x0000000c00907947 */ /* 0x000fea0003800000 */
.L_x_10256:
[----:B------:R-:W2:Y:S01]  /*1610*/  LDG.E R2, desc[UR36][R2.64] ;  /* 0x0000002402027981 */ /* 0x000ea2000c1e1900 */
[----:B------:R-:W-:Y:S01]  /*1620*/  CS2R R6, SRZ ;  /* 0x0000000000067805 */ /* 0x000fe2000001ff00 */
[----:B--2---:R0:W1:Y:S01]  /*1630*/  I2F.F64 R4, R2 ;  /* 0x0000000200047312 */ /* 0x0040620000201c00 */
[----:B------:R-:W-:Y:S05]  /*1640*/  BRA `(.L_x_10254) ;  /* 0x0000000c00807947 */ /* 0x000fea0003800000 */
.L_x_10255:
[----:B------:R-:W2:Y:S01]  /*1650*/  LDG.E.U16 R2, desc[UR36][R2.64] ;  /* 0x0000002402027981 */ /* 0x000ea2000c1e1500 */
[----:B------:R-:W-:Y:S01]  /*1660*/  CS2R R6, SRZ ;  /* 0x0000000000067805 */ /* 0x000fe2000001ff00 */
[----:B--2---:R0:W1:Y:S01]  /*1670*/  I2F.F64.S16 R4, R2 ;  /* 0x0000000200047312 */ /* 0x0040620000101c00 */
[----:B------:R-:W-:Y:S05]  /*1680*/  BRA `(.L_x_10254) ;  /* 0x0000000c00707947 */ /* 0x000fea0003800000 */
.L_x_10250:
[----:B------:R-:W-:-:S09]  /*1690*/  UISETP.GT.AND UP0, UPT, UR4, 0x6, UPT ;  /* 0x000000060400788c */ /* 0x000fd2000bf04270 */
[----:B------:R-:W-:Y:S05]  /*16a0*/  BRA.U UP0, `(.L_x_10257) ;  /* 0x00000001003c7547 */ /* 0x000fea000b800000 */
[----:B------:R-:W-:-:S09]  /*16b0*/  UISETP.NE.AND UP0, UPT, UR4, 0x5, UPT ;  /* 0x000000050400788c */ /* 0x000fd2000bf05270 */
[----:B------:R-:W-:Y:S05]  /*16c0*/  BRA.U !UP0, `(.L_x_10258) ;  /* 0x00000001081c7547 */ /* 0x000fea000b800000 */
[----:B------:R-:W-:-:S09]  /*16d0*/  UISETP.NE.AND UP0, UPT, UR4, 0x6, UPT ;  /* 0x000000060400788c */ /* 0x000fd2000bf05270 */
[----:B------:R-:W-:Y:S05]  /*16e0*/  BRA.U UP0, `(.L_x_10253) ;  /* 0x0000000900bc7547 */ /* 0x000fea000b800000 */
[----:B------:R-:W2:Y:S01]  /*16f0*/  LDG.E R4, desc[UR36][R2.64] ;  /* 0x0000002402047981 */ /* 0x000ea2000c1e1900 */
[----:B------:R-:W-:Y:S01]  /*1700*/  CS2R R6, SRZ ;  /* 0x0000000000067805 */ /* 0x000fe2000001ff00 */
[----:B--2---:R-:W-:-:S06]  /*1710*/  FMUL.FTZ R4, R4, 1 ;  /* 0x3f80000004047820 */ /* 0x004fcc0000410000 */
[----:B------:R-:W0:Y:S01]  /*1720*/  F2F.F64.F32 R4, R4 ;  /* 0x0000000400047310 */ /* 0x000e220000201800 */
[----:B------:R-:W-:Y:S05]  /*1730*/  BRA `(.L_x_10254) ;  /* 0x0000000c00447947 */ /* 0x000fea0003800000 */
.L_x_10258:
[----:B------:R-:W2:Y:S01]  /*1740*/  LDG.E.U16 R0, desc[UR36][R2.64] ;  /* 0x0000002402007981 */ /* 0x000ea2000c1e1500 */
[----:B------:R-:W-:Y:S01]  /*1750*/  CS2R R6, SRZ ;  /* 0x0000000000067805 */ /* 0x000fe2000001ff00 */
[----:B--2---:R-:W-:-:S05]  /*1760*/  HADD2.F32 R0, -RZ, R0.H0_H0 ;  /* 0x20000000ff007230 */ /* 0x004fca0000004100 */
[----:B------:R-:W-:-:S04]  /*1770*/  FMUL.FTZ R0, R0, 1 ;  /* 0x3f80000000007820 */ /* 0x000fc80000410000 */
[----:B------:R0:W1:Y:S01]  /*1780*/  F2F.F64.F32 R4, R0 ;  /* 0x0000000000047310 */ /* 0x0000620000201800 */
[----:B------:R-:W-:Y:S05]  /*1790*/  BRA `(.L_x_10254) ;  /* 0x0000000c002c7947 */ /* 0x000fea0003800000 */
.L_x_10257:
[----:B------:R-:W-:-:S09]  /*17a0*/  UISETP.NE.AND UP0, UPT, UR4, 0x7, UPT ;  /* 0x000000070400788c */ /* 0x000fd2000bf05270 */
[----:B------:R-:W-:Y:S05]  /*17b0*/  BRA.U !UP0, `(.L_x_10259) ;  /* 0x0000000108487547 */ /* 0x000fea000b800000 */
[----:B------:R-:W-:-:S09]  /*17c0*/  UISETP.NE.AND UP0, UPT, UR4, 0x8, UPT ;  /* 0x000000080400788c */ /* 0x000fd2000bf05270 */
[----:B------:R-:W-:Y:S05]  /*17d0*/  BRA.U !UP0, `(.L_x_10260) ;  /* 0x0000000108207547 */ /* 0x000fea000b800000 */
[----:B------:R-:W-:-:S09]  /*17e0*/  UISETP.NE.AND UP0, UPT, UR4, 0x9, UPT ;  /* 0x000000090400788c */ /* 0x000fd2000bf05270 */
[----:B------:R-:W-:Y:S05]  /*17f0*/  BRA.U UP0, `(.L_x_10253) ;  /* 0x0000000900787547 */ /* 0x000fea000b800000 */
[----:B------:R-:W2:Y:S02]  /*1800*/  LDG.E.64 R2, desc[UR36][R2.64] ;  /* 0x0000002402027981 */ /* 0x000ea4000c1e1b00 */
[----:B--2---:R-:W-:Y:S01]  /*1810*/  FMUL.FTZ R4, R2, 1 ;  /* 0x3f80000002047820 */ /* 0x004fe20000410000 */
[----:B------:R-:W-:-:S05]  /*1820*/  FMUL.FTZ R6, R3, 1 ;  /* 0x3f80000003067820 */ /* 0x000fca0000410000 */
[----:B------:R-:W0:Y:S08]  /*1830*/  F2F.F64.F32 R4, R4 ;  /* 0x0000000400047310 */ /* 0x000e300000201800 */
[----:B------:R-:W1:Y:S01]  /*1840*/  F2F.F64.F32 R6, R6 ;  /* 0x0000000600067310 */ /* 0x000e620000201800 */
[----:B------:R-:W-:Y:S05]  /*1850*/  BRA `(.L_x_10254) ;  /* 0x0000000800fc7947 */ /* 0x000fea0003800000 */
.L_x_10260:
[----:B------:R-:W2:Y:S02]  /*1860*/  LDG.E R2, desc[UR36][R2.64] ;  /* 0x0000002402027981 */ /* 0x000ea4000c1e1900 */
[--C-:B--2---:R-:W-:Y:S02]  /*1870*/  HADD2.F32 R6, -RZ, R2.reuse.H1_H1 ;  /* 0x30000002ff067230 */ /* 0x104fe40000004100 */
[----:B------:R-:W-:-:S03]  /*1880*/  HADD2.F32 R0, -RZ, R2.H0_H0 ;  /* 0x20000002ff007230 */ /* 0x000fc60000004100 */
[----:B------:R-:W-:Y:S02]  /*1890*/  FMUL.FTZ R6, R6, 1 ;  /* 0x3f80000006067820 */ /* 0x000fe40000410000 */
[----:B------:R-:W-:-:S04]  /*18a0*/  FMUL.FTZ R0, R0, 1 ;  /* 0x3f80000000007820 */ /* 0x000fc80000410000 */
[----:B------:R0:W1:Y:S08]  /*18b0*/  F2F.F64.F32 R4, R0 ;  /* 0x0000000000047310 */ /* 0x0000700000201800 */
[----:B------:R-:W2:Y:S01]  /*18c0*/  F2F.F64.F32 R6, R6 ;  /* 0x0000000600067310 */ /* 0x000ea20000201800 */
[----:B0-----:R-:W-:Y:S05]  /*18d0*/  BRA `(.L_x_10254) ;  /* 0x0000000800dc7947 */ /* 0x001fea0003800000 */
.L_x_10259:
[----:B------:R0:W5:Y:S01]  /*18e0*/  LDG.E.64 R4, desc[UR36][R2.64] ;  /* 0x0000002402047981 */ /* 0x000162000c1e1b00 */
[----:B------:R-:W-:Y:S01]  /*18f0*/  CS2R R6, SRZ ;  /* 0x0000000000067805 */ /* 0x000fe2000001ff00 */
[----:B------:R-:W-:Y:S06]  /*1900*/  BRA `(.L_x_10254) ;  /* 0x0000000800d07947 */ /* 0x000fec0003800000 */
.L_x_10249:
        /* <DEDUP_REMOVED lines=9> */
[----:B------:R-:W-:Y:S01]  /*19a0*/  CS2R R6, SRZ ;  /* 0x0000000000067805 */ /* 0x000fe2000001ff00 */
[----:B------:R-:W-:Y:S01]  /*19b0*/  IMAD.MOV.U32 R4, RZ, RZ, RZ ;  /* 0x000000ffff047224 */ /* 0x000fe200078e00ff */
[----:B--2---:R-:W-:-:S04]  /*19c0*/  ISETP.NE.AND P0, PT, R2, RZ, PT ;  /* 0x000000ff0200720c */ /* 0x004fc80003f05270 */
[----:B------:R-:W-:Y:S01]  /*19d0*/  FSEL R5, RZ, 1.875, !P0 ;  /* 0x3ff00000ff057808 */ /* 0x000fe20004000000 */
[----:B------:R-:W-:Y:S08]  /*19e0*/  BRA `(.L_x_10254) ;  /* 0x0000000800987947 */ /* 0x000ff00003800000 */
.L_x_10263:
[----:B------:R0:W5:Y:S01]  /*19f0*/  LDG.E.128 R4, desc[UR36][R2.64] ;  /* 0x0000002402047981 */ /* 0x000162000c1e1d00 */
[----:B------:R-:W-:Y:S05]  /*1a00*/  BRA `(.L_x_10254) ;  /* 0x0000000800907947 */ /* 0x000fea0003800000 */
.L_x_10262:
        /* <DEDUP_REMOVED lines=21> */
[----:B------:R-:W-:Y:S02]  /*1b60*/  LOP3.LUT R5, R6, 0x7f800000, R5, 0xf8, !PT ;  /* 0x7f80000006057812 */ /* 0x000fe400078ef805 */
[----:B------:R-:W-:Y:S02]  /*1b70*/  CS2R R6, SRZ ;  /* 0x0000000000067805 */ /* 0x000fe4000001ff00 */
[----:B------:R-:W-:-:S04]  /*1b80*/  SEL R5, R5, RZ, P0 ;  /* 0x000000ff05057207 */ /* 0x000fc80000000000 */
[----:B------:R-:W-:-:S05]  /*1b90*/  LOP3.LUT R5, R5, 0x80000000, R0, 0xf8, !PT ;  /* 0x8000000005057812 */ /* 0x000fca00078ef800 */
[----:B------:R-:W-:-:S06]  /*1ba0*/  FMUL.FTZ R5, R5, 1 ;  /* 0x3f80000005057820 */ /* 0x000fcc0000410000 */
[----:B------:R-:W0:Y:S01]  /*1bb0*/  F2F.F64.F32 R4, R5 ;  /* 0x0000000500047310 */ /* 0x000e220000201800 */
[----:B------:R-:W-:Y:S05]  /*1bc0*/  BRA `(.L_x_10254) ;  /* 0x0000000800207947 */ /* 0x000fea0003800000 */
.L_x_10265:
[----:B------:R-:W2:Y:S01]  /*1bd0*/  LDG.E.U8 R2, desc[UR36][R2.64] ;  /* 0x0000002402027981 */ /* 0x000ea2000c1e1100 */
[----:B------:R-:W-:Y:S01]  /*1be0*/  CS2R R6, SRZ ;  /* 0x0000000000067805 */ /* 0x000fe2000001ff00 */
        /* <DEDUP_REMOVED lines=9> */
[----:B------:R-:W-:-:S05]  /*1c80*/  LOP3.LUT R0, R0, 0x80000000, R5, 0xf8, !PT ;  /* 0x8000000000007812 */ /* 0x000fca00078ef805 */
[----:B------:R-:W-:-:S04]  /*1c90*/  FMUL.FTZ R0, R0, 1 ;  /* 0x3f80000000007820 */ /* 0x000fc80000410000 */
[----:B------:R0:W1:Y:S01]  /*1ca0*/  F2F.F64.F32 R4, R0 ;  /* 0x0000000000047310 */ /* 0x0000620000201800 */
[----:B------:R-:W-:Y:S05]  /*1cb0*/  BRA `(.L_x_10254) ;  /* 0x0000000400e47947 */ /* 0x000fea0003800000 */
.L_x_10264:
[----:B------:R-:W2:Y:S01]  /*1cc0*/  LDG.E.U16 R0, desc[UR36][R2.64] ;  /* 0x0000002402007981 */ /* 0x000ea2000c1e1500 */
[----:B------:R-:W-:Y:S01]  /*1cd0*/  CS2R R6, SRZ ;  /* 0x0000000000067805 */ /* 0x000fe2000001ff00 */
[----:B--2---:R-:W-:-:S04]  /*1ce0*/  IMAD.U32 R0, R0, 0x10000, RZ ;  /* 0x0001000000007824 */ /* 0x004fc800078e00ff */
[----:B------:R-:W-:-:S04]  /*1cf0*/  FMUL.FTZ R0, R0, 1 ;  /* 0x3f80000000007820 */ /* 0x000fc80000410000 */
[----:B------:R0:W1:Y:S01]  /*1d00*/  F2F.F64.F32 R4, R0 ;  /* 0x0000000000047310 */ /* 0x0000620000201800 */
[----:B------:R-:W-:Y:S05]  /*1d10*/  BRA `(.L_x_10254) ;  /* 0x0000000400cc7947 */ /* 0x000fea0003800000 */
.L_x_10261:
        /* <DEDUP_REMOVED lines=9> */
[----:B------:R-:W-:Y:S01]  /*1db0*/  CS2R R6, SRZ ;  /* 0x0000000000067805 */ /* 0x000fe2000001ff00 */
[----:B--2---:R0:W1:Y:S01]  /*1dc0*/  I2F.F64.U16 R4, R2 ;  /* 0x0000000200047312 */ /* 0x0040620000101800 */
[----:B------:R-:W-:Y:S05]  /*1dd0*/  BRA `(.L_x_10254) ;  /* 0x00000004009c7947 */ /* 0x000fea0003800000 */
.L_x_10268:
[----:B------:R-:W2:Y:S01]  /*1de0*/  LDG.E.U8 R3, desc[UR36][R2.64] ;  /* 0x0000002402037981 */ /* 0x000ea2000c1e1100 */
[----:B------:R-:W-:Y:S02]  /*1df0*/  CS2R R6, SRZ ;  /* 0x0000000000067805 */ /* 0x000fe4000001ff00 */
        /* <DEDUP_REMOVED lines=20> */
.L_x_10270:
[----:B------:R-:W-:Y:S05]  /*1f40*/  BSYNC.RECONVERGENT B0 ;  /* 0x0000000000007941 */ /* 0x000fea0003800200 */
.L_x_10269:
[----:B------:R-:W-:Y:S01]  /*1f50*/  IMAD.SHL.U32 R0, R0, 0x100000, RZ ;  /* 0x0010000000007824 */ /* 0x000fe200078e00ff */
[----:B------:R-:W-:-:S04]  /*1f60*/  LEA R2, R2, 0x3b800000, 0x17 ;  /* 0x3b80000002027811 */ /* 0x000fc800078eb8ff */
[----:B------:R-:W-:-:S05]  /*1f70*/  LOP3.LUT R0, R2, R0, R9, 0xfe, !PT ;  /* 0x0000000002007212 */ /* 0x000fca00078efe09 */
[----:B------:R-:W-:-:S04]  /*1f80*/  FMUL.FTZ R0, R0, 1 ;  /* 0x3f80000000007820 */ /* 0x000fc80000410000 */
[----:B------:R0:W1:Y:S01]  /*1f90*/  F2F.F64.F32 R4, R0 ;  /* 0x0000000000047310 */ /* 0x0000620000201800 */
[----:B------:R-:W-:Y:S05]  /*1fa0*/  BRA `(.L_x_10254) ;  /* 0x0000000400287947 */ /* 0x000fea0003800000 */
.L_x_10267:
[----:B------:R-:W2:Y:S01]  /*1fb0*/  LDG.E.U8 R3, desc[UR36][R2.64] ;  /* 0x0000002402037981 */ /* 0x000ea2000c1e1100 */
[----:B------:R-:W-:Y:S02]  /*1fc0*/  CS2R R6, SRZ ;  /* 0x0000000000067805 */ /* 0x000fe4000001ff00 */
        /* <DEDUP_REMOVED lines=20> */
.L_x_10272:
[----:B------:R-:W-:Y:S05]  /*2110*/  BSYNC.RECONVERGENT B0 ;  /* 0x0000000000007941 */ /* 0x000fea0003800200 */
.L_x_10271:
[----:B------:R-:W-:Y:S01]  /*2120*/  IMAD.SHL.U32 R0, R0, 0x200000, RZ ;  /* 0x0020000000007824 */ /* 0x000fe200078e00ff */
[----:B------:R-:W-:-:S04]  /*2130*/  LEA R2, R2, 0x37800000, 0x17 ;  /* 0x3780000002027811 */ /* 0x000fc800078eb8ff */
[----:B------:R-:W-:-:S05]  /*2140*/  LOP3.LUT R0, R2, R0, R9, 0xfe, !PT ;  /* 0x0000000002007212 */ /* 0x000fca00078efe09 */
[----:B------:R-:W-:-:S04]  /*2150*/  FMUL.FTZ R0, R0, 1 ;  /* 0x3f80000000007820 */ /* 0x000fc80000410000 */
[----:B------:R0:W1:Y:S01]  /*2160*/  F2F.F64.F32 R4, R0 ;  /* 0x0000000000047310 */ /* 0x0000620000201800 */
[----:B------:R-:W-:Y:S05]  /*2170*/  BRA `(.L_x_10254) ;  /* 0x0000000000b47947 */ /* 0x000fea0003800000 */
.L_x_10266:
[----:B------:R-:W-:-:S09]  /*2180*/  UISETP.NE.AND UP0, UPT, UR4, 0x1c, UPT ;  /* 0x0000001c0400788c */ /* 0x000fd2000bf05270 */
[----:B------:R-:W-:Y:S05]  /*2190*/  BRA.U !UP0, `(.L_x_10273) ;  /* 0x0000000108a07547 */ /* 0x000fea000b800000 */
[----:B------:R-:W-:-:S09]  /*21a0*/  UISETP.NE.AND UP0, UPT, UR4, 0x1d, UPT ;  /* 0x0000001d0400788c */ /* 0x000fd2000bf05270 */
[----:B------:R-:W-:Y:S05]  /*21b0*/  BRA.U !UP0, `(.L_x_10274) ;  /* 0x0000000108887547 */ /* 0x000fea000b800000 */
[----:B------:R-:W-:-:S09]  /*21c0*/  UISETP.NE.AND UP0, UPT, UR4, 0x2c, UPT ;  /* 0x0000002c0400788c */ /* 0x000fd2000bf05270 */
[----:B------:R-:W-:Y:S05]  /*21d0*/  BRA.U !UP0, `(.L_x_10275) ;  /* 0x00000001084c7547 */ /* 0x000fea000b800000 */
.L_x_10253:
        /* <DEDUP_REMOVED lines=12> */
[----:B----4-:R-:W-:Y:S02]  /*22a0*/  IMAD.U32 R10, RZ, RZ, UR8 ;  /* 0x00000008ff0a7e24 */ /* 0x010fe4000f8e00ff */
[----:B-1----:R-:W-:-:S07]  /*22b0*/  IMAD.U32 R11, RZ, RZ, UR9 ;  /* 0x00000009ff0b7e24 */ /* 0x002fce000f8e00ff */
[----:B------:R-:W-:-:S07]  /*22c0*/  LEPC R20, `(.L_x_10276) ;  /* 0x000000001014794e */ /* 0x000fce0000000000 */
[----:B--2---:R-:W-:Y:S05]  /*22d0*/  CALL.ABS.NOINC R2 ;  /* 0x0000000002007343 */ /* 0x004fea0003c00000 */
.L_x_10276:
[----:B------:R-:W-:Y:S02]  /*22e0*/  CS2R R6, SRZ ;  /* 0x0000000000067805 */ /* 0x000fe4000001ff00 */
[----:B------:R-:W-:Y:S01]  /*22f0*/  CS2R R4, SRZ ;  /* 0x0000000000047805 */ /* 0x000fe2000001ff00 */
[----:B------:R-:W-:Y:S06]  /*2300*/  BRA `(.L_x_10254) ;  /* 0x0000000000507947 */ /* 0x000fec0003800000 */
.L_x_10275:
[----:B------:R-:W2:Y:S01]  /*2310*/  LDG.E.U8 R0, desc[UR36][R2.64] ;  /* 0x0000002402007981 */ /* 0x000ea2000c1e1100 */
[----:B------:R-:W-:Y:S01]  /*2320*/  IMAD.MOV.U32 R4, RZ, RZ, 0x0 ;  /* 0x00000000ff047424 */ /* 0x000fe200078e00ff */
[----:B------:R-:W-:Y:S01]  /*2330*/  CS2R R6, SRZ ;  /* 0x0000000000067805 */ /* 0x000fe2000001ff00 */
        /* <DEDUP_REMOVED lines=8> */
[----:B------:R2:W3:Y:S01]  /*23c0*/  @P0 F2F.F64.F32 R4, R0 ;  /* 0x0000000000040310 */ /* 0x0004e20000201800 */
[----:B------:R-:W-:Y:S05]  /*23d0*/  BRA `(.L_x_10254) ;  /* 0x00000000001c7947 */ /* 0x000fea0003800000 */
.L_x_10274:
[----:B------:R-:W2:Y:S01]  /*23e0*/  LDG.E.64 R4, desc[UR36][R2.64] ;  /* 0x0000002402047981 */ /* 0x000ea2000c1e1b00 */
[----:B------:R-:W-:Y:S01]  /*23f0*/  CS2R R6, SRZ ;  /* 0x0000000000067805 */ /* 0x000fe2000001ff00 */
[----:B--2---:R-:W4:Y:S01]  /*2400*/  I2F.F64.U64 R4, R4 ;  /* 0x0000000400047312 */ /* 0x004f220000301800 */
[----:B------:R-:W-:Y:S05]  /*2410*/  BRA `(.L_x_10254) ;  /* 0x00000000000c7947 */ /* 0x000fea0003800000 */
.L_x_10273:
[----:B------:R-:W2:Y:S01]  /*2420*/  LDG.E R2, desc[UR36][R2.64] ;  /* 0x0000002402027981 */ /* 0x000ea2000c1e1900 */
[----:B------:R-:W-:Y:S01]  /*2430*/  CS2R R6, SRZ ;  /* 0x0000000000067805 */ /* 0x000fe2000001ff00 */
[----:B--2---:R0:W1:Y:S06]  /*2440*/  I2F.F64.U32 R4, R2 ;  /* 0x0000000200047312 */ /* 0x00406c0000201800 */
.L_x_10254:
[----:B------:R-:W-:Y:S05]  /*2450*/  BSYNC.RECONVERGENT B7 ;  /* 0x0000000000077941 */ /* 0x000fea0003800200 */
.L_x_10248:
[----:B-12--5:R-:W-:Y:S01]  /*2460*/  DSETP.NAN.AND P0, PT, R6, R6, PT ;  /* 0x000000060600722a */ /* 0x026fe20003f08000 */
[----:B------:R-:W-:Y:S01]  /*2470*/  BSSY.RECONVERGENT B1, `(.L_x_10277) ;  /* 0x0000a8a000017945 */ /* 0x000fe20003800200 */
[--C-:B0--34-:R-:W-:Y:S02]  /*2480*/  DSETP.NUM.AND P1, PT, R4, R4.reuse, PT ;  /* 0x000000040400722a */ /* 0x119fe40003f27000 */
[----:B------:R-:W-:Y:S02]  /*2490*/  DADD R24, -RZ, |R4| ;  /* 0x00000000ff187229 */ /* 0x000fe40000000504 */
[----:B------:R-:W-:-:S10]  /*24a0*/  DADD R22, -RZ, |R6| ;  /* 0x00000000ff167229 */ /* 0x000fd40000000506 */
[----:B------:R-:W-:Y:S05]  /*24b0*/  @!P0 BRA P1, `(.L_x_10278) ;  /* 0x0000000000488947 */ /* 0x000fea0000800000 */
[----:B------:R-:W-:-:S14]  /*24c0*/  DSETP.NEU.AND P0, PT, R24, +INF , PT ;  /* 0x7ff000001800742a */ /* 0x000fdc0003f0d000 */
[----:B------:R-:W-:Y:S01]  /*24d0*/  @!P0 DADD R6, R6, R6 ;  /* 0x0000000006068229 */ /* 0x000fe20000000006 */
[----:B------:R-:W-:Y:S10]  /*24e0*/  @!P0 BRA `(.L_x_10279) ;  /* 0x000000a800088947 */ /* 0x000ff40003800000 */
[----:B------:R-:W-:-:S14]  /*24f0*/  DSETP.NEU.AND P0, PT, R22, +INF , PT ;  /* 0x7ff000001600742a */ /* 0x000fdc0003f0d000 */
[----:B------:R-:W-:Y:S01]  /*2500*/  @!P0 DADD R2, R4, R4 ;  /* 0x0000000004028229 */ /* 0x000fe20000000004 */
[----:B------:R-:W-:Y:S01]  /*2510*/  @!P0 MOV R4, R6 ;  /* 0x0000000600048202 */ /* 0x000fe20000000f00 */
[----:B------:R-:W-:-:S08]  /*2520*/  @!P0 IMAD.MOV.U32 R5, RZ, RZ, R7 ;  /* 0x000000ffff058224 */ /* 0x000fd000078e0007 */
[----:B------:R-:W-:Y:S02]  /*2530*/  @!P0 IMAD.MOV.U32 R6, RZ, RZ, R2 ;  /* 0x000000ffff068224 */ /* 0x000fe400078e0002 */
[----:B------:R-:W-:Y:S01]  /*2540*/  @!P0 IMAD.MOV.U32 R7, RZ, RZ, R3 ;  /* 0x000000ffff078224 */ /* 0x000fe200078e0003 */
[----:B------:R-:W-:Y:S06]  /*2550*/  @!P0 BRA `(.L_x_10279) ;  /* 0x000000a400ec8947 */ /* 0x000fec0003800000 */
[----:B------:R-:W-:-:S14]  /*2560*/  DSETP.NEU.AND P0, PT, R6, RZ, PT ;  /* 0x000000ff0600722a */ /* 0x000fdc0003f0d000 */
[----:B------:R-:W-:Y:S02]  /*2570*/  @!P0 DADD R4, R4, R4 ;  /* 0x0000000004048229 */ /* 0x000fe40000000004 */
[----:B------:R-:W-:-:S06]  /*2580*/  @P0 DADD R8, RZ, R6 ;  /* 0x00000000ff080229 */ /* 0x000fcc0000000006 */
[----:B------:R-:W-:-:S08]  /*2590*/  @P0 DADD R2, RZ, R4 ;  /* 0x00000000ff020229 */ /* 0x000fd00000000004 */
[----:B------:R-:W-:-:S10]  /*25a0*/  @P0 DADD R4, R2, R8 ;  /* 0x0000000002040229 */ /* 0x000fd40000000008 */
[----:B------:R-:W-:Y:S02]  /*25b0*/  @P0 IMAD.MOV.U32 R6, RZ, RZ, R4 ;  /* 0x000000ffff060224 */ /* 0x000fe400078e0004 */
[----:B------:R-:W-:Y:S01]  /*25c0*/  @P0 IMAD.MOV.U32 R7, RZ, RZ, R5 ;  /* 0x000000ffff070224 */ /* 0x000fe200078e0005 */
[----:B------:R-:W-:Y:S06]  /*25d0*/  BRA `(.L_x_10279) ;  /* 0x000000a400cc7947 */ /* 0x000fec0003800000 */
.L_x_10278:
[----:B------:R-:W-:Y:S01]  /*25e0*/  DSETP.MAX.AND P0, P1, R24, R22, PT ;  /* 0x000000161800722a */ /* 0x000fe2000390f000 */
[----:B------:R-:W-:Y:S01]  /*25f0*/  IMAD.MOV.U32 R9, RZ, RZ, R23 ;  /* 0x000000ffff097224 */ /* 0x000fe200078e0017 */
[----:B------:R-:W-:Y:S01]  /*2600*/  MOV R0, R25 ;  /* 0x0000001900007202 */ /* 0x000fe20000000f00 */
[----:B------:R-:W-:-:S03]  /*2610*/  IMAD.MOV.U32 R3, RZ, RZ, R22 ;  /* 0x000000ffff037224 */ /* 0x000fc600078e0016 */
[----:B------:R-:W-:Y:S01]  /*2620*/  FSEL R11, R0, R9, P0 ;  /* 0x00000009000b7208 */ /* 0x000fe20000000000 */
[----:B------:R-:W-:-:S05]  /*2630*/  IMAD.MOV.U32 R0, RZ, RZ, R24 ;  /* 0x000000ffff007224 */ /* 0x000fca00078e0018 */
[----:B------:R-:W-:Y:S02]  /*2640*/  SEL R2, R0, R3, P0 ;  /* 0x0000000300027207 */ /* 0x000fe40000000000 */
[----:B------:R-:W-:-:S05]  /*2650*/  @P1 LOP3.LUT R11, R9, 0x80000, RZ, 0xfc, !PT ;  /* 0x00080000090b1812 */ /* 0x000fca00078efcff */
[----:B------:R-:W-:-:S06]  /*2660*/  IMAD.MOV.U32 R3, RZ, RZ, R11 ;  /* 0x000000ffff037224 */ /* 0x000fcc00078e000b */
[----:B------:R-:W-:-:S14]  /*2670*/  DSETP.GT.AND P0, PT, R2, 4.50359962737049600000e+15, PT ;  /* 0x433000000200742a */ /* 0x000fdc0003f04000 */
[----:B------:R-:W-:Y:S05]  /*2680*/  @!P0 BRA `(.L_x_10280) ;  /* 0x0000005800d08947 */ /* 0x000fea0003800000 */
[----:B------:R-:W-:Y:S01]  /*2690*/  ISETP.GE.AND P0, PT, R5, RZ, PT ;  /* 0x000000ff0500720c */ /* 0x000fe20003f06270 */
[----:B------:R-:W-:-:S12]  /*26a0*/  BSSY.RECONVERGENT B2, `(.L_x_10281) ;  /* 0x00005aa000027945 */ /* 0x000fd80003800200 */
[----:B------:R-:W-:Y:S05]  /*26b0*/  @!P0 BRA `(.L_x_10282) ;  /* 0x0000002800f48947 */ /* 0x000fea0003800000 */
[----:B------:R-:W-:Y:S01]  /*26c0*/  DSETP.GEU.AND P1, PT, R24, R22, PT ;  /* 0x000000161800722a */ /* 0x000fe20003f2e000 */
[----:B------:R-:W-:Y:S01]  /*26d0*/  UMOV UR4, 0xffffffff ;  /* 0xffffffff00047882 */ /* 0x000fe20000000000 */
[----:B------:R-:W-:-:S04]  /*26e0*/  UMOV UR5, 0x7fdfffff ;  /* 0x7fdfffff00057882 */ /* 0x000fc80000000000 */
[----:B------:R-:W-:Y:S02]  /*26f0*/  FSEL R28, R22, R24, !P1 ;  /* 0x00000018161c7208 */ /* 0x000fe40004800000 */
[----:B------:R-:W-:Y:S02]  /*2700*/  FSEL R29, R23, R25, !P1 ;  /* 0x00000019171d7208 */ /* 0x000fe40004800000 */
[----:B------:R-:W-:Y:S02]  /*2710*/  FSEL R26, R24, R22, !P1 ;  /* 0x00000016181a7208 */ /* 0x000fe40004800000 */
[----:B------:R-:W-:Y:S02]  /*2720*/  FSEL R27, R25, R23, !P1 ;  /* 0x00000017191b7208 */ /* 0x000fe40004800000 */
[----:B------:R-:W-:-:S14]  /*2730*/  DSETP.GT.AND P0, PT, R28, UR4, PT ;  /* 0x000000041c007e2a */ /* 0x000fdc000bf04000 */
[----:B------:R-:W-:Y:S05]  /*2740*/  @!P0 BRA `(.L_x_10283) ;  /* 0x00000010005c8947 */ /* 0x000fea0003800000 */
[----:B------:R-:W0:Y:S01]  /*2750*/  MUFU.RCP64H R3, 2.718280792236328125 ;  /* 0x4005bf0a00037908 */ /* 0x000e220000001800 */
[----:B------:R-:W-:Y:S01]  /*2760*/  IMAD.MOV.U32 R10, RZ, RZ, -0x74eba897 ;  /* 0x8b145769ff0a7424 */ /* 0x000fe200078e00ff */
[----:B------:R-:W-:Y:S01]  /*2770*/  MOV R11, 0x4005bf0a ;  /* 0x4005bf0a000b7802 */ /* 0x000fe20000000f00 */
[----:B------:R-:W-:Y:S01]  /*2780*/  IMAD.MOV.U32 R2, RZ, RZ, 0x1 ;  /* 0x00000001ff027424 */ /* 0x000fe200078e00ff */
[----:B------:R-:W-:Y:S01]  /*2790*/  FSETP.GEU.AND P1, PT, |R5|, 6.5827683646048100446e-37, PT ;  /* 0x036000000500780b */ /* 0x000fe20003f2e200 */
[----:B------:R-:W-:Y:S04]  /*27a0*/  BSSY.RECONVERGENT B3, `(.L_x_10284) ;  /* 0x0000014000037945 */ /* 0x000fe80003800200 */
[----:B0-----:R-:W-:-:S08]  /*27b0*/  DFMA R8, R2, -R10, 1 ;  /* 0x3ff000000208742b */ /* 0x001fd0000000080a */
[----:B------:R-:W-:-:S08]  /*27c0*/  DFMA R8, R8, R8, R8 ;  /* 0x000000080808722b */ /* 0x000fd00000000008 */
[----:B------:R-:W-:-:S08]  /*27d0*/  DFMA R8, R2, R8, R2 ;  /* 0x000000080208722b */ /* 0x000fd00000000002 */
[----:B------:R-:W-:-:S08]  /*27e0*/  DFMA R2, R8, -R10, 1 ;  /* 0x3ff000000802742b */ /* 0x000fd0000000080a */
[----:B------:R-:W-:-:S08]  /*27f0*/  DFMA R2, R8, R2, R8 ;  /* 0x000000020802722b */ /* 0x000fd00000000008 */
[----:B------:R-:W-:-:S08]  /*2800*/  DMUL R8, R4, R2 ;  /* 0x0000000204087228 */ /* 0x000fd00000000000 */
[----:B------:R-:W-:-:S08]  /*2810*/  DFMA R10, R8, -R10, R4 ;  /* 0x8000000a080a722b */ /* 0x000fd00000000004 */
[----:B------:R-:W-:-:S10]  /*2820*/  DFMA R2, R2, R10, R8 ;  /* 0x0000000a0202722b */ /* 0x000fd40000000008 */
[----:B------:R-:W-:-:S05]  /*2830*/  FFMA R0, RZ, 2.0897850990295410156, R3 ;  /* 0x4005bf0aff007823 */ /* 0x000fca0000000003 */
[----:B------:R-:W-:-:S13]  /*2840*/  FSETP.GT.AND P0, PT, |R0|, 1.469367938527859385e-39, PT ;  /* 0x001000000000780b */ /* 0x000fda0003f04200 */
[----:B------:R-:W-:Y:S05]  /*2850*/  @P0 BRA P1, `(.L_x_10285) ;  /* 0x0000000000200947 */ /* 0x000fea0000800000 */
[----:B------:R-:W-:Y:S01]  /*2860*/  IMAD.MOV.U32 R12, RZ, RZ, R4 ;  /* 0x000000ffff0c7224 */ /* 0x000fe200078e0004 */
[----:B------:R-:W-:Y:S01]  /*2870*/  MOV R0, 0x28c0 ;  /* 0x000028c000007802 */ /* 0x000fe20000000f00 */
[----:B------:R-:W-:Y:S02]  /*2880*/  IMAD.MOV.U32 R13, RZ, RZ, R5 ;  /* 0x000000ffff0d7224 */ /* 0x000fe400078e0005 */
[----:B------:R-:W-:Y:S02]  /*2890*/  IMAD.MOV.U32 R8, RZ, RZ, -0x74eba897 ;  /* 0x8b145769ff087424 */ /* 0x000fe400078e00ff */
[----:B------:R-:W-:-:S07]  /*28a0*/  IMAD.MOV.U32 R9, RZ, RZ, 0x4005bf0a ;  /* 0x4005bf0aff097424 */ /* 0x000fce00078e00ff */
[----:B------:R-:W-:Y:S05]  /*28b0*/  CALL.REL.NOINC `($__internal_21_$__cuda_sm20_div_rn_f64_full) ;  /* 0x0000034c00dc7944 */ /* 0x000fea0003c00000 */
[----:B------:R-:W-:Y:S01]  /*28c0*/  MOV R2, R20 ;  /* 0x0000001400027202 */ /* 0x000fe20000000f00 */
[----:B------:R-:W-:-:S07]  /*28d0*/  IMAD.MOV.U32 R3, RZ, RZ, R21 ;  /* 0x000000ffff037224 */ /* 0x000fce00078e0015 */
.L_x_10285:
[----:B------:R-:W-:Y:S05]  /*28e0*/  BSYNC.RECONVERGENT B3 ;  /* 0x0000000000037941 */ /* 0x000fea0003800200 */
.L_x_10284:
[----:B------:R-:W0:Y:S01]  /*28f0*/  MUFU.RCP64H R9, 2.718280792236328125 ;  /* 0x4005bf0a00097908 */ /* 0x000e220000001800 */
[----:B------:R-:W-:Y:S01]  /*2900*/  IMAD.MOV.U32 R10, RZ, RZ, -0x74eba897 ;  /* 0x8b145769ff0a7424 */ /* 0x000fe200078e00ff */
[----:B------:R-:W-:Y:S01]  /*2910*/  FSETP.GEU.AND P1, PT, |R7|, 6.5827683646048100446e-37, PT ;  /* 0x036000000700780b */ /* 0x000fe20003f2e200 */
[----:B------:R-:W-:Y:S01]  /*2920*/  IMAD.MOV.U32 R11, RZ, RZ, 0x4005bf0a ;  /* 0x4005bf0aff0b7424 */ /* 0x000fe200078e00ff */
[----:B------:R-:W-:Y:S01]  /*2930*/  BSSY.RECONVERGENT B3, `(.L_x_10286) ;  /* 0x0000013000037945 */ /* 0x000fe20003800200 */
[----:B------:R-:W-:-:S06]  /*2940*/  IMAD.MOV.U32 R8, RZ, RZ, 0x1 ;  /* 0x00000001ff087424 */ /* 0x000fcc00078e00ff */
        /* <DEDUP_REMOVED lines=12> */
[----:B------:R-:W-:Y:S01]  /*2a10*/  MOV R13, R7 ;  /* 0x00000007000d7202 */ /* 0x000fe20000000f00 */
[----:B------:R-:W-:Y:S01]  /*2a20*/  IMAD.MOV.U32 R8, RZ, RZ, -0x74eba897 ;  /* 0x8b145769ff087424 */ /* 0x000fe200078e00ff */
[----:B------:R-:W-:Y:S01]  /*2a30*/  MOV R0, 0x2a60 ;  /* 0x00002a6000007802 */ /* 0x000fe20000000f00 */
[----:B------:R-:W-:-:S07]  /*2a40*/  IMAD.MOV.U32 R9, RZ, RZ, 0x4005bf0a ;  /* 0x4005bf0aff097424 */ /* 0x000fce00078e00ff */
[----:B------:R-:W-:Y:S05]  /*2a50*/  CALL.REL.NOINC `($__internal_21_$__cuda_sm20_div_rn_f64_full) ;  /* 0x0000034c00747944 */ /* 0x000fea0003c00000 */
.L_x_10287:
[----:B------:R-:W-:Y:S05]  /*2a60*/  BSYNC.RECONVERGENT B3 ;  /* 0x0000000000037941 */ /* 0x000fea0003800200 */
.L_x_10286:
[----:B------:R-:W-:Y:S01]  /*2a70*/  DADD R10, -RZ, |R2| ;  /* 0x00000000ff0a7229 */ /* 0x000fe20000000502 */
[----:B------:R-:W-:Y:S01]  /*2a80*/  UMOV UR4, 0xffffffff ;  /* 0xffffffff00047882 */ /* 0x000fe20000000000 */
[----:B------:R-:W-:Y:S01]  /*2a90*/  DADD R12, -RZ, |R20| ;  /* 0x00000000ff0c7229 */ /* 0x000fe20000000514 */
[----:B------:R-:W-:Y:S01]  /*2aa0*/  IMAD.MOV.U32 R2, RZ, RZ, RZ ;  /* 0x000000ffff027224 */ /* 0x000fe200078e00ff */
[----:B------:R-:W-:Y:S01]  /*2ab0*/  UMOV UR5, 0x7fefffff ;  /* 0x7fefffff00057882 */ /* 0x000fe20000000000 */
[----:B------:R-:W-:Y:S01]  /*2ac0*/  IMAD.MOV.U32 R14, RZ, RZ, 0x0 ;  /* 0x00000000ff0e7424 */ /* 0x000fe200078e00ff */
[----:B------:R-:W-:Y:S01]  /*2ad0*/  UMOV UR6, UR5 ;  /* 0x0000000500067c82 */ /* 0x000fe20008000000 */
[----:B------:R-:W-:Y:S01]  /*2ae0*/  IMAD.MOV.U32 R15, RZ, RZ, 0x3fd80000 ;  /* 0x3fd80000ff0f7424 */ /* 0x000fe200078e00ff */
[----:B------:R-:W-:Y:S04]  /*2af0*/  BSSY.RECONVERGENT B0, `(.L_x_10288) ;  /* 0x0000078000007945 */ /* 0x000fe80003800200 */
[----:B------:R-:W-:-:S02]  /*2b00*/  ISETP.GT.U32.AND P1, PT, R10, R12, PT ;  /* 0x0000000c0a00720c */ /* 0x000fc40003f24070 */
[----:B------:R-:W-:Y:S02]  /*2b10*/  ISETP.LT.U32.AND P0, PT, R12, R10, PT ;  /* 0x0000000a0c00720c */ /* 0x000fe40003f01070 */
[----:B------:R-:W-:Y:S02]  /*2b20*/  ISETP.GT.U32.AND.EX P1, PT, R11, R13, PT, P1 ;  /* 0x0000000d0b00720c */ /* 0x000fe40003f24110 */
[----:B------:R-:W-:Y:S02]  /*2b30*/  ISETP.LT.U32.AND.EX P0, PT, R13, R11, PT, P0 ;  /* 0x0000000b0d00720c */ /* 0x000fe40003f01100 */
[----:B------:R-:W-:Y:S02]  /*2b40*/  SEL R21, R11, R13, P1 ;  /* 0x0000000d0b157207 */ /* 0x000fe40000800000 */
[----:B------:R-:W-:Y:S02]  /*2b50*/  SEL R30, R13, R11, P0 ;  /* 0x0000000b0d1e7207 */ /* 0x000fe40000000000 */
[----:B------:R-:W-:-:S02]  /*2b60*/  LOP3.LUT R0, R21, 0xffc00000, RZ, 0xc0, !PT ;  /* 0xffc0000015007812 */ /* 0x000fc400078ec0ff */
[----:B------:R-:W-:Y:S01]  /*2b70*/  SEL R18, R12, R10, P0 ;  /* 0x0000000a0c127207 */ /* 0x000fe20000000000 */
[----:B------:R-:W-:Y:S01]  /*2b80*/  IMAD.MOV.U32 R19, RZ, RZ, R30 ;  /* 0x000000ffff137224 */ /* 0x000fe200078e001e */
[----:B------:R-:W-:Y:S02]  /*2b90*/  LOP3.LUT R3, R0, 0x7fd00000, RZ, 0x3c, !PT ;  /* 0x7fd0000000037812 */ /* 0x000fe400078e3cff */
[----:B------:R-:W-:Y:S01]  /*2ba0*/  SEL R20, R10, R12, P1 ;  /* 0x0000000c0a147207 */ /* 0x000fe20000800000 */
[----:B------:R-:W-:-:S03]  /*2bb0*/  IMAD.U32 R10, RZ, RZ, UR6 ;  /* 0x00000006ff0a7e24 */ /* 0x000fc6000f8e00ff */
[C---:B------:R-:W-:Y:S02]  /*2bc0*/  DMUL R8, R2.reuse, R18 ;  /* 0x0000001202087228 */ /* 0x040fe40000000000 */
[----:B------:R-:W-:-:S06]  /*2bd0*/  DMUL R2, R2, R20 ;  /* 0x0000001402027228 */ /* 0x000fcc0000000000 */
[----:B------:R-:W-:-:S08]  /*2be0*/  DMUL R8, R8, R8 ;  /* 0x0000000808087228 */ /* 0x000fd00000000000 */
[----:B------:R-:W-:-:S08]  /*2bf0*/  DFMA R8, R2, R2, R8 ;  /* 0x000000020208722b */ /* 0x000fd00000000008 */
[----:B------:R-:W-:Y:S02]  /*2c00*/  DSETP.MIN.AND P0, P1, R8, UR4, PT ;  /* 0x0000000408007e2a */ /* 0x000fe4000b900000 */
[----:B------:R-:W-:-:S04]  /*2c10*/  MOV R2, R9 ;  /* 0x0000000900027202 */ /* 0x000fc80000000f00 */
[----:B------:R-:W-:Y:S01]  /*2c20*/  FSEL R3, R2, UR6, P0 ;  /* 0x0000000602037c08 */ /* 0x000fe20008000000 */
[----:B------:R-:W-:-:S05]  /*2c30*/  IMAD.MOV.U32 R2, RZ, RZ, R8 ;  /* 0x000000ffff027224 */ /* 0x000fca00078e0008 */
[----:B------:R-:W-:Y:S01]  /*2c40*/  SEL R2, R2, UR4, P0 ;  /* 0x0000000402027c07 */ /* 0x000fe20008000000 */
[----:B------:R-:W-:Y:S01]  /*2c50*/  DSETP.NEU.AND P0, PT, R18, RZ, PT ;  /* 0x000000ff1200722a */ /* 0x000fe20003f0d000 */
[----:B------:R-:W-:Y:S01]  /*2c60*/  @P1 LOP3.LUT R3, R10, 0x80000, RZ, 0xfc, !PT ;  /* 0x000800000a031812 */ /* 0x000fe200078efcff */
[----:B------:R-:W-:Y:S01]  /*2c70*/  IMAD.MOV.U32 R10, RZ, RZ, RZ ;  /* 0x000000ffff0a7224 */ /* 0x000fe200078e00ff */
[----:B------:R-:W-:Y:S02]  /*2c80*/  ISETP.GE.U32.AND P1, PT, R30, 0x7ff00000, PT ;  /* 0x7ff000001e00780c */ /* 0x000fe40003f26070 */
[----:B------:R-:W0:Y:S03]  /*2c90*/  MUFU.RSQ64H R11, R3 ;  /* 0x00000003000b7308 */ /* 0x000e260000001c00 */
[----:B0-----:R-:W-:-:S08]  /*2ca0*/  DMUL R12, R10, R10 ;  /* 0x0000000a0a0c7228 */ /* 0x001fd00000000000 */
[----:B------:R-:W-:-:S08]  /*2cb0*/  DFMA R12, R2, -R12, 1 ;  /* 0x3ff00000020c742b */ /* 0x000fd0000000080c */
[----:B------:R-:W-:Y:S02]  /*2cc0*/  DFMA R14, R12, R14, 0.5 ;  /* 0x3fe000000c0e742b */ /* 0x000fe4000000000e */
[----:B------:R-:W-:-:S08]  /*2cd0*/  DMUL R12, R10, R12 ;  /* 0x0000000c0a0c7228 */ /* 0x000fd00000000000 */
[----:B------:R-:W-:-:S08]  /*2ce0*/  DFMA R12, R14, R12, R10 ;  /* 0x0000000c0e0c722b */ /* 0x000fd0000000000a */
[----:B------:R-:W-:Y:S01]  /*2cf0*/  DMUL R12, R8, R12 ;  /* 0x0000000c080c7228 */ /* 0x000fe20000000000 */
[----:B------:R-:W-:Y:S01]  /*2d00*/  LOP3.LUT R9, R0, 0x100000, RZ, 0xfc, !PT ;  /* 0x0010000000097812 */ /* 0x000fe200078efcff */
[----:B------:R-:W-:-:S06]  /*2d10*/  IMAD.MOV.U32 R8, RZ, RZ, RZ ;  /* 0x000000ffff087224 */ /* 0x000fcc00078e00ff */
[----:B------:R-:W-:-:S10]  /*2d20*/  DMUL R12, R12, R8 ;  /* 0x000000080c0c7228 */ /* 0x000fd40000000000 */
[----:B------:R-:W-:Y:S01]  /*2d30*/  @!P1 FSEL R30, R21, R13, !P0 ;  /* 0x0000000d151e9208 */ /* 0x000fe20004000000 */
[----:B------:R-:W-:Y:S01]  /*2d40*/  IMAD.MOV.U32 R21, RZ, RZ, -0x3ff ;  /* 0xfffffc01ff157424 */ /* 0x000fe200078e00ff */
[----:B------:R-:W-:Y:S02]  /*2d50*/  @!P1 FSEL R18, R20, R12, !P0 ;  /* 0x0000000c14129208 */ /* 0x000fe40004000000 */
[----:B------:R-:W-:Y:S01]  /*2d60*/  ISETP.GT.AND P2, PT, R30, 0xfffff, PT ;  /* 0x000fffff1e00780c */ /* 0x000fe20003f44270 */
[----:B------:R-:W-:Y:S01]  /*2d70*/  IMAD.MOV.U32 R3, RZ, RZ, R30 ;  /* 0x000000ffff037224 */ /* 0x000fe200078e001e */
[----:B------:R-:W-:-:S11]  /*2d80*/  MOV R2, R18 ;  /* 0x0000001200027202 */ /* 0x000fd60000000f00 */
[----:B------:R-:W-:Y:S01]  /*2d90*/  @!P2 DMUL R2, R2, 1.80143985094819840000e+16 ;  /* 0x435000000202a828 */ /* 0x000fe20000000000 */
[----:B------:R-:W-:-:S09]  /*2da0*/  @!P2 IMAD.MOV.U32 R21, RZ, RZ, -0x435 ;  /* 0xfffffbcbff15a424 */ /* 0x000fd200078e00ff */
[----:B------:R-:W-:Y:S01]  /*2db0*/  @!P2 IMAD.MOV.U32 R30, RZ, RZ, R3 ;  /* 0x000000ffff1ea224 */ /* 0x000fe200078e0003 */
[----:B------:R-:W-:-:S03]  /*2dc0*/  @!P2 MOV R18, R2 ;  /* 0x000000020012a202 */ /* 0x000fc60000000f00 */
[----:B------:R-:W-:-:S05]  /*2dd0*/  VIADD R0, R30, 0xffffffff ;  /* 0xffffffff1e007836 */ /* 0x000fca0000000000 */
[----:B------:R-:W-:-:S13]  /*2de0*/  ISETP.GT.U32.AND P0, PT, R0, 0x7feffffe, PT ;  /* 0x7feffffe0000780c */ /* 0x000fda0003f04070 */
[----:B------:R-:W-:Y:S05]  /*2df0*/  @P0 BRA `(.L_x_10289) ;  /* 0x0000000400040947 */ /* 0x000fea0003800000 */
[----:B------:R-:W-:Y:S01]  /*2e00*/  LOP3.LUT R0, R30, 0xfffff, RZ, 0xc0, !PT ;  /* 0x000fffff1e007812 */ /* 0x000fe200078ec0ff */
[----:B------:R-:W-:Y:S01]  /*2e10*/  IMAD.MOV.U32 R2, RZ, RZ, R18 ;  /* 0x000000ffff027224 */ /* 0x000fe200078e0012 */
[----:B------:R-:W-:Y:S01]  /*2e20*/  MOV R19, 0x3ed0ee25 ;  /* 0x3ed0ee2500137802 */ /* 0x000fe20000000f00 */
[----:B------:R-:W-:Y:S01]  /*2e30*/  IMAD.MOV.U32 R10, RZ, RZ, RZ ;  /* 0x000000ffff0a7224 */ /* 0x000fe200078e00ff */
[----:B------:R-:W-:Y:S01]  /*2e40*/  LOP3.LUT R3, R0, 0x3ff00000, RZ, 0xfc, !PT ;  /* 0x3ff0000000037812 */ /* 0x000fe200078efcff */
[----:B------:R-:W-:Y:S01]  /*2e50*/  IMAD.MOV.U32 R18, RZ, RZ, -0x748574fc ;  /* 0x8b7a8b04ff127424 */ /* 0x000fe200078e00ff */
[----:B------:R-:W-:Y:S01]  /*2e60*/  UMOV UR4, 0x3ae80f1e ;  /* 0x3ae80f1e00047882 */ /* 0x000fe20000000000 */
[----:B------:R-:W-:Y:S01]  /*2e70*/  UMOV UR5, 0x3eb1380b ;  /* 0x3eb1380b00057882 */ /* 0x000fe20000000000 */
[----:B------:R-:W-:Y:S01]  /*2e80*/  ISETP.GE.U32.AND P0, PT, R3, 0x3ff6a09f, PT ;  /* 0x3ff6a09f0300780c */ /* 0x000fe20003f06070 */
[----:B------:R-:W-:Y:S01]  /*2e90*/  UMOV UR6, 0x80000000 ;  /* 0x8000000000067882 */ /* 0x000fe20000000000 */
[----:B------:R-:W-:Y:S01]  /*2ea0*/  LEA.HI R21, R30, R21, RZ, 0xc ;  /* 0x000000151e157211 */ /* 0x000fe200078f60ff */
[----:B------:R-:W-:-:S10]  /*2eb0*/  UMOV UR7, 0x43300000 ;  /* 0x4330000000077882 */ /* 0x000fd40000000000 */
[----:B------:R-:W-:Y:S02]  /*2ec0*/  @P0 VIADD R9, R3, 0xfff00000 ;  /* 0xfff0000003090836 */ /* 0x000fe40000000000 */
[----:B------:R-:W-:Y:S02]  /*2ed0*/  @P0 VIADD R21, R21, 0x1 ;  /* 0x0000000115150836 */ /* 0x000fe40000000000 */
[----:B------:R-:W-:-:S03]  /*2ee0*/  @P0 IMAD.MOV.U32 R3, RZ, RZ, R9 ;  /* 0x000000ffff030224 */ /* 0x000fc600078e0009 */
[----:B------:R-:W-:Y:S01]  /*2ef0*/  LOP3.LUT R20, R21, 0x80000000, RZ, 0x3c, !PT ;  /* 0x8000000015147812 */ /* 0x000fe200078e3cff */
[----:B------:R-:W-:Y:S02]  /*2f00*/  IMAD.MOV.U32 R21, RZ, RZ, 0x43300000 ;  /* 0x43300000ff157424 */ /* 0x000fe400078e00ff */
        /* <DEDUP_REMOVED lines=48> */
.L_x_10289:
[----:B------:R-:W-:Y:S01]  /*3210*/  IMAD.MOV.U32 R8, RZ, RZ, 0x0 ;  /* 0x00000000ff087424 */ /* 0x000fe200078e00ff */
[----:B------:R-:W-:Y:S01]  /*3220*/  LOP3.LUT P0, RZ, R3, 0x7fffffff, RZ, 0xc0, !PT ;  /* 0x7fffffff03ff7812 */ /* 0x000fe2000780c0ff */
[----:B------:R-:W-:-:S06]  /*3230*/  IMAD.MOV.U32 R9, RZ, RZ, 0x7ff00000 ;  /* 0x7ff00000ff097424 */ /* 0x000fcc00078e00ff */
[----:B------:R-:W-:-:S10]  /*3240*/  DFMA R8, R2, R8, +INF ;  /* 0x7ff000000208742b */ /* 0x000fd40000000008 */
[----:B------:R-:W-:Y:S02]  /*3250*/  FSEL R2, R8, RZ, P0 ;  /* 0x000000ff08027208 */ /* 0x000fe40000000000 */
[----:B------:R-:W-:-:S07]  /*3260*/  FSEL R3, R9, -QNAN , P0 ;  /* 0xfff0000009037808 */ /* 0x000fce0000000000 */
.L_x_10290:
[----:B------:R-:W-:Y:S05]  /*3270*/  BSYNC.RECONVERGENT B0 ;  /* 0x0000000000007941 */ /* 0x000fea0003800200 */
.L_x_10288:
[----:B------:R-:W0:Y:S01]  /*3280*/  MUFU.RCP64H R9, R29 ;  /* 0x0000001d00097308 */ /* 0x000e220000001800 */
[----:B------:R-:W-:Y:S01]  /*3290*/  IMAD.MOV.U32 R8, RZ, RZ, 0x1 ;  /* 0x00000001ff087424 */ /* 0x000fe200078e00ff */
[----:B------:R-:W-:Y:S01]  /*32a0*/  FSETP.GEU.AND P2, PT, |R27|, 6.5827683646048100446e-37, PT ;  /* 0x036000001b00780b */ /* 0x000fe20003f4e200 */
[----:B------:R-:W-:Y:S01]  /*32b0*/  BSSY.RECONVERGENT B3, `(.L_x_10291) ;  /* 0x0000014000037945 */ /* 0x000fe20003800200 */
[----:B------:R-:W-:Y:S02]  /*32c0*/  DSETP.GEU.AND P1, PT, R24, R22, PT ;  /* 0x000000161800722a */ /* 0x000fe40003f2e000 */
[----:B------:R-:W-:Y:S02]  /*32d0*/  DADD R2, R2, 1 ;  /* 0x3ff0000002027429 */ /* 0x000fe40000000000 */
        /* <DEDUP_REMOVED lines=14> */
[----:B------:R-:W-:Y:S02]  /*33c0*/  IMAD.MOV.U32 R8, RZ, RZ, R28 ;  /* 0x000000ffff087224 */ /* 0x000fe400078e001c */
[----:B------:R-:W-:-:S07]  /*33d0*/  IMAD.MOV.U32 R9, RZ, RZ, R29 ;  /* 0x000000ffff097224 */ /* 0x000fce00078e001d */
[----:B------:R-:W-:Y:S05]  /*33e0*/  CALL.REL.NOINC `($__internal_21_$__cuda_sm20_div_rn_f64_full) ;  /* 0x0000034400107944 */ /* 0x000fea0003c00000 */
.L_x_10292:
[----:B------:R-:W-:Y:S05]  /*33f0*/  BSYNC.RECONVERGENT B3 ;  /* 0x0000000000037941 */ /* 0x000fea0003800200 */
.L_x_10291:
[----:B------:R-:W-:Y:S01]  /*3400*/  DMUL R8, R20, R20 ;  /* 0x0000001414087228 */ /* 0x000fe20000000000 */
[----:B------:R-:W-:Y:S01]  /*3410*/  IMAD.MOV.U32 R10, RZ, RZ, -0x2449a4b7 ;  /* 0xdbb65b49ff0a7424 */ /* 0x000fe200078e00ff */
[----:B------:R-:W-:Y:S01]  /*3420*/  UMOV UR4, 0x2a25ff7e ;  /* 0x2a25ff7e00047882 */ /* 0x000fe20000000000 */
[----:B------:R-:W-:Y:S01]  /*3430*/  IMAD.MOV.U32 R11, RZ, RZ, 0x3f2d3b63 ;  /* 0x3f2d3b63ff0b7424 */ /* 0x000fe200078e00ff */
[----:B------:R-:W-:Y:S01]  /*3440*/  UMOV UR5, 0x3ef53e1d ;  /* 0x3ef53e1d00057882 */ /* 0x000fe20000000000 */
[C-C-:B------:R-:W-:Y:S02]  /*3450*/  DSETP.NEU.AND P0, PT, R24.reuse, R22.reuse, PT ;  /* 0x000000161800722a */ /* 0x140fe40003f0d000 */
[----:B------:R-:W-:Y:S02]  /*3460*/  DADD R22, R24, R22 ;  /* 0x0000000018167229 */ /* 0x000fe40000000016 */
[----:B------:R-:W-:Y:S01]  /*3470*/  DFMA R10, R8, -UR4, R10 ;  /* 0x80000004080a7c2b */ /* 0x000fe2000800000a */
[----:B------:R-:W-:Y:S01]  /*3480*/  UMOV UR4, 0x8dde082e ;  /* 0x8dde082e00047882 */ /* 0x000fe20000000000 */
[----:B------:R-:W-:Y:S01]  /*3490*/  UMOV UR5, 0x3f531278 ;  /* 0x3f53127800057882 */ /* 0x000fe20000000000 */
[----:B------:R-:W-:-:S05]  /*34a0*/  DSETP.NEU.AND P2, PT, R28, RZ, PT ;  /* 0x000000ff1c00722a */ /* 0x000fca0003f4d000 */
[----:B------:R-:W-:Y:S01]  /*34b0*/  DFMA R10, R8, R10, -UR4 ;  /* 0x80000004080a7e2b */ /* 0x000fe2000800000a */
[----:B------:R-:W-:Y:S01]  /*34c0*/  UMOV UR4, 0xc8249315 ;  /* 0xc824931500047882 */ /* 0x000fe20000000000 */
[----:B------:R-:W-:-:S06]  /*34d0*/  UMOV UR5, 0x3f6f9690 ;  /* 0x3f6f969000057882 */ /* 0x000fcc0000000000 */
[----:B------:R-:W-:Y:S01]  /*34e0*/  DFMA R10, R8, R10, UR4 ;  /* 0x00000004080a7e2b */ /* 0x000fe2000800000a */
[----:B------:R-:W-:Y:S01]  /*34f0*/  UMOV UR4, 0xabc7cf0d ;  /* 0xabc7cf0d00047882 */ /* 0x000fe20000000000 */
[----:B------:R-:W-:-:S06]  /*3500*/  UMOV UR5, 0x3f82cf5a ;  /* 0x3f82cf5a00057882 */ /* 0x000fcc0000000000 */
        /* <DEDUP_REMOVED lines=45> */
[----:B------:R-:W-:-:S08]  /*37e0*/  DMUL R10, R8, R10 ;  /* 0x0000000a080a7228 */ /* 0x000fd00000000000 */
[----:B------:R-:W-:-:S08]  /*37f0*/  DFMA R10, R10, R20, R20 ;  /* 0x000000140a0a722b */ /* 0x000fd00000000014 */
[----:B------:R-:W-:-:S10]  /*3800*/  DADD R8, -R10, UR4 ;  /* 0x000000040a087e29 */ /* 0x000fd40008000100 */
[----:B------:R-:W-:Y:S02]  /*3810*/  FSEL R9, R9, R11, !P1 ;  /* 0x0000000b09097208 */ /* 0x000fe40004800000 */
[----:B------:R-:W-:Y:S02]  /*3820*/  FSEL R11, R8, R10, !P1 ;  /* 0x0000000a080b7208 */ /* 0x000fe40004800000 */
[----:B------:R-:W-:Y:S02]  /*3830*/  FSEL R9, R9, 1.8213495016098022461, P0 ;  /* 0x3fe921fb09097808 */ /* 0x000fe40000000000 */
[----:B------:R-:W-:Y:S01]  /*3840*/  FSEL R11, R11, 3.37028055040000000000e+12, P0 ;  /* 0x54442d180b0b7808 */ /* 0x000fe20000000000 */
[----:B------:R-:W-:Y:S01]  /*3850*/  DSETP.NAN.AND P0, PT, R22, R22, PT ;  /* 0x000000161600722a */ /* 0x000fe20003f08000 */
[----:B------:R-:W-:Y:S02]  /*3860*/  FSEL R9, R9, RZ, P2 ;  /* 0x000000ff09097208 */ /* 0x000fe40001000000 */
[----:B------:R-:W-:-:S02]  /*3870*/  FSEL R11, R11, RZ, P2 ;  /* 0x000000ff0b0b7208 */ /* 0x000fc40001000000 */
[----:B------:R-:W-:Y:S02]  /*3880*/  LOP3.LUT R9, R9, 0x80000000, R7, 0xb8, !PT ;  /* 0x8000000009097812 */ /* 0x000fe400078eb807 */
[----:B------:R-:W-:Y:S02]  /*3890*/  FSEL R8, R22, R11, P0 ;  /* 0x0000000b16087208 */ /* 0x000fe40000000000 */
[----:B------:R-:W-:Y:S01]  /*38a0*/  FSEL R9, R23, R9, P0 ;  /* 0x0000000917097208 */ /* 0x000fe20000000000 */
[----:B------:R-:W-:Y:S06]  /*38b0*/  BRA `(.L_x_10293) ;  /* 0x0000004800207947 */ /* 0x000fec0003800000 */
.L_x_10283:
[----:B------:R-:W-:Y:S02]  /*38c0*/  DSETP.GEU.AND P0, PT, R26, 1.4916681462400413487e-154, PT ;  /* 0x200000001a00742a */ /* 0x000fe40003f0e000 */
[----:B------:R-:W-:-:S14]  /*38d0*/  DSETP.LEU.AND P2, PT, R28, 5.9666725849601653946e-154, PT ;  /* 0x202000001c00742a */ /* 0x000fdc0003f4b000 */
[----:B------:R-:W-:Y:S05]  /*38e0*/  @P0 BRA P2, `(.L_x_10294) ;  /* 0x0000000c00840947 */ /* 0x000fea0001000000 */
[----:B------:R-:W-:Y:S01]  /*38f0*/  ISETP.GT.U32.AND P2, PT, R24, R22, PT ;  /* 0x000000161800720c */ /* 0x000fe20003f44070 */
[----:B------:R-:W-:Y:S01]  /*3900*/  IMAD.MOV.U32 R2, RZ, RZ, RZ ;  /* 0x000000ffff027224 */ /* 0x000fe200078e00ff */
[CC--:B------:R-:W-:Y:S01]  /*3910*/  ISETP.LT.U32.AND P0, PT, R22.reuse, R24.reuse, PT ;  /* 0x000000181600720c */ /* 0x0c0fe20003f01070 */
[----:B------:R-:W-:Y:S01]  /*3920*/  UMOV UR4, 0xffffffff ;  /* 0xffffffff00047882 */ /* 0x000fe20000000000 */
[----:B------:R-:W-:Y:S01]  /*3930*/  ISETP.GT.U32.AND.EX P2, PT, R25, R23, PT, P2 ;  /* 0x000000171900720c */ /* 0x000fe20003f44120 */
[----:B------:R-:W-:Y:S01]  /*3940*/  UMOV UR5, 0x7fefffff ;  /* 0x7fefffff00057882 */ /* 0x000fe20000000000 */
[----:B------:R-:W-:Y:S01]  /*3950*/  ISETP.LT.U32.AND.EX P0, PT, R23, R25, PT, P0 ;  /* 0x000000191700720c */ /* 0x000fe20003f01100 */
[----:B------:R-:W-:Y:S01]  /*3960*/  UMOV UR6, UR5 ;  /* 0x0000000500067c82 */ /* 0x000fe20008000000 */
[----:B------:R-:W-:Y:S01]  /*3970*/  SEL R21, R25, R23, P2 ;  /* 0x0000001719157207 */ /* 0x000fe20001000000 */
[----:B------:R-:W-:Y:S01]  /*3980*/  IMAD.U32 R10, RZ, RZ, UR6 ;  /* 0x00000006ff0a7e24 */ /* 0x000fe2000f8e00ff */
[----:B------:R-:W-:Y:S01]  /*3990*/  SEL R30, R23, R25, P0 ;  /* 0x00000019171e7207 */ /* 0x000fe20000000000 */
[----:B------:R-:W-:Y:S01]  /*39a0*/  IMAD.MOV.U32 R15, RZ, RZ, 0x3fd80000 ;  /* 0x3fd80000ff0f7424 */ /* 0x000fe200078e00ff */
[----:B------:R-:W-:Y:S01]  /*39b0*/  LOP3.LUT R0, R21, 0xffc00000, RZ, 0xc0, !PT ;  /* 0xffc0000015007812 */ /* 0x000fe200078ec0ff */
[----:B------:R-:W-:Y:S01]  /*39c0*/  BSSY.RECONVERGENT B0, `(.L_x_10295) ;  /* 0x0000071000007945 */ /* 0x000fe20003800200 */
[----:B------:R-:W-:-:S02]  /*39d0*/  SEL R18, R22, R24, P0 ;  /* 0x0000001816127207 */ /* 0x000fc40000000000 */
[----:B------:R-:W-:Y:S02]  /*39e0*/  LOP3.LUT R3, R0, 0x7fd00000, RZ, 0x3c, !PT ;  /* 0x7fd0000000037812 */ /* 0x000fe400078e3cff */
[----:B------:R-:W-:Y:S02]  /*39f0*/  MOV R19, R30 ;  /* 0x0000001e00137202 */ /* 0x000fe40000000f00 */
[----:B------:R-:W-:Y:S02]  /*3a00*/  SEL R20, R24, R22, P2 ;  /* 0x0000001618147207 */ /* 0x000fe40001000000 */
[----:B------:R-:W-:Y:S02]  /*3a10*/  MOV R14, 0x0 ;  /* 0x00000000000e7802 */ /* 0x000fe40000000f00 */
[C---:B------:R-:W-:Y:S02]  /*3a20*/  DMUL R8, R2.reuse, R18 ;  /* 0x0000001202087228 */ /* 0x040fe40000000000 */
[----:B------:R-:W-:-:S06]  /*3a30*/  DMUL R2, R2, R20 ;  /* 0x0000001402027228 */ /* 0x000fcc0000000000 */
[----:B------:R-:W-:-:S08]  /*3a40*/  DMUL R8, R8, R8 ;  /* 0x0000000808087228 */ /* 0x000fd00000000000 */
[----:B------:R-:W-:-:S08]  /*3a50*/  DFMA R8, R2, R2, R8 ;  /* 0x000000020208722b */ /* 0x000fd00000000008 */
[----:B------:R-:W-:Y:S02]  /*3a60*/  DSETP.MIN.AND P0, P2, R8, UR4, PT ;  /* 0x0000000408007e2a */ /* 0x000fe4000ba00000 */
[----:B------:R-:W-:-:S05]  /*3a70*/  IMAD.MOV.U32 R2, RZ, RZ, R9 ;  /* 0x000000ffff027224 */ /* 0x000fca00078e0009 */
        /* <DEDUP_REMOVED lines=21> */
[----:B------:R-:W-:Y:S02]  /*3bd0*/  IMAD.MOV.U32 R3, RZ, RZ, R30 ;  /* 0x000000ffff037224 */ /* 0x000fe400078e001e */
[----:B------:R-:W-:-:S10]  /*3be0*/  IMAD.MOV.U32 R2, RZ, RZ, R18 ;  /* 0x000000ffff027224 */ /* 0x000fd400078e0012 */
[----:B------:R-:W-:Y:S01]  /*3bf0*/  @!P3 DMUL R2, R2, 1.80143985094819840000e+16 ;  /* 0x435000000202b828 */ /* 0x000fe20000000000 */
[----:B------:R-:W-:-:S09]  /*3c00*/  @!P3 IMAD.MOV.U32 R21, RZ, RZ, -0x435 ;  /* 0xfffffbcbff15b424 */ /* 0x000fd200078e00ff */
[----:B------:R-:W-:Y:S02]  /*3c10*/  @!P3 IMAD.MOV.U32 R30, RZ, RZ, R3 ;  /* 0x000000ffff1eb224 */ /* 0x000fe400078e0003 */
[----:B------:R-:W-:-:S03]  /*3c20*/  @!P3 IMAD.MOV.U32 R18, RZ, RZ, R2 ;  /* 0x000000ffff12b224 */ /* 0x000fc600078e0002 */
[----:B------:R-:W-:-:S04]  /*3c30*/  IADD3 R0, PT, PT, R30, -0x1, RZ ;  /* 0xffffffff1e007810 */ /* 0x000fc80007ffe0ff */
[----:B------:R-:W-:-:S13]  /*3c40*/  ISETP.GT.U32.AND P0, PT, R0, 0x7feffffe, PT ;  /* 0x7feffffe0000780c */ /* 0x000fda0003f04070 */
        /* <DEDUP_REMOVED lines=10> */
[----:B------:R-:W-:Y:S01]  /*3cf0*/  UMOV UR6, 0x80000000 ;  /* 0x8000000000067882 */ /* 0x000fe20000000000 */
[----:B------:R-:W-:Y:S01]  /*3d00*/  LEA.HI R21, R30, R21, RZ, 0xc ;  /* 0x000000151e157211 */ /* 0x000fe200078f60ff */
[----:B------:R-:W-:-:S10]  /*3d10*/  UMOV UR7, 0x43300000 ;  /* 0x4330000000077882 */ /* 0x000fd40000000000 */
[----:B------:R-:W-:Y:S02]  /*3d20*/  @P0 VIADD R9, R3, 0xfff00000 ;  /* 0xfff0000003090836 */ /* 0x000fe40000000000 */
[----:B------:R-:W-:-:S03]  /*3d30*/  @P0 VIADD R21, R21, 0x1 ;  /* 0x0000000115150836 */ /* 0x000fc60000000000 */
[----:B------:R-:W-:Y:S02]  /*3d40*/  @P0 MOV R3, R9 ;  /* 0x0000000900030202 */ /* 0x000fe40000000f00 */
[----:B------:R-:W-:Y:S01]  /*3d50*/  LOP3.LUT R20, R21, 0x80000000, RZ, 0x3c, !PT ;  /* 0x8000000015147812 */ /* 0x000fe200078e3cff */
[----:B------:R-:W-:-:S03]  /*3d60*/  IMAD.MOV.U32 R21, RZ, RZ, 0x43300000 ;  /* 0x43300000ff157424 */ /* 0x000fc600078e00ff */
        /* <DEDUP_REMOVED lines=48> */
.L_x_10296:
[----:B------:R-:W-:Y:S01]  /*4070*/  MOV R8, 0x0 ;  /* 0x0000000000087802 */ /* 0x000fe20000000f00 */
[----:B------:R-:W-:Y:S01]  /*4080*/  IMAD.MOV.U32 R9, RZ, RZ, 0x7ff00000 ;  /* 0x7ff00000ff097424 */ /* 0x000fe200078e00ff */
[----:B------:R-:W-:-:S05]  /*4090*/  LOP3.LUT P0, RZ, R3, 0x7fffffff, RZ, 0xc0, !PT ;  /* 0x7fffffff03ff7812 */ /* 0x000fca000780c0ff */
[----:B------:R-:W-:-:S10]  /*40a0*/  DFMA R8, R2, R8, +INF ;  /* 0x7ff000000208742b */ /* 0x000fd40000000008 */
[----:B------:R-:W-:Y:S02]  /*40b0*/  FSEL R2, R8, RZ, P0 ;  /* 0x000000ff08027208 */ /* 0x000fe40000000000 */
[----:B------:R-:W-:-:S07]  /*40c0*/  FSEL R3, R9, -QNAN , P0 ;  /* 0xfff0000009037808 */ /* 0x000fce0000000000 */
.L_x_10297:
[----:B------:R-:W-:Y:S05]  /*40d0*/  BSYNC.RECONVERGENT B0 ;  /* 0x0000000000007941 */ /* 0x000fea0003800200 */
.L_x_10295:
[----:B------:R-:W0:Y:S01]  /*40e0*/  MUFU.RCP64H R9, R29 ;  /* 0x0000001d00097308 */ /* 0x000e220000001800 */
[----:B------:R-:W-:Y:S01]  /*40f0*/  IMAD.MOV.U32 R8, RZ, RZ, 0x1 ;  /* 0x00000001ff087424 */ /* 0x000fe200078e00ff */
[----:B------:R-:W-:Y:S01]  /*4100*/  FSETP.GEU.AND P2, PT, |R27|, 6.5827683646048100446e-37, PT ;  /* 0x036000001b00780b */ /* 0x000fe20003f4e200 */
[----:B------:R-:W-:Y:S04]  /*4110*/  BSSY.RECONVERGENT B3, `(.L_x_10298) ;  /* 0x0000012000037945 */ /* 0x000fe80003800200 */
        /* <DEDUP_REMOVED lines=12> */
[----:B------:R-:W-:Y:S01]  /*41e0*/  MOV R9, R29 ;  /* 0x0000001d00097202 */ /* 0x000fe20000000f00 */
[----:B------:R-:W-:Y:S01]  /*41f0*/  IMAD.MOV.U32 R13, RZ, RZ, R27 ;  /* 0x000000ffff0d7224 */ /* 0x000fe200078e001b */
[----:B------:R-:W-:Y:S01]  /*4200*/  MOV R0, 0x4230 ;  /* 0x0000423000007802 */ /* 0x000fe20000000f00 */
[----:B------:R-:W-:-:S07]  /*4210*/  IMAD.MOV.U32 R8, RZ, RZ, R28 ;  /* 0x000000ffff087224 */ /* 0x000fce00078e001c */
[----:B------:R-:W-:Y:S05]  /*4220*/  CALL.REL.NOINC `($__internal_21_$__cuda_sm20_div_rn_f64_full) ;  /* 0x0000033400807944 */ /* 0x000fea0003c00000 */
.L_x_10299:
[----:B------:R-:W-:Y:S05]  /*4230*/  BSYNC.RECONVERGENT B3 ;  /* 0x0000000000037941 */ /* 0x000fea0003800200 */
.L_x_10298:
        /* <DEDUP_REMOVED lines=66> */
[----:B------:R-:W-:Y:S01]  /*4660*/  FSEL R11, R8, R10, !P1 ;  /* 0x0000000a080b7208 */ /* 0x000fe20004800000 */
[----:B------:R-:W-:Y:S01]  /*4670*/  DSETP.NAN.AND P1, PT, R22, R22, PT ;  /* 0x000000161600722a */ /* 0x000fe20003f28000 */
[----:B------:R-:W-:Y:S02]  /*4680*/  FSEL R9, R9, 1.8213495016098022461, P2 ;  /* 0x3fe921fb09097808 */ /* 0x000fe40001000000 */
[----:B------:R-:W-:Y:S02]  /*4690*/  FSEL R11, R11, 3.37028055040000000000e+12, P2 ;  /* 0x54442d180b0b7808 */ /* 0x000fe40001000000 */
[----:B------:R-:W-:Y:S02]  /*46a0*/  FSEL R9, R9, RZ, P0 ;  /* 0x000000ff09097208 */ /* 0x000fe40000000000 */
[----:B------:R-:W-:-:S02]  /*46b0*/  FSEL R11, R11, RZ, P0 ;  /* 0x000000ff0b0b7208 */ /* 0x000fc40000000000 */
[----:B------:R-:W-:Y:S02]  /*46c0*/  LOP3.LUT R9, R9, 0x80000000, R7, 0xb8, !PT ;  /* 0x8000000009097812 */ /* 0x000fe400078eb807 */
[----:B------:R-:W-:Y:S02]  /*46d0*/  FSEL R8, R22, R11, P1 ;  /* 0x0000000b16087208 */ /* 0x000fe40000800000 */
[----:B------:R-:W-:Y:S01]  /*46e0*/  FSEL R9, R23, R9, P1 ;  /* 0x0000000917097208 */ /* 0x000fe20000800000 */
[----:B------:R-:W-:Y:S06]  /*46f0*/  BRA `(.L_x_10293) ;  /* 0x0000003800907947 */ /* 0x000fec0003800000 */
.L_x_10294:
[----:B------:R-:W-:Y:S01]  /*4700*/  DMUL R2, R26, R26 ;  /* 0x0000001a1a027228 */ /* 0x000fe20000000000 */
[----:B------:R-:W-:Y:S01]  /*4710*/  BSSY.RECONVERGENT B0, `(.L_x_10300) ;  /* 0x0000054000007945 */ /* 0x000fe20003800200 */
[----:B------:R-:W-:-:S06]  /*4720*/  IMAD.MOV.U32 R21, RZ, RZ, -0x3ff ;  /* 0xfffffc01ff157424 */ /* 0x000fcc00078e00ff */
[----:B------:R-:W-:-:S10]  /*4730*/  DFMA R2, R28, R28, R2 ;  /* 0x0000001c1c02722b */ /* 0x000fd40000000002 */
[----:B------:R-:W-:Y:S01]  /*4740*/  ISETP.GT.AND P0, PT, R3, 0xfffff, PT ;  /* 0x000fffff0300780c */ /* 0x000fe20003f04270 */
[----:B------:R-:W-:Y:S02]  /*4750*/  IMAD.MOV.U32 R8, RZ, RZ, R2 ;  /* 0x000000ffff087224 */ /* 0x000fe400078e0002 */
[--C-:B------:R-:W-:Y:S02]  /*4760*/  IMAD.MOV.U32 R9, RZ, RZ, R3.reuse ;  /* 0x000000ffff097224 */ /* 0x100fe400078e0003 */
[----:B------:R-:W-:-:S08]  /*4770*/  IMAD.MOV.U32 R0, RZ, RZ, R3 ;  /* 0x000000ffff007224 */ /* 0x000fd000078e0003 */
[----:B------:R-:W-:Y:S01]  /*4780*/  @!P0 DMUL R8, R8, 1.80143985094819840000e+16 ;  /* 0x4350000008088828 */ /* 0x000fe20000000000 */
[----:B------:R-:W-:-:S09]  /*4790*/  @!P0 IMAD.MOV.U32 R21, RZ, RZ, -0x435 ;  /* 0xfffffbcbff158424 */ /* 0x000fd200078e00ff */
[----:B------:R-:W-:Y:S01]  /*47a0*/  @!P0 MOV R0, R9 ;  /* 0x0000000900008202 */ /* 0x000fe20000000f00 */
[----:B------:R-:W-:-:S04]  /*47b0*/  @!P0 IMAD.MOV.U32 R2, RZ, RZ, R8 ;  /* 0x000000ffff028224 */ /* 0x000fc800078e0008 */
[----:B------:R-:W-:-:S05]  /*47c0*/  VIADD R3, R0, 0xffffffff ;  /* 0xffffffff00037836 */ /* 0x000fca0000000000 */
[----:B------:R-:W-:-:S13]  /*47d0*/  ISETP.GT.U32.AND P2, PT, R3, 0x7feffffe, PT ;  /* 0x7feffffe0300780c */ /* 0x000fda0003f44070 */
        /* <DEDUP_REMOVED lines=65> */
.L_x_10301:
[----:B------:R-:W-:Y:S01]  /*4bf0*/  MOV R2, 0x0 ;  /* 0x0000000000027802 */ /* 0x000fe20000000f00 */
[----:B------:R-:W-:Y:S01]  /*4c00*/  IMAD.MOV.U32 R3, RZ, RZ, 0x7ff00000 ;  /* 0x7ff00000ff037424 */ /* 0x000fe200078e00ff */
[----:B------:R-:W-:-:S05]  /*4c10*/  LOP3.LUT P0, RZ, R9, 0x7fffffff, RZ, 0xc0, !PT ;  /* 0x7fffffff09ff7812 */ /* 0x000fca000780c0ff */
[----:B------:R-:W-:-:S10]  /*4c20*/  DFMA R2, R8, R2, +INF ;  /* 0x7ff000000802742b */ /* 0x000fd40000000002 */
[----:B------:R-:W-:Y:S02]  /*4c30*/  FSEL R2, R2, RZ, P0 ;  /* 0x000000ff02027208 */ /* 0x000fe40000000000 */
[----:B------:R-:W-:-:S07]  /*4c40*/  FSEL R3, R3, -QNAN , P0 ;  /* 0xfff0000003037808 */ /* 0x000fce0000000000 */
.L_x_10302:
[----:B------:R-:W-:Y:S05]  /*4c50*/  BSYNC.RECONVERGENT B0 ;  /* 0x0000000000007941 */ /* 0x000fea0003800200 */
.L_x_10300:
[----:B------:R-:W0:Y:S01]  /*4c60*/  MUFU.RCP64H R9, R29 ;  /* 0x0000001d00097308 */ /* 0x000e220000001800 */
[----:B------:R-:W-:Y:S01]  /*4c70*/  IMAD.MOV.U32 R8, RZ, RZ, 0x1 ;  /* 0x00000001ff087424 */ /* 0x000fe200078e00ff */
[----:B------:R-:W-:Y:S01]  /*4c80*/  FSETP.GEU.AND P2, PT, |R27|, 6.5827683646048100446e-37, PT ;  /* 0x036000001b00780b */ /* 0x000fe20003f4e200 */
[----:B------:R-:W-:Y:S01]  /*4c90*/  BSSY.RECONVERGENT B3, `(.L_x_10303) ;  /* 0x0000013000037945 */ /* 0x000fe20003800200 */
[----:B------:R-:W-:-:S03]  /*4ca0*/  DMUL R2, R2, 0.5 ;  /* 0x3fe0000002027828 */ /* 0x000fc60000000000 */
        /* <DEDUP_REMOVED lines=17> */
.L_x_10304:
[----:B------:R-:W-:Y:S05]  /*4dc0*/  BSYNC.RECONVERGENT B3 ;  /* 0x0000000000037941 */ /* 0x000fea0003800200 */
.L_x_10303:
        /* <DEDUP_REMOVED lines=76> */
.L_x_10282:
[----:B------:R-:W-:Y:S01]  /*5290*/  DSETP.GEU.AND P1, PT, R24, R22, PT ;  /* 0x000000161800722a */ /* 0x000fe20003f2e000 */
[----:B------:R-:W-:Y:S01]  /*52a0*/  UMOV UR4, 0xffffffff ;  /* 0xffffffff00047882 */ /* 0x000fe20000000000 */
[----:B------:R-:W-:Y:S01]  /*52b0*/  UMOV UR5, 0x7fdfffff ;  /* 0x7fdfffff00057882 */ /* 0x000fe20000000000 */
[----:B------:R-:W-:Y:S02]  /*52c0*/  DADD R30, -RZ, -R4 ;  /* 0x00000000ff1e7229 */ /* 0x000fe40000000904 */
[----:B------:R-:W-:Y:S01]  /*52d0*/  DADD R32, -RZ, -R6 ;  /* 0x00000000ff207229 */ /* 0x000fe20000000906 */
[----:B------:R-:W-:Y:S02]  /*52e0*/  FSEL R28, R22, R24, !P1 ;  /* 0x00000018161c7208 */ /* 0x000fe40004800000 */
[----:B------:R-:W-:Y:S02]  /*52f0*/  FSEL R29, R23, R25, !P1 ;  /* 0x00000019171d7208 */ /* 0x000fe40004800000 */
[----:B------:R-:W-:-:S02]  /*5300*/  FSEL R26, R24, R22, !P1 ;  /* 0x00000016181a7208 */ /* 0x000fc40004800000 */
[----:B------:R-:W-:Y:S02]  /*5310*/  FSEL R27, R25, R23, !P1 ;  /* 0x00000017191b7208 */ /* 0x000fe40004800000 */
[----:B------:R-:W-:-:S14]  /*5320*/  DSETP.GT.AND P0, PT, R28, UR4, PT ;  /* 0x000000041c007e2a */ /* 0x000fdc000bf04000 */
[----:B------:R-:W-:Y:S05]  /*5330*/  @!P0 BRA `(.L_x_10305) ;  /* 0x0000001000988947 */ /* 0x000fea0003800000 */
[----:B------:R-:W0:Y:S01]  /*5340*/  MUFU.RCP64H R3, -2.718280792236328125 ;  /* 0xc005bf0a00037908 */ /* 0x000e220000001800 */
[----:B------:R-:W-:Y:S01]  /*5350*/  IMAD.MOV.U32 R10, RZ, RZ, -0x74eba897 ;  /* 0x8b145769ff0a7424 */ /* 0x000fe200078e00ff */
[----:B------:R-:W-:Y:S01]  /*5360*/  FSETP.GEU.AND P1, PT, |R5|, 6.5827683646048100446e-37, PT ;  /* 0x036000000500780b */ /* 0x000fe20003f2e200 */
[----:B------:R-:W-:Y:S01]  /*5370*/  IMAD.MOV.U32 R11, RZ, RZ, 0x4005bf0a ;  /* 0x4005bf0aff0b7424 */ /* 0x000fe200078e00ff */
[----:B------:R-:W-:Y:S01]  /*5380*/  BSSY.RECONVERGENT B3, `(.L_x_10306) ;  /* 0x0000015000037945 */ /* 0x000fe20003800200 */
[----:B------:R-:W-:-:S06]  /*5390*/  IMAD.MOV.U32 R2, RZ, RZ, 0x1 ;  /* 0x00000001ff027424 */ /* 0x000fcc00078e00ff */
[----:B0-----:R-:W-:-:S08]  /*53a0*/  DFMA R8, R2, R10, 1 ;  /* 0x3ff000000208742b */ /* 0x001fd0000000000a */
[----:B------:R-:W-:-:S08]  /*53b0*/  DFMA R8, R8, R8, R8 ;  /* 0x000000080808722b */ /* 0x000fd00000000008 */
[----:B------:R-:W-:-:S08]  /*53c0*/  DFMA R8, R2, R8, R2 ;  /* 0x000000080208722b */ /* 0x000fd00000000002 */
[----:B------:R-:W-:-:S08]  /*53d0*/  DFMA R2, R8, R10, 1 ;  /* 0x3ff000000802742b */ /* 0x000fd0000000000a */
[----:B------:R-:W-:-:S08]  /*53e0*/  DFMA R2, R8, R2, R8 ;  /* 0x000000020802722b */ /* 0x000fd00000000008 */
[----:B------:R-:W-:-:S08]  /*53f0*/  DMUL R8, R4, R2 ;  /* 0x0000000204087228 */ /* 0x000fd00000000000 */
[----:B------:R-:W-:-:S08]  /*5400*/  DFMA R10, R8, R10, R4 ;  /* 0x0000000a080a722b */ /* 0x000fd00000000004 */
[----:B------:R-:W-:-:S10]  /*5410*/  DFMA R2, R2, R10, R8 ;  /* 0x0000000a0202722b */ /* 0x000fd40000000008 */
[----:B------:R-:W-:-:S05]  /*5420*/  FFMA R0, RZ, -2.0897850990295410156, R3 ;  /* 0xc005bf0aff007823 */ /* 0x000fca0000000003 */
[----:B------:R-:W-:-:S13]  /*5430*/  FSETP.GT.AND P0, PT, |R0|, 1.469367938527859385e-39, PT ;  /* 0x001000000000780b */ /* 0x000fda0003f04200 */
[----:B------:R-:W-:Y:S05]  /*5440*/  @P0 BRA P1, `(.L_x_10307) ;  /* 0x0000000000200947 */ /* 0x000fea0000800000 */
[----:B------:R-:W-:Y:S01]  /*5450*/  MOV R12, R4 ;  /* 0x00000004000c7202 */ /* 0x000fe20000000f00 */
[----:B------:R-:W-:Y:S01]  /*5460*/  IMAD.MOV.U32 R13, RZ, RZ, R5 ;  /* 0x000000ffff0d7224 */ /* 0x000fe200078e0005 */
[----:B------:R-:W-:Y:S01]  /*5470*/  MOV R0, 0x54b0 ;  /* 0x000054b000007802 */ /* 0x000fe20000000f00 */
[----:B------:R-:W-:Y:S02]  /*5480*/  IMAD.MOV.U32 R8, RZ, RZ, -0x74eba897 ;  /* 0x8b145769ff087424 */ /* 0x000fe400078e00ff */
[----:B------:R-:W-:-:S07]  /*5490*/  IMAD.MOV.U32 R9, RZ, RZ, -0x3ffa40f6 ;  /* 0xc005bf0aff097424 */ /* 0x000fce00078e00ff */
[----:B------:R-:W-:Y:S05]  /*54a0*/  CALL.REL.NOINC `($__internal_21_$__cuda_sm20_div_rn_f64_full) ;  /* 0x0000032000e07944 */ /* 0x000fea0003c00000 */
[----:B------:R-:W-:Y:S02]  /*54b0*/  IMAD.MOV.U32 R2, RZ, RZ, R20 ;  /* 0x000000ffff027224 */ /* 0x000fe400078e0014 */
[----:B------:R-:W-:-:S07]  /*54c0*/  IMAD.MOV.U32 R3, RZ, RZ, R21 ;  /* 0x000000ffff037224 */ /* 0x000fce00078e0015 */
.L_x_10307:
[----:B------:R-:W-:Y:S05]  /*54d0*/  BSYNC.RECONVERGENT B3 ;  /* 0x0000000000037941 */ /* 0x000fea0003800200 */
.L_x_10306:
[----:B------:R-:W0:Y:S01]  /*54e0*/  MUFU.RCP64H R9, -2.718280792236328125 ;  /* 0xc005bf0a00097908 */ /* 0x000e220000001800 */
[----:B------:R-:W-:Y:S01]  /*54f0*/  MOV R10, 0x8b145769 ;  /* 0x8b145769000a7802 */ /* 0x000fe20000000f00 */
[----:B------:R-:W-:Y:S01]  /*5500*/  IMAD.MOV.U32 R11, RZ, RZ, 0x4005bf0a ;  /* 0x4005bf0aff0b7424 */ /* 0x000fe200078e00ff */
[----:B------:R-:W-:Y:S01]  /*5510*/  FSETP.GEU.AND P1, PT, |R7|, 6.5827683646048100446e-37, PT ;  /* 0x036000000700780b */ /* 0x000fe20003f2e200 */
[----:B------:R-:W-:Y:S01]  /*5520*/  IMAD.MOV.U32 R8, RZ, RZ, 0x1 ;  /* 0x00000001ff087424 */ /* 0x000fe200078e00ff */
[----:B------:R-:W-:Y:S05]  /*5530*/  BSSY.RECONVERGENT B3, `(.L_x_10308) ;  /* 0x0000012000037945 */ /* 0x000fea0003800200 */
        /* <DEDUP_REMOVED lines=11> */
[----:B------:R-:W-:Y:S01]  /*55f0*/  IMAD.MOV.U32 R12, RZ, RZ, R6 ;  /* 0x000000ffff0c7224 */ /* 0x000fe200078e0006 */
[----:B------:R-:W-:Y:S01]  /*5600*/  MOV R9, 0xc005bf0a ;  /* 0xc005bf0a00097802 */ /* 0x000fe20000000f00 */
[----:B------:R-:W-:Y:S01]  /*5610*/  IMAD.MOV.U32 R13, RZ, RZ, R7 ;  /* 0x000000ffff0d7224 */ /* 0x000fe200078e0007 */
[----:B------:R-:W-:Y:S01]  /*5620*/  MOV R0, 0x5650 ;  /* 0x0000565000007802 */ /* 0x000fe20000000f00 */
[----:B------:R-:W-:-:S07]  /*5630*/  IMAD.MOV.U32 R8, RZ, RZ, -0x74eba897 ;  /* 0x8b145769ff087424 */ /* 0x000fce00078e00ff */
[----:B------:R-:W-:Y:S05]  /*5640*/  CALL.REL.NOINC `($__internal_21_$__cuda_sm20_div_rn_f64_full) ;  /* 0x0000032000787944 */ /* 0x000fea0003c00000 */
.L_x_10309:
[----:B------:R-:W-:Y:S05]  /*5650*/  BSYNC.RECONVERGENT B3 ;  /* 0x0000000000037941 */ /* 0x000fea0003800200 */
.L_x_10308:
        /* <DEDUP_REMOVED lines=32> */
[----:B------:R-:W-:Y:S01]  /*5860*/  HFMA2 R10, -RZ, RZ, 0, 0 ;  /* 0x00000000ff0a7431 */ /* 0x000fe200000001ff */
        /* <DEDUP_REMOVED lines=19> */
[----:B------:R-:W-:Y:S01]  /*59a0*/  @!P2 MOV R30, R3 ;  /* 0x00000003001ea202 */ /* 0x000fe20000000f00 */
[----:B------:R-:W-:-:S04]  /*59b0*/  @!P2 IMAD.MOV.U32 R18, RZ, RZ, R2 ;  /* 0x000000ffff12a224 */ /* 0x000fc800078e0002 */
[----:B------:R-:W-:-:S05]  /*59c0*/  VIADD R0, R30, 0xffffffff ;  /* 0xffffffff1e007836 */ /* 0x000fca0000000000 */
        /* <DEDUP_REMOVED lines=14> */
[----:B------:R-:W-:Y:S01]  /*5ab0*/  @P0 IADD3 R9, PT, PT, R3, -0x100000, RZ ;  /* 0xfff0000003090810 */ /* 0x000fe20007ffe0ff */
[----:B------:R-:W-:-:S04]  /*5ac0*/  @P0 VIADD R21, R21, 0x1 ;  /* 0x0000000115150836 */ /* 0x000fc80000000000 */
[----:B------:R-:W-:Y:S01]  /*5ad0*/  @P0 IMAD.MOV.U32 R3, RZ, RZ, R9 ;  /* 0x000000ffff030224 */ /* 0x000fe200078e0009 */
[----:B------:R-:W-:Y:S02]  /*5ae0*/  LOP3.LUT R20, R21, 0x80000000, RZ, 0x3c, !PT ;  /* 0x8000000015147812 */ /* 0x000fe400078e3cff */
[----:B------:R-:W-:-:S03]  /*5af0*/  MOV R21, 0x43300000 ;  /* 0x4330000000157802 */ /* 0x000fc60000000f00 */
        /* <DEDUP_REMOVED lines=48> */
.L_x_10311:
[----:B------:R-:W-:Y:S01]  /*5e00*/  IMAD.MOV.U32 R8, RZ, RZ, 0x0 ;  /* 0x00000000ff087424 */ /* 0x000fe200078e00ff */
[----:B------:R-:W-:Y:S01]  /*5e10*/  LOP3.LUT P0, RZ, R3, 0x7fffffff, RZ, 0xc0, !PT ;  /* 0x7fffffff03ff7812 */ /* 0x000fe2000780c0ff */
[----:B------:R-:W-:-:S06]  /*5e20*/  IMAD.MOV.U32 R9, RZ, RZ, 0x7ff00000 ;  /* 0x7ff00000ff097424 */ /* 0x000fcc00078e00ff */
[----:B------:R-:W-:-:S10]  /*5e30*/  DFMA R8, R2, R8, +INF ;  /* 0x7ff000000208742b */ /* 0x000fd40000000008 */
[----:B------:R-:W-:Y:S02]  /*5e40*/  FSEL R2, R8, RZ, P0 ;  /* 0x000000ff08027208 */ /* 0x000fe40000000000 */
[----:B------:R-:W-:-:S07]  /*5e50*/  FSEL R3, R9, -QNAN , P0 ;  /* 0xfff0000009037808 */ /* 0x000fce0000000000 */
.L_x_10312:
[----:B------:R-:W-:Y:S05]  /*5e60*/  BSYNC.RECONVERGENT B0 ;  /* 0x0000000000007941 */ /* 0x000fea0003800200 */
.L_x_10310:
[----:B------:R-:W0:Y:S01]  /*5e70*/  MUFU.RCP64H R9, R29 ;  /* 0x0000001d00097308 */ /* 0x000e220000001800 */
[----:B------:R-:W-:Y:S01]  /*5e80*/  IMAD.MOV.U32 R8, RZ, RZ, 0x1 ;  /* 0x00000001ff087424 */ /* 0x000fe200078e00ff */
[----:B------:R-:W-:Y:S01]  /*5e90*/  FSETP.GEU.AND P2, PT, |R27|, 6.5827683646048100446e-37, PT ;  /* 0x036000001b00780b */ /* 0x000fe20003f4e200 */
[----:B------:R-:W-:Y:S01]  /*5ea0*/  BSSY.RECONVERGENT B3, `(.L_x_10313) ;  /* 0x0000013000037945 */ /* 0x000fe20003800200 */
[----:B------:R-:W-:-:S03]  /*5eb0*/  DSETP.GEU.AND P1, PT, R24, R22, PT ;  /* 0x000000161800722a */ /* 0x000fc60003f2e000 */
        /* <DEDUP_REMOVED lines=17> */
.L_x_10314:
[----:B------:R-:W-:Y:S05]  /*5fd0*/  BSYNC.RECONVERGENT B3 ;  /* 0x0000000000037941 */ /* 0x000fea0003800200 */
.L_x_10313:
[----:B------:R-:W-:Y:S01]  /*5fe0*/  DMUL R8, R20, R20 ;  /* 0x0000001414087228 */ /* 0x000fe20000000000 */
[----:B------:R-:W-:Y:S01]  /*5ff0*/  IMAD.MOV.U32 R10, RZ, RZ, -0x2449a4b7 ;  /* 0xdbb65b49ff0a7424 */ /* 0x000fe200078e00ff */
[----:B------:R-:W-:Y:S01]  /*6000*/  UMOV UR4, 0x2a25ff7e ;  /* 0x2a25ff7e00047882 */ /* 0x000fe20000000000 */
[----:B------:R-:W-:Y:S01]  /*6010*/  IMAD.MOV.U32 R11, RZ, RZ, 0x3f2d3b63 ;  /* 0x3f2d3b63ff0b7424 */ /* 0x000fe200078e00ff */
[----:B------:R-:W-:Y:S01]  /*6020*/  UMOV UR5, 0x3ef53e1d ;  /* 0x3ef53e1d00057882 */ /* 0x000fe20000000000 */
[----:B------:R-:W-:Y:S01]  /*6030*/  ISETP.GE.AND P2, PT, R31, RZ, PT ;  /* 0x000000ff1f00720c */ /* 0x000fe20003f46270 */
[----:B------:R-:W-:Y:S01]  /*6040*/  DSETP.NEU.AND P3, PT, R28, RZ, PT ;  /* 0x000000ff1c00722a */ /* 0x000fe20003f6d000 */
[----:B------:R-:W-:Y:S01]  /*6050*/  @!P1 MOV R12, 0x54442d18 ;  /* 0x54442d18000c9802 */ /* 0x000fe20000000f00 */
[----:B------:R-:W-:Y:S01]  /*6060*/  @!P1 IMAD.MOV.U32 R13, RZ, RZ, 0x3ff921fb ;  /* 0x3ff921fbff0d9424 */ /* 0x000fe200078e00ff */
[----:B------:R-:W-:Y:S01]  /*6070*/  DFMA R10, R8, -UR4, R10 ;  /* 0x80000004080a7c2b */ /* 0x000fe2000800000a */
[----:B------:R-:W-:Y:S01]  /*6080*/  UMOV UR4, 0x8dde082e ;  /* 0x8dde082e00047882 */ /* 0x000fe20000000000 */
[----:B------:R-:W-:Y:S01]  /*6090*/  UMOV UR5, 0x3f531278 ;  /* 0x3f53127800057882 */ /* 0x000fe20000000000 */
[----:B------:R-:W-:Y:S01]  /*60a0*/  @!P1 PLOP3.LUT P0, PT, P2, PT, PT, 0x80, 0x8 ;  /* 0x000000000008981c */ /* 0x000fe2000170f070 */
[----:B------:R-:W-:-:S04]  /*60b0*/  DADD R2, R2, 1 ;  /* 0x3ff0000002027429 */ /* 0x000fc80000000000 */
[----:B------:R-:W-:Y:S01]  /*60c0*/  DFMA R10, R8, R10, -UR4 ;  /* 0x80000004080a7e2b */ /* 0x000fe2000800000a */
[----:B------:R-:W-:Y:S01]  /*60d0*/  UMOV UR4, 0xc8249315 ;  /* 0xc824931500047882 */ /* 0x000fe20000000000 */
[----:B------:R-:W-:Y:S01]  /*60e0*/  UMOV UR5, 0x3f6f9690 ;  /* 0x3f6f969000057882 */ /* 0x000fe20000000000 */
[----:B------:R-:W-:Y:S02]  /*60f0*/  @P3 IMAD.MOV.U32 R19, RZ, RZ, 0x4002d97c ;  /* 0x4002d97cff133424 */ /* 0x000fe400078e00ff */
[----:B------:R-:W-:-:S03]  /*6100*/  @P3 IMAD.MOV.U32 R15, RZ, RZ, 0x7f3321d2 ;  /* 0x7f3321d2ff0f3424 */ /* 0x000fc600078e00ff */
        /* <DEDUP_REMOVED lines=45> */
[----:B------:R-:W-:-:S08]  /*63e0*/  DFMA R10, R8, R10, -UR4 ;  /* 0x80000004080a7e2b */ /* 0x000fd0000800000a */
[----:B------:R-:W-:-:S08]  /*63f0*/  DMUL R10, R8, R10 ;  /* 0x0000000a080a7228 */ /* 0x000fd00000000000 */
[----:B------:R-:W-:Y:S01]  /*6400*/  DFMA R20, R10, R20, R20 ;  /* 0x000000140a14722b */ /* 0x000fe20000000014 */
[----:B------:R-:W-:Y:S02]  /*6410*/  @P1 IMAD.MOV.U32 R10, RZ, RZ, 0x54442d18 ;  /* 0x54442d18ff0a1424 */ /* 0x000fe400078e00ff */
[----:B------:R-:W-:-:S05]  /*6420*/  @P1 IMAD.MOV.U32 R11, RZ, RZ, 0x400921fb ;  /* 0x400921fbff0b1424 */ /* 0x000fca00078e00ff */
[----:B------:R-:W-:Y:S02]  /*6430*/  @!P1 DADD R8, -RZ, -R20 ;  /* 0x00000000ff089229 */ /* 0x000fe40000000914 */
[----:B------:R-:W-:-:S08]  /*6440*/  @P1 DADD R10, -R20, R10 ;  /* 0x00000000140a1229 */ /* 0x000fd0000000010a */
[----:B------:R-:W-:Y:S02]  /*6450*/  @!P1 FSEL R8, R20, R8, !P0 ;  /* 0x0000000814089208 */ /* 0x000fe40004000000 */
[----:B------:R-:W-:Y:S02]  /*6460*/  @!P1 FSEL R9, R21, R9, !P0 ;  /* 0x0000000915099208 */ /* 0x000fe40004000000 */
[----:B------:R-:W-:-:S04]  /*6470*/  @P1 PLOP3.LUT P0, PT, P2, PT, PT, 0x80, 0x8 ;  /* 0x000000000008181c */ /* 0x000fc8000170f070 */
[----:B------:R-:W-:Y:S01]  /*6480*/  @!P1 DADD R8, R8, R12 ;  /* 0x0000000008089229 */ /* 0x000fe2000000000c */
[----:B------:R-:W-:Y:S01]  /*6490*/  @P3 FSEL R19, R19, 1.8213495016098022461, !P0 ;  /* 0x3fe921fb13133808 */ /* 0x000fe20004000000 */
[----:B------:R-:W-:Y:S01]  /*64a0*/  DADD R12, R24, R22 ;  /* 0x00000000180c7229 */ /* 0x000fe20000000016 */
[----:B------:R-:W-:-:S03]  /*64b0*/  @P3 FSEL R15, R15, 3.37028055040000000000e+12, !P0 ;  /* 0x54442d180f0f3808 */ /* 0x000fc60004000000 */
[----:B------:R-:W-:Y:S02]  /*64c0*/  @P1 FSEL R8, R10, R20, !P0 ;  /* 0x000000140a081208 */ /* 0x000fe40004000000 */
[----:B------:R-:W-:Y:S01]  /*64d0*/  @P1 FSEL R9, R11, R21, !P0 ;  /* 0x000000150b091208 */ /* 0x000fe20004000000 */
[----:B------:R-:W-:Y:S01]  /*64e0*/  @P3 DSETP.NEU.AND P1, PT, R24, R22, PT ;  /* 0x000000161800322a */ /* 0x000fe20003f2d000 */
[----:B------:R-:W-:Y:S02]  /*64f0*/  @!P3 FSEL R11, RZ, 2.1426990032196044922, P0 ;  /* 0x400921fbff0bb808 */ /* 0x000fe40000000000 */
[----:B------:R-:W-:Y:S01]  /*6500*/  @!P3 FSEL R10, RZ, 3.37028055040000000000e+12, P0 ;  /* 0x54442d18ff0ab808 */ /* 0x000fe20000000000 */
[----:B------:R-:W-:Y:S02]  /*6510*/  DSETP.NAN.AND P0, PT, R12, R12, PT ;  /* 0x0000000c0c00722a */ /* 0x000fe40003f08000 */
[----:B------:R-:W-:Y:S02]  /*6520*/  @P3 FSEL R9, R19, R9, !P1 ;  /* 0x0000000913093208 */ /* 0x000fe40004800000 */
[----:B------:R-:W-:-:S03]  /*6530*/  @P3 FSEL R0, R15, R8, !P1 ;  /* 0x000000080f003208 */ /* 0x000fc60004800000 */
[----:B------:R-:W-:Y:S02]  /*6540*/  @P3 IMAD.MOV.U32 R11, RZ, RZ, R9 ;  /* 0x000000ffff0b3224 */ /* 0x000fe400078e0009 */
[----:B------:R-:W-:-:S03]  /*6550*/  @P3 IMAD.MOV.U32 R10, RZ, RZ, R0 ;  /* 0x000000ffff0a3224 */ /* 0x000fc600078e0000 */
[----:B------:R-:W-:Y:S02]  /*6560*/  LOP3.LUT R33, R11, 0x80000000, R33, 0xb8, !PT ;  /* 0x800000000b217812 */ /* 0x000fe400078eb821 */
[----:B------:R-:W-:Y:S02]  /*6570*/  FSEL R8, R12, R10, P0 ;  /* 0x0000000a0c087208 */ /* 0x000fe40000000000 */
[----:B------:R-:W-:Y:S01]  /*6580*/  FSEL R9, R13, R33, P0 ;  /* 0x000000210d097208 */ /* 0x000fe20000000000 */
[----:B------:R-:W-:Y:S06]  /*6590*/  BRA `(.L_x_10293) ;  /* 0x0000001800e87947 */ /* 0x000fec0003800000 */
.L_x_10305:
[----:B------:R-:W-:Y:S02]  /*65a0*/  DSETP.GEU.AND P0, PT, R26, 1.4916681462400413487e-154, PT ;  /* 0x200000001a00742a */ /* 0x000fe40003f0e000 */
[----:B------:R-:W-:-:S14]  /*65b0*/  DSETP.LEU.AND P2, PT, R28, 5.9666725849601653946e-154, PT ;  /* 0x202000001c00742a */ /* 0x000fdc0003f4b000 */
[----:B------:R-:W-:Y:S05]  /*65c0*/  @P0 BRA P2, `(.L_x_10315) ;  /* 0x0000000c00c00947 */ /* 0x000fea0001000000 */
[----:B------:R-:W-:Y:S01]  /*65d0*/  ISETP.GT.U32.AND P0, PT, R24, R22, PT ;  /* 0x000000161800720c */ /* 0x000fe20003f04070 */
[----:B------:R-:W-:Y:S01]  /*65e0*/  IMAD.MOV.U32 R2, RZ, RZ, RZ ;  /* 0x000000ffff027224 */ /* 0x000fe200078e00ff */
[----:B------:R-:W-:Y:S01]  /*65f0*/  UMOV UR4, 0xffffffff ;  /* 0xffffffff00047882 */ /* 0x000fe20000000000 */
[----:B------:R-:W-:Y:S01]  /*6600*/  UMOV UR5, 0x7fefffff ;  /* 0x7fefffff00057882 */ /* 0x000fe20000000000 */
[CC--:B------:R-:W-:Y:S01]  /*6610*/  ISETP.GT.U32.AND.EX P2, PT, R25.reuse, R23.reuse, PT, P0 ;  /* 0x000000171900720c */ /* 0x0c0fe20003f44100 */
[----:B------:R-:W-:Y:S01]  /*6620*/  UMOV UR6, UR5 ;  /* 0x0000000500067c82 */ /* 0x000fe20008000000 */
[----:B------:R-:W-:Y:S01]  /*6630*/  ISETP.LT.U32.AND P0, PT, R22, R24, PT ;  /* 0x000000181600720c */ /* 0x000fe20003f01070 */
[----:B------:R-:W-:Y:S01]  /*6640*/  IMAD.U32 R14, RZ, RZ, UR6 ;  /* 0x00000006ff0e7e24 */ /* 0x000fe2000f8e00ff */
[----:B------:R-:W-:Y:S01]  /*6650*/  SEL R13, R25, R23, P2 ;  /* 0x00000017190d7207 */ /* 0x000fe20001000000 */
[----:B------:R-:W-:Y:S01]  /*6660*/  IMAD.MOV.U32 R21, RZ, RZ, 0x3fd80000 ;  /* 0x3fd80000ff157424 */ /* 0x000fe200078e00ff */
[----:B------:R-:W-:Y:S01]  /*6670*/  ISETP.LT.U32.AND.EX P0, PT, R23, R25, PT, P0 ;  /* 0x000000191700720c */ /* 0x000fe20003f01100 */
[----:B------:R-:W-:Y:S01]  /*6680*/  BSSY.RECONVERGENT B0, `(.L_x_10316) ;  /* 0x0000073000007945 */ /* 0x000fe20003800200 */
[----:B------:R-:W-:-:S02]  /*6690*/  LOP3.LUT R30, R13, 0xffc00000, RZ, 0xc0, !PT ;  /* 0xffc000000d1e7812 */ /* 0x000fc400078ec0ff */
[----:B------:R-:W-:Y:S02]  /*66a0*/  SEL R0, R23, R25, P0 ;  /* 0x0000001917007207 */ /* 0x000fe40000000000 */
[----:B------:R-:W-:Y:S02]  /*66b0*/  SEL R8, R22, R24, P0 ;  /* 0x0000001816087207 */ /* 0x000fe40000000000 */
[----:B------:R-:W-:Y:S02]  /*66c0*/  LOP3.LUT R3, R30, 0x7fd00000, RZ, 0x3c, !PT ;  /* 0x7fd000001e037812 */ /* 0x000fe400078e3cff */
[----:B------:R-:W-:Y:S02]  /*66d0*/  MOV R9, R0 ;  /* 0x0000000000097202 */ /* 0x000fe40000000f00 */
[----:B------:R-:W-:Y:S02]  /*66e0*/  SEL R12, R24, R22, P2 ;  /* 0x00000016180c7207 */ /* 0x000fe40001000000 */
[----:B------:R-:W-:-:S02]  /*66f0*/  MOV R20, 0x0 ;  /* 0x0000000000147802 */ /* 0x000fc40000000f00 */
        /* <DEDUP_REMOVED lines=18> */
[----:B------:R-:W-:Y:S01]  /*6820*/  DFMA R18, R20, R18, R14 ;  /* 0x000000121412722b */ /* 0x000fe2000000000e */
[----:B------:R-:W-:-:S07]  /*6830*/  IMAD.MOV.U32 R21, RZ, RZ, -0x3ff ;  /* 0xfffffc01ff157424 */ /* 0x000fce00078e00ff */
[----:B------:R-:W-:Y:S01]  /*6840*/  DMUL R18, R10, R18 ;  /* 0x000000120a127228 */ /* 0x000fe20000000000 */
[----:B------:R-:W-:Y:S01]  /*6850*/  LOP3.LUT R11, R30, 0x100000, RZ, 0xfc, !PT ;  /* 0x001000001e0b7812 */ /* 0x000fe200078efcff */
[----:B------:R-:W-:-:S06]  /*6860*/  IMAD.MOV.U32 R10, RZ, RZ, RZ ;  /* 0x000000ffff0a7224 */ /* 0x000fcc00078e00ff */
[----:B------:R-:W-:-:S10]  /*6870*/  DMUL R18, R18, R10 ;  /* 0x0000000a12127228 */ /* 0x000fd40000000000 */
[----:B------:R-:W-:Y:S02]  /*6880*/  @!P2 FSEL R0, R13, R19, !P0 ;  /* 0x000000130d00a208 */ /* 0x000fe40004000000 */
        /* <DEDUP_REMOVED lines=76> */
.L_x_10317:
[----:B------:R-:W-:Y:S01]  /*6d50*/  MOV R8, 0x0 ;  /* 0x0000000000087802 */ /* 0x000fe20000000f00 */
[----:B------:R-:W-:Y:S01]  /*6d60*/  IMAD.MOV.U32 R9, RZ, RZ, 0x7ff00000 ;  /* 0x7ff00000ff097424 */ /* 0x000fe200078e00ff */
[----:B------:R-:W-:-:S05]  /*6d70*/  LOP3.LUT P0, RZ, R3, 0x7fffffff, RZ, 0xc0, !PT ;  /* 0x7fffffff03ff7812 */ /* 0x000fca000780c0ff */
[----:B------:R-:W-:-:S10]  /*6d80*/  DFMA R8, R2, R8, +INF ;  /* 0x7ff000000208742b */ /* 0x000fd40000000008 */
[----:B------:R-:W-:Y:S02]  /*6d90*/  FSEL R2, R8, RZ, P0 ;  /* 0x000000ff08027208 */ /* 0x000fe40000000000 */
[----:B------:R-:W-:-:S07]  /*6da0*/  FSEL R3, R9, -QNAN , P0 ;  /* 0xfff0000009037808 */ /* 0x000fce0000000000 */
.L_x_10318:
[----:B------:R-:W-:Y:S05]  /*6db0*/  BSYNC.RECONVERGENT B0 ;  /* 0x0000000000007941 */ /* 0x000fea0003800200 */
.L_x_10316:
        /* <DEDUP_REMOVED lines=21> */
.L_x_10320:
[----:B------:R-:W-:Y:S05]  /*6f10*/  BSYNC.RECONVERGENT B3 ;  /* 0x0000000000037941 */ /* 0x000fea0003800200 */
.L_x_10319:
[----:B------:R-:W-:Y:S01]  /*6f20*/  DMUL R8, R20, R20 ;  /* 0x0000001414087228 */ /* 0x000fe20000000000 */
[----:B------:R-:W-:Y:S01]  /*6f30*/  IMAD.MOV.U32 R10, RZ, RZ, -0x2449a4b7 ;  /* 0xdbb65b49ff0a7424 */ /* 0x000fe200078e00ff */
[----:B------:R-:W-:Y:S01]  /*6f40*/  UMOV UR4, 0x2a25ff7e ;  /* 0x2a25ff7e00047882 */ /* 0x000fe20000000000 */
[----:B------:R-:W-:Y:S01]  /*6f50*/  IMAD.MOV.U32 R11, RZ, RZ, 0x3f2d3b63 ;  /* 0x3f2d3b63ff0b7424 */ /* 0x000fe200078e00ff */
[----:B------:R-:W-:Y:S01]  /*6f60*/  UMOV UR5, 0x3ef53e1d ;  /* 0x3ef53e1d00057882 */ /* 0x000fe20000000000 */
[----:B------:R-:W-:Y:S01]  /*6f70*/  ISETP.GE.AND P2, PT, R31, RZ, PT ;  /* 0x000000ff1f00720c */ /* 0x000fe20003f46270 */
[----:B------:R-:W-:Y:S01]  /*6f80*/  DSETP.NEU.AND P3, PT, R28, RZ, PT ;  /* 0x000000ff1c00722a */ /* 0x000fe20003f6d000 */
[----:B------:R-:W-:Y:S01]  /*6f90*/  @!P1 IMAD.MOV.U32 R12, RZ, RZ, 0x54442d18 ;  /* 0x54442d18ff0c9424 */ /* 0x000fe200078e00ff */
[----:B------:R-:W-:Y:S01]  /*6fa0*/  @!P1 MOV R13, 0x3ff921fb ;  /* 0x3ff921fb000d9802 */ /* 0x000fe20000000f00 */
[----:B------:R-:W-:Y:S01]  /*6fb0*/  DFMA R10, R8, -UR4, R10 ;  /* 0x80000004080a7c2b */ /* 0x000fe2000800000a */
[----:B------:R-:W-:Y:S01]  /*6fc0*/  UMOV UR4, 0x8dde082e ;  /* 0x8dde082e00047882 */ /* 0x000fe20000000000 */
[----:B------:R-:W-:Y:S01]  /*6fd0*/  UMOV UR5, 0x3f531278 ;  /* 0x3f53127800057882 */ /* 0x000fe20000000000 */
[----:B------:R-:W-:-:S05]  /*6fe0*/  @!P1 PLOP3.LUT P0, PT, P2, PT, PT, 0x80, 0x8 ;  /* 0x000000000008981c */ /* 0x000fca000170f070 */
[----:B------:R-:W-:Y:S01]  /*6ff0*/  DFMA R10, R8, R10, -UR4 ;  /* 0x80000004080a7e2b */ /* 0x000fe2000800000a */
[----:B------:R-:W-:Y:S01]  /*7000*/  UMOV UR4, 0xc8249315 ;  /* 0xc824931500047882 */ /* 0x000fe20000000000 */
[----:B------:R-:W-:Y:S01]  /*7010*/  UMOV UR5, 0x3f6f9690 ;  /* 0x3f6f969000057882 */ /* 0x000fe20000000000 */
[----:B------:R-:W-:-:S05]  /*7020*/  @P3 IMAD.MOV.U32 R0, RZ, RZ, 0x7f3321d2 ;  /* 0x7f3321d2ff003424 */ /* 0x000fca00078e00ff */
        /* <DEDUP_REMOVED lines=56> */
[----:B------:R-:W-:Y:S01]  /*73b0*/  @P3 FSEL R15, R0, 3.37028055040000000000e+12, !P0 ;  /* 0x54442d18000f3808 */ /* 0x000fe20004000000 */
[----:B------:R-:W-:-:S04]  /*73c0*/  DADD R12, R24, R22 ;  /* 0x00000000180c7229 */ /* 0x000fc80000000016 */
[----:B------:R-:W-:Y:S01]  /*73d0*/  @P1 FSEL R8, R10, R20, !P0 ;  /* 0x000000140a081208 */ /* 0x000fe20004000000 */
[----:B------:R-:W-:Y:S01]  /*73e0*/  @P3 IMAD.MOV.U32 R10, RZ, RZ, 0x4002d97c ;  /* 0x4002d97cff0a3424 */ /* 0x000fe200078e00ff */
[----:B------:R-:W-:Y:S01]  /*73f0*/  @P1 FSEL R9, R11, R21, !P0 ;  /* 0x000000150b091208 */ /* 0x000fe20004000000 */
[----:B------:R-:W-:Y:S01]  /*7400*/  @P3 DSETP.NEU.AND P1, PT, R24, R22, PT ;  /* 0x000000161800322a */ /* 0x000fe20003f2d000 */
[----:B------:R-:W-:Y:S02]  /*7410*/  @!P3 FSEL R11, RZ, 2.1426990032196044922, P0 ;  /* 0x400921fbff0bb808 */ /* 0x000fe40000000000 */
[----:B------:R-:W-:Y:S02]  /*7420*/  @P3 FSEL R19, R10, 1.8213495016098022461, !P0 ;  /* 0x3fe921fb0a133808 */ /* 0x000fe40004000000 */
[----:B------:R-:W-:Y:S01]  /*7430*/  @!P3 FSEL R10, RZ, 3.37028055040000000000e+12, P0 ;  /* 0x54442d18ff0ab808 */ /* 0x000fe20000000000 */
[----:B------:R-:W-:Y:S01]  /*7440*/  DSETP.NAN.AND P0, PT, R12, R12, PT ;  /* 0x0000000c0c00722a */ /* 0x000fe20003f08000 */
[----:B------:R-:W-:-:S02]  /*7450*/  @P3 FSEL R9, R19, R9, !P1 ;  /* 0x0000000913093208 */ /* 0x000fc40004800000 */
[----:B------:R-:W-:-:S03]  /*7460*/  @P3 FSEL R0, R15, R8, !P1 ;  /* 0x000000080f003208 */ /* 0x000fc60004800000 */
[----:B------:R-:W-:Y:S02]  /*7470*/  @P3 IMAD.MOV.U32 R11, RZ, RZ, R9 ;  /* 0x000000ffff0b3224 */ /* 0x000fe400078e0009 */
[----:B------:R-:W-:-:S03]  /*7480*/  @P3 IMAD.MOV.U32 R10, RZ, RZ, R0 ;  /* 0x000000ffff0a3224 */ /* 0x000fc600078e0000 */
[----:B------:R-:W-:Y:S02]  /*7490*/  LOP3.LUT R33, R11, 0x80000000, R33, 0xb8, !PT ;  /* 0x800000000b217812 */ /* 0x000fe400078eb821 */
[----:B------:R-:W-:Y:S02]  /*74a0*/  FSEL R8, R12, R10, P0 ;  /* 0x0000000a0c087208 */ /* 0x000fe40000000000 */
[----:B------:R-:W-:Y:S01]  /*74b0*/  FSEL R9, R13, R33, P0 ;  /* 0x000000210d097208 */ /* 0x000fe20000000000 */
[----:B------:R-:W-:Y:S06]  /*74c0*/  BRA `(.L_x_10293) ;  /* 0x0000000c001c7947 */ /* 0x000fec0003800000 */
.L_x_10315:
[----:B------:R-:W-:Y:S01]  /*74d0*/  DMUL R2, R26, R26 ;  /* 0x0000001a1a027228 */ /* 0x000fe20000000000 */
[----:B------:R-:W-:Y:S01]  /*74e0*/  BSSY.RECONVERGENT B0, `(.L_x_10321) ;  /* 0x0000054000007945 */ /* 0x000fe20003800200 */
[----:B------:R-:W-:-:S06]  /*74f0*/  IMAD.MOV.U32 R21, RZ, RZ, -0x3ff ;  /* 0xfffffc01ff157424 */ /* 0x000fcc00078e00ff */
[----:B------:R-:W-:-:S10]  /*7500*/  DFMA R2, R28, R28, R2 ;  /* 0x0000001c1c02722b */ /* 0x000fd40000000002 */
[----:B------:R-:W-:Y:S01]  /*7510*/  ISETP.GT.AND P0, PT, R3, 0xfffff, PT ;  /* 0x000fffff0300780c */ /* 0x000fe20003f04270 */
[----:B------:R-:W-:Y:S01]  /*7520*/  IMAD.MOV.U32 R8, RZ, RZ, R2 ;  /* 0x000000ffff087224 */ /* 0x000fe200078e0002 */
[----:B------:R-:W-:Y:S01]  /*7530*/  MOV R9, R3 ;  /* 0x0000000300097202 */ /* 0x000fe20000000f00 */
[----:B------:R-:W-:-:S10]  /*7540*/  IMAD.MOV.U32 R0, RZ, RZ, R3 ;  /* 0x000000ffff007224 */ /* 0x000fd400078e0003 */
[----:B------:R-:W-:Y:S01]  /*7550*/  @!P0 DMUL R8, R8, 1.80143985094819840000e+16 ;  /* 0x4350000008088828 */ /* 0x000fe20000000000 */
[----:B------:R-:W-:-:S09]  /*7560*/  @!P0 IMAD.MOV.U32 R21, RZ, RZ, -0x435 ;  /* 0xfffffbcbff158424 */ /* 0x000fd200078e00ff */
[----:B------:R-:W-:Y:S01]  /*7570*/  @!P0 IMAD.MOV.U32 R0, RZ, RZ, R9 ;  /* 0x000000ffff008224 */ /* 0x000fe200078e0009 */
[----:B------:R-:W-:-:S03]  /*7580*/  @!P0 MOV R2, R8 ;  /* 0x0000000800028202 */ /* 0x000fc60000000f00 */
        /* <DEDUP_REMOVED lines=16> */
[----:B------:R-:W-:Y:S01]  /*7690*/  @P0 IMAD.MOV.U32 R3, RZ, RZ, R9 ;  /* 0x000000ffff030224 */ /* 0x000fe200078e0009 */
[----:B------:R-:W-:Y:S01]  /*76a0*/  LOP3.LUT R20, R21, 0x80000000, RZ, 0x3c, !PT ;  /* 0x8000000015147812 */ /* 0x000fe200078e3cff */
[----:B------:R-:W-:-:S04]  /*76b0*/  IMAD.MOV.U32 R21, RZ, RZ, 0x43300000 ;  /* 0x43300000ff157424 */ /* 0x000fc800078e00ff */
        /* <DEDUP_REMOVED lines=48> */
.L_x_10322:
[----:B------:R-:W-:Y:S01]  /*79c0*/  IMAD.MOV.U32 R2, RZ, RZ, 0x0 ;  /* 0x00000000ff027424 */ /* 0x000fe200078e00ff */
[----:B------:R-:W-:Y:S01]  /*79d0*/  LOP3.LUT P0, RZ, R9, 0x7fffffff, RZ, 0xc0, !PT ;  /* 0x7fffffff09ff7812 */ /* 0x000fe2000780c0ff */
[----:B------:R-:W-:-:S06]  /*79e0*/  IMAD.MOV.U32 R3, RZ, RZ, 0x7ff00000 ;  /* 0x7ff00000ff037424 */ /* 0x000fcc00078e00ff */
[----:B------:R-:W-:-:S10]  /*79f0*/  DFMA R2, R8, R2, +INF ;  /* 0x7ff000000802742b */ /* 0x000fd40000000002 */
[----:B------:R-:W-:Y:S02]  /*7a00*/  FSEL R2, R2, RZ, P0 ;  /* 0x000000ff02027208 */ /* 0x000fe40000000000 */
[----:B------:R-:W-:-:S07]  /*7a10*/  FSEL R3, R3, -QNAN , P0 ;  /* 0xfff0000003037808 */ /* 0x000fce0000000000 */
.L_x_10323:
[----:B------:R-:W-:Y:S05]  /*7a20*/  BSYNC.RECONVERGENT B0 ;  /* 0x0000000000007941 */ /* 0x000fea0003800200 */
.L_x_10321:
        /* <DEDUP_REMOVED lines=21> */
.L_x_10325:
[----:B------:R-:W-:Y:S05]  /*7b80*/  BSYNC.RECONVERGENT B3 ;  /* 0x0000000000037941 */ /* 0x000fea0003800200 */
.L_x_10324:
        /* <DEDUP_REMOVED lines=8> */
[----:B------:R-:W-:Y:S01]  /*7c10*/  DMUL R2, R2, 0.5 ;  /* 0x3fe0000002027828 */ /* 0x000fe20000000000 */
[----:B------:R-:W-:Y:S01]  /*7c20*/  @!P1 PLOP3.LUT P0, PT, P2, PT, PT, 0x80, 0x8 ;  /* 0x000000000008981c */ /* 0x000fe2000170f070 */
[----:B------:R-:W-:Y:S01]  /*7c30*/  DFMA R10, R8, -UR4, R10 ;  /* 0x80000004080a7c2b */ /* 0x000fe2000800000a */
[----:B------:R-:W-:Y:S01]  /*7c40*/  UMOV UR4, 0x8dde082e ;  /* 0x8dde082e00047882 */ /* 0x000fe20000000000 */
[----:B------:R-:W-:Y:S01]  /*7c50*/  UMOV UR5, 0x3f531278 ;  /* 0x3f53127800057882 */ /* 0x000fe20000000000 */
[----:B------:R-:W-:-:S05]  /*7c60*/  @!P1 IMAD.MOV.U32 R13, RZ, RZ, 0x3ff921fb ;  /* 0x3ff921fbff0d9424 */ /* 0x000fca00078e00ff */
        /* <DEDUP_REMOVED lines=52> */
[----:B------:R-:W-:Y:S01]  /*7fb0*/  @P1 IMAD.MOV.U32 R10, RZ, RZ, 0x54442d18 ;  /* 0x54442d18ff0a1424 */ /* 0x000fe200078e00ff */
[----:B------:R-:W-:-:S06]  /*7fc0*/  @P1 MOV R11, 0x400921fb ;  /* 0x400921fb000b1802 */ /* 0x000fcc0000000f00 */
        /* <DEDUP_REMOVED lines=17> */
[----:B------:R-:W-:Y:S02]  /*80e0*/  @P3 FSEL R0, R15, R8, !P1 ;  /* 0x000000080f003208 */ /* 0x000fe40004800000 */
[----:B------:R-:W-:-:S03]  /*80f0*/  @P3 MOV R11, R9 ;  /* 0x00000009000b3202 */ /* 0x000fc60000000f00 */
[----:B------:R-:W-:Y:S01]  /*8100*/  @P3 IMAD.MOV.U32 R10, RZ, RZ, R0 ;  /* 0x000000ffff0a3224 */ /* 0x000fe200078e0000 */
[----:B------:R-:W-:-:S04]  /*8110*/  LOP3.LUT R33, R11, 0x80000000, R33, 0xb8, !PT ;  /* 0x800000000b217812 */ /* 0x000fc800078eb821 */
[----:B------:R-:W-:Y:S02]  /*8120*/  FSEL R8, R12, R10, P0 ;  /* 0x0000000a0c087208 */ /* 0x000fe40000000000 */
[----:B------:R-:W-:-:S07]  /*8130*/  FSEL R9, R13, R33, P0 ;  /* 0x000000210d097208 */ /* 0x000fce0000000000 */
.L_x_10293:
[----:B------:R-:W-:Y:S05]  /*8140*/  BSYNC.RECONVERGENT B2 ;  /* 0x0000000000027941 */ /* 0x000fea0003800200 */
.L_x_10281:
[----:B------:R-:W-:Y:S01]  /*8150*/  UMOV UR4, 0xfefa39ef ;  /* 0xfefa39ef00047882 */ /* 0x000fe20000000000 */
[----:B------:R-:W-:Y:S01]  /*8160*/  UMOV UR5, 0x3fe62e42 ;  /* 0x3fe62e4200057882 */ /* 0x000fe20000000000 */
[----:B------:R-:W-:Y:S01]  /*8170*/  LOP3.LUT R7, R9, 0x80000000, R7, 0xb8, !PT ;  /* 0x8000000009077812 */ /* 0x000fe200078eb807 */
[----:B------:R-:W-:Y:S01]  /*8180*/  DADD R2, R2, UR4 ;  /* 0x0000000402027e29 */ /* 0x000fe20008000000 */
[----:B------:R-:W-:-:S09]  /*8190*/  IMAD.MOV.U32 R6, RZ, RZ, R8 ;  /* 0x000000ffff067224 */ /* 0x000fd200078e0008 */
[----:B------:R-:W-:Y:S01]  /*81a0*/  LOP3.LUT R5, R3, 0x80000000, R5, 0xb8, !PT ;  /* 0x8000000003057812 */ /* 0x000fe200078eb805 */
[----:B------:R-:W-:Y:S01]  /*81b0*/  IMAD.MOV.U32 R4, RZ, RZ, R2 ;  /* 0x000000ffff047224 */ /* 0x000fe200078e0002 */
[----:B------:R-:W-:Y:S06]  /*81c0*/  BRA `(.L_x_10279) ;  /* 0x0000004800d07947 */ /* 0x000fec0003800000 */
.L_x_10280:
[----:B------:R-:W-:Y:S01]  /*81d0*/  UMOV UR4, 0x1409212f ;  /* 0x1409212f00047882 */ /* 0x000fe20000000000 */
[----:B------:R-:W-:Y:S01]  /*81e0*/  UMOV UR5, 0x3e43988e ;  /* 0x3e43988e00057882 */ /* 0x000fe20000000000 */
[----:B------:R-:W-:Y:S02]  /*81f0*/  DSETP.NEU.AND P0, PT, R6, RZ, PT ;  /* 0x000000ff0600722a */ /* 0x000fe40003f0d000 */
[----:B------:R-:W-:-:S04]  /*8200*/  DSETP.GEU.AND P1, PT, R22, UR4, PT ;  /* 0x0000000416007e2a */ /* 0x000fc8000bf2e000 */
[----:B------:R-:W-:Y:S02]  /*8210*/  DSETP.EQ.AND P0, PT, R4, RZ, !P0 ;  /* 0x000000ff0400722a */ /* 0x000fe40004702000 */
[----:B------:R-:W-:-:S06]  /*8220*/  DSETP.LT.AND P1, PT, R24, UR4, !P1 ;  /* 0x0000000418007e2a */ /* 0x000fcc000cf21000 */
[----:B------:R-:W-:-:S13]  /*8230*/  PLOP3.LUT P0, PT, P0, P1, PT, 0xf8, 0x8f ;  /* 0x00000000008f781c */ /* 0x000fda0000703f70 */
[----:B------:R-:W-:Y:S05]  /*8240*/  @P0 BRA `(.L_x_10279) ;  /* 0x0000004800b00947 */ /* 0x000fea0003800000 */
[C---:B------:R-:W-:Y:S01]  /*8250*/  DADD R30, R22.reuse, -1 ;  /* 0xbff00000161e7429 */ /* 0x040fe20000000000 */
[----:B------:R-:W-:Y:S01]  /*8260*/  IMAD.MOV.U32 R2, RZ, RZ, RZ ;  /* 0x000000ffff027224 */ /* 0x000fe200078e00ff */
[----:B------:R-:W-:Y:S01]  /*8270*/  DADD R32, R22, 1 ;  /* 0x3ff0000016207429 */ /* 0x000fe20000000000 */
[----:B------:R-:W-:Y:S01]  /*8280*/  IMAD.MOV.U32 R10, RZ, RZ, RZ ;  /* 0x000000ffff0a7224 */ /* 0x000fe200078e00ff */
[----:B------:R-:W-:Y:S01]  /*8290*/  UMOV UR4, 0xffffffff ;  /* 0xffffffff00047882 */ /* 0x000fe20000000000 */
[----:B------:R-:W-:Y:S01]  /*82a0*/  UMOV UR5, 0x7fefffff ;  /* 0x7fefffff00057882 */ /* 0x000fe20000000000 */
[----:B------:R-:W-:Y:S01]  /*82b0*/  UMOV UR7, UR4 ;  /* 0x0000000400077c82 */ /* 0x000fe20008000000 */
[----:B------:R-:W-:Y:S01]  /*82c0*/  UMOV UR6, UR5 ;  /* 0x0000000500067c82 */ /* 0x000fe20008000000 */
[----:B------:R-:W-:Y:S01]  /*82d0*/  DADD R14, -RZ, |R30| ;  /* 0x00000000ff0e7229 */ /* 0x000fe2000000051e */
[----:B------:R-:W-:Y:S01]  /*82e0*/  MOV R20, RZ ;  /* 0x000000ff00147202 */ /* 0x000fe20000000f00 */
[----:B------:R-:W-:Y:S01]  /*82f0*/  IMAD.MOV.U32 R42, RZ, RZ, 0x0 ;  /* 0x00000000ff2a7424 */ /* 0x000fe200078e00ff */
[----:B------:R-:W-:Y:S01]  /*8300*/  BSSY.RECONVERGENT B2, `(.L_x_10326) ;  /* 0x00002a1000027945 */ /* 0x000fe20003800200 */
[----:B------:R-:W-:Y:S01]  /*8310*/  ISETP.GT.U32.AND P1, PT, R24, R32, PT ;  /* 0x000000201800720c */ /* 0x000fe20003f24070 */
[----:B------:R-:W-:Y:S01]  /*8320*/  IMAD.MOV.U32 R43, RZ, RZ, 0x3fd80000 ;  /* 0x3fd80000ff2b7424 */ /* 0x000fe200078e00ff */
[----:B------:R-:W-:-:S02]  /*8330*/  ISETP.LT.U32.AND P0, PT, R32, R24, PT ;  /* 0x000000182000720c */ /* 0x000fc40003f01070 */
[----:B------:R-:W-:Y:S02]  /*8340*/  ISETP.GT.U32.AND.EX P1, PT, R25, R33, PT, P1 ;  /* 0x000000211900720c */ /* 0x000fe40003f24110 */
[----:B------:R-:W-:Y:S02]  /*8350*/  ISETP.GT.U32.AND P3, PT, R24, R14, PT ;  /* 0x0000000e1800720c */ /* 0x000fe40003f64070 */
[----:B------:R-:W-:Y:S02]  /*8360*/  ISETP.LT.U32.AND.EX P0, PT, R33, R25, PT, P0 ;  /* 0x000000192100720c */ /* 0x000fe40003f01100 */
[C---:B------:R-:W-:Y:S02]  /*8370*/  ISETP.GT.U32.AND.EX P3, PT, R25.reuse, R15, PT, P3 ;  /* 0x0000000f1900720c */ /* 0x040fe40003f64130 */
[----:B------:R-:W-:Y:S02]  /*8380*/  SEL R37, R25, R33, P1 ;  /* 0x0000002119257207 */ /* 0x000fe40000800000 */
[----:B------:R-:W-:-:S02]  /*8390*/  ISETP.LT.U32.AND P2, PT, R14, R24, PT ;  /* 0x000000180e00720c */ /* 0x000fc40003f41070 */
[----:B------:R-:W-:Y:S02]  /*83a0*/  SEL R41, R25, R15, P3 ;  /* 0x0000000f19297207 */ /* 0x000fe40001800000 */
[----:B------:R-:W-:Y:S02]  /*83b0*/  SEL R34, R32, R24, P0 ;  /* 0x0000001820227207 */ /* 0x000fe40000000000 */
[-C--:B------:R-:W-:Y:S02]  /*83c0*/  SEL R35, R33, R25.reuse, P0 ;  /* 0x0000001921237207 */ /* 0x080fe40000000000 */
[----:B------:R-:W-:Y:S02]  /*83d0*/  LOP3.LUT R0, R37, 0xffc00000, RZ, 0xc0, !PT ;  /* 0xffc0000025007812 */ /* 0x000fe400078ec0ff */
[----:B------:R-:W-:Y:S02]  /*83e0*/  ISETP.LT.U32.AND.EX P0, PT, R15, R25, PT, P2 ;  /* 0x000000190f00720c */ /* 0x000fe40003f01120 */
[----:B------:R-:W-:-:S02]  /*83f0*/  LOP3.LUT R44, R41, 0xffc00000, RZ, 0xc0, !PT ;  /* 0xffc00000292c7812 */ /* 0x000fc400078ec0ff */
[----:B------:R-:W-:Y:S02]  /*8400*/  LOP3.LUT R3, R0, 0x7fd00000, RZ, 0x3c, !PT ;  /* 0x7fd0000000037812 */ /* 0x000fe400078e3cff */
[----:B------:R-:W-:Y:S02]  /*8410*/  SEL R38, R14, R24, P0 ;  /* 0x000000180e267207 */ /* 0x000fe40000000000 */
[----:B------:R-:W-:Y:S02]  /*8420*/  SEL R39, R15, R25, P0 ;  /* 0x000000190f277207 */ /* 0x000fe40000000000 */
[----:B------:R-:W-:Y:S01]  /*8430*/  LOP3.LUT R11, R44, 0x7fd00000, RZ, 0x3c, !PT ;  /* 0x7fd000002c0b7812 */ /* 0x000fe200078e3cff */
[----:B------:R-:W-:Y:S01]  /*8440*/  DMUL R8, R2, R34 ;  /* 0x0000002202087228 */ /* 0x000fe20000000000 */
[C---:B------:R-:W-:Y:S02]  /*8450*/  SEL R36, R24.reuse, R32, P1 ;  /* 0x0000002018247207 */ /* 0x040fe40000800000 */
[----:B------:R-:W-:-:S02]  /*8460*/  SEL R40, R24, R14, P3 ;  /* 0x0000000e18287207 */ /* 0x000fc40001800000 */
[----:B------:R-:W-:Y:S02]  /*8470*/  DMUL R12, R10, R38 ;  /* 0x000000260a0c7228 */ /* 0x000fe40000000000 */
[----:B------:R-:W-:Y:S02]  /*8480*/  DMUL R2, R2, R36 ;  /* 0x0000002402027228 */ /* 0x000fe40000000000 */
[----:B------:R-:W-:Y:S02]  /*8490*/  DMUL R8, R8, R8 ;  /* 0x0000000808087228 */ /* 0x000fe40000000000 */
[----:B------:R-:W-:Y:S02]  /*84a0*/  DMUL R10, R10, R40 ;  /* 0x000000280a0a7228 */ /* 0x000fe40000000000 */
[----:B------:R-:W-:-:S04]  /*84b0*/  DMUL R12, R12, R12 ;  /* 0x0000000c0c0c7228 */ /* 0x000fc80000000000 */
[----:B------:R-:W-:-:S04]  /*84c0*/  DFMA R8, R2, R2, R8 ;  /* 0x000000020208722b */ /* 0x000fc80000000008 */
[----:B------:R-:W-:Y:S01]  /*84d0*/  DFMA R14, R10, R10, R12 ;  /* 0x0000000a0a0e722b */ /* 0x000fe2000000000c */
[----:B------:R-:W-:-:S03]  /*84e0*/  IMAD.U32 R10, RZ, RZ, UR6 ;  /* 0x00000006ff0a7e24 */ /* 0x000fc6000f8e00ff */
[----:B------:R-:W-:Y:S01]  /*84f0*/  DSETP.MIN.AND P0, P1, R8, UR4, PT ;  /* 0x0000000408007e2a */ /* 0x000fe2000b900000 */
[----:B------:R-:W-:Y:S01]  /*8500*/  IMAD.U32 R12, RZ, RZ, UR5 ;  /* 0x00000005ff0c7e24 */ /* 0x000fe2000f8e00ff */
[----:B------:R-:W-:Y:S02]  /*8510*/  MOV R2, R9 ;  /* 0x0000000900027202 */ /* 0x000fe40000000f00 */
[----:B------:R-:W-:Y:S02]  /*8520*/  DSETP.MIN.AND P2, P3, R14, UR4, PT ;  /* 0x000000040e007e2a */ /* 0x000fe4000bb40000 */
[----:B------:R-:W-:Y:S01]  /*8530*/  IMAD.MOV.U32 R11, RZ, RZ, R15 ;  /* 0x000000ffff0b7224 */ /* 0x000fe200078e000f */
[----:B------:R-:W-:Y:S01]  /*8540*/  FSEL R3, R2, UR6, P0 ;  /* 0x0000000602037c08 */ /* 0x000fe20008000000 */
[----:B------:R-:W-:Y:S01]  /*8550*/  IMAD.MOV.U32 R2, RZ, RZ, R8 ;  /* 0x000000ffff027224 */ /* 0x000fe200078e0008 */
[----:B------:R-:W-:Y:S02]  /*8560*/  UMOV UR6, UR4 ;  /* 0x0000000400067c82 */ /* 0x000fe40008000000 */
[----:B------:R-:W-:-:S02]  /*8570*/  FSEL R19, R11, UR5, P2 ;  /* 0x000000050b137c08 */ /* 0x000fc40009000000 */
[----:B------:R-:W-:Y:S01]  /*8580*/  SEL R2, R2, UR6, P0 ;  /* 0x0000000602027c07 */ /* 0x000fe20008000000 */
[----:B------:R-:W-:Y:S01]  /*8590*/  DSETP.NEU.AND P0, PT, R34, RZ, PT ;  /* 0x000000ff2200722a */ /* 0x000fe20003f0d000 */
[----:B------:R-:W-:Y:S01]  /*85a0*/  @P1 LOP3.LUT R3, R10, 0x80000, RZ, 0xfc, !PT ;  /* 0x000800000a031812 */ /* 0x000fe200078efcff */
[----:B------:R-:W-:Y:S01]  /*85b0*/  IMAD.MOV.U32 R10, RZ, RZ, R14 ;  /* 0x000000ffff0a7224 */ /* 0x000fe200078e000e */
[----:B------:R-:W-:Y:S02]  /*85c0*/  ISETP.GE.U32.AND P1, PT, R35, 0x7ff00000, PT ;  /* 0x7ff000002300780c */ /* 0x000fe40003f26070 */
[----:B------:R-:W-:Y:S01]  /*85d0*/  @P3 LOP3.LUT R19, R12, 0x80000, RZ, 0xfc, !PT ;  /* 0x000800000c133812 */ /* 0x000fe200078efcff */
[----:B------:R-:W0:Y:S01]  /*85e0*/  MUFU.RSQ64H R11, R3 ;  /* 0x00000003000b7308 */ /* 0x000e220000001c00 */
[----:B------:R-:W-:Y:S01]  /*85f0*/  SEL R18, R10, UR7, P2 ;  /* 0x000000070a127c07 */ /* 0x000fe20009000000 */
[----:B------:R-:W-:Y:S01]  /*8600*/  IMAD.MOV.U32 R10, RZ, RZ, RZ ;  /* 0x000000ffff0a7224 */ /* 0x000fe200078e00ff */
[----:B------:R-:W-:Y:S01]  /*8610*/  ISETP.GE.U32.AND P3, PT, R39, 0x7ff00000, PT ;  /* 0x7ff000002700780c */ /* 0x000fe20003f66070 */
[----:B------:R-:W-:-:S04]  /*8620*/  DSETP.NEU.AND P2, PT, R38, RZ, PT ;  /* 0x000000ff2600722a */ /* 0x000fc80003f4d000 */
[----:B------:R-:W1:Y:S01]  /*8630*/  MUFU.RSQ64H R21, R19 ;  /* 0x0000001300157308 */ /* 0x000e620000001c00 */
[----:B0-----:R-:W-:Y:S02]  /*8640*/  DMUL R12, R10, R10 ;  /* 0x0000000a0a0c7228 */ /* 0x001fe40000000000 */
[----:B-1----:R-:W-:-:S06]  /*8650*/  DMUL R26, R20, R20 ;  /* 0x00000014141a7228 */ /* 0x002fcc0000000000 */
[----:B------:R-:W-:Y:S02]  /*8660*/  DFMA R12, R2, -R12, 1 ;  /* 0x3ff00000020c742b */ /* 0x000fe4000000080c */
[----:B------:R-:W-:-:S06]  /*8670*/  DFMA R26, R18, -R26, 1 ;  /* 0x3ff00000121a742b */ /* 0x000fcc000000081a */
[----:B------:R-:W-:Y:S02]  /*8680*/  DMUL R2, R10, R12 ;  /* 0x0000000c0a027228 */ /* 0x000fe40000000000 */
[-C--:B------:R-:W-:Y:S02]  /*8690*/  DFMA R12, R12, R42.reuse, 0.5 ;  /* 0x3fe000000c0c742b */ /* 0x080fe4000000002a */
[----:B------:R-:W-:Y:S02]  /*86a0*/  DFMA R28, R26, R42, 0.5 ;  /* 0x3fe000001a1c742b */ /* 0x000fe4000000002a */
[----:B------:R-:W-:-:S04]  /*86b0*/  DMUL R26, R20, R26 ;  /* 0x0000001a141a7228 */ /* 0x000fc80000000000 */
[----:B------:R-:W-:Y:S01]  /*86c0*/  DFMA R2, R12, R2, R10 ;  /* 0x000000020c02722b */ /* 0x000fe2000000000a */
[----:B------:R-:W-:-:S03]  /*86d0*/  LOP3.LUT R11, R44, 0x100000, RZ, 0xfc, !PT ;  /* 0x001000002c0b7812 */ /* 0x000fc600078efcff */
[----:B------:R-:W-:-:S04]  /*86e0*/  DFMA R26, R28, R26, R20 ;  /* 0x0000001a1c1a722b */ /* 0x000fc80000000014 */
[----:B------:R-:W-:Y:S01]  /*86f0*/  DMUL R2, R8, R2 ;  /* 0x0000000208027228 */ /* 0x000fe20000000000 */
[----:B------:R-:W-:Y:S01]  /*8700*/  LOP3.LUT R9, R0, 0x100000, RZ, 0xfc, !PT ;  /* 0x0010000000097812 */ /* 0x000fe200078efcff */
[----:B------:R-:W-:Y:S02]  /*8710*/  IMAD.MOV.U32 R8, RZ, RZ, RZ ;  /* 0x000000ffff087224 */ /* 0x000fe400078e00ff */
[----:B------:R-:W-:-:S04]  /*8720*/  DMUL R26, R14, R26 ;  /* 0x0000001a0e1a7228 */ /* 0x000fc80000000000 */
[----:B------:R-:W-:-:S04]  /*8730*/  DMUL R2, R2, R8 ;  /* 0x0000000802027228 */ /* 0x000fc80000000000 */
[----:B------:R-:W-:-:S06]  /*8740*/  DMUL R26, R26, R10 ;  /* 0x0000000a1a1a7228 */ /* 0x000fcc0000000000 */
[----:B------:R-:W-:Y:S02]  /*8750*/  @!P1 FSEL R34, R36, R2, !P0 ;  /* 0x0000000224229208 */ /* 0x000fe40004000000 */
[----:B------:R-:W-:Y:S02]  /*8760*/  @!P1 FSEL R35, R37, R3, !P0 ;  /* 0x0000000325239208 */ /* 0x000fe40004000000 */
[----:B------:R-:W-:Y:S01]  /*8770*/  @!P3 FSEL R39, R41, R27, !P2 ;  /* 0x0000001b2927b208 */ /* 0x000fe20005000000 */
[----:B------:R-:W-:Y:S01]  /*8780*/  IMAD.MOV.U32 R28, RZ, RZ, R34 ;  /* 0x000000ffff1c7224 */ /* 0x000fe200078e0022 */
[----:B------:R-:W-:Y:S01]  /*8790*/  @!P3 FSEL R38, R40, R26, !P2 ;  /* 0x0000001a2826b208 */ /* 0x000fe20005000000 */
[----:B------:R-:W-:Y:S02]  /*87a0*/  IMAD.MOV.U32 R29, RZ, RZ, R35 ;  /* 0x000000ffff1d7224 */ /* 0x000fe400078e0023 */
[----:B------:R-:W-:Y:S01]  /*87b0*/  IMAD.MOV.U32 R27, RZ, RZ, R39 ;  /* 0x000000ffff1b7224 */ /* 0x000fe200078e0027 */
[----:B------:R-:W-:-:S06]  /*87c0*/  MOV R26, R38 ;  /* 0x00000026001a7202 */ /* 0x000fcc0000000f00 */
[----:B------:R-:W-:-:S08]  /*87d0*/  DADD R2, R28, R26 ;  /* 0x000000001c027229 */ /* 0x000fd0000000001a */
[----:B------:R-:W-:-:S08]  /*87e0*/  DMUL R2, R2, 0.5 ;  /* 0x3fe0000002027828 */ /* 0x000fd00000000000 */
[----:B------:R-:W-:-:S06]  /*87f0*/  DSETP.GEU.AND P0, PT, R2, 1, PT ;  /* 0x3ff000000200742a */ /* 0x000fcc0003f0e000 */
[----:B------:R-:W-:Y:S02]  /*8800*/  FSEL R2, R2, RZ, P0 ;  /* 0x000000ff02027208 */ /* 0x000fe40000000000 */
[----:B------:R-:W-:-:S06]  /*8810*/  FSEL R3, R3, 1.875, P0 ;  /* 0x3ff0000003037808 */ /* 0x000fcc0000000000 */
[----:B------:R-:W-:-:S14]  /*8820*/  DSETP.GEU.AND P0, PT, R2, 10, PT ;  /* 0x402400000200742a */ /* 0x000fdc0003f0e000 */
[----:B------:R-:W-:Y:S05]  /*8830*/  @P0 BRA `(.L_x_10327) ;  /* 0x0000001c00880947 */ /* 0x000fea0003800000 */
[----:B------:R-:W-:-:S06]  /*8840*/  DSETP.GEU.AND P0, PT, R24, 3.8518598887744717061e-34, PT ;  /* 0x390000001800742a */ /* 0x000fcc0003f0e000 */
[----:B------:R-:W-:-:S14]  /*8850*/  DSETP.NEU.OR P0, PT, R22, 1, P0 ;  /* 0x3ff000001600742a */ /* 0x000fdc000070d400 */
[----:B------:R-:W-:Y:S05]  /*8860*/  @P0 BRA `(.L_x_10328) ;  /* 0x00000000006c0947 */ /* 0x000fea0003800000 */
[----:B------:R-:W0:Y:S01]  /*8870*/  MUFU.RSQ64H R19, R25 ;  /* 0x0000001900137308 */ /* 0x000e220000001c00 */
[----:B------:R-:W-:Y:S01]  /*8880*/  VIADD R18, R25, 0xfcb00000 ;  /* 0xfcb0000019127836 */ /* 0x000fe20000000000 */
[----:B------:R-:W-:Y:S04]  /*8890*/  BSSY.RECONVERGENT B3, `(.L_x_10329) ;  /* 0x0000017000037945 */ /* 0x000fe80003800200 */
[----:B------:R-:W-:Y:S01]  /*88a0*/  ISETP.GE.U32.AND P0, PT, R18, 0x7ca00000, PT ;  /* 0x7ca000001200780c */ /* 0x000fe20003f06070 */
[----:B0-----:R-:W-:-:S08]  /*88b0*/  DMUL R8, R18, R18 ;  /* 0x0000001212087228 */ /* 0x001fd00000000000 */
[----:B------:R-:W-:-:S08]  /*88c0*/  DFMA R8, R24, -R8, 1 ;  /* 0x3ff000001808742b */ /* 0x000fd00000000808 */
[----:B------:R-:W-:Y:S02]  /*88d0*/  DFMA R10, R8, R42, 0.5 ;  /* 0x3fe00000080a742b */ /* 0x000fe4000000002a */
[----:B------:R-:W-:-:S08]  /*88e0*/  DMUL R8, R18, R8 ;  /* 0x0000000812087228 */ /* 0x000fd00000000000 */
[----:B------:R-:W-:-:S08]  /*88f0*/  DFMA R8, R10, R8, R18 ;  /* 0x000000080a08722b */ /* 0x000fd00000000012 */
[----:B------:R-:W-:Y:S02]  /*8900*/  DMUL R14, R24, R8 ;  /* 0x00000008180e7228 */ /* 0x000fe40000000000 */
[----:B------:R-:W-:Y:S02]  /*8910*/  VIADD R13, R9, 0xfff00000 ;  /* 0xfff00000090d7836 */ /* 0x000fe40000000000 */
[----:B------:R-:W-:-:S04]  /*8920*/  IMAD.MOV.U32 R12, RZ, RZ, R8 ;  /* 0x000000ffff0c7224 */ /* 0x000fc800078e0008 */
[----:B------:R-:W-:-:S08]  /*8930*/  DFMA R10, R14, -R14, R24 ;  /* 0x8000000e0e0a722b */ /* 0x000fd00000000018 */
[----:B------:R-:W-:Y:S01]  /*8940*/  DFMA R40, R10, R12, R14 ;  /* 0x0000000c0a28722b */ /* 0x000fe2000000000e */
[----:B------:R-:W-:Y:S10]  /*8950*/  @!P0 BRA `(.L_x_10330) ;  /* 0x0000000000288947 */ /* 0x000ff40003800000 */
[----:B------:R-:W-:Y:S01]  /*8960*/  IMAD.MOV.U32 R0, RZ, RZ, R8 ;  /* 0x000000ffff007224 */ /* 0x000fe200078e0008 */
[----:B------:R-:W-:Y:S01]  /*8970*/  MOV R8, R14 ;  /* 0x0000000e00087202 */ /* 0x000fe20000000f00 */
[----:B------:R-:W-:Y:S01]  /*8980*/  IMAD.MOV.U32 R9, RZ, RZ, R15 ;  /* 0x000000ffff097224 */ /* 0x000fe200078e000f */
[----:B------:R-:W-:Y:S01]  /*8990*/  MOV R14, 0x89e0 ;  /* 0x000089e0000e7802 */ /* 0x000fe20000000f00 */
[----:B------:R-:W-:Y:S02]  /*89a0*/  IMAD.MOV.U32 R15, RZ, RZ, R13 ;  /* 0x000000ffff0f7224 */ /* 0x000fe400078e000d */
[----:B------:R-:W-:Y:S02]  /*89b0*/  IMAD.MOV.U32 R12, RZ, RZ, R24 ;  /* 0x000000ffff0c7224 */ /* 0x000fe400078e0018 */
[----:B------:R-:W-:-:S07]  /*89c0*/  IMAD.MOV.U32 R13, RZ, RZ, R25 ;  /* 0x000000ffff0d7224 */ /* 0x000fce00078e0019 */
[----:B------:R-:W-:Y:S05]  /*89d0*/  CALL.REL.NOINC `($__internal_22_$__cuda_sm20_dsqrt_rn_f64_mediumpath_v1) ;  /* 0x000002f400187944 */ /* 0x000fea0003c00000 */
[----:B------:R-:W-:Y:S01]  /*89e0*/  IMAD.MOV.U32 R40, RZ, RZ, R8 ;  /* 0x000000ffff287224 */ /* 0x000fe200078e0008 */
[----:B------:R-:W-:-:S07]  /*89f0*/  MOV R41, R9 ;  /* 0x0000000900297202 */ /* 0x000fce0000000f00 */
.L_x_10330:
[----:B------:R-:W-:Y:S05]  /*8a00*/  BSYNC.RECONVERGENT B3 ;  /* 0x0000000000037941 */ /* 0x000fea0003800200 */
.L_x_10329:
[----:B------:R-:W-:Y:S05]  /*8a10*/  BRA `(.L_x_10331) ;  /* 0x0000002000bc7947 */ /* 0x000fea0003800000 */
.L_x_10328:
[----:B------:R-:W-:-:S08]  /*8a20*/  DMUL R8, |R30|, 2.2204460492503130808e-16 ;  /* 0x3cb000001e087828 */ /* 0x000fd00000000200 */
[----:B------:R-:W-:-:S14]  /*8a30*/  DSETP.GE.AND P0, PT, R24, R8, PT ;  /* 0x000000081800722a */ /* 0x000fdc0003f06000 */
[----:B------:R-:W-:Y:S05]  /*8a40*/  @!P0 BRA `(.L_x_10332) ;  /* 0x0000000c00a48947 */ /* 0x000fea0003800000 */
[----:B------:R-:W-:Y:S01]  /*8a50*/  DSETP.NEU.AND P0, PT, R32, RZ, PT ;  /* 0x000000ff2000722a */ /* 0x000fe20003f0d000 */
[----:B------:R-:W-:Y:S01]  /*8a60*/  BSSY.RECONVERGENT B3, `(.L_x_10333) ;  /* 0x000001c000037945 */ /* 0x000fe20003800200 */
[----:B------:R-:W-:Y:S02]  /*8a70*/  IMAD.MOV.U32 R40, RZ, RZ, R24 ;  /* 0x000000ffff287224 */ /* 0x000fe400078e0018 */
[----:B------:R-:W-:-:S10]  /*8a80*/  IMAD.MOV.U32 R41, RZ, RZ, R25 ;  /* 0x000000ffff297224 */ /* 0x000fd400078e0019 */
[----:B------:R-:W-:Y:S05]  /*8a90*/  @!P0 BRA `(.L_x_10334) ;  /* 0x0000000000608947 */ /* 0x000fea0003800000 */
[----:B------:R-:W-:Y:S01]  /*8aa0*/  DADD R14, R32, R28 ;  /* 0x00000000200e7229 */ /* 0x000fe2000000001c */
[----:B------:R-:W-:Y:S01]  /*8ab0*/  IMAD.MOV.U32 R8, RZ, RZ, 0x1 ;  /* 0x00000001ff087424 */ /* 0x000fe200078e00ff */
[----:B------:R-:W-:Y:S01]  /*8ac0*/  DMUL R12, R4, R4 ;  /* 0x00000004040c7228 */ /* 0x000fe20000000000 */
[----:B------:R-:W-:Y:S03]  /*8ad0*/  BSSY.RECONVERGENT B4, `(.L_x_10335) ;  /* 0x0000012000047945 */ /* 0x000fe60003800200 */
[----:B------:R-:W0:Y:S06]  /*8ae0*/  MUFU.RCP64H R9, R15 ;  /* 0x0000000f00097308 */ /* 0x000e2c0000001800 */
[----:B------:R-:W-:Y:S01]  /*8af0*/  FSETP.GEU.AND P1, PT, |R13|, 6.5827683646048100446e-37, PT ;  /* 0x036000000d00780b */ /* 0x000fe20003f2e200 */
        /* <DEDUP_REMOVED lines=14> */
[----:B------:R-:W-:Y:S05]  /*8be0*/  CALL.REL.NOINC `($__internal_21_$__cuda_sm20_div_rn_f64_full) ;  /* 0x000002ec00107944 */ /* 0x000fea0003c00000 */
.L_x_10336:
[----:B------:R-:W-:Y:S05]  /*8bf0*/  BSYNC.RECONVERGENT B4 ;  /* 0x0000000000047941 */ /* 0x000fea0003800200 */
.L_x_10335:
[----:B------:R-:W-:Y:S01]  /*8c00*/  MOV R40, R20 ;  /* 0x0000001400287202 */ /* 0x000fe20000000f00 */
[----:B------:R-:W-:-:S07]  /*8c10*/  IMAD.MOV.U32 R41, RZ, RZ, R21 ;  /* 0x000000ffff297224 */ /* 0x000fce00078e0015 */
.L_x_10334:
[----:B------:R-:W-:Y:S05]  /*8c20*/  BSYNC.RECONVERGENT B3 ;  /* 0x0000000000037941 */ /* 0x000fea0003800200 */
.L_x_10333:
[----:B------:R-:W-:Y:S01]  /*8c30*/  DADD R8, -R22, 1 ;  /* 0x3ff0000016087429 */ /* 0x000fe20000000100 */
[----:B------:R-:W-:Y:S07]  /*8c40*/  BSSY.RECONVERGENT B3, `(.L_x_10337) ;  /* 0x000001e000037945 */ /* 0x000fee0003800200 */
[----:B------:R-:W-:-:S14]  /*8c50*/  DSETP.GEU.AND P0, PT, R8, RZ, PT ;  /* 0x000000ff0800722a */ /* 0x000fdc0003f0e000 */
[----:B------:R-:W-:Y:S01]  /*8c60*/  @!P0 DADD R20, R26, -R8 ;  /* 0x000000001a148229 */ /* 0x000fe20000000808 */
[----:B------:R-:W-:Y:S10]  /*8c70*/  @!P0 BRA `(.L_x_10338) ;  /* 0x0000000000688947 */ /* 0x000ff40003800000 */
[----:B------:R-:W-:Y:S01]  /*8c80*/  DSETP.NEU.AND P0, PT, R8, RZ, PT ;  /* 0x000000ff0800722a */ /* 0x000fe20003f0d000 */
[----:B------:R-:W-:Y:S02]  /*8c90*/  IMAD.MOV.U32 R20, RZ, RZ, R24 ;  /* 0x000000ffff147224 */ /* 0x000fe400078e0018 */
[----:B------:R-:W-:-:S11]  /*8ca0*/  IMAD.MOV.U32 R21, RZ, RZ, R25 ;  /* 0x000000ffff157224 */ /* 0x000fd600078e0019 */
[----:B------:R-:W-:Y:S05]  /*8cb0*/  @!P0 BRA `(.L_x_10338) ;  /* 0x0000000000588947 */ /* 0x000fea0003800000 */
[----:B------:R-:W-:Y:S01]  /*8cc0*/  DADD R14, R26, R8 ;  /* 0x000000001a0e7229 */ /* 0x000fe20000000008 */
[----:B------:R-:W-:Y:S01]  /*8cd0*/  BSSY.RECONVERGENT B4, `(.L_x_10338) ;  /* 0x0000014000047945 */ /* 0x000fe20003800200 */
[----:B------:R-:W-:Y:S01]  /*8ce0*/  IMAD.MOV.U32 R8, RZ, RZ, 0x1 ;  /* 0x00000001ff087424 */ /* 0x000fe200078e00ff */
[----:B------:R-:W-:-:S03]  /*8cf0*/  DMUL R12, R4, R4 ;  /* 0x00000004040c7228 */ /* 0x000fc60000000000 */
[----:B------:R-:W0:Y:S07]  /*8d00*/  MUFU.RCP64H R9, R15 ;  /* 0x0000000f00097308 */ /* 0x000e2e0000001800 */
        /* <DEDUP_REMOVED lines=15> */
[----:B------:R-:W-:Y:S05]  /*8e00*/  CALL.REL.NOINC `($__internal_21_$__cuda_sm20_div_rn_f64_full) ;  /* 0x000002e800887944 */ /* 0x000fea0003c00000 */
.L_x_10339:
[----:B------:R-:W-:Y:S05]  /*8e10*/  BSYNC.RECONVERGENT B4 ;  /* 0x0000000000047941 */ /* 0x000fea0003800200 */
.L_x_10338:
[----:B------:R-:W-:Y:S05]  /*8e20*/  BSYNC.RECONVERGENT B3 ;  /* 0x0000000000037941 */ /* 0x000fea0003800200 */
.L_x_10337:
[----:B------:R-:W-:Y:S01]  /*8e30*/  DMUL R8, R20, 0.5 ;  /* 0x3fe0000014087828 */ /* 0x000fe20000000000 */
[----:B------:R-:W-:Y:S01]  /*8e40*/  BSSY.RECONVERGENT B3, `(.L_x_10340) ;  /* 0x000001b000037945 */ /* 0x000fe20003800200 */
[----:B------:R-:W-:-:S06]  /*8e50*/  DADD R10, R2, 1 ;  /* 0x3ff00000020a7429 */ /* 0x000fcc0000000000 */
[----:B------:R-:W-:-:S08]  /*8e60*/  DFMA R20, R40, 0.5, R8 ;  /* 0x3fe000002814782b */ /* 0x000fd00000000008 */
[----:B------:R-:W-:Y:S01]  /*8e70*/  DMUL R12, R20, R10 ;  /* 0x0000000a140c7228 */ /* 0x000fe20000000000 */
[----:B------:R-:W-:Y:S02]  /*8e80*/  IMAD.MOV.U32 R10, RZ, RZ, 0x0 ;  /* 0x00000000ff0a7424 */ /* 0x000fe400078e00ff */
[----:B------:R-:W-:-:S03]  /*8e90*/  IMAD.MOV.U32 R11, RZ, RZ, 0x3fd80000 ;  /* 0x3fd80000ff0b7424 */ /* 0x000fc600078e00ff */
[----:B------:R-:W0:Y:S04]  /*8ea0*/  MUFU.RSQ64H R19, R13 ;  /* 0x0000000d00137308 */ /* 0x000e280000001c00 */
[----:B------:R-:W-:-:S05]  /*8eb0*/  VIADD R18, R13, 0xfcb00000 ;  /* 0xfcb000000d127836 */ /* 0x000fca0000000000 */
        /* <DEDUP_REMOVED lines=12> */
[----:B------:R-:W-:Y:S01]  /*8f80*/  MOV R0, R8 ;  /* 0x0000000800007202 */ /* 0x000fe20000000f00 */
[----:B------:R-:W-:Y:S01]  /*8f90*/  IMAD.MOV.U32 R8, RZ, RZ, R34 ;  /* 0x000000ffff087224 */ /* 0x000fe200078e0022 */
[----:B------:R-:W-:Y:S01]  /*8fa0*/  MOV R14, 0x8fd0 ;  /* 0x00008fd0000e7802 */ /* 0x000fe20000000f00 */
[----:B------:R-:W-:-:S07]  /*8fb0*/  IMAD.MOV.U32 R9, RZ, RZ, R35 ;  /* 0x000000ffff097224 */ /* 0x000fce00078e0023 */
[----:B------:R-:W-:Y:S05]  /*8fc0*/  CALL.REL.NOINC `($__internal_22_$__cuda_sm20_dsqrt_rn_f64_mediumpath_v1) ;  /* 0x000002ec009c7944 */ /* 0x000fea0003c00000 */
[----:B------:R-:W-:Y:S02]  /*8fd0*/  IMAD.MOV.U32 R40, RZ, RZ, R8 ;  /* 0x000000ffff287224 */ /* 0x000fe400078e0008 */
[----:B------:R-:W-:-:S07]  /*8fe0*/  IMAD.MOV.U32 R41, RZ, RZ, R9 ;  /* 0x000000ffff297224 */ /* 0x000fce00078e0009 */
.L_x_10341:
[----:B------:R-:W-:Y:S05]  /*8ff0*/  BSYNC.RECONVERGENT B3 ;  /* 0x0000000000037941 */ /* 0x000fea0003800200 */
.L_x_10340:
[----:B------:R-:W-:-:S10]  /*9000*/  DADD R40, R20, R40 ;  /* 0x0000000014287229 */ /* 0x000fd40000000028 */
        /* <DEDUP_REMOVED lines=26> */
.L_x_10344:
[----:B------:R-:W-:Y:S05]  /*91b0*/  BSYNC.RECONVERGENT B3 ;  /* 0x0000000000037941 */ /* 0x000fea0003800200 */
.L_x_10343:
        /* <DEDUP_REMOVED lines=30> */
.L_x_10342:
[----:B------:R-:W-:-:S10]  /*93a0*/  DADD R40, R40, 1 ;  /* 0x3ff0000028287429 */ /* 0x000fd40000000000 */
[----:B------:R-:W-:Y:S01]  /*93b0*/  ISETP.GT.AND P0, PT, R41, 0xfffff, PT ;  /* 0x000fffff2900780c */ /* 0x000fe20003f04270 */
[----:B------:R-:W-:Y:S01]  /*93c0*/  IMAD.MOV.U32 R9, RZ, RZ, R41 ;  /* 0x000000ffff097224 */ /* 0x000fe200078e0029 */
[----:B------:R-:W-:-:S11]  /*93d0*/  MOV R8, R40 ;  /* 0x0000002800087202 */ /* 0x000fd60000000f00 */
[----:B------:R-:W-:-:S10]  /*93e0*/  @!P0 DMUL R8, R8, 1.80143985094819840000e+16 ;  /* 0x4350000008088828 */ /* 0x000fd40000000000 */
[----:B------:R-:W-:Y:S01]  /*93f0*/  @!P0 IMAD.MOV.U32 R41, RZ, RZ, R9 ;  /* 0x000000ffff298224 */ /* 0x000fe200078e0009 */
[----:B------:R-:W-:-:S03]  /*9400*/  @!P0 MOV R40, R8 ;  /* 0x0000000800288202 */ /* 0x000fc60000000f00 */
[----:B------:R-:W-:-:S05]  /*9410*/  VIADD R0, R41, 0xffffffff ;  /* 0xffffffff29007836 */ /* 0x000fca0000000000 */
[----:B------:R-:W-:Y:S01]  /*9420*/  ISETP.GT.U32.AND P1, PT, R0, 0x7feffffe, PT ;  /* 0x7feffffe0000780c */ /* 0x000fe20003f24070 */
[----:B------:R-:W-:Y:S02]  /*9430*/  IMAD.MOV.U32 R0, RZ, RZ, -0x3ff ;  /* 0xfffffc01ff007424 */ /* 0x000fe400078e00ff */
[----:B------:R-:W-:-:S10]  /*9440*/  @!P0 IMAD.MOV.U32 R0, RZ, RZ, -0x435 ;  /* 0xfffffbcbff008424 */ /* 0x000fd400078e00ff */
[----:B------:R-:W-:Y:S05]  /*9450*/  @P1 BRA `(.L_x_10345) ;  /* 0x0000000400041947 */ /* 0x000fea0003800000 */
        /* <DEDUP_REMOVED lines=65> */
.L_x_10345:
[----:B------:R-:W-:Y:S01]  /*9870*/  IMAD.MOV.U32 R10, RZ, RZ, 0x0 ;  /* 0x00000000ff0a7424 */ /* 0x000fe200078e00ff */
[----:B------:R-:W-:Y:S01]  /*9880*/  LOP3.LUT P0, RZ, R9, 0x7fffffff, RZ, 0xc0, !PT ;  /* 0x7fffffff09ff7812 */ /* 0x000fe2000780c0ff */
[----:B------:R-:W-:-:S06]  /*9890*/  IMAD.MOV.U32 R11, RZ, RZ, 0x7ff00000 ;  /* 0x7ff00000ff0b7424 */ /* 0x000fcc00078e00ff */
[----:B------:R-:W-:-:S10]  /*98a0*/  DFMA R10, R8, R10, +INF ;  /* 0x7ff00000080a742b */ /* 0x000fd4000000000a */
[----:B------:R-:W-:Y:S02]  /*98b0*/  FSEL R40, R10, RZ, P0 ;  /* 0x000000ff0a287208 */ /* 0x000fe40000000000 */
[----:B------:R-:W-:Y:S01]  /*98c0*/  FSEL R41, R11, -QNAN , P0 ;  /* 0xfff000000b297808 */ /* 0x000fe20000000000 */
[----:B------:R-:W-:Y:S06]  /*98d0*/  BRA `(.L_x_10331) ;  /* 0x00000014000c7947 */ /* 0x000fec0003800000 */
.L_x_10332:
[----:B------:R-:W-:-:S14]  /*98e0*/  DSETP.GEU.AND P0, PT, R22, 1, PT ;  /* 0x3ff000001600742a */ /* 0x000fdc0003f0e000 */
[----:B------:R-:W-:Y:S05]  /*98f0*/  @P0 BRA `(.L_x_10346) ;  /* 0x0000000000c00947 */ /* 0x000fea0003800000 */
[----:B------:R-:W-:Y:S01]  /*9900*/  DADD R12, -R22, 1 ;  /* 0x3ff00000160c7429 */ /* 0x000fe20000000100 */
[----:B------:R-:W-:Y:S07]  /*9910*/  BSSY.RECONVERGENT B3, `(.L_x_10347) ;  /* 0x0000017000037945 */ /* 0x000fee0003800200 */
[----:B------:R-:W-:-:S06]  /*9920*/  DMUL R12, R32, R12 ;  /* 0x0000000c200c7228 */ /* 0x000fcc0000000000 */
        /* <DEDUP_REMOVED lines=9> */
[----:B------:R-:W-:Y:S01]  /*99c0*/  IADD3 R15, PT, PT, R11, -0x100000, RZ ;  /* 0xfff000000b0f7810 */ /* 0x000fe20007ffe0ff */
[----:B------:R-:W-:-:S05]  /*99d0*/  IMAD.MOV.U32 R14, RZ, RZ, R10 ;  /* 0x000000ffff0e7224 */ /* 0x000fca00078e000a */
        /* <DEDUP_REMOVED lines=8> */
[----:B------:R-:W-:-:S07]  /*9a60*/  IMAD.MOV.U32 R8, RZ, RZ, R20 ;  /* 0x000000ffff087224 */ /* 0x000fce00078e0014 */
[----:B------:R-:W-:Y:S05]  /*9a70*/  CALL.REL.NOINC `($__internal_22_$__cuda_sm20_dsqrt_rn_f64_mediumpath_v1) ;  /* 0x000002e000f07944 */ /* 0x000fea0003c00000 */
.L_x_10348:
[----:B------:R-:W-:Y:S05]  /*9a80*/  BSYNC.RECONVERGENT B3 ;  /* 0x0000000000037941 */ /* 0x000fea0003800200 */
.L_x_10347:
[----:B------:R-:W0:Y:S01]  /*9a90*/  MUFU.RCP64H R11, R9 ;  /* 0x00000009000b7308 */ /* 0x000e220000001800 */
        /* <DEDUP_REMOVED lines=18> */
.L_x_10350:
[----:B------:R-:W-:Y:S05]  /*9bc0*/  BSYNC.RECONVERGENT B3 ;  /* 0x0000000000037941 */ /* 0x000fea0003800200 */
.L_x_10349:
[----:B------:R-:W-:Y:S02]  /*9bd0*/  IMAD.MOV.U32 R40, RZ, RZ, R20 ;  /* 0x000000ffff287224 */ /* 0x000fe400078e0014 */
[----:B------:R-:W-:Y:S01]  /*9be0*/  IMAD.MOV.U32 R41, RZ, RZ, R21 ;  /* 0x000000ffff297224 */ /* 0x000fe200078e0015 */
[----:B------:R-:W-:Y:S06]  /*9bf0*/  BRA `(.L_x_10331) ;  /* 0x0000001000447947 */ /* 0x000fec0003800000 */
.L_x_10346:
[----:B------:R-:W-:Y:S01]  /*9c00*/  DMUL R12, R32, R30 ;  /* 0x0000001e200c7228 */ /* 0x000fe20000000000 */
[----:B------:R-:W-:Y:S05]  /*9c10*/  BSSY.RECONVERGENT B3, `(.L_x_10351) ;  /* 0x0000016000037945 */ /* 0x000fea0003800200 */
[----:B------:R-:W0:Y:S04]  /*9c20*/  MUFU.RSQ64H R19, R13 ;  /* 0x0000000d00137308 */ /* 0x000e280000001c00 */
[----:B------:R-:W-:-:S04]  /*9c30*/  IADD3 R18, PT, PT, R13, -0x3500000, RZ ;  /* 0xfcb000000d127810 */ /* 0x000fc80007ffe0ff */
[----:B------:R-:W-:Y:S02]  /*9c40*/  ISETP.GE.U32.AND P0, PT, R18, 0x7ca00000, PT ;  /* 0x7ca000001200780c */ /* 0x000fe40003f06070 */
        /* <DEDUP_REMOVED lines=12> */
[----:B------:R-:W-:Y:S01]  /*9d10*/  MOV R14, 0x9d50 ;  /* 0x00009d50000e7802 */ /* 0x000fe20000000f00 */
[----:B------:R-:W-:Y:S02]  /*9d20*/  IMAD.MOV.U32 R8, RZ, RZ, R20 ;  /* 0x000000ffff087224 */ /* 0x000fe400078e0014 */
[----:B------:R-:W-:-:S07]  /*9d30*/  IMAD.MOV.U32 R9, RZ, RZ, R21 ;  /* 0x000000ffff097224 */ /* 0x000fce00078e0015 */
[----:B------:R-:W-:Y:S05]  /*9d40*/  CALL.REL.NOINC `($__internal_22_$__cuda_sm20_dsqrt_rn_f64_mediumpath_v1) ;  /* 0x000002e0003c7944 */ /* 0x000fea0003c00000 */
[----:B------:R-:W-:Y:S01]  /*9d50*/  MOV R40, R8 ;  /* 0x0000000800287202 */ /* 0x000fe20000000f00 */
[----:B------:R-:W-:-:S07]  /*9d60*/  IMAD.MOV.U32 R41, RZ, RZ, R9 ;  /* 0x000000ffff297224 */ /* 0x000fce00078e0009 */
.L_x_10352:
[----:B------:R-:W-:Y:S05]  /*9d70*/  BSYNC.RECONVERGENT B3 ;  /* 0x0000000000037941 */ /* 0x000fea0003800200 */
.L_x_10351:
        /* <DEDUP_REMOVED lines=23> */
[----:B------:R-:W-:Y:S01]  /*9ef0*/  IMAD.MOV.U32 R9, RZ, RZ, R13 ;  /* 0x000000ffff097224 */ /* 0x000fe200078e000d */
[----:B------:R-:W-:Y:S01]  /*9f00*/  MOV R13, R41 ;  /* 0x00000029000d7202 */ /* 0x000fe20000000f00 */
[----:B------:R-:W-:-:S07]  /*9f10*/  IMAD.MOV.U32 R12, RZ, RZ, R40 ;  /* 0x000000ffff0c7224 */ /* 0x000fce00078e0028 */
[----:B------:R-:W-:Y:S05]  /*9f20*/  CALL.REL.NOINC `($__internal_21_$__cuda_sm20_div_rn_f64_full) ;  /* 0x000002d800407944 */ /* 0x000fea0003c00000 */
.L_x_10355:
[----:B------:R-:W-:Y:S05]  /*9f30*/  BSYNC.RECONVERGENT B3 ;  /* 0x0000000000037941 */ /* 0x000fea0003800200 */
.L_x_10354:
        /* <DEDUP_REMOVED lines=30> */
.L_x_10353:
[----:B------:R-:W-:-:S10]  /*a120*/  DADD R40, R40, 1 ;  /* 0x3ff0000028287429 */ /* 0x000fd40000000000 */
[----:B------:R-:W-:Y:S01]  /*a130*/  ISETP.GT.AND P0, PT, R41, 0xfffff, PT ;  /* 0x000fffff2900780c */ /* 0x000fe20003f04270 */
[----:B------:R-:W-:Y:S02]  /*a140*/  IMAD.MOV.U32 R8, RZ, RZ, R40 ;  /* 0x000000ffff087224 */ /* 0x000fe400078e0028 */
[----:B------:R-:W-:-:S10]  /*a150*/  IMAD.MOV.U32 R9, RZ, RZ, R41 ;  /* 0x000000ffff097224 */ /* 0x000fd400078e0029 */
[----:B------:R-:W-:-:S10]  /*a160*/  @!P0 DMUL R8, R8, 1.80143985094819840000e+16 ;  /* 0x4350000008088828 */ /* 0x000fd40000000000 */
[----:B------:R-:W-:Y:S02]  /*a170*/  @!P0 IMAD.MOV.U32 R41, RZ, RZ, R9 ;  /* 0x000000ffff298224 */ /* 0x000fe400078e0009 */
[----:B------:R-:W-:-:S03]  /*a180*/  @!P0 IMAD.MOV.U32 R40, RZ, RZ, R8 ;  /* 0x000000ffff288224 */ /* 0x000fc600078e0008 */
[----:B------:R-:W-:-:S04]  /*a190*/  IADD3 R0, PT, PT, R41, -0x1, RZ ;  /* 0xffffffff29007810 */ /* 0x000fc80007ffe0ff */
        /* <DEDUP_REMOVED lines=69> */
.L_x_10356:
[----:B------:R-:W-:Y:S01]  /*a5f0*/  MOV R10, 0x0 ;  /* 0x00000000000a7802 */ /* 0x000fe20000000f00 */
[----:B------:R-:W-:Y:S01]  /*a600*/  IMAD.MOV.U32 R11, RZ, RZ, 0x7ff00000 ;  /* 0x7ff00000ff0b7424 */ /* 0x000fe200078e00ff */
[----:B------:R-:W-:-:S05]  /*a610*/  LOP3.LUT P0, RZ, R9, 0x7fffffff, RZ, 0xc0, !PT ;  /* 0x7fffffff09ff7812 */ /* 0x000fca000780c0ff */
[----:B------:R-:W-:-:S10]  /*a620*/  DFMA R10, R8, R10, +INF ;  /* 0x7ff00000080a742b */ /* 0x000fd4000000000a */
[----:B------:R-:W-:Y:S02]  /*a630*/  FSEL R40, R10, RZ, P0 ;  /* 0x000000ff0a287208 */ /* 0x000fe40000000000 */
[----:B------:R-:W-:Y:S01]  /*a640*/  FSEL R41, R11, -QNAN , P0 ;  /* 0xfff000000b297808 */ /* 0x000fe20000000000 */
[----:B------:R-:W-:Y:S06]  /*a650*/  BRA `(.L_x_10331) ;  /* 0x0000000400ac7947 */ /* 0x000fec0003800000 */
.L_x_10327:
[----:B------:R-:W-:Y:S01]  /*a660*/  DFMA R12, R2, R2, -1 ;  /* 0xbff00000020c742b */ /* 0x000fe20000000002 */
[----:B------:R-:W-:Y:S05]  /*a670*/  BSSY.RECONVERGENT B3, `(.L_x_10357) ;  /* 0x0000016000037945 */ /* 0x000fea0003800200 */
        /* <DEDUP_REMOVED lines=21> */
.L_x_10358:
[----:B------:R-:W-:Y:S05]  /*a7d0*/  BSYNC.RECONVERGENT B3 ;  /* 0x0000000000037941 */ /* 0x000fea0003800200 */
.L_x_10357:
[----:B------:R-:W-:Y:S01]  /*a7e0*/  DADD R8, R2, R8 ;  /* 0x0000000002087229 */ /* 0x000fe20000000008 */
[----:B------:R-:W-:-:S09]  /*a7f0*/  IMAD.MOV.U32 R35, RZ, RZ, -0x3ff ;  /* 0xfffffc01ff237424 */ /* 0x000fd200078e00ff */
[----:B------:R-:W-:Y:S01]  /*a800*/  ISETP.GT.AND P0, PT, R9, 0xfffff, PT ;  /* 0x000fffff0900780c */ /* 0x000fe20003f04270 */
[----:B------:R-:W-:Y:S01]  /*a810*/  IMAD.MOV.U32 R10, RZ, RZ, R8 ;  /* 0x000000ffff0a7224 */ /* 0x000fe200078e0008 */
[----:B------:R-:W-:Y:S01]  /*a820*/  MOV R0, R9 ;  /* 0x0000000900007202 */ /* 0x000fe20000000f00 */
[----:B------:R-:W-:-:S10]  /*a830*/  IMAD.MOV.U32 R11, RZ, RZ, R9 ;  /* 0x000000ffff0b7224 */ /* 0x000fd400078e0009 */
[----:B------:R-:W-:Y:S01]  /*a840*/  @!P0 DMUL R10, R10, 1.80143985094819840000e+16 ;  /* 0x435000000a0a8828 */ /* 0x000fe20000000000 */
[----:B------:R-:W-:-:S09]  /*a850*/  @!P0 IMAD.MOV.U32 R35, RZ, RZ, -0x435 ;  /* 0xfffffbcbff238424 */ /* 0x000fd200078e00ff */
[----:B------:R-:W-:Y:S02]  /*a860*/  @!P0 IMAD.MOV.U32 R0, RZ, RZ, R11 ;  /* 0x000000ffff008224 */ /* 0x000fe400078e000b */
[----:B------:R-:W-:Y:S02]  /*a870*/  @!P0 IMAD.MOV.U32 R8, RZ, RZ, R10 ;  /* 0x000000ffff088224 */ /* 0x000fe400078e000a */
        /* <DEDUP_REMOVED lines=67> */
.L_x_10359:
[----:B------:R-:W-:Y:S01]  /*acb0*/  IMAD.MOV.U32 R8, RZ, RZ, 0x0 ;  /* 0x00000000ff087424 */ /* 0x000fe200078e00ff */
[----:B------:R-:W-:Y:S01]  /*acc0*/  LOP3.LUT P0, RZ, R11, 0x7fffffff, RZ, 0xc0, !PT ;  /* 0x7fffffff0bff7812 */ /* 0x000fe2000780c0ff */
[----:B------:R-:W-:-:S06]  /*acd0*/  IMAD.MOV.U32 R9, RZ, RZ, 0x7ff00000 ;  /* 0x7ff00000ff097424 */ /* 0x000fcc00078e00ff */
[----:B------:R-:W-:-:S10]  /*ace0*/  DFMA R8, R10, R8, +INF ;  /* 0x7ff000000a08742b */ /* 0x000fd40000000008 */
[----:B------:R-:W-:Y:S02]  /*acf0*/  FSEL R40, R8, RZ, P0 ;  /* 0x000000ff08287208 */ /* 0x000fe40000000000 */
[----:B------:R-:W-:-:S07]  /*ad00*/  FSEL R41, R9, -QNAN , P0 ;  /* 0xfff0000009297808 */ /* 0x000fce0000000000 */
.L_x_10331:
[----:B------:R-:W-:Y:S05]  /*ad10*/  BSYNC.RECONVERGENT B2 ;  /* 0x0000000000027941 */ /* 0x000fea0003800200 */
.L_x_10326:
[C---:B------:R-:W-:Y:S01]  /*ad20*/  DSETP.GEU.AND P0, PT, R22.reuse, 5.9666725849601653946e-154, PT ;  /* 0x202000001600742a */ /* 0x040fe20003f0e000 */
[----:B------:R-:W-:Y:S04]  /*ad30*/  BSSY.RECONVERGENT B3, `(.L_x_10360) ;  /* 0x00001f9000037945 */ /* 0x000fe80003800200 */
[----:B------:R-:W-:Y:S09]  /*ad40*/  BSSY.RELIABLE B2, `(.L_x_10361) ;  /* 0x0000110000027945 */ /* 0x000ff20003800100 */
[----:B------:R-:W-:-:S02]  /*ad50*/  @!P0 DMUL R22, R22, 9.00719925474099200000e+15 ;  /* 0x4340000016168828 */ /* 0x000fc40000000000 */
[----:B------:R-:W-:Y:S01]  /*ad60*/  @!P0 DMUL R42, R2, 9.00719925474099200000e+15 ;  /* 0x43400000022a8828 */ /* 0x000fe20000000000 */
[----:B------:R-:W-:Y:S10]  /*ad70*/  @!P0 BRA `(.L_x_10362) ;  /* 0x0000001000308947 */ /* 0x000ff40003800000 */
        /* <DEDUP_REMOVED lines=21> */
.L_x_10364:
[----:B------:R-:W-:Y:S05]  /*aed0*/  BSYNC.RECONVERGENT B4 ;  /* 0x0000000000047941 */ /* 0x000fea0003800200 */
.L_x_10363:
[----:B------:R-:W-:Y:S01]  /*aee0*/  UMOV UR4, 0x703afb7f ;  /* 0x703afb7f00047882 */ /* 0x000fe20000000000 */
[----:B------:R-:W-:Y:S02]  /*aef0*/  UMOV UR5, 0x3fe488ce ;  /* 0x3fe488ce00057882 */ /* 0x000fe40000000000 */
[----:B------:R-:W-:-:S14]  /*af00*/  DSETP.GT.AND P0, PT, R20, UR4, PT ;  /* 0x0000000414007e2a */ /* 0x000fdc000bf04000 */
[----:B------:R-:W-:Y:S05]  /*af10*/  @!P0 BREAK.RELIABLE B2 ;  /* 0x0000000000028942 */ /* 0x000fea0003800100 */
[----:B------:R-:W-:Y:S05]  /*af20*/  @!P0 BRA `(.L_x_10365) ;  /* 0x00000014009c8947 */ /* 0x000fea0003800000 */
[----:B------:R-:W-:Y:S01]  /*af30*/  DSETP.GEU.AND P0, PT, R24, 1.7347234759768070944e-18, PT ;  /* 0x3c4000001800742a */ /* 0x000fe20003f0e000 */
[----:B------:R-:W-:Y:S05]  /*af40*/  BSSY.RECONVERGENT B4, `(.L_x_10362) ;  /* 0x00000ef000047945 */ /* 0x000fea0003800200 */
[----:B------:R-:W-:-:S14]  /*af50*/  DSETP.NEU.OR P0, PT, R22, 1, P0 ;  /* 0x3ff000001600742a */ /* 0x000fdc000070d400 */
[----:B------:R-:W-:Y:S05]  /*af60*/  @P0 BRA `(.L_x_10366) ;  /* 0x0000000000e80947 */ /* 0x000fea0003800000 */
[----:B------:R-:W0:Y:S01]  /*af70*/  MUFU.RSQ64H R19, R25 ;  /* 0x0000001900137308 */ /* 0x000e220000001c00 */
[----:B------:R-:W-:Y:S01]  /*af80*/  VIADD R18, R25, 0xfcb00000 ;  /* 0xfcb0000019127836 */ /* 0x000fe20000000000 */
[----:B------:R-:W-:Y:S01]  /*af90*/  BSSY.RECONVERGENT B5, `(.L_x_10367) ;  /* 0x0000018000057945 */ /* 0x000fe20003800200 */
[----:B------:R-:W-:Y:S02]  /*afa0*/  IMAD.MOV.U32 R10, RZ, RZ, 0x0 ;  /* 0x00000000ff0a7424 */ /* 0x000fe400078e00ff */
[----:B------:R-:W-:Y:S01]  /*afb0*/  IMAD.MOV.U32 R11, RZ, RZ, 0x3fd80000 ;  /* 0x3fd80000ff0b7424 */ /* 0x000fe200078e00ff */
[----:B------:R-:W-:Y:S01]  /*afc0*/  ISETP.GE.U32.AND P0, PT, R18, 0x7ca00000, PT ;  /* 0x7ca000001200780c */ /* 0x000fe20003f06070 */
[----:B0-----:R-:W-:-:S08]  /*afd0*/  DMUL R8, R18, R18 ;  /* 0x0000001212087228 */ /* 0x001fd00000000000 */
[----:B------:R-:W-:-:S08]  /*afe0*/  DFMA R8, R24, -R8, 1 ;  /* 0x3ff000001808742b */ /* 0x000fd00000000808 */
[----:B------:R-:W-:Y:S02]  /*aff0*/  DFMA R10, R8, R10, 0.5 ;  /* 0x3fe00000080a742b */ /* 0x000fe4000000000a */
[----:B------:R-:W-:-:S08]  /*b000*/  DMUL R8, R18, R8 ;  /* 0x0000000812087228 */ /* 0x000fd00000000000 */
[----:B------:R-:W-:-:S08]  /*b010*/  DFMA R8, R10, R8, R18 ;  /* 0x000000080a08722b */ /* 0x000fd00000000012 */
[----:B------:R-:W-:Y:S02]  /*b020*/  DMUL R12, R24, R8 ;  /* 0x00000008180c7228 */ /* 0x000fe40000000000 */
[----:B------:R-:W-:Y:S01]  /*b030*/  VIADD R15, R9, 0xfff00000 ;  /* 0xfff00000090f7836 */ /* 0x000fe20000000000 */
[----:B------:R-:W-:-:S05]  /*b040*/  MOV R14, R8 ;  /* 0x00000008000e7202 */ /* 0x000fca0000000f00 */
[----:B------:R-:W-:-:S08]  /*b050*/  DFMA R10, R12, -R12, R24 ;  /* 0x8000000c0c0a722b */ /* 0x000fd00000000018 */
[----:B------:R-:W-:Y:S01]  /*b060*/  DFMA R42, R10, R14, R12 ;  /* 0x0000000e0a2a722b */ /* 0x000fe2000000000c */
[----:B------:R-:W-:Y:S10]  /*b070*/  @!P0 BRA `(.L_x_10368) ;  /* 0x0000000000248947 */ /* 0x000ff40003800000 */
[----:B------:R-:W-:Y:S01]  /*b080*/  IMAD.MOV.U32 R0, RZ, RZ, R8 ;  /* 0x000000ffff007224 */ /* 0x000fe200078e0008 */
[----:B------:R-:W-:Y:S01]  /*b090*/  MOV R14, 0xb0f0 ;  /* 0x0000b0f0000e7802 */ /* 0x000fe20000000f00 */
[----:B------:R-:W-:Y:S02]  /*b0a0*/  IMAD.MOV.U32 R8, RZ, RZ, R12 ;  /* 0x000000ffff087224 */ /* 0x000fe400078e000c */
[----:B------:R-:W-:Y:S02]  /*b0b0*/  IMAD.MOV.U32 R9, RZ, RZ, R13 ;  /* 0x000000ffff097224 */ /* 0x000fe400078e000d */
[----:B------:R-:W-:Y:S02]  /*b0c0*/  IMAD.MOV.U32 R13, RZ, RZ, R25 ;  /* 0x000000ffff0d7224 */ /* 0x000fe400078e0019 */
[----:B------:R-:W-:-:S07]  /*b0d0*/  IMAD.MOV.U32 R12, RZ, RZ, R24 ;  /* 0x000000ffff0c7224 */ /* 0x000fce00078e0018 */
[----:B------:R-:W-:Y:S05]  /*b0e0*/  CALL.REL.NOINC `($__internal_22_$__cuda_sm20_dsqrt_rn_f64_mediumpath_v1) ;  /* 0x000002cc00547944 */ /* 0x000fea0003c00000 */
[----:B------:R-:W-:Y:S01]  /*b0f0*/  MOV R42, R8 ;  /* 0x00000008002a7202 */ /* 0x000fe20000000f00 */
[----:B------:R-:W-:-:S07]  /*b100*/  IMAD.MOV.U32 R43, RZ, RZ, R9 ;  /* 0x000000ffff2b7224 */ /* 0x000fce00078e0009 */
.L_x_10368:
[----:B------:R-:W-:Y:S05]  /*b110*/  BSYNC.RECONVERGENT B5 ;  /* 0x0000000000057941 */ /* 0x000fea0003800200 */
.L_x_10367:
[----:B------:R-:W-:Y:S01]  /*b120*/  DADD R12, R2, 1 ;  /* 0x3ff00000020c7429 */ /* 0x000fe20000000000 */
[----:B------:R-:W-:Y:S01]  /*b130*/  IMAD.MOV.U32 R8, RZ, RZ, 0x0 ;  /* 0x00000000ff087424 */ /* 0x000fe200078e00ff */
[----:B------:R-:W-:Y:S01]  /*b140*/  BSSY.RECONVERGENT B5, `(.L_x_10369) ;  /* 0x0000018000057945 */ /* 0x000fe20003800200 */
[----:B------:R-:W-:-:S05]  /*b150*/  IMAD.MOV.U32 R9, RZ, RZ, 0x3fd80000 ;  /* 0x3fd80000ff097424 */ /* 0x000fca00078e00ff */
[----:B------:R-:W-:-:S06]  /*b160*/  DMUL R12, R12, 0.5 ;  /* 0x3fe000000c0c7828 */ /* 0x000fcc0000000000 */
        /* <DEDUP_REMOVED lines=19> */
[----:B------:R-:W-:Y:S02]  /*b2a0*/  IMAD.MOV.U32 R2, RZ, RZ, R8 ;  /* 0x000000ffff027224 */ /* 0x000fe400078e0008 */
[----:B------:R-:W-:-:S07]  /*b2b0*/  IMAD.MOV.U32 R3, RZ, RZ, R9 ;  /* 0x000000ffff037224 */ /* 0x000fce00078e0009 */
.L_x_10370:
[----:B------:R-:W-:Y:S05]  /*b2c0*/  BSYNC.RECONVERGENT B5 ;  /* 0x0000000000057941 */ /* 0x000fea0003800200 */
.L_x_10369:
[----:B------:R-:W-:Y:S01]  /*b2d0*/  DMUL R42, R2, R42 ;  /* 0x0000002a022a7228 */ /* 0x000fe20000000000 */
[----:B------:R-:W-:Y:S01]  /*b2e0*/  MOV R22, 0x0 ;  /* 0x0000000000167802 */ /* 0x000fe20000000f00 */
[----:B------:R-:W-:Y:S01]  /*b2f0*/  IMAD.MOV.U32 R23, RZ, RZ, 0x3ff00000 ;  /* 0x3ff00000ff177424 */ /* 0x000fe200078e00ff */
[----:B------:R-:W-:Y:S08]  /*b300*/  BRA `(.L_x_10371) ;  /* 0x0000000800c87947 */ /* 0x000ff00003800000 */
.L_x_10366:
        /* <DEDUP_REMOVED lines=29> */
.L_x_10376:
[----:B------:R-:W-:Y:S05]  /*b4e0*/  BSYNC.RECONVERGENT B7 ;  /* 0x0000000000077941 */ /* 0x000fea0003800200 */
.L_x_10375:
[----:B------:R-:W-:Y:S02]  /*b4f0*/  IMAD.MOV.U32 R42, RZ, RZ, R20 ;  /* 0x000000ffff2a7224 */ /* 0x000fe400078e0014 */
[----:B------:R-:W-:-:S07]  /*b500*/  IMAD.MOV.U32 R43, RZ, RZ, R21 ;  /* 0x000000ffff2b7224 */ /* 0x000fce00078e0015 */
.L_x_10374:
[----:B------:R-:W-:Y:S05]  /*b510*/  BSYNC.RECONVERGENT B5 ;  /* 0x0000000000057941 */ /* 0x000fea0003800200 */
.L_x_10373:
[----:B------:R-:W-:Y:S01]  /*b520*/  DSETP.GEU.AND P0, PT, R30, RZ, PT ;  /* 0x000000ff1e00722a */ /* 0x000fe20003f0e000 */
[----:B------:R-:W-:-:S13]  /*b530*/  BSSY.RECONVERGENT B5, `(.L_x_10377) ;  /* 0x000001d000057945 */ /* 0x000fda0003800200 */
[----:B------:R-:W-:Y:S01]  /*b540*/  @!P0 DADD R24, -R30, R26 ;  /* 0x000000001e188229 */ /* 0x000fe2000000011a */
[----:B------:R-:W-:Y:S10]  /*b550*/  @!P0 BRA `(.L_x_10378) ;  /* 0x0000000000688947 */ /* 0x000ff40003800000 */
[----:B------:R-:W-:-:S14]  /*b560*/  DSETP.NEU.AND P0, PT, R30, RZ, PT ;  /* 0x000000ff1e00722a */ /* 0x000fdc0003f0d000 */
        /* <DEDUP_REMOVED lines=22> */
.L_x_10380:
[----:B------:R-:W-:Y:S05]  /*b6d0*/  BSYNC.RECONVERGENT B7 ;  /* 0x0000000000077941 */ /* 0x000fea0003800200 */
.L_x_10379:
[----:B------:R-:W-:Y:S01]  /*b6e0*/  MOV R24, R20 ;  /* 0x0000001400187202 */ /* 0x000fe20000000f00 */
[----:B------:R-:W-:-:S07]  /*b6f0*/  IMAD.MOV.U32 R25, RZ, RZ, R21 ;  /* 0x000000ffff197224 */ /* 0x000fce00078e0015 */
.L_x_10378:
[----:B------:R-:W-:Y:S05]  /*b700*/  BSYNC.RECONVERGENT B5 ;  /* 0x0000000000057941 */ /* 0x000fea0003800200 */
.L_x_10377:
[----:B------:R-:W-:Y:S01]  /*b710*/  DMUL R8, R24, 0.5 ;  /* 0x3fe0000018087828 */ /* 0x000fe20000000000 */
[----:B------:R-:W-:Y:S01]  /*b720*/  BSSY.RECONVERGENT B5, `(.L_x_10381) ;  /* 0x000001c000057945 */ /* 0x000fe20003800200 */
[----:B------:R-:W-:-:S06]  /*b730*/  DADD R2, R22, R2 ;  /* 0x0000000016027229 */ /* 0x000fcc0000000002 */
        /* <DEDUP_REMOVED lines=18> */
[----:B------:R-:W-:Y:S02]  /*b860*/  IMAD.MOV.U32 R0, RZ, RZ, R8 ;  /* 0x000000ffff007224 */ /* 0x000fe400078e0008 */
[----:B------:R-:W-:Y:S01]  /*b870*/  IMAD.MOV.U32 R8, RZ, RZ, R14 ;  /* 0x000000ffff087224 */ /* 0x000fe200078e000e */
[----:B------:R-:W-:Y:S01]  /*b880*/  MOV R14, 0xb8c0 ;  /* 0x0000b8c0000e7802 */ /* 0x000fe20000000f00 */
[----:B------:R-:W-:Y:S02]  /*b890*/  IMAD.MOV.U32 R9, RZ, RZ, R15 ;  /* 0x000000ffff097224 */ /* 0x000fe400078e000f */
[----:B------:R-:W-:-:S07]  /*b8a0*/  IMAD.MOV.U32 R15, RZ, RZ, R3 ;  /* 0x000000ffff0f7224 */ /* 0x000fce00078e0003 */
[----:B------:R-:W-:Y:S05]  /*b8b0*/  CALL.REL.NOINC `($__internal_22_$__cuda_sm20_dsqrt_rn_f64_mediumpath_v1) ;  /* 0x000002c400607944 */ /* 0x000fea0003c00000 */
[----:B------:R-:W-:Y:S01]  /*b8c0*/  IMAD.MOV.U32 R42, RZ, RZ, R8 ;  /* 0x000000ffff2a7224 */ /* 0x000fe200078e0008 */
[----:B------:R-:W-:-:S07]  /*b8d0*/  MOV R43, R9 ;  /* 0x00000009002b7202 */ /* 0x000fce0000000f00 */
.L_x_10382:
[----:B------:R-:W-:Y:S05]  /*b8e0*/  BSYNC.RECONVERGENT B5 ;  /* 0x0000000000057941 */ /* 0x000fea0003800200 */
.L_x_10381:
[----:B------:R-:W-:Y:S05]  /*b8f0*/  BRA `(.L_x_10371) ;  /* 0x00000004004c7947 */ /* 0x000fea0003800000 */
.L_x_10372:
[----:B------:R-:W-:-:S14]  /*b900*/  DSETP.GT.AND P0, PT, R22, 1, PT ;  /* 0x3ff000001600742a */ /* 0x000fdc0003f04000 */
[----:B------:R-:W-:Y:S05]  /*b910*/  @!P0 BRA `(.L_x_10383) ;  /* 0x0000000000d48947 */ /* 0x000fea0003800000 */
[----:B------:R-:W-:Y:S01]  /*b920*/  DMUL R12, R32, R30 ;  /* 0x0000001e200c7228 */ /* 0x000fe20000000000 */
[----:B------:R-:W-:Y:S01]  /*b930*/  IMAD.MOV.U32 R8, RZ, RZ, 0x0 ;  /* 0x00000000ff087424 */ /* 0x000fe200078e00ff */
[----:B------:R-:W-:Y:S01]  /*b940*/  DMUL R24, R24, 8.11296384146066816958e+31 ;  /* 0x4690000018187828 */ /* 0x000fe20000000000 */
[----:B------:R-:W-:Y:S01]  /*b950*/  IMAD.MOV.U32 R9, RZ, RZ, 0x3fd80000 ;  /* 0x3fd80000ff097424 */ /* 0x000fe200078e00ff */
[----:B------:R-:W-:Y:S02]  /*b960*/  BSSY.RECONVERGENT B5, `(.L_x_10384) ;  /* 0x0000018000057945 */ /* 0x000fe40003800200 */
[----:B------:R-:W0:Y:S04]  /*b970*/  MUFU.RSQ64H R19, R13 ;  /* 0x0000000d00137308 */ /* 0x000e280000001c00 */
[----:B------:R-:W-:Y:S01]  /*b980*/  VIADD R18, R13, 0xfcb00000 ;  /* 0xfcb000000d127836 */ /* 0x000fe20000000000 */
[----:B------:R-:W-:-:S04]  /*b990*/  DMUL R24, R22, R24 ;  /* 0x0000001816187228 */ /* 0x000fc80000000000 */
        /* <DEDUP_REMOVED lines=15> */
[----:B------:R-:W-:Y:S02]  /*ba90*/  IMAD.MOV.U32 R9, RZ, RZ, R15 ;  /* 0x000000ffff097224 */ /* 0x000fe400078e000f */
[----:B------:R-:W-:Y:S02]  /*baa0*/  IMAD.MOV.U32 R10, RZ, RZ, R20 ;  /* 0x000000ffff0a7224 */ /* 0x000fe400078e0014 */
[----:B------:R-:W-:Y:S02]  /*bab0*/  IMAD.MOV.U32 R11, RZ, RZ, R21 ;  /* 0x000000ffff0b7224 */ /* 0x000fe400078e0015 */
[----:B------:R-:W-:-:S07]  /*bac0*/  IMAD.MOV.U32 R15, RZ, RZ, R3 ;  /* 0x000000ffff0f7224 */ /* 0x000fce00078e0003 */
[----:B------:R-:W-:Y:S05]  /*bad0*/  CALL.REL.NOINC `($__internal_22_$__cuda_sm20_dsqrt_rn_f64_mediumpath_v1) ;  /* 0x000002c000d87944 */ /* 0x000fea0003c00000 */
.L_x_10385:
[----:B------:R-:W-:Y:S05]  /*bae0*/  BSYNC.RECONVERGENT B5 ;  /* 0x0000000000057941 */ /* 0x000fea0003800200 */
.L_x_10384:
[----:B------:R-:W0:Y:S01]  /*baf0*/  MUFU.RCP64H R3, R9 ;  /* 0x0000000900037308 */ /* 0x000e220000001800 */
[----:B------:R-:W-:Y:S01]  /*bb00*/  MOV R2, 0x1 ;  /* 0x0000000100027802 */ /* 0x000fe20000000f00 */
[----:B------:R-:W-:Y:S01]  /*bb10*/  BSSY.RECONVERGENT B5, `(.L_x_10386) ;  /* 0x0000011000057945 */ /* 0x000fe20003800200 */
[----:B------:R-:W-:-:S04]  /*bb20*/  FSETP.GEU.AND P1, PT, |R25|, 6.5827683646048100446e-37, PT ;  /* 0x036000001900780b */ /* 0x000fc80003f2e200 */
        /* <DEDUP_REMOVED lines=15> */
.L_x_10387:
[----:B------:R-:W-:Y:S05]  /*bc20*/  BSYNC.RECONVERGENT B5 ;  /* 0x0000000000057941 */ /* 0x000fea0003800200 */
.L_x_10386:
[----:B------:R-:W-:Y:S01]  /*bc30*/  DMUL R22, R22, 8.11296384146066816958e+31 ;  /* 0x4690000016167828 */ /* 0x000fe20000000000 */
[----:B------:R-:W-:Y:S02]  /*bc40*/  IMAD.MOV.U32 R42, RZ, RZ, R20 ;  /* 0x000000ffff2a7224 */ /* 0x000fe400078e0014 */
[----:B------:R-:W-:Y:S01]  /*bc50*/  IMAD.MOV.U32 R43, RZ, RZ, R21 ;  /* 0x000000ffff2b7224 */ /* 0x000fe200078e0015 */
[----:B------:R-:W-:Y:S07]  /*bc60*/  BRA `(.L_x_10371) ;  /* 0x0000000000707947 */ /* 0x000fee0003800000 */
.L_x_10383:
[----:B------:R-:W-:Y:S01]  /*bc70*/  DADD R2, -R22, 1 ;  /* 0x3ff0000016027429 */ /* 0x000fe20000000100 */
[----:B------:R-:W-:Y:S01]  /*bc80*/  MOV R8, 0x0 ;  /* 0x0000000000087802 */ /* 0x000fe20000000f00 */
[----:B------:R-:W-:Y:S01]  /*bc90*/  IMAD.MOV.U32 R9, RZ, RZ, 0x3fd80000 ;  /* 0x3fd80000ff097424 */ /* 0x000fe200078e00ff */
[----:B------:R-:W-:Y:S05]  /*bca0*/  BSSY.RECONVERGENT B5, `(.L_x_10371) ;  /* 0x0000018000057945 */ /* 0x000fea0003800200 */
        /* <DEDUP_REMOVED lines=19> */
[----:B------:R-:W-:-:S07]  /*bde0*/  IMAD.MOV.U32 R15, RZ, RZ, R3 ;  /* 0x000000ffff0f7224 */ /* 0x000fce00078e0003 */
[----:B------:R-:W-:Y:S05]  /*bdf0*/  CALL.REL.NOINC `($__internal_22_$__cuda_sm20_dsqrt_rn_f64_mediumpath_v1) ;  /* 0x000002c000107944 */ /* 0x000fea0003c00000 */
[----:B------:R-:W-:Y:S02]  /*be00*/  IMAD.MOV.U32 R42, RZ, RZ, R8 ;  /* 0x000000ffff2a7224 */ /* 0x000fe400078e0008 */
[----:B------:R-:W-:-:S07]  /*be10*/  IMAD.MOV.U32 R43, RZ, RZ, R9 ;  /* 0x000000ffff2b7224 */ /* 0x000fce00078e0009 */
.L_x_10388:
[----:B------:R-:W-:Y:S05]  /*be20*/  BSYNC.RECONVERGENT B5 ;  /* 0x0000000000057941 */ /* 0x000fea0003800200 */
.L_x_10371:
[----:B------:R-:W-:Y:S05]  /*be30*/  BSYNC.RECONVERGENT B4 ;  /* 0x0000000000047941 */ /* 0x000fea0003800200 */
.L_x_10362:
[----:B------:R-:W-:Y:S05]  /*be40*/  BSYNC.RELIABLE B2 ;  /* 0x0000000000027941 */ /* 0x000fea0003800100 */
.L_x_10361:
[--C-:B------:R-:W-:Y:S01]  /*be50*/  DADD R12, -RZ, |R42|.reuse ;  /* 0x00000000ff0c7229 */ /* 0x100fe2000000052a */
[----:B------:R-:W-:Y:S01]  /*be60*/  IMAD.MOV.U32 R8, RZ, RZ, 0x1 ;  /* 0x00000001ff087424 */ /* 0x000fe200078e00ff */
[----:B------:R-:W-:Y:S01]  /*be70*/  DSETP.GT.AND P1, PT, R22, |R42|, PT ;  /* 0x4000002a1600722a */ /* 0x000fe20003f24000 */
[----:B------:R-:W-:Y:S07]  /*be80*/  BSSY.RECONVERGENT B2, `(.L_x_10389) ;  /* 0x0000016000027945 */ /* 0x000fee0003800200 */
[----:B------:R-:W-:-:S02]  /*be90*/  FSEL R3, R23, R13, P1 ;  /* 0x0000000d17037208 */ /* 0x000fc40000800000 */
[----:B------:R-:W-:Y:S02]  /*bea0*/  FSEL R2, R22, R12, P1 ;  /* 0x0000000c16027208 */ /* 0x000fe40000800000 */
[----:B------:R-:W0:Y:S01]  /*beb0*/  MUFU.RCP64H R9, R3 ;  /* 0x0000000300097308 */ /* 0x000e220000001800 */
[----:B------:R-:W-:Y:S02]  /*bec0*/  FSEL R12, R12, R22, P1 ;  /* 0x000000160c0c7208 */ /* 0x000fe40000800000 */
[----:B------:R-:W-:-:S04]  /*bed0*/  FSEL R13, R13, R23, P1 ;  /* 0x000000170d0d7208 */ /* 0x000fc80000800000 */
        /* <DEDUP_REMOVED lines=16> */
.L_x_10390:
[----:B------:R-:W-:Y:S05]  /*bfe0*/  BSYNC.RECONVERGENT B2 ;  /* 0x0000000000027941 */ /* 0x000fea0003800200 */
.L_x_10389:
[----:B------:R-:W-:Y:S01]  /*bff0*/  DMUL R8, R20, R20 ;  /* 0x0000001414087228 */ /* 0x000fe20000000000 */
[----:B------:R-:W-:Y:S01]  /*c000*/  IMAD.MOV.U32 R10, RZ, RZ, -0x2449a4b7 ;  /* 0xdbb65b49ff0a7424 */ /* 0x000fe200078e00ff */
[----:B------:R-:W-:Y:S01]  /*c010*/  UMOV UR4, 0x2a25ff7e ;  /* 0x2a25ff7e00047882 */ /* 0x000fe20000000000 */
[----:B------:R-:W-:Y:S01]  /*c020*/  IMAD.MOV.U32 R11, RZ, RZ, 0x3f2d3b63 ;  /* 0x3f2d3b63ff0b7424 */ /* 0x000fe200078e00ff */
[----:B------:R-:W-:Y:S01]  /*c030*/  UMOV UR5, 0x3ef53e1d ;  /* 0x3ef53e1d00057882 */ /* 0x000fe20000000000 */
[----:B------:R-:W-:Y:S01]  /*c040*/  ISETP.GE.AND P2, PT, R43, RZ, PT ;  /* 0x000000ff2b00720c */ /* 0x000fe20003f46270 */
[----:B------:R-:W-:Y:S01]  /*c050*/  @!P1 IMAD.MOV.U32 R14, RZ, RZ, 0x54442d18 ;  /* 0x54442d18ff0e9424 */ /* 0x000fe200078e00ff */
[----:B------:R-:W-:Y:S01]  /*c060*/  DSETP.NEU.AND P3, PT, R2, RZ, PT ;  /* 0x000000ff0200722a */ /* 0x000fe20003f6d000 */
[----:B------:R-:W-:Y:S01]  /*c070*/  @!P1 IMAD.MOV.U32 R15, RZ, RZ, 0x400921fb ;  /* 0x400921fbff0f9424 */ /* 0x000fe200078e00ff */
[----:B------:R-:W-:Y:S01]  /*c080*/  DFMA R10, R8, -UR4, R10 ;  /* 0x80000004080a7c2b */ /* 0x000fe2000800000a */
[----:B------:R-:W-:Y:S01]  /*c090*/  UMOV UR4, 0x8dde082e ;  /* 0x8dde082e00047882 */ /* 0x000fe20000000000 */
[----:B------:R-:W-:Y:S01]  /*c0a0*/  UMOV UR5, 0x3f531278 ;  /* 0x3f53127800057882 */ /* 0x000fe20000000000 */
[----:B------:R-:W-:Y:S01]  /*c0b0*/  @P1 PLOP3.LUT P0, PT, P2, PT, PT, 0x80, 0x8 ;  /* 0x000000000008181c */ /* 0x000fe2000170f070 */
[----:B------:R-:W-:Y:S01]  /*c0c0*/  @P1 IMAD.MOV.U32 R12, RZ, RZ, 0x54442d18 ;  /* 0x54442d18ff0c1424 */ /* 0x000fe200078e00ff */
[----:B------:R-:W-:-:S03]  /*c0d0*/  @P1 MOV R13, 0x3ff921fb ;  /* 0x3ff921fb000d1802 */ /* 0x000fc60000000f00 */
        /* <DEDUP_REMOVED lines=50> */
[----:B------:R-:W-:-:S08]  /*c400*/  DFMA R10, R10, R20, R20 ;  /* 0x000000140a0a722b */ /* 0x000fd00000000014 */
[----:B------:R-:W-:-:S10]  /*c410*/  @P1 DADD R8, -RZ, -R10 ;  /* 0x00000000ff081229 */ /* 0x000fd4000000090a */
[----:B------:R-:W-:Y:S02]  /*c420*/  @P1 FSEL R2, R10, R8, !P0 ;  /* 0x000000080a021208 */ /* 0x000fe40004000000 */
[----:B------:R-:W-:Y:S01]  /*c430*/  @P1 FSEL R3, R11, R9, !P0 ;  /* 0x000000090b031208 */ /* 0x000fe20004000000 */
[----:B------:R-:W-:Y:S01]  /*c440*/  @!P1 DADD R8, -R10, R14 ;  /* 0x000000000a089229 */ /* 0x000fe2000000010e */
[----:B------:R-:W-:-:S04]  /*c450*/  @!P1 PLOP3.LUT P0, PT, P2, PT, PT, 0x80, 0x8 ;  /* 0x000000000008981c */ /* 0x000fc8000170f070 */
[----:B------:R-:W-:Y:S01]  /*c460*/  @P1 DADD R2, R2, R12 ;  /* 0x0000000002021229 */ /* 0x000fe2000000000c */
[----:B------:R-:W-:-:S05]  /*c470*/  @P3 IMAD.MOV.U32 R13, RZ, RZ, 0x4002d97c ;  /* 0x4002d97cff0d3424 */ /* 0x000fca00078e00ff */
[----:B------:R-:W-:Y:S01]  /*c480*/  @!P1 FSEL R3, R9, R11, !P0 ;  /* 0x0000000b09039208 */ /* 0x000fe20004000000 */
[----:B------:R-:W-:Y:S01]  /*c490*/  @P3 IMAD.MOV.U32 R11, RZ, RZ, 0x7f3321d2 ;  /* 0x7f3321d2ff0b3424 */ /* 0x000fe200078e00ff */
[----:B------:R-:W-:Y:S01]  /*c4a0*/  @!P1 FSEL R2, R8, R10, !P0 ;  /* 0x0000000a08029208 */ /* 0x000fe20004000000 */
[C-C-:B------:R-:W-:Y:S01]  /*c4b0*/  @P3 DSETP.NEU.AND P1, PT, |R42|.reuse, R22.reuse, PT ;  /* 0x000000162a00322a */ /* 0x140fe20003f2d200 */
[----:B------:R-:W-:Y:S01]  /*c4c0*/  @P3 FSEL R13, R13, 1.8213495016098022461, !P0 ;  /* 0x3fe921fb0d0d3808 */ /* 0x000fe20004000000 */
[----:B------:R-:W-:Y:S01]  /*c4d0*/  DADD R22, |R42|, R22 ;  /* 0x000000002a167229 */ /* 0x000fe20000000216 */
[----:B------:R-:W-:Y:S02]  /*c4e0*/  @P3 FSEL R11, R11, 3.37028055040000000000e+12, !P0 ;  /* 0x54442d180b0b3808 */ /* 0x000fe40004000000 */
[----:B------:R-:W-:Y:S02]  /*c4f0*/  @!P3 FSEL R8, RZ, 3.37028055040000000000e+12, P0 ;  /* 0x54442d18ff08b808 */ /* 0x000fe40000000000 */
[----:B------:R-:W-:-:S02]  /*c500*/  @P3 FSEL R0, R11, R2, !P1 ;  /* 0x000000020b003208 */ /* 0x000fc40004800000 */
[----:B------:R-:W-:Y:S02]  /*c510*/  @P3 FSEL R3, R13, R3, !P1 ;  /* 0x000000030d033208 */ /* 0x000fe40004800000 */
[----:B------:R-:W-:Y:S01]  /*c520*/  @!P3 FSEL R9, RZ, 2.1426990032196044922, P0 ;  /* 0x400921fbff09b808 */ /* 0x000fe20000000000 */
[----:B------:R-:W-:Y:S01]  /*c530*/  @P3 IMAD.MOV.U32 R8, RZ, RZ, R0 ;  /* 0x000000ffff083224 */ /* 0x000fe200078e0000 */
[----:B------:R-:W-:Y:S01]  /*c540*/  DSETP.NAN.AND P0, PT, R22, R22, PT ;  /* 0x000000161600722a */ /* 0x000fe20003f08000 */
[----:B------:R-:W-:-:S06]  /*c550*/  @P3 IMAD.MOV.U32 R9, RZ, RZ, R3 ;  /* 0x000000ffff093224 */ /* 0x000fcc00078e0003 */
[----:B------:R-:W-:-:S10]  /*c560*/  DADD R8, -RZ, |R8| ;  /* 0x00000000ff087229 */ /* 0x000fd40000000508 */
[----:B------:R-:W-:Y:S02]  /*c570*/  FSEL R20, R22, R8, P0 ;  /* 0x0000000816147208 */ /* 0x000fe40000000000 */
[----:B------:R-:W-:Y:S01]  /*c580*/  FSEL R21, R23, R9, P0 ;  /* 0x0000000917157208 */ /* 0x000fe20000000000 */
[----:B------:R-:W-:Y:S06]  /*c590*/  BRA `(.L_x_10391) ;  /* 0x0000000400c87947 */ /* 0x000fec0003800000 */
.L_x_10365:
[----:B------:R-:W-:-:S13]  /*c5a0*/  FSETP.GEU.FTZ.AND P0, PT, |R21|, 1.7687499523162841797, PT ;  /* 0x3fe266661500780b */ /* 0x000fda0003f1e200 */
[----:B------:R-:W-:Y:S05]  /*c5b0*/  @P0 BRA `(.L_x_10392) ;  /* 0x0000000000a80947 */ /* 0x000fea0003800000 */
[----:B------:R-:W-:Y:S01]  /*c5c0*/  DMUL R2, R20, R20 ;  /* 0x0000001414027228 */ /* 0x000fe20000000000 */
[----:B------:R-:W-:Y:S01]  /*c5d0*/  IMAD.MOV.U32 R8, RZ, RZ, 0x180754af ;  /* 0x180754afff087424 */ /* 0x000fe200078e00ff */
[----:B------:R-:W-:Y:S01]  /*c5e0*/  MOV R9, 0x3fb3823b ;  /* 0x3fb3823b00097802 */ /* 0x000fe20000000f00 */
[----:B------:R-:W-:Y:S01]  /*c5f0*/  UMOV UR4, 0xdc1895e9 ;  /* 0xdc1895e900047882 */ /* 0x000fe20000000000 */
[----:B------:R-:W-:-:S04]  /*c600*/  UMOV UR5, 0x3fb0066b ;  /* 0x3fb0066b00057882 */ /* 0x000fc80000000000 */
[----:B------:R-:W-:Y:S01]  /*c610*/  DFMA R8, R2, UR4, -R8 ;  /* 0x0000000402087c2b */ /* 0x000fe20008000808 */
        /* <DEDUP_REMOVED lines=34> */
[----:B------:R-:W-:Y:S01]  /*c840*/  DFMA R20, R8, R20, R20 ;  /* 0x000000140814722b */ /* 0x000fe20000000014 */
[----:B------:R-:W-:Y:S10]  /*c850*/  BRA `(.L_x_10391) ;  /* 0x0000000400187947 */ /* 0x000ff40003800000 */
.L_x_10392:
[----:B------:R-:W-:Y:S01]  /*c860*/  IMAD.MOV.U32 R2, RZ, RZ, 0x0 ;  /* 0x00000000ff027424 */ /* 0x000fe200078e00ff */
[----:B------:R-:W-:Y:S01]  /*c870*/  UMOV UR4, 0xdc1895e9 ;  /* 0xdc1895e900047882 */ /* 0x000fe20000000000 */
[----:B------:R-:W-:Y:S01]  /*c880*/  IMAD.MOV.U32 R3, RZ, RZ, 0x3fe00000 ;  /* 0x3fe00000ff037424 */ /* 0x000fe200078e00ff */
[----:B------:R-:W-:Y:S01]  /*c890*/  UMOV UR5, 0x3fb0066b ;  /* 0x3fb0066b00057882 */ /* 0x000fe20000000000 */
[----:B------:R-:W-:Y:S01]  /*c8a0*/  IMAD.MOV.U32 R8, RZ, RZ, 0x180754af ;  /* 0x180754afff087424 */ /* 0x000fe200078e00ff */
[----:B------:R-:W-:Y:S01]  /*c8b0*/  UMOV UR6, 0x54442d18 ;  /* 0x54442d1800067882 */ /* 0x000fe20000000000 */
[----:B------:R-:W-:Y:S01]  /*c8c0*/  IMAD.MOV.U32 R9, RZ, RZ, 0x3fb3823b ;  /* 0x3fb3823bff097424 */ /* 0x000fe200078e00ff */
[----:B------:R-:W-:Y:S01]  /*c8d0*/  UMOV UR7, 0x3fe921fb ;  /* 0x3fe921fb00077882 */ /* 0x000fe20000000000 */
[----:B------:R-:W-:-:S08]  /*c8e0*/  DFMA R2, |R20|, -R2, 0.5 ;  /* 0x3fe000001402742b */ /* 0x000fd00000000a02 */
[C---:B------:R-:W-:Y:S01]  /*c8f0*/  DFMA R8, R2.reuse, UR4, -R8 ;  /* 0x0000000402087c2b */ /* 0x040fe20008000808 */
[----:B------:R-:W-:Y:S01]  /*c900*/  UMOV UR4, 0xcc2f79ae ;  /* 0xcc2f79ae00047882 */ /* 0x000fe20000000000 */
[----:B------:R-:W-:Y:S01]  /*c910*/  UMOV UR5, 0x3fb11e52 ;  /* 0x3fb11e5200057882 */ /* 0x000fe20000000000 */
[----:B------:R-:W-:Y:S01]  /*c920*/  ISETP.GE.AND P1, PT, R3, RZ, PT ;  /* 0x000000ff0300720c */ /* 0x000fe20003f26270 */
[----:B------:R-:W-:-:S04]  /*c930*/  DSETP.NE.AND P0, PT, R2, RZ, PT ;  /* 0x000000ff0200722a */ /* 0x000fc80003f05000 */
[----:B------:R-:W-:Y:S01]  /*c940*/  DFMA R8, R2, R8, UR4 ;  /* 0x0000000402087e2b */ /* 0x000fe20008000008 */
[----:B------:R-:W-:Y:S01]  /*c950*/  UMOV UR4, 0x3526861b ;  /* 0x3526861b00047882 */ /* 0x000fe20000000000 */
[----:B------:R-:W-:-:S06]  /*c960*/  UMOV UR5, 0x3f924eaf ;  /* 0x3f924eaf00057882 */ /* 0x000fcc0000000000 */
[----:B------:R-:W-:Y:S01]  /*c970*/  DFMA R10, R2, R8, -UR4 ;  /* 0x80000004020a7e2b */ /* 0x000fe20008000008 */
[----:B------:R-:W-:Y:S01]  /*c980*/  UMOV UR4, 0xa31e6cb7 ;  /* 0xa31e6cb700047882 */ /* 0x000fe20000000000 */
[----:B------:R-:W0:Y:S01]  /*c990*/  MUFU.RSQ64H R9, R3 ;  /* 0x0000000300097308 */ /* 0x000e220000001c00 */
[----:B------:R-:W-:Y:S01]  /*c9a0*/  UMOV UR5, 0x3f91df02 ;  /* 0x3f91df0200057882 */ /* 0x000fe20000000000 */
[----:B------:R-:W-:-:S04]  /*c9b0*/  IMAD.MOV.U32 R8, RZ, RZ, RZ ;  /* 0x000000ffff087224 */ /* 0x000fc800078e00ff */
[----:B------:R-:W-:Y:S01]  /*c9c0*/  DFMA R10, R2, R10, UR4 ;  /* 0x00000004020a7e2b */ /* 0x000fe2000800000a */
[----:B------:R-:W-:Y:S01]  /*c9d0*/  UMOV UR4, 0xb0eec6cc ;  /* 0xb0eec6cc00047882 */ /* 0x000fe20000000000 */
[----:B------:R-:W-:-:S06]  /*c9e0*/  UMOV UR5, 0x3f847d18 ;  /* 0x3f847d1800057882 */ /* 0x000fcc0000000000 */
[C---:B------:R-:W-:Y:S01]  /*c9f0*/  DFMA R10, R2.reuse, R10, UR4 ;  /* 0x00000004020a7e2b */ /* 0x040fe2000800000a */
[----:B------:R-:W-:Y:S01]  /*ca00*/  UMOV UR4, 0x61ba53b0 ;  /* 0x61ba53b000047882 */ /* 0x000fe20000000000 */
[----:B------:R-:W-:Y:S01]  /*ca10*/  UMOV UR5, 0x3f8d0af9 ;  /* 0x3f8d0af900057882 */ /* 0x000fe20000000000 */
[----:B0-----:R-:W-:-:S05]  /*ca20*/  DMUL R12, R2, R8 ;  /* 0x00000008020c7228 */ /* 0x001fca0000000000 */
[----:B------:R-:W-:Y:S01]  /*ca30*/  DFMA R18, R2, R10, UR4 ;  /* 0x0000000402127e2b */ /* 0x000fe2000800000a */
[----:B------:R-:W-:Y:S01]  /*ca40*/  UMOV UR4, 0x34cf1c48 ;  /* 0x34cf1c4800047882 */ /* 0x000fe20000000000 */
[----:B------:R-:W-:Y:S01]  /*ca50*/  IADD3 R11, PT, PT, R9, -0x100000, RZ ;  /* 0xfff00000090b7810 */ /* 0x000fe20007ffe0ff */
[----:B------:R-:W-:Y:S01]  /*ca60*/  DFMA R14, R12, -R12, R2 ;  /* 0x8000000c0c0e722b */ /* 0x000fe20000000002 */
[----:B------:R-:W-:Y:S01]  /*ca70*/  UMOV UR5, 0x3f91bf77 ;  /* 0x3f91bf7700057882 */ /* 0x000fe20000000000 */
[----:B------:R-:W-:-:S03]  /*ca80*/  IMAD.MOV.U32 R10, RZ, RZ, RZ ;  /* 0x000000ffff0a7224 */ /* 0x000fc600078e00ff */
[----:B------:R-:W-:Y:S01]  /*ca90*/  DFMA R18, R2, R18, UR4 ;  /* 0x0000000402127e2b */ /* 0x000fe20008000012 */
[----:B------:R-:W-:Y:S01]  /*caa0*/  UMOV UR4, 0x83144ef7 ;  /* 0x83144ef700047882 */ /* 0x000fe20000000000 */
[----:B------:R-:W-:Y:S01]  /*cab0*/  UMOV UR5, 0x3f96e914 ;  /* 0x3f96e91400057882 */ /* 0x000fe20000000000 */
[----:B------:R-:W-:-:S05]  /*cac0*/  DFMA R14, R10, R14, R12 ;  /* 0x0000000e0a0e722b */ /* 0x000fca000000000c */
[----:B------:R-:W-:Y:S01]  /*cad0*/  DFMA R18, R2, R18, UR4 ;  /* 0x0000000402127e2b */ /* 0x000fe20008000012 */
[----:B------:R-:W-:Y:S01]  /*cae0*/  UMOV UR4, 0xa4f9f81 ;  /* 0x0a4f9f8100047882 */ /* 0x000fe20000000000 */
[----:B------:R-:W-:Y:S01]  /*caf0*/  UMOV UR5, 0x3f9f1c6e ;  /* 0x3f9f1c6e00057882 */ /* 0x000fe20000000000 */
[-C--:B------:R-:W-:Y:S02]  /*cb00*/  DFMA R8, R8, -R14.reuse, 1 ;  /* 0x3ff000000808742b */ /* 0x080fe4000000080e */
[----:B------:R-:W-:-:S03]  /*cb10*/  DFMA R12, R14, -R14, R2 ;  /* 0x8000000e0e0c722b */ /* 0x000fc60000000002 */
[----:B------:R-:W-:Y:S01]  /*cb20*/  DFMA R18, R2, R18, UR4 ;  /* 0x0000000402127e2b */ /* 0x000fe20008000012 */
[----:B------:R-:W-:Y:S01]  /*cb30*/  UMOV UR4, 0xc27fa92b ;  /* 0xc27fa92b00047882 */ /* 0x000fe20000000000 */
[----:B------:R-:W-:Y:S01]  /*cb40*/  UMOV UR5, 0x3fa6db6d ;  /* 0x3fa6db6d00057882 */ /* 0x000fe20000000000 */
[----:B------:R-:W-:-:S05]  /*cb50*/  DFMA R8, R10, R8, R10 ;  /* 0x000000080a08722b */ /* 0x000fca000000000a */
[----:B------:R-:W-:Y:S01]  /*cb60*/  DFMA R18, R2, R18, UR4 ;  /* 0x0000000402127e2b */ /* 0x000fe20008000012 */
[----:B------:R-:W-:Y:S01]  /*cb70*/  UMOV UR4, 0x3320f91b ;  /* 0x3320f91b00047882 */ /* 0x000fe20000000000 */
[----:B------:R-:W-:Y:S01]  /*cb80*/  UMOV UR5, 0x3fb33333 ;  /* 0x3fb3333300057882 */ /* 0x000fe20000000000 */
[----:B------:R-:W-:-:S05]  /*cb90*/  DFMA R8, R8, R12, R14 ;  /* 0x0000000c0808722b */ /* 0x000fca000000000e */
[----:B------:R-:W-:Y:S01]  /*cba0*/  DFMA R18, R2, R18, UR4 ;  /* 0x0000000402127e2b */ /* 0x000fe20008000012 */
[----:B------:R-:W-:Y:S01]  /*cbb0*/  UMOV UR4, 0x55555f4d ;  /* 0x55555f4d00047882 */ /* 0x000fe20000000000 */
[----:B------:R-:W-:-:S03]  /*cbc0*/  UMOV UR5, 0x3fc55555 ;  /* 0x3fc5555500057882 */ /* 0x000fc60000000000 */
[----:B------:R-:W-:Y:S02]  /*cbd0*/  FSEL R11, R8, RZ, P1 ;  /* 0x000000ff080b7208 */ /* 0x000fe40000800000 */
[----:B------:R-:W-:Y:S01]  /*cbe0*/  FSEL R9, R9, -QNAN , P1 ;  /* 0xfff8000009097808 */ /* 0x000fe20000800000 */
[----:B------:R-:W-:Y:S01]  /*cbf0*/  DFMA R18, R2, R18, UR4 ;  /* 0x0000000402127e2b */ /* 0x000fe20008000012 */
[----:B------:R-:W-:Y:S01]  /*cc00*/  FSEL R8, R11, R2, P0 ;  /* 0x000000020b087208 */ /* 0x000fe20000000000 */
[----:B------:R-:W-:Y:S01]  /*cc10*/  UMOV UR4, 0x33145c07 ;  /* 0x33145c0700047882 */ /* 0x000fe20000000000 */
[----:B------:R-:W-:Y:S01]  /*cc20*/  FSEL R9, R9, R3, P0 ;  /* 0x0000000309097208 */ /* 0x000fe20000000000 */
[----:B------:R-:W-:-:S04]  /*cc30*/  UMOV UR5, 0x3c91a626 ;  /* 0x3c91a62600057882 */ /* 0x000fc80000000000 */
[----:B------:R-:W-:Y:S02]  /*cc40*/  DMUL R18, R2, R18 ;  /* 0x0000001202127228 */ /* 0x000fe40000000000 */
[----:B------:R-:W-:-:S08]  /*cc50*/  DMUL R8, R8, -2 ;  /* 0xc000000008087828 */ /* 0x000fd00000000000 */
[----:B------:R-:W-:Y:S02]  /*cc60*/  DADD R2, R8, UR6 ;  /* 0x0000000608027e29 */ /* 0x000fe40008000000 */
[----:B------:R-:W-:-:S08]  /*cc70*/  DFMA R18, R18, R8, UR4 ;  /* 0x0000000412127e2b */ /* 0x000fd00008000008 */
[----:B------:R-:W-:-:S08]  /*cc80*/  DADD R2, R18, R2 ;  /* 0x0000000012027229 */ /* 0x000fd00000000002 */
[----:B------:R-:W-:-:S10]  /*cc90*/  DADD R2, R2, UR6 ;  /* 0x0000000602027e29 */ /* 0x000fd40008000000 */
[----:B------:R-:W-:Y:S01]  /*cca0*/  LOP3.LUT R21, R3, 0x80000000, R21, 0xb8, !PT ;  /* 0x8000000003157812 */ /* 0x000fe200078eb815 */
[----:B------:R-:W-:-:S07]  /*ccb0*/  IMAD.MOV.U32 R20, RZ, RZ, R2 ;  /* 0x000000ffff147224 */ /* 0x000fce00078e0002 */
.L_x_10391:
[----:B------:R-:W-:Y:S05]  /*ccc0*/  BSYNC.RECONVERGENT B3 ;  /* 0x0000000000037941 */ /* 0x000fea0003800200 */
.L_x_10360:
[----:B------:R-:W-:Y:S01]  /*ccd0*/  LOP3.LUT R5, R41, 0x80000000, R5, 0xb8, !PT ;  /* 0x8000000029057812 */ /* 0x000fe200078eb805 */
[----:B------:R-:W-:Y:S01]  /*cce0*/  IMAD.MOV.U32 R4, RZ, RZ, R40 ;  /* 0x000000ffff047224 */ /* 0x000fe200078e0028 */
[----:B------:R-:W-:Y:S01]  /*ccf0*/  LOP3.LUT R7, R21, 0x80000000, R7, 0xb8, !PT ;  /* 0x8000000015077812 */ /* 0x000fe200078eb807 */
[----:B------:R-:W-:-:S07]  /*cd00*/  IMAD.MOV.U32 R6, RZ, RZ, R20 ;  /* 0x000000ffff067224 */ /* 0x000fce00078e0014 */
.L_x_10279:
[----:B------:R-:W-:Y:S05]  /*cd10*/  BSYNC.RECONVERGENT B1 ;  /* 0x0000000000017941 */ /* 0x000fea0003800200 */
.L_x_10277:
        /* <DEDUP_REMOVED lines=17> */
.L_x_10396:
[----:B------:R-:W0:Y:S02]  /*ce30*/  F2I.S64.F64.TRUNC R4, R4 ;  /* 0x0000000400047311 */ /* 0x000e24000030d900 */
[----:B0-----:R-:W-:-:S05]  /*ce40*/  MOV R7, R4 ;  /* 0x0000000400077202 */ /* 0x001fca0000000f00 */
[----:B------:R0:W-:Y:S01]  /*ce50*/  STG.E.U8 desc[UR36][R2.64], R7 ;  /* 0x0000000702007986 */ /* 0x0001e2000c101124 */
[----:B------:R-:W-:Y:S05]  /*ce60*/  BRA `(.L_x_10398) ;  /* 0x0000000c00f47947 */ /* 0x000fea0003800000 */
.L_x_10395:
        /* <DEDUP_REMOVED lines=9> */
.L_x_10400:
[----:B------:R-:W0:Y:S02]  /*cf00*/  F2I.F64.TRUNC R5, R4 ;  /* 0x0000000400057311 */ /* 0x000e24000030d100 */
[----:B0-----:R0:W-:Y:S01]  /*cf10*/  STG.E desc[UR36][R2.64], R5 ;  /* 0x0000000502007986 */ /* 0x0011e2000c101924 */
[----:B------:R-:W-:Y:S05]  /*cf20*/  BRA `(.L_x_10398) ;  /* 0x0000000c00c47947 */ /* 0x000fea0003800000 */
.L_x_10399:
[----:B------:R-:W0:Y:S02]  /*cf30*/  F2I.F64.TRUNC R5, R4 ;  /* 0x0000000400057311 */ /* 0x000e24000030d100 */
[----:B0-----:R0:W-:Y:S01]  /*cf40*/  STG.E.U16 desc[UR36][R2.64], R5 ;  /* 0x0000000502007986 */ /* 0x0011e2000c101524 */
[----:B------:R-:W-:Y:S05]  /*cf50*/  BRA `(.L_x_10398) ;  /* 0x0000000c00b87947 */ /* 0x000fea0003800000 */
.L_x_10394:
        /* <DEDUP_REMOVED lines=13> */
.L_x_10402:
        /* <DEDUP_REMOVED lines=8> */
.L_x_10401:
        /* <DEDUP_REMOVED lines=9> */
[----:B------:R-:W-:Y:S02]  /*d140*/  DSETP.GEU.AND P1, PT, |R4|, UR4, PT ;  /* 0x0000000404007e2a */ /* 0x000fe4000bf2e200 */
[----:B------:R-:W-:-:S05]  /*d150*/  DSETP.GEU.AND P0, PT, |R6|, UR4, PT ;  /* 0x0000000406007e2a */ /* 0x000fca000bf0e200 */
[----:B------:R-:W1:Y:S07]  /*d160*/  F2F.F32.F64 R9, R6 ;  /* 0x0000000600097310 */ /* 0x000e6e0000301000 */
[----:B0-----:R-:W-:Y:S02]  /*d170*/  @!P1 FMUL R8, R8, 1.175494350822287508e-38 ;  /* 0x0080000008089820 */ /* 0x001fe40000400000 */
[----:B-1----:R-:W-:-:S05]  /*d180*/  @!P0 FMUL R9, R9, 1.175494350822287508e-38 ;  /* 0x0080000009098820 */ /* 0x002fca0000400000 */
[----:B------:R0:W-:Y:S01]  /*d190*/  STG.E.64 desc[UR36][R2.64], R8 ;  /* 0x0000000802007986 */ /* 0x0001e2000c101b24 */
[----:B------:R-:W-:Y:S05]  /*d1a0*/  BRA `(.L_x_10398) ;  /* 0x0000000c00247947 */ /* 0x000fea0003800000 */
.L_x_10404:
        /* <DEDUP_REMOVED lines=8> */
[----:B------:R-:W-:-:S05]  /*d230*/  F2FP.F16.F32.PACK_AB R9, R0, R9 ;  /* 0x000000090009723e */ /* 0x000fca00000000ff */
[----:B------:R0:W-:Y:S01]  /*d240*/  STG.E desc[UR36][R2.64], R9 ;  /* 0x0000000902007986 */ /* 0x0001e2000c101924 */
[----:B------:R-:W-:Y:S05]  /*d250*/  BRA `(.L_x_10398) ;  /* 0x0000000800f87947 */ /* 0x000fea0003800000 */
.L_x_10403:
[----:B------:R0:W-:Y:S01]  /*d260*/  STG.E.64 desc[UR36][R2.64], R4 ;  /* 0x0000000402007986 */ /* 0x0001e2000c101b24 */
[----:B------:R-:W-:Y:S05]  /*d270*/  BRA `(.L_x_10398) ;  /* 0x0000000800f07947 */ /* 0x000fea0003800000 */
.L_x_10393:
        /* <DEDUP_REMOVED lines=9> */
[----:B------:R-:W-:-:S06]  /*d310*/  DSETP.NEU.OR P0, PT, R4, RZ, P0 ;  /* 0x000000ff0400722a */ /* 0x000fcc000070d400 */
[----:B------:R-:W-:-:S05]  /*d320*/  SEL R5, RZ, 0x1, !P0 ;  /* 0x00000001ff057807 */ /* 0x000fca0004000000 */
[----:B------:R0:W-:Y:S01]  /*d330*/  STG.E.U8 desc[UR36][R2.64], R5 ;  /* 0x0000000502007986 */ /* 0x0001e2000c101124 */
[----:B------:R-:W-:Y:S05]  /*d340*/  BRA `(.L_x_10398) ;  /* 0x0000000800bc7947 */ /* 0x000fea0003800000 */
.L_x_10407:
[----:B------:R0:W-:Y:S01]  /*d350*/  STG.E.128 desc[UR36][R2.64], R4 ;  /* 0x0000000402007986 */ /* 0x0001e2000c101d24 */
[----:B------:R-:W-:Y:S05]  /*d360*/  BRA `(.L_x_10398) ;  /* 0x0000000800b47947 */ /* 0x000fea0003800000 */
.L_x_10406:
        /* <DEDUP_REMOVED lines=23> */
.L_x_10411:
[----:B------:R-:W-:Y:S05]  /*d4e0*/  BSYNC.RECONVERGENT B0 ;  /* 0x0000000000007941 */ /* 0x000fea0003800200 */
.L_x_10410:
[----:B------:R-:W-:-:S05]  /*d4f0*/  LOP3.LUT R7, R0, 0x80, R7, 0xf8, !PT ;  /* 0x0000008000077812 */ /* 0x000fca00078ef807 */
[----:B------:R0:W-:Y:S01]  /*d500*/  STG.E.U8 desc[UR36][R2.64], R7 ;  /* 0x0000000702007986 */ /* 0x0001e2000c101124 */
[----:B------:R-:W-:Y:S05]  /*d510*/  BRA `(.L_x_10398) ;  /* 0x0000000800487947 */ /* 0x000fea0003800000 */
.L_x_10409:
        /* <DEDUP_REMOVED lines=19> */
.L_x_10413:
[----:B------:R-:W-:Y:S05]  /*d650*/  BSYNC.RECONVERGENT B0 ;  /* 0x0000000000007941 */ /* 0x000fea0003800200 */
.L_x_10412:
[----:B------:R-:W-:-:S05]  /*d660*/  LOP3.LUT R7, R0, 0x80, R7, 0xf8, !PT ;  /* 0x0000008000077812 */ /* 0x000fca00078ef807 */
[----:B------:R0:W-:Y:S01]  /*d670*/  STG.E.U8 desc[UR36][R2.64], R7 ;  /* 0x0000000702007986 */ /* 0x0001e2000c101124 */
[----:B------:R-:W-:Y:S05]  /*d680*/  BRA `(.L_x_10398) ;  /* 0x0000000400ec7947 */ /* 0x000fea0003800000 */
.L_x_10408:
        /* <DEDUP_REMOVED lines=8> */
.L_x_10405:
        /* <DEDUP_REMOVED lines=11> */
.L_x_10416:
        /* <DEDUP_REMOVED lines=17> */
.L_x_10419:
[----:B------:R-:W-:-:S04]  /*d8d0*/  SHF.R.U32.HI R0, RZ, 0x14, R7 ;  /* 0x00000014ff007819 */ /* 0x000fc80000011607 */
[----:B------:R-:W-:-:S04]  /*d8e0*/  LOP3.LUT R0, R0, 0x1, RZ, 0xc0, !PT ;  /* 0x0000000100007812 */ /* 0x000fc800078ec0ff */
[----:B------:R-:W-:-:S04]  /*d8f0*/  IADD3 R0, PT, PT, R7, 0x487ffff, R0 ;  /* 0x0487ffff07007810 */ /* 0x000fc80007ffe000 */
[----:B------:R-:W-:-:S04]  /*d900*/  SHF.R.U32.HI R0, RZ, 0x14, R0 ;  /* 0x00000014ff007819 */ /* 0x000fc80000011600 */
[----:B------:R-:W-:-:S07]  /*d910*/  LOP3.LUT R4, R0, 0xff, RZ, 0xc0, !PT ;  /* 0x000000ff00047812 */ /* 0x000fce00078ec0ff */
.L_x_10420:
[----:B------:R-:W-:-:S04]  /*d920*/  SHF.R.U32.HI R5, RZ, 0x18, R7 ;  /* 0x00000018ff057819 */ /* 0x000fc80000011607 */
[----:B------:R-:W-:-:S04]  /*d930*/  LOP3.LUT R4, R4, 0x80, R5, 0xf8, !PT ;  /* 0x0000008004047812 */ /* 0x000fc800078ef805 */
[----:B------:R-:W-:-:S07]  /*d940*/  PRMT R0, R4, 0x7610, R0 ;  /* 0x0000761004007816 */ /* 0x000fce0000000000 */
.L_x_10418:
[----:B------:R-:W-:Y:S05]  /*d950*/  BSYNC.RECONVERGENT B0 ;  /* 0x0000000000007941 */ /* 0x000fea0003800200 */
.L_x_10417:
[----:B------:R4:W-:Y:S01]  /*d960*/  STG.E.U8 desc[UR36][R2.64], R0 ;  /* 0x0000000002007986 */ /* 0x0009e2000c101124 */
[----:B------:R-:W-:Y:S05]  /*d970*/  BRA `(.L_x_10398) ;  /* 0x0000000400307947 */ /* 0x000fea0003800000 */
.L_x_10415:
        /* <DEDUP_REMOVED lines=17> */
.L_x_10423:
[----:B------:R-:W-:-:S04]  /*da90*/  SHF.R.U32.HI R0, RZ, 0x15, R7 ;  /* 0x00000015ff007819 */ /* 0x000fc80000011607 */
[----:B------:R-:W-:-:S04]  /*daa0*/  LOP3.LUT R0, R0, 0x1, RZ, 0xc0, !PT ;  /* 0x0000000100007812 */ /* 0x000fc800078ec0ff */
[----:B------:R-:W-:-:S04]  /*dab0*/  IADD3 R0, PT, PT, R7, 0x88fffff, R0 ;  /* 0x088fffff07007810 */ /* 0x000fc80007ffe000 */
[----:B------:R-:W-:-:S04]  /*dac0*/  SHF.R.U32.HI R0, RZ, 0x15, R0 ;  /* 0x00000015ff007819 */ /* 0x000fc80000011600 */
[----:B------:R-:W-:-:S07]  /*dad0*/  LOP3.LUT R4, R0, 0xff, RZ, 0xc0, !PT ;  /* 0x000000ff00047812 */ /* 0x000fce00078ec0ff */
.L_x_10424:
[----:B------:R-:W-:-:S04]  /*dae0*/  SHF.R.U32.HI R5, RZ, 0x18, R7 ;  /* 0x00000018ff057819 */ /* 0x000fc80000011607 */
[----:B------:R-:W-:-:S04]  /*daf0*/  LOP3.LUT R4, R4, 0x80, R5, 0xf8, !PT ;  /* 0x0000008004047812 */ /* 0x000fc800078ef805 */
[----:B------:R-:W-:-:S07]  /*db00*/  PRMT R0, R4, 0x7610, R0 ;  /* 0x0000761004007816 */ /* 0x000fce0000000000 */
.L_x_10422:
[----:B------:R-:W-:Y:S05]  /*db10*/  BSYNC.RECONVERGENT B0 ;  /* 0x0000000000007941 */ /* 0x000fea0003800200 */
.L_x_10421:
[----:B------:R3:W-:Y:S01]  /*db20*/  STG.E.U8 desc[UR36][R2.64], R0 ;  /* 0x0000000002007986 */ /* 0x0007e2000c101124 */
[----:B------:R-:W-:Y:S05]  /*db30*/  BRA `(.L_x_10398) ;  /* 0x0000000000c07947 */ /* 0x000fea0003800000 */
.L_x_10414:
[----:B------:R-:W-:-:S09]  /*db40*/  UISETP.NE.AND UP0, UPT, UR4, 0x1c, UPT ;  /* 0x0000001c0400788c */ /* 0x000fd2000bf05270 */
[----:B------:R-:W-:Y:S05]  /*db50*/  BRA.U !UP0, `(.L_x_10425) ;  /* 0x0000000108b07547 */ /* 0x000fea000b800000 */
[----:B------:R-:W-:-:S09]  /*db60*/  UISETP.NE.AND UP0, UPT, UR4, 0x1d, UPT ;  /* 0x0000001d0400788c */ /* 0x000fd2000bf05270 */
[----:B------:R-:W-:Y:S05]  /*db70*/  BRA.U !UP0, `(.L_x_10426) ;  /* 0x00000001089c7547 */ /* 0x000fea000b800000 */
[----:B------:R-:W-:-:S09]  /*db80*/  UISETP.NE.AND UP0, UPT, UR4, 0x2c, UPT ;  /* 0x0000002c0400788c */ /* 0x000fd2000bf05270 */
[----:B------:R-:W-:Y:S05]  /*db90*/  BRA.U !UP0, `(.L_x_10427) ;  /* 0x0000000108447547 */ /* 0x000fea000b800000 */
.L_x_10397:
        /* <DEDUP_REMOVED lines=11> */
[----:B------:R-:W-:Y:S02]  /*dc50*/  IMAD.U32 R7, RZ, RZ, UR9 ;  /* 0x00000009ff077e24 */ /* 0x000fe4000f8e00ff */
[----:B----4-:R-:W-:Y:S02]  /*dc60*/  IMAD.U32 R10, RZ, RZ, UR4 ;  /* 0x00000004ff0a7e24 */ /* 0x010fe4000f8e00ff */
[----:B-1----:R-:W-:-:S07]  /*dc70*/  IMAD.U32 R11, RZ, RZ, UR5 ;  /* 0x00000005ff0b7e24 */ /* 0x002fce000f8e00ff */
[----:B------:R-:W-:-:S07]  /*dc80*/  LEPC R20, `(.L_x_10428) ;  /* 0x000000001014794e */ /* 0x000fce0000000000 */
[----:B--2---:R-:W-:Y:S05]  /*dc90*/  CALL.ABS.NOINC R2 ;  /* 0x0000000002007343 */ /* 0x004fea0003c00000 */
.L_x_10428:
[----:B------:R-:W-:Y:S05]  /*dca0*/  BRA `(.L_x_10398) ;  /* 0x0000000000647947 */ /* 0x000fea0003800000 */
.L_x_10427:
        /* <DEDUP_REMOVED lines=20> */
.L_x_10426:
[----:B------:R-:W0:Y:S02]  /*ddf0*/  F2I.U64.F64.TRUNC R4, R4 ;  /* 0x0000000400047311 */ /* 0x000e24000030d800 */
[----:B0-----:R1:W-:Y:S01]  /*de00*/  STG.E.64 desc[UR36][R2.64], R4 ;  /* 0x0000000402007986 */ /* 0x0013e2000c101b24 */
[----:B------:R-:W-:Y:S05]  /*de10*/  BRA `(.L_x_10398) ;  /* 0x0000000000087947 */ /* 0x000fea0003800000 */
.L_x_10425:
[----:B------:R-:W0:Y:S02]  /*de20*/  F2I.U32.F64.TRUNC R5, R4 ;  /* 0x0000000400057311 */ /* 0x000e24000030d000 */
[----:B0-----:R0:W-:Y:S02]  /*de30*/  STG.E desc[UR36][R2.64], R5 ;  /* 0x0000000502007986 */ /* 0x0011e4000c101924 */
.L_x_10398:
[----:B------:R-:W-:-:S07]  /*de40*/  IADD3 R16, PT, PT, R16, 0x80, RZ ;  /* 0x0000008010107810 */ /* 0x000fce0007ffe0ff */
.L_x_10246:
[----:B------:R-:W-:Y:S05]  /*de50*/  BSYNC.RECONVERGENT B6 ;  /* 0x0000000000067941 */ /* 0x000fea0003800200 */
.L_x_10245:
[----:B------:R-:W5:Y:S01]  /*de60*/  LDCU UR4, c[0x0][0x380] ;  /* 0x00007000ff0477ac */ /* 0x000f620008000800 */
[----:B------:R-:W-:Y:S01]  /*de70*/  BSSY.RECONVERGENT B6, `(.L_x_10429) ;  /* 0x0000dde000067945 */ /* 0x000fe20003800200 */
[----:B-----5:R-:W-:-:S13]  /*de80*/  ISETP.GE.AND P0, PT, R16, UR4, PT ;  /* 0x0000000410007c0c */ /* 0x020fda000bf06270 */
[----:B------:R-:W-:Y:S05]  /*de90*/  @P0 BRA `(.L_x_10430) ;  /* 0x000000dc006c0947 */ /* 0x000fea0003800000 */
[----:B------:R-:W5:Y:S01]  /*dea0*/  LDCU UR4, c[0x0][0x388] ;  /* 0x00007100ff0477ac */ /* 0x000f620008000800 */
[----:B0--34-:R-:W-:Y:S02]  /*deb0*/  IMAD.MOV.U32 R0, RZ, RZ, RZ ;  /* 0x000000ffff007224 */ /* 0x019fe400078e00ff */
[----:B------:R-:W-:Y:S01]  /*dec0*/  IMAD.MOV.U32 R17, RZ, RZ, RZ ;  /* 0x000000ffff117224 */ /* 0x000fe200078e00ff */
[----:B-----5:R-:W-:-:S09]  /*ded0*/  UISETP.NE.AND UP0, UPT, UR4, URZ, UPT ;  /* 0x000000ff0400728c */ /* 0x020fd2000bf05270 */
[----:B------:R-:W-:Y:S05]  /*dee0*/  BRA.U !UP0, `(.L_x_10431) ;  /* 0x0000001108ac7547 */ /* 0x000fea000b800000 */
[----:B------:R-:W0:Y:S01]  /*def0*/  LDCU.64 UR4, c[0x0][0x390] ;  /* 0x00007200ff0477ac */ /* 0x000e220008000a00 */
[----:B-12---:R-:W-:Y:S02]  /*df00*/  IMAD.MOV.U32 R2, RZ, RZ, RZ ;  /* 0x000000ffff027224 */ /* 0x006fe400078e00ff */
        /* <DEDUP_REMOVED lines=297> */
.L_x_10431:
[----:B------:R-:W1:Y:S01]  /*f1a0*/  LDCU.64 UR6, c[0x0][0x588] ;  /* 0x0000b100ff0677ac */ /* 0x000e620008000a00 */
[----:B------:R-:W-:Y:S01]  /*f1b0*/  BSSY.RECONVERGENT B7, `(.L_x_10432) ;  /* 0x0000104000077945 */ /* 0x000fe20003800200 */
[----:B------:R-:W-:-:S04]  /*f1c0*/  UPRMT UR4, UR41, 0x9910, URZ ;  /* 0x0000991029047896 */ /* 0x000fc800080000ff */
[----:B------:R-:W-:Y:S01]  /*f1d0*/  UISETP.GT.AND UP0, UPT, UR4, 0x9, UPT ;  /* 0x000000090400788c */ /* 0x000fe2000bf04270 */
[----:B-12---:R-:W-:-:S04]  /*f1e0*/  IADD3 R2, P0, PT, R0, UR6, RZ ;  /* 0x0000000600027c10 */ /* 0x006fc8000ff1e0ff */
        /* <DEDUP_REMOVED lines=14> */
.L_x_10436:
[----:B------:R-:W2:Y:S01]  /*f2d0*/  LDG.E.U8 R2, desc[UR36][R2.64] ;  /* 0x0000002402027981 */ /* 0x000ea2000c1e1100 */
[----:B------:R-:W-:Y:S01]  /*f2e0*/  CS2R R6, SRZ ;  /* 0x0000000000067805 */ /* 0x000fe2000001ff00 */
[----:B--2---:R0:W1:Y:S01]  /*f2f0*/  I2F.F64.U16 R4, R2 ;  /* 0x0000000200047312 */ /* 0x0040620000101800 */
[----:B------:R-:W-:Y:S05]  /*f300*/  BRA `(.L_x_10438) ;  /* 0x0000000c00b87947 */ /* 0x000fea0003800000 */
.L_x_10435:
        /* <DEDUP_REMOVED lines=8> */
[----:B--2---:R-:W2:Y:S01]  /*f390*/  I2F.F64.S64 R4, R4 ;  /* 0x0000000400047312 */ /* 0x004ea20000301c00 */
[----:B------:R-:W-:Y:S05]  /*f3a0*/  BRA `(.L_x_10438) ;  /* 0x0000000c00907947 */ /* 0x000fea0003800000 */
.L_x_10440:
[----:B------:R-:W2:Y:S01]  /*f3b0*/  LDG.E R2, desc[UR36][R2.64] ;  /* 0x0000002402027981 */ /* 0x000ea2000c1e1900 */
[----:B------:R-:W-:Y:S01]  /*f3c0*/  CS2R R6, SRZ ;  /* 0x0000000000067805 */ /* 0x000fe2000001ff00 */
[----:B--2---:R3:W4:Y:S01]  /*f3d0*/  I2F.F64 R4, R2 ;  /* 0x0000000200047312 */ /* 0x0047220000201c00 */
[----:B------:R-:W-:Y:S05]  /*f3e0*/  BRA `(.L_x_10438) ;  /* 0x0000000c00807947 */ /* 0x000fea0003800000 */
.L_x_10439:
[----:B------:R-:W2:Y:S01]  /*f3f0*/  LDG.E.U16 R2, desc[UR36][R2.64] ;  /* 0x0000002402027981 */ /* 0x000ea2000c1e1500 */
[----:B------:R-:W-:Y:S01]  /*f400*/  CS2R R6, SRZ ;  /* 0x0000000000067805 */ /* 0x000fe2000001ff00 */
[----:B--2---:R0:W1:Y:S01]  /*f410*/  I2F.F64.S16 R4, R2 ;  /* 0x0000000200047312 */ /* 0x0040620000101c00 */
[----:B------:R-:W-:Y:S05]  /*f420*/  BRA `(.L_x_10438) ;  /* 0x0000000c00707947 */ /* 0x000fea0003800000 */
.L_x_10434:
        /* <DEDUP_REMOVED lines=11> */
.L_x_10442:
[----:B------:R-:W2:Y:S01]  /*f4e0*/  LDG.E.U16 R0, desc[UR36][R2.64] ;  /* 0x0000002402007981 */ /* 0x000ea2000c1e1500 */
[----:B------:R-:W-:Y:S01]  /*f4f0*/  CS2R R6, SRZ ;  /* 0x0000000000067805 */ /* 0x000fe2000001ff00 */
[----:B--2---:R-:W-:-:S05]  /*f500*/  HADD2.F32 R0, -RZ, R0.H0_H0 ;  /* 0x20000000ff007230 */ /* 0x004fca0000004100 */
[----:B------:R-:W-:-:S04]  /*f510*/  FMUL.FTZ R0, R0, 1 ;  /* 0x3f80000000007820 */ /* 0x000fc80000410000 */
[----:B------:R0:W1:Y:S01]  /*f520*/  F2F.F64.F32 R4, R0 ;  /* 0x0000000000047310 */ /* 0x0000620000201800 */
[----:B------:R-:W-:Y:S05]  /*f530*/  BRA `(.L_x_10438) ;  /* 0x0000000c002c7947 */ /* 0x000fea0003800000 */
.L_x_10441:
        /* <DEDUP_REMOVED lines=12> */
.L_x_10444:
        /* <DEDUP_REMOVED lines=8> */
.L_x_10443:
[----:B------:R0:W5:Y:S01]  /*f680*/  LDG.E.64 R4, desc[UR36][R2.64] ;  /* 0x0000002402047981 */ /* 0x000162000c1e1b00 */
[----:B------:R-:W-:Y:S01]  /*f690*/  CS2R R6, SRZ ;  /* 0x0000000000067805 */ /* 0x000fe2000001ff00 */
[----:B------:R-:W-:Y:S06]  /*f6a0*/  BRA `(.L_x_10438) ;  /* 0x0000000800d07947 */ /* 0x000fec0003800000 */
.L_x_10433:
        /* <DEDUP_REMOVED lines=14> */
.L_x_10447:
[----:B------:R0:W5:Y:S01]  /*f790*/  LDG.E.128 R4, desc[UR36][R2.64] ;  /* 0x0000002402047981 */ /* 0x000162000c1e1d00 */
[----:B------:R-:W-:Y:S05]  /*f7a0*/  BRA `(.L_x_10438) ;  /* 0x0000000800907947 */ /* 0x000fea0003800000 */
.L_x_10446:
        /* <DEDUP_REMOVED lines=28> */
.L_x_10449:
[----:B------:R-:W2:Y:S01]  /*f970*/  LDG.E.U8 R2, desc[UR36][R2.64] ;  /* 0x0000002402027981 */ /* 0x000ea2000c1e1100 */
[----:B------:R-:W-:Y:S01]  /*f980*/  CS2R R6, SRZ ;  /* 0x0000000000067805 */ /* 0x000fe2000001ff00 */
        /* <DEDUP_REMOVED lines=13> */
.L_x_10448:
[----:B------:R-:W2:Y:S01]  /*fa60*/  LDG.E.U16 R0, desc[UR36][R2.64] ;  /* 0x0000002402007981 */ /* 0x000ea2000c1e1500 */
[----:B------:R-:W-:Y:S01]  /*fa70*/  CS2R R6, SRZ ;  /* 0x0000000000067805 */ /* 0x000fe2000001ff00 */
[----:B--2---:R-:W-:-:S04]  /*fa80*/  IMAD.U32 R0, R0, 0x10000, RZ ;  /* 0x0001000000007824 */ /* 0x004fc800078e00ff */
[----:B------:R-:W-:-:S04]  /*fa90*/  FMUL.FTZ R0, R0, 1 ;  /* 0x3f80000000007820 */ /* 0x000fc80000410000 */
[----:B------:R0:W1:Y:S01]  /*faa0*/  F2F.F64.F32 R4, R0 ;  /* 0x0000000000047310 */ /* 0x0000620000201800 */
[----:B------:R-:W-:Y:S05]  /*fab0*/  BRA `(.L_x_10438) ;  /* 0x0000000400cc7947 */ /* 0x000fea0003800000 */
.L_x_10445:
        /* <DEDUP_REMOVED lines=12> */
.L_x_10452:
        /* <DEDUP_REMOVED lines=22> */
.L_x_10454:
[----:B------:R-:W-:Y:S05]  /*fce0*/  BSYNC.RECONVERGENT B0 ;  /* 0x0000000000007941 */ /* 0x000fea0003800200 */
.L_x_10453:
[----:B------:R-:W-:Y:S01]  /*fcf0*/  IMAD.SHL.U32 R0, R0, 0x100000, RZ ;  /* 0x0010000000007824 */ /* 0x000fe200078e00ff */
[----:B------:R-:W-:-:S04]  /*fd00*/  LEA R2, R2, 0x3b800000, 0x17 ;  /* 0x3b80000002027811 */ /* 0x000fc800078eb8ff */
[----:B------:R-:W-:-:S05]  /*fd10*/  LOP3.LUT R0, R2, R0, R9, 0xfe, !PT ;  /* 0x0000000002007212 */ /* 0x000fca00078efe09 */
[----:B------:R-:W-:-:S04]  /*fd20*/  FMUL.FTZ R0, R0, 1 ;  /* 0x3f80000000007820 */ /* 0x000fc80000410000 */
[----:B------:R0:W1:Y:S01]  /*fd30*/  F2F.F64.F32 R4, R0 ;  /* 0x0000000000047310 */ /* 0x0000620000201800 */
[----:B------:R-:W-:Y:S05]  /*fd40*/  BRA `(.L_x_10438) ;  /* 0x0000000400287947 */ /* 0x000fea0003800000 */
.L_x_10451:
        /* <DEDUP_REMOVED lines=22> */
.L_x_10456:
[----:B------:R-:W-:Y:S05]  /*feb0*/  BSYNC.RECONVERGENT B0 ;  /* 0x0000000000007941 */ /* 0x000fea0003800200 */
.L_x_10455:
[----:B------:R-:W-:Y:S01]  /*fec0*/  IMAD.SHL.U32 R0, R0, 0x200000, RZ ;  /* 0x0020000000007824 */ /* 0x000fe200078e00ff */
[----:B------:R-:W-:-:S04]  /*fed0*/  LEA R2, R2, 0x37800000, 0x17 ;  /* 0x3780000002027811 */ /* 0x000fc800078eb8ff */
[----:B------:R-:W-:-:S05]  /*fee0*/  LOP3.LUT R0, R2, R0, R9, 0xfe, !PT ;  /* 0x0000000002007212 */ /* 0x000fca00078efe09 */
[----:B------:R-:W-:-:S04]  /*fef0*/  FMUL.FTZ R0, R0, 1 ;  /* 0x3f80000000007820 */ /* 0x000fc80000410000 */
[----:B------:R0:W1:Y:S01]  /*ff00*/  F2F.F64.F32 R4, R0 ;  /* 0x0000000000047310 */ /* 0x0000620000201800 */
[----:B------:R-:W-:Y:S05]  /*ff10*/  BRA `(.L_x_10438) ;  /* 0x0000000000b47947 */ /* 0x000fea0003800000 */
.L_x_10450:
        /* <DEDUP_REMOVED lines=8> */
[----:B------:R-:W-:Y:S01]  /*ffa0*/  CS2R R6, SRZ ;  /* 0x0000000000067805 */ /* 0x000fe2000001ff00 */
        /* <DEDUP_REMOVED lines=10> */
.L_x_10437:
        /* <DEDUP_REMOVED lines=10> */
[----:B---3--:R-:W-:Y:S01]  /*100f0*/  IMAD.U32 R6, RZ, RZ, UR6 ;  /* 0x00000006ff067e24 */ /* 0x008fe2000f8e00ff */
[----:B------:R-:W-:Y:S01]  /*10100*/  MOV R7, UR7 ;  /* 0x0000000700077c02 */ /* 0x000fe20008000f00 */
[----:B----4-:R-:W-:Y:S02]  /*10110*/  IMAD.U32 R10, RZ, RZ, UR8 ;  /* 0x00000008ff0a7e24 */ /* 0x010fe4000f8e00ff */
[----:B-1----:R-:W-:-:S07]  /*10120*/  IMAD.U32 R11, RZ, RZ, UR9 ;  /* 0x00000009ff0b7e24 */ /* 0x002fce000f8e00ff */
[----:B------:R-:W-:-:S07]  /*10130*/  LEPC R20, `(.L_x_10459) ;  /* 0x000000001014794e */ /* 0x000fce0000000000 */
[----:B--2---:R-:W-:Y:S05]  /*10140*/  CALL.ABS.NOINC R2 ;  /* 0x0000000002007343 */ /* 0x004fea0003c00000 */
.L_x_10459:
[----:B------:R-:W-:Y:S02]  /*10150*/  CS2R R6, SRZ ;  /* 0x0000000000067805 */ /* 0x000fe4000001ff00 */
[----:B------:R-:W-:Y:S01]  /*10160*/  CS2R R4, SRZ ;  /* 0x0000000000047805 */ /* 0x000fe2000001ff00 */
[----:B------:R-:W-:Y:S06]  /*10170*/  BRA `(.L_x_10438) ;  /* 0x00000000001c7947 */ /* 0x000fec0003800000 */
.L_x_10458:
[----:B------:R-:W2:Y:S01]  /*10180*/  LDG.E.64 R4, desc[UR36][R2.64] ;  /* 0x0000002402047981 */ /* 0x000ea2000c1e1b00 */
[----:B------:R-:W-:Y:S01]  /*10190*/  CS2R R6, SRZ ;  /* 0x0000000000067805 */ /* 0x000fe2000001ff00 */
[----:B--2---:R-:W0:Y:S01]  /*101a0*/  I2F.F64.U64 R4, R4 ;  /* 0x0000000400047312 */ /* 0x004e220000301800 */
[----:B------:R-:W-:Y:S05]  /*101b0*/  BRA `(.L_x_10438) ;  /* 0x00000000000c7947 */ /* 0x000fea0003800000 */
.L_x_10457:
[----:B------:R-:W2:Y:S01]  /*101c0*/  LDG.E R2, desc[UR36][R2.64] ;  /* 0x0000002402027981 */ /* 0x000ea2000c1e1900 */
[----:B------:R-:W-:Y:S01]  /*101d0*/  CS2R R6, SRZ ;  /* 0x0000000000067805 */ /* 0x000fe2000001ff00 */
[----:B--2---:R0:W1:Y:S06]  /*101e0*/  I2F.F64.U32 R4, R2 ;  /* 0x0000000200047312 */ /* 0x00406c0000201800 */
.L_x_10438:
[----:B------:R-:W-:Y:S05]  /*101f0*/  BSYNC.RECONVERGENT B7 ;  /* 0x0000000000077941 */ /* 0x000fea0003800200 */
.L_x_10432:
[----:B-12--5:R-:W-:Y:S01]  /*10200*/  DSETP.NAN.AND P0, PT, R6, R6, PT ;  /* 0x000000060600722a */ /* 0x026fe20003f08000 */
[----:B------:R-:W-:Y:S01]  /*10210*/  BSSY.RECONVERGENT B1, `(.L_x_10460) ;  /* 0x0000a91000017945 */ /* 0x000fe20003800200 */
[--C-:B0---4-:R-:W-:Y:S02]  /*10220*/  DSETP.NUM.AND P1, PT, R4, R4.reuse, PT ;  /* 0x000000040400722a */ /* 0x111fe40003f27000 */
[----:B---3--:R-:W-:Y:S02]  /*10230*/  DADD R2, -RZ, |R4| ;  /* 0x00000000ff027229 */ /* 0x008fe40000000504 */
        /* <DEDUP_REMOVED lines=13> */
[----:B------:R-:W-:Y:S02]  /*10310*/  @P0 DADD R2, RZ, R4 ;  /* 0x00000000ff020229 */ /* 0x000fe40000000004 */
[----:B------:R-:W-:-:S08]  /*10320*/  @P0 DADD R8, RZ, R6 ;  /* 0x00000000ff080229 */ /* 0x000fd00000000006 */
[----:B------:R-:W-:-:S10]  /*10330*/  @P0 DADD R6, R2, R8 ;  /* 0x0000000002060229 */ /* 0x000fd40000000008 */
[----:B------:R-:W-:Y:S02]  /*10340*/  @P0 IMAD.MOV.U32 R4, RZ, RZ, R6 ;  /* 0x000000ffff040224 */ /* 0x000fe400078e0006 */
[----:B------:R-:W-:-:S06]  /*10350*/  @P0 IMAD.MOV.U32 R5, RZ, RZ, R7 ;  /* 0x000000ffff050224 */ /* 0x000fcc00078e0007 */
[----:B------:R-:W-:Y:S01]  /*10360*/  @!P0 DADD R4, R4, R4 ;  /* 0x0000000004048229 */ /* 0x000fe20000000004 */
[----:B------:R-:W-:Y:S10]  /*10370*/  BRA `(.L_x_10462) ;  /* 0x000000a400e87947 */ /* 0x000ff40003800000 */
.L_x_10461:
        /* <DEDUP_REMOVED lines=10> */
[----:B------:R-:W-:Y:S05]  /*10420*/  @P0 BRA `(.L_x_10463) ;  /* 0x0000004800e00947 */ /* 0x000fea0003800000 */
        /* <DEDUP_REMOVED lines=11> */
[----:B------:R-:W-:Y:S01]  /*104e0*/  MOV R12, RZ ;  /* 0x000000ff000c7202 */ /* 0x000fe20000000f00 */
[----:B------:R-:W-:Y:S01]  /*104f0*/  UMOV UR4, 0xffffffff ;  /* 0xffffffff00047882 */ /* 0x000fe20000000000 */
[----:B------:R-:W-:Y:S01]  /*10500*/  UMOV UR5, 0x7fefffff ;  /* 0x7fefffff00057882 */ /* 0x000fe20000000000 */
[----:B------:R-:W-:Y:S01]  /*10510*/  UMOV UR7, UR4 ;  /* 0x0000000400077c82 */ /* 0x000fe20008000000 */
[----:B------:R-:W-:Y:S01]  /*10520*/  UMOV UR6, UR5 ;  /* 0x0000000500067c82 */ /* 0x000fe20008000000 */
[----:B------:R-:W-:Y:S01]  /*10530*/  DADD R18, -RZ, |R26| ;  /* 0x00000000ff127229 */ /* 0x000fe2000000051a */
[----:B------:R-:W-:Y:S01]  /*10540*/  IMAD.MOV.U32 R28, RZ, RZ, RZ ;  /* 0x000000ffff1c7224 */ /* 0x000fe200078e00ff */
[----:B------:R-:W-:Y:S01]  /*10550*/  BSSY.RECONVERGENT B2, `(.L_x_10464) ;  /* 0x00002a2000027945 */ /* 0x000fe20003800200 */
[----:B------:R-:W-:Y:S01]  /*10560*/  IMAD.MOV.U32 R42, RZ, RZ, 0x0 ;  /* 0x00000000ff2a7424 */ /* 0x000fe200078e00ff */
        /* <DEDUP_REMOVED lines=31> */
[----:B------:R-:W-:Y:S02]  /*10760*/  IMAD.U32 R14, RZ, RZ, UR5 ;  /* 0x00000005ff0e7e24 */ /* 0x000fe4000f8e00ff */
[----:B------:R-:W-:Y:S01]  /*10770*/  IMAD.MOV.U32 R8, RZ, RZ, R11 ;  /* 0x000000ffff087224 */ /* 0x000fe200078e000b */
[----:B------:R-:W-:Y:S02]  /*10780*/  DSETP.MIN.AND P2, P3, R18, UR4, PT ;  /* 0x0000000412007e2a */ /* 0x000fe4000bb40000 */
[----:B------:R-:W-:Y:S02]  /*10790*/  MOV R13, R19 ;  /* 0x00000013000d7202 */ /* 0x000fe40000000f00 */
[----:B------:R-:W-:Y:S01]  /*107a0*/  FSEL R9, R8, UR6, P0 ;  /* 0x0000000608097c08 */ /* 0x000fe20008000000 */
[----:B------:R-:W-:Y:S01]  /*107b0*/  IMAD.MOV.U32 R8, RZ, RZ, R10 ;  /* 0x000000ffff087224 */ /* 0x000fe200078e000a */
[----:B------:R-:W-:Y:S01]  /*107c0*/  FSEL R21, R13, UR5, P2 ;  /* 0x000000050d157c08 */ /* 0x000fe20009000000 */
[----:B------:R-:W-:-:S03]  /*107d0*/  UMOV UR6, UR4 ;  /* 0x0000000400067c82 */ /* 0x000fc60008000000 */
[----:B------:R-:W-:Y:S01]  /*107e0*/  @P1 LOP3.LUT R9, R12, 0x80000, RZ, 0xfc, !PT ;  /* 0x000800000c091812 */ /* 0x000fe200078efcff */
[----:B------:R-:W-:Y:S01]  /*107f0*/  IMAD.MOV.U32 R12, RZ, RZ, R18 ;  /* 0x000000ffff0c7224 */ /* 0x000fe200078e0012 */
[----:B------:R-:W-:Y:S01]  /*10800*/  SEL R8, R8, UR6, P0 ;  /* 0x0000000608087c07 */ /* 0x000fe20008000000 */
[----:B------:R-:W-:Y:S01]  /*10810*/  DSETP.NEU.AND P0, PT, R34, RZ, PT ;  /* 0x000000ff2200722a */ /* 0x000fe20003f0d000 */
[----:B------:R-:W-:Y:S01]  /*10820*/  @P3 LOP3.LUT R21, R14, 0x80000, RZ, 0xfc, !PT ;  /* 0x000800000e153812 */ /* 0x000fe200078efcff */
[----:B------:R-:W0:Y:S01]  /*10830*/  MUFU.RSQ64H R13, R9 ;  /* 0x00000009000d7308 */ /* 0x000e220000001c00 */
[----:B------:R-:W-:Y:S01]  /*10840*/  SEL R20, R12, UR7, P2 ;  /* 0x000000070c147c07 */ /* 0x000fe20009000000 */
[----:B------:R-:W-:Y:S01]  /*10850*/  IMAD.MOV.U32 R12, RZ, RZ, RZ ;  /* 0x000000ffff0c7224 */ /* 0x000fe200078e00ff */
[----:B------:R-:W-:Y:S01]  /*10860*/  ISETP.GE.U32.AND P1, PT, R35, 0x7ff00000, PT ;  /* 0x7ff000002300780c */ /* 0x000fe20003f26070 */
[----:B------:R-:W-:Y:S01]  /*10870*/  DSETP.NEU.AND P2, PT, R38, RZ, PT ;  /* 0x000000ff2600722a */ /* 0x000fe20003f4d000 */
[----:B------:R-:W-:-:S03]  /*10880*/  ISETP.GE.U32.AND P3, PT, R39, 0x7ff00000, PT ;  /* 0x7ff000002700780c */ /* 0x000fc60003f66070 */
        /* <DEDUP_REMOVED lines=22> */
[----:B------:R-:W-:Y:S02]  /*109f0*/  @!P3 FSEL R39, R41, R31, !P2 ;  /* 0x0000001f2927b208 */ /* 0x000fe40005000000 */
[----:B------:R-:W-:Y:S01]  /*10a00*/  MOV R28, R34 ;  /* 0x00000022001c7202 */ /* 0x000fe20000000f00 */
[----:B------:R-:W-:Y:S02]  /*10a10*/  IMAD.MOV.U32 R30, RZ, RZ, R38 ;  /* 0x000000ffff1e7224 */ /* 0x000fe400078e0026 */
[----:B------:R-:W-:-:S06]  /*10a20*/  IMAD.MOV.U32 R31, RZ, RZ, R39 ;  /* 0x000000ffff1f7224 */ /* 0x000fcc00078e0027 */
[----:B------:R-:W-:-:S08]  /*10a30*/  DADD R8, R28, R30 ;  /* 0x000000001c087229 */ /* 0x000fd0000000001e */
[----:B------:R-:W-:-:S08]  /*10a40*/  DMUL R8, R8, 0.5 ;  /* 0x3fe0000008087828 */ /* 0x000fd00000000000 */
[----:B------:R-:W-:-:S06]  /*10a50*/  DSETP.GEU.AND P0, PT, R8, 1, PT ;  /* 0x3ff000000800742a */ /* 0x000fcc0003f0e000 */
[----:B------:R-:W-:Y:S02]  /*10a60*/  FSEL R32, R8, RZ, P0 ;  /* 0x000000ff08207208 */ /* 0x000fe40000000000 */
[----:B------:R-:W-:-:S06]  /*10a70*/  FSEL R33, R9, 1.875, P0 ;  /* 0x3ff0000009217808 */ /* 0x000fcc0000000000 */
[----:B------:R-:W-:-:S14]  /*10a80*/  DSETP.GEU.AND P0, PT, R32, 10, PT ;  /* 0x402400002000742a */ /* 0x000fdc0003f0e000 */
[----:B------:R-:W-:Y:S05]  /*10a90*/  @!P0 BRA `(.L_x_10465) ;  /* 0x0000000400ac8947 */ /* 0x000fea0003800000 */
        /* <DEDUP_REMOVED lines=23> */
.L_x_10467:
[----:B------:R-:W-:Y:S05]  /*10c10*/  BSYNC.RECONVERGENT B3 ;  /* 0x0000000000037941 */ /* 0x000fea0003800200 */
.L_x_10466:
[----:B------:R-:W-:Y:S01]  /*10c20*/  DADD R8, R32, R8 ;  /* 0x0000000020087229 */ /* 0x000fe20000000008 */
[----:B------:R-:W-:-:S09]  /*10c30*/  IMAD.MOV.U32 R35, RZ, RZ, -0x3ff ;  /* 0xfffffc01ff237424 */ /* 0x000fd200078e00ff */
[----:B------:R-:W-:Y:S01]  /*10c40*/  ISETP.GT.AND P0, PT, R9, 0xfffff, PT ;  /* 0x000fffff0900780c */ /* 0x000fe20003f04270 */
[--C-:B------:R-:W-:Y:S01]  /*10c50*/  IMAD.MOV.U32 R11, RZ, RZ, R9.reuse ;  /* 0x000000ffff0b7224 */ /* 0x100fe200078e0009 */
[----:B------:R-:W-:Y:S01]  /*10c60*/  MOV R10, R8 ;  /* 0x00000008000a7202 */ /* 0x000fe20000000f00 */
[----:B------:R-:W-:-:S10]  /*10c70*/  IMAD.MOV.U32 R0, RZ, RZ, R9 ;  /* 0x000000ffff007224 */ /* 0x000fd400078e0009 */
[----:B------:R-:W-:Y:S01]  /*10c80*/  @!P0 DMUL R10, R10, 1.80143985094819840000e+16 ;  /* 0x435000000a0a8828 */ /* 0x000fe20000000000 */
[----:B------:R-:W-:-:S09]  /*10c90*/  @!P0 IMAD.MOV.U32 R35, RZ, RZ, -0x435 ;  /* 0xfffffbcbff238424 */ /* 0x000fd200078e00ff */
[----:B------:R-:W-:Y:S02]  /*10ca0*/  @!P0 IMAD.MOV.U32 R0, RZ, RZ, R11 ;  /* 0x000000ffff008224 */ /* 0x000fe400078e000b */
[----:B------:R-:W-:Y:S02]  /*10cb0*/  @!P0 IMAD.MOV.U32 R8, RZ, RZ, R10 ;  /* 0x000000ffff088224 */ /* 0x000fe400078e000a */
[----:B------:R-:W-:-:S05]  /*10cc0*/  VIADD R9, R0, 0xffffffff ;  /* 0xffffffff00097836 */ /* 0x000fca0000000000 */
[----:B------:R-:W-:-:S13]  /*10cd0*/  ISETP.GE.U32.AND P1, PT, R9, 0x7fefffff, PT ;  /* 0x7fefffff0900780c */ /* 0x000fda0003f26070 */
        /* <DEDUP_REMOVED lines=71> */
.L_x_10465:
[----:B------:R-:W-:Y:S02]  /*11150*/  DSETP.GEU.AND P0, PT, R2, 3.8518598887744717061e-34, PT ;  /* 0x390000000200742a */ /* 0x000fe40003f0e000 */
[----:B------:R-:W-:-:S14]  /*11160*/  DSETP.EQ.AND P1, PT, R22, 1, PT ;  /* 0x3ff000001600742a */ /* 0x000fdc0003f22000 */
[----:B------:R-:W-:Y:S05]  /*11170*/  @!P0 BRA P1, `(.L_x_10469) ;  /* 0x0000001c00148947 */ /* 0x000fea0000800000 */
[----:B------:R-:W-:-:S08]  /*11180*/  DMUL R8, |R26|, 2.2204460492503130808e-16 ;  /* 0x3cb000001a087828 */ /* 0x000fd00000000200 */
[----:B------:R-:W-:-:S14]  /*11190*/  DSETP.GE.AND P0, PT, R2, R8, PT ;  /* 0x000000080200722a */ /* 0x000fdc0003f06000 */
[----:B------:R-:W-:Y:S05]  /*111a0*/  @!P0 BRA `(.L_x_10470) ;  /* 0x0000000c00a88947 */ /* 0x000fea0003800000 */
[----:B------:R-:W-:Y:S01]  /*111b0*/  DSETP.NEU.AND P0, PT, R24, RZ, PT ;  /* 0x000000ff1800722a */ /* 0x000fe20003f0d000 */
[----:B------:R-:W-:Y:S01]  /*111c0*/  BSSY.RECONVERGENT B3, `(.L_x_10471) ;  /* 0x000001c000037945 */ /* 0x000fe20003800200 */
[----:B------:R-:W-:Y:S01]  /*111d0*/  IMAD.MOV.U32 R40, RZ, RZ, R2 ;  /* 0x000000ffff287224 */ /* 0x000fe200078e0002 */
[----:B------:R-:W-:-:S11]  /*111e0*/  MOV R41, R3 ;  /* 0x0000000300297202 */ /* 0x000fd60000000f00 */
        /* <DEDUP_REMOVED lines=22> */
.L_x_10474:
[----:B------:R-:W-:Y:S05]  /*11350*/  BSYNC.RECONVERGENT B4 ;  /* 0x0000000000047941 */ /* 0x000fea0003800200 */
.L_x_10473:
[----:B------:R-:W-:Y:S02]  /*11360*/  IMAD.MOV.U32 R40, RZ, RZ, R20 ;  /* 0x000000ffff287224 */ /* 0x000fe400078e0014 */
[----:B------:R-:W-:-:S07]  /*11370*/  IMAD.MOV.U32 R41, RZ, RZ, R21 ;  /* 0x000000ffff297224 */ /* 0x000fce00078e0015 */
.L_x_10472:
[----:B------:R-:W-:Y:S05]  /*11380*/  BSYNC.RECONVERGENT B3 ;  /* 0x0000000000037941 */ /* 0x000fea0003800200 */
.L_x_10471:
[----:B------:R-:W-:Y:S01]  /*11390*/  DADD R8, -R22, 1 ;  /* 0x3ff0000016087429 */ /* 0x000fe20000000100 */
[----:B------:R-:W-:Y:S07]  /*113a0*/  BSSY.RECONVERGENT B3, `(.L_x_10475) ;  /* 0x000001f000037945 */ /* 0x000fee0003800200 */
[----:B------:R-:W-:-:S14]  /*113b0*/  DSETP.GEU.AND P0, PT, R8, RZ, PT ;  /* 0x000000ff0800722a */ /* 0x000fdc0003f0e000 */
[----:B------:R-:W-:Y:S05]  /*113c0*/  @!P0 BRA `(.L_x_10476) ;  /* 0x00000000006c8947 */ /* 0x000fea0003800000 */
[----:B------:R-:W-:Y:S01]  /*113d0*/  DSETP.NEU.AND P0, PT, R8, RZ, PT ;  /* 0x000000ff0800722a */ /* 0x000fe20003f0d000 */
[----:B------:R-:W-:Y:S01]  /*113e0*/  MOV R20, R2 ;  /* 0x0000000200147202 */ /* 0x000fe20000000f00 */
[----:B------:R-:W-:-:S12]  /*113f0*/  IMAD.MOV.U32 R21, RZ, RZ, R3 ;  /* 0x000000ffff157224 */ /* 0x000fd800078e0003 */
        /* <DEDUP_REMOVED lines=22> */
.L_x_10479:
[----:B------:R-:W-:Y:S05]  /*11560*/  BSYNC.RECONVERGENT B4 ;  /* 0x0000000000047941 */ /* 0x000fea0003800200 */
.L_x_10478:
[----:B------:R-:W-:Y:S05]  /*11570*/  BRA `(.L_x_10477) ;  /* 0x0000000000047947 */ /* 0x000fea0003800000 */
.L_x_10476:
[----:B------:R-:W-:-:S11]  /*11580*/  DADD R20, R30, -R8 ;  /* 0x000000001e147229 */ /* 0x000fd60000000808 */
.L_x_10477:
[----:B------:R-:W-:Y:S05]  /*11590*/  BSYNC.RECONVERGENT B3 ;  /* 0x0000000000037941 */ /* 0x000fea0003800200 */
.L_x_10475:
[----:B------:R-:W-:Y:S01]  /*115a0*/  DMUL R8, R20, 0.5 ;  /* 0x3fe0000014087828 */ /* 0x000fe20000000000 */
[----:B------:R-:W-:Y:S01]  /*115b0*/  BSSY.RECONVERGENT B3, `(.L_x_10480) ;  /* 0x000001b000037945 */ /* 0x000fe20003800200 */
[----:B------:R-:W-:-:S06]  /*115c0*/  DADD R10, R32, 1 ;  /* 0x3ff00000200a7429 */ /* 0x000fcc0000000000 */
[----:B------:R-:W-:-:S08]  /*115d0*/  DFMA R20, R40, 0.5, R8 ;  /* 0x3fe000002814782b */ /* 0x000fd00000000008 */
[----:B------:R-:W-:Y:S01]  /*115e0*/  DMUL R12, R20, R10 ;  /* 0x0000000a140c7228 */ /* 0x000fe20000000000 */
[----:B------:R-:W-:Y:S01]  /*115f0*/  MOV R10, 0x0 ;  /* 0x00000000000a7802 */ /* 0x000fe20000000f00 */
[----:B------:R-:W-:-:S04]  /*11600*/  IMAD.MOV.U32 R11, RZ, RZ, 0x3fd80000 ;  /* 0x3fd80000ff0b7424 */ /* 0x000fc800078e00ff */
        /* <DEDUP_REMOVED lines=17> */
[----:B------:R-:W-:-:S07]  /*11720*/  MOV R14, 0x11740 ;  /* 0x00011740000e7802 */ /* 0x000fce0000000f00 */
[----:B------:R-:W-:Y:S05]  /*11730*/  CALL.REL.NOINC `($__internal_22_$__cuda_sm20_dsqrt_rn_f64_mediumpath_v1) ;  /* 0x0000026400c07944 */ /* 0x000fea0003c00000 */
[----:B------:R-:W-:Y:S02]  /*11740*/  IMAD.MOV.U32 R40, RZ, RZ, R8 ;  /* 0x000000ffff287224 */ /* 0x000fe400078e0008 */
[----:B------:R-:W-:-:S07]  /*11750*/  IMAD.MOV.U32 R41, RZ, RZ, R9 ;  /* 0x000000ffff297224 */ /* 0x000fce00078e0009 */
.L_x_10481:
[----:B------:R-:W-:Y:S05]  /*11760*/  BSYNC.RECONVERGENT B3 ;  /* 0x0000000000037941 */ /* 0x000fea0003800200 */
.L_x_10480:
[----:B------:R-:W-:-:S10]  /*11770*/  DADD R40, R20, R40 ;  /* 0x0000000014287229 */ /* 0x000fd40000000028 */
[C---:B------:R-:W-:Y:S02]  /*11780*/  FSETP.GEU.FTZ.AND P1, PT, R41.reuse, 1.7916666269302368164, PT ;  /* 0x3fe555552900780b */ /* 0x040fe40003f3e000 */
[----:B------:R-:W-:-:S13]  /*11790*/  FSETP.GT.FTZ.AND P0, PT, R41, -1.6999999284744262695, PT ;  /* 0xbfd999992900780b */ /* 0x000fda0003f14000 */
[----:B------:R-:W-:Y:S05]  /*117a0*/  @P0 BRA !P1, `(.L_x_10482) ;  /* 0x0000000400540947 */ /* 0x000fea0004800000 */
[----:B------:R-:W-:Y:S01]  /*117b0*/  DADD R40, R40, 1 ;  /* 0x3ff0000028287429 */ /* 0x000fe20000000000 */
[----:B------:R-:W-:-:S09]  /*117c0*/  IMAD.MOV.U32 R35, RZ, RZ, -0x3ff ;  /* 0xfffffc01ff237424 */ /* 0x000fd200078e00ff */
[----:B------:R-:W-:Y:S01]  /*117d0*/  ISETP.GT.AND P0, PT, R41, 0xfffff, PT ;  /* 0x000fffff2900780c */ /* 0x000fe20003f04270 */
[--C-:B------:R-:W-:Y:S02]  /*117e0*/  IMAD.MOV.U32 R8, RZ, RZ, R40.reuse ;  /* 0x000000ffff087224 */ /* 0x100fe400078e0028 */
[--C-:B------:R-:W-:Y:S02]  /*117f0*/  IMAD.MOV.U32 R9, RZ, RZ, R41.reuse ;  /* 0x000000ffff097224 */ /* 0x100fe400078e0029 */
[----:B------:R-:W-:Y:S02]  /*11800*/  IMAD.MOV.U32 R0, RZ, RZ, R41 ;  /* 0x000000ffff007224 */ /* 0x000fe400078e0029 */
[----:B------:R-:W-:-:S06]  /*11810*/  IMAD.MOV.U32 R12, RZ, RZ, R40 ;  /* 0x000000ffff0c7224 */ /* 0x000fcc00078e0028 */
[----:B------:R-:W-:Y:S01]  /*11820*/  @!P0 DMUL R8, R8, 1.80143985094819840000e+16 ;  /* 0x4350000008088828 */ /* 0x000fe20000000000 */
[----:B------:R-:W-:-:S09]  /*11830*/  @!P0 IMAD.MOV.U32 R35, RZ, RZ, -0x435 ;  /* 0xfffffbcbff238424 */ /* 0x000fd200078e00ff */
[----:B------:R-:W-:Y:S02]  /*11840*/  @!P0 MOV R0, R9 ;  /* 0x0000000900008202 */ /* 0x000fe40000000f00 */
[----:B------:R-:W-:-:S03]  /*11850*/  @!P0 MOV R12, R8 ;  /* 0x00000008000c8202 */ /* 0x000fc60000000f00 */
[----:B------:R-:W-:-:S05]  /*11860*/  VIADD R10, R0, 0xffffffff ;  /* 0xffffffff000a7836 */ /* 0x000fca0000000000 */
[----:B------:R-:W-:-:S13]  /*11870*/  ISETP.GE.U32.AND P1, PT, R10, 0x7fefffff, PT ;  /* 0x7fefffff0a00780c */ /* 0x000fda0003f26070 */
        /* <DEDUP_REMOVED lines=8> */
[----:B------:R-:W-:Y:S01]  /*11900*/  IMAD.MOV.U32 R21, RZ, RZ, 0x3ed0ee25 ;  /* 0x3ed0ee25ff157424 */ /* 0x000fe200078e00ff */
[----:B------:R-:W-:Y:S01]  /*11910*/  MOV R20, 0x8b7a8b04 ;  /* 0x8b7a8b0400147802 */ /* 0x000fe20000000f00 */
[----:B------:R-:W-:Y:S01]  /*11920*/  UMOV UR4, 0x3ae80f1e ;  /* 0x3ae80f1e00047882 */ /* 0x000fe20000000000 */
[----:B------:R-:W-:Y:S01]  /*11930*/  LOP3.LUT R9, R8, 0x3ff00000, RZ, 0xfc, !PT ;  /* 0x3ff0000008097812 */ /* 0x000fe200078efcff */
[----:B------:R-:W-:Y:S01]  /*11940*/  IMAD.MOV.U32 R8, RZ, RZ, R12 ;  /* 0x000000ffff087224 */ /* 0x000fe200078e000c */
[----:B------:R-:W-:Y:S01]  /*11950*/  UMOV UR5, 0x3eb1380b ;  /* 0x3eb1380b00057882 */ /* 0x000fe20000000000 */
[----:B------:R-:W-:Y:S01]  /*11960*/  IMAD.MOV.U32 R12, RZ, RZ, RZ ;  /* 0x000000ffff0c7224 */ /* 0x000fe200078e00ff */
        /* <DEDUP_REMOVED lines=57> */
.L_x_10482:
        /* <DEDUP_REMOVED lines=22> */
.L_x_10484:
[----:B------:R-:W-:Y:S05]  /*11e60*/  BSYNC.RECONVERGENT B3 ;  /* 0x0000000000037941 */ /* 0x000fea0003800200 */
.L_x_10483:
        /* <DEDUP_REMOVED lines=30> */
.L_x_10470:
[----:B------:R-:W-:-:S14]  /*12050*/  DSETP.GEU.AND P0, PT, R22, 1, PT ;  /* 0x3ff000001600742a */ /* 0x000fdc0003f0e000 */
[----:B------:R-:W-:Y:S05]  /*12060*/  @!P0 BRA `(.L_x_10485) ;  /* 0x0000000800988947 */ /* 0x000fea0003800000 */
[----:B------:R-:W-:Y:S01]  /*12070*/  DMUL R12, R24, R26 ;  /* 0x0000001a180c7228 */ /* 0x000fe20000000000 */
        /* <DEDUP_REMOVED lines=20> */
[----:B------:R-:W-:Y:S01]  /*121c0*/  IMAD.MOV.U32 R40, RZ, RZ, R8 ;  /* 0x000000ffff287224 */ /* 0x000fe200078e0008 */
[----:B------:R-:W-:-:S07]  /*121d0*/  MOV R41, R9 ;  /* 0x0000000900297202 */ /* 0x000fce0000000f00 */
.L_x_10487:
[----:B------:R-:W-:Y:S05]  /*121e0*/  BSYNC.RECONVERGENT B3 ;  /* 0x0000000000037941 */ /* 0x000fea0003800200 */
.L_x_10486:
        /* <DEDUP_REMOVED lines=13> */
[----:B------:R-:W-:Y:S02]  /*122c0*/  @!P0 IMAD.MOV.U32 R0, RZ, RZ, R9 ;  /* 0x000000ffff008224 */ /* 0x000fe400078e0009 */
[----:B------:R-:W-:Y:S02]  /*122d0*/  @!P0 IMAD.MOV.U32 R12, RZ, RZ, R8 ;  /* 0x000000ffff0c8224 */ /* 0x000fe400078e0008 */
[----:B------:R-:W-:-:S05]  /*122e0*/  VIADD R10, R0, 0xffffffff ;  /* 0xffffffff000a7836 */ /* 0x000fca0000000000 */
[----:B------:R-:W-:-:S13]  /*122f0*/  ISETP.GE.U32.AND P1, PT, R10, 0x7fefffff, PT ;  /* 0x7fefffff0a00780c */ /* 0x000fda0003f26070 */
        /* <DEDUP_REMOVED lines=9> */
[----:B------:R-:W-:Y:S01]  /*12390*/  UMOV UR4, 0x3ae80f1e ;  /* 0x3ae80f1e00047882 */ /* 0x000fe20000000000 */
[----:B------:R-:W-:Y:S01]  /*123a0*/  IMAD.MOV.U32 R21, RZ, RZ, 0x3ed0ee25 ;  /* 0x3ed0ee25ff157424 */ /* 0x000fe200078e00ff */
[----:B------:R-:W-:Y:S01]  /*123b0*/  LOP3.LUT R9, R8, 0x3ff00000, RZ, 0xfc, !PT ;  /* 0x3ff0000008097812 */ /* 0x000fe200078efcff */
[----:B------:R-:W-:Y:S01]  /*123c0*/  UMOV UR5, 0x3eb1380b ;  /* 0x3eb1380b00057882 */ /* 0x000fe20000000000 */
[----:B------:R-:W-:Y:S01]  /*123d0*/  MOV R8, R12 ;  /* 0x0000000c00087202 */ /* 0x000fe20000000f00 */
[----:B------:R-:W-:Y:S01]  /*123e0*/  IMAD.MOV.U32 R12, RZ, RZ, RZ ;  /* 0x000000ffff0c7224 */ /* 0x000fe200078e00ff */
[----:B------:R-:W-:Y:S01]  /*123f0*/  ISETP.GE.U32.AND P0, PT, R9, 0x3ff6a09f, PT ;  /* 0x3ff6a09f0900780c */ /* 0x000fe20003f06070 */
[----:B------:R-:W-:Y:S01]  /*12400*/  UMOV UR6, 0x80000000 ;  /* 0x8000000000067882 */ /* 0x000fe20000000000 */
[----:B------:R-:W-:Y:S01]  /*12410*/  LEA.HI R35, R0, R35, RZ, 0xc ;  /* 0x0000002300237211 */ /* 0x000fe200078f60ff */
[----:B------:R-:W-:-:S10]  /*12420*/  UMOV UR7, 0x43300000 ;  /* 0x4330000000077882 */ /* 0x000fd40000000000 */
        /* <DEDUP_REMOVED lines=53> */
.L_x_10488:
        /* <DEDUP_REMOVED lines=22> */
.L_x_10490:
[----:B------:R-:W-:Y:S05]  /*128e0*/  BSYNC.RECONVERGENT B3 ;  /* 0x0000000000037941 */ /* 0x000fea0003800200 */
.L_x_10489:
        /* <DEDUP_REMOVED lines=30> */
.L_x_10485:
        /* <DEDUP_REMOVED lines=22> */
[----:B------:R-:W-:-:S07]  /*12c30*/  IMAD.MOV.U32 R9, RZ, RZ, R21 ;  /* 0x000000ffff097224 */ /* 0x000fce00078e0015 */
[----:B------:R-:W-:Y:S05]  /*12c40*/  CALL.REL.NOINC `($__internal_22_$__cuda_sm20_dsqrt_rn_f64_mediumpath_v1) ;  /* 0x00000250007c7944 */ /* 0x000fea0003c00000 */
.L_x_10492:
[----:B------:R-:W-:Y:S05]  /*12c50*/  BSYNC.RECONVERGENT B3 ;  /* 0x0000000000037941 */ /* 0x000fea0003800200 */
.L_x_10491:
        /* <DEDUP_REMOVED lines=15> */
[----:B------:R-:W-:Y:S01]  /*12d50*/  MOV R12, R2 ;  /* 0x00000002000c7202 */ /* 0x000fe20000000f00 */
[----:B------:R-:W-:Y:S01]  /*12d60*/  IMAD.MOV.U32 R13, RZ, RZ, R3 ;  /* 0x000000ffff0d7224 */ /* 0x000fe200078e0003 */
[----:B------:R-:W-:-:S07]  /*12d70*/  MOV R0, 0x12d90 ;  /* 0x00012d9000007802 */ /* 0x000fce0000000f00 */
[----:B------:R-:W-:Y:S05]  /*12d80*/  CALL.REL.NOINC `($__internal_21_$__cuda_sm20_div_rn_f64_full) ;  /* 0x0000024800a87944 */ /* 0x000fea0003c00000 */
.L_x_10494:
[----:B------:R-:W-:Y:S05]  /*12d90*/  BSYNC.RECONVERGENT B3 ;  /* 0x0000000000037941 */ /* 0x000fea0003800200 */
.L_x_10493:
[----:B------:R-:W-:Y:S02]  /*12da0*/  IMAD.MOV.U32 R40, RZ, RZ, R20 ;  /* 0x000000ffff287224 */ /* 0x000fe400078e0014 */
[----:B------:R-:W-:Y:S01]  /*12db0*/  IMAD.MOV.U32 R41, RZ, RZ, R21 ;  /* 0x000000ffff297224 */ /* 0x000fe200078e0015 */
[----:B------:R-:W-:Y:S06]  /*12dc0*/  BRA `(.L_x_10468) ;  /* 0x0000000000687947 */ /* 0x000fec0003800000 */
.L_x_10469:
        /* <DEDUP_REMOVED lines=16> */
[----:B------:R-:W-:Y:S02]  /*12ed0*/  IMAD.MOV.U32 R9, RZ, RZ, R15 ;  /* 0x000000ffff097224 */ /* 0x000fe400078e000f */
[----:B------:R-:W-:Y:S01]  /*12ee0*/  IMAD.MOV.U32 R8, RZ, RZ, R14 ;  /* 0x000000ffff087224 */ /* 0x000fe200078e000e */
[----:B------:R-:W-:Y:S01]  /*12ef0*/  MOV R14, 0x12f40 ;  /* 0x00012f40000e7802 */ /* 0x000fe20000000f00 */
[----:B------:R-:W-:Y:S01]  /*12f00*/  IMAD.MOV.U32 R15, RZ, RZ, R13 ;  /* 0x000000ffff0f7224 */ /* 0x000fe200078e000d */
[----:B------:R-:W-:Y:S01]  /*12f10*/  MOV R13, R3 ;  /* 0x00000003000d7202 */ /* 0x000fe20000000f00 */
[----:B------:R-:W-:-:S07]  /*12f20*/  IMAD.MOV.U32 R12, RZ, RZ, R2 ;  /* 0x000000ffff0c7224 */ /* 0x000fce00078e0002 */
[----:B------:R-:W-:Y:S05]  /*12f30*/  CALL.REL.NOINC `($__internal_22_$__cuda_sm20_dsqrt_rn_f64_mediumpath_v1) ;  /* 0x0000024c00c07944 */ /* 0x000fea0003c00000 */
[----:B------:R-:W-:Y:S02]  /*12f40*/  IMAD.MOV.U32 R40, RZ, RZ, R8 ;  /* 0x000000ffff287224 */ /* 0x000fe400078e0008 */
[----:B------:R-:W-:-:S07]  /*12f50*/  IMAD.MOV.U32 R41, RZ, RZ, R9 ;  /* 0x000000ffff297224 */ /* 0x000fce00078e0009 */
.L_x_10495:
[----:B------:R-:W-:Y:S05]  /*12f60*/  BSYNC.RECONVERGENT B3 ;  /* 0x0000000000037941 */ /* 0x000fea0003800200 */
.L_x_10468:
[----:B------:R-:W-:Y:S05]  /*12f70*/  BSYNC.RECONVERGENT B2 ;  /* 0x0000000000027941 */ /* 0x000fea0003800200 */
.L_x_10464:
[----:B------:R-:W-:Y:S01]  /*12f80*/  DSETP.GEU.AND P0, PT, R22, 5.9666725849601653946e-154, PT ;  /* 0x202000001600742a */ /* 0x000fe20003f0e000 */
[----:B------:R-:W-:Y:S04]  /*12f90*/  BSSY.RECONVERGENT B3, `(.L_x_10496) ;  /* 0x00001fc000037945 */ /* 0x000fe80003800200 */
[----:B------:R-:W-:Y:S09]  /*12fa0*/  BSSY.RELIABLE B2, `(.L_x_10497) ;  /* 0x0000184000027945 */ /* 0x000ff20003800100 */
[----:B------:R-:W-:Y:S05]  /*12fb0*/  @!P0 BRA `(.L_x_10498) ;  /* 0x0000001800008947 */ /* 0x000fea0003800000 */
        /* <DEDUP_REMOVED lines=21> */
.L_x_10500:
[----:B------:R-:W-:Y:S05]  /*13110*/  BSYNC.RECONVERGENT B4 ;  /* 0x0000000000047941 */ /* 0x000fea0003800200 */
.L_x_10499:
[----:B------:R-:W-:Y:S01]  /*13120*/  UMOV UR4, 0x703afb7f ;  /* 0x703afb7f00047882 */ /* 0x000fe20000000000 */
[----:B------:R-:W-:Y:S02]  /*13130*/  UMOV UR5, 0x3fe488ce ;  /* 0x3fe488ce00057882 */ /* 0x000fe40000000000 */
[----:B------:R-:W-:-:S14]  /*13140*/  DSETP.GT.AND P0, PT, R20, UR4, PT ;  /* 0x0000000414007e2a */ /* 0x000fdc000bf04000 */
[----:B------:R-:W-:Y:S05]  /*13150*/  @!P0 BREAK.RELIABLE B2 ;  /* 0x0000000000028942 */ /* 0x000fea0003800100 */
[----:B------:R-:W-:Y:S05]  /*13160*/  @P0 BRA `(.L_x_10501) ;  /* 0x0000000400c80947 */ /* 0x000fea0003800000 */
[----:B------:R-:W-:-:S13]  /*13170*/  FSETP.GEU.FTZ.AND P0, PT, |R21|, 1.7687499523162841797, PT ;  /* 0x3fe266661500780b */ /* 0x000fda0003f1e200 */
[----:B------:R-:W-:Y:S05]  /*13180*/  @!P0 BRA `(.L_x_10502) ;  /* 0x0000000400188947 */ /* 0x000fea0003800000 */
        /* <DEDUP_REMOVED lines=21> */
[----:B------:R-:W-:-:S04]  /*132e0*/  MOV R8, RZ ;  /* 0x000000ff00087202 */ /* 0x000fc80000000f00 */
        /* <DEDUP_REMOVED lines=9> */
[----:B------:R-:W-:Y:S01]  /*13380*/  VIADD R11, R9, 0xfff00000 ;  /* 0xfff00000090b7836 */ /* 0x000fe20000000000 */
        /* <DEDUP_REMOVED lines=37> */
[----:B------:R-:W-:Y:S06]  /*135e0*/  BRA `(.L_x_10503) ;  /* 0x0000001800587947 */ /* 0x000fec0003800000 */
.L_x_10502:
[----:B------:R-:W-:Y:S01]  /*135f0*/  DMUL R2, R20, R20 ;  /* 0x0000001414027228 */ /* 0x000fe20000000000 */
[----:B------:R-:W-:Y:S01]  /*13600*/  IMAD.MOV.U32 R8, RZ, RZ, 0x180754af ;  /* 0x180754afff087424 */ /* 0x000fe200078e00ff */
[----:B------:R-:W-:Y:S01]  /*13610*/  UMOV UR4, 0xdc1895e9 ;  /* 0xdc1895e900047882 */ /* 0x000fe20000000000 */
[----:B------:R-:W-:Y:S01]  /*13620*/  IMAD.MOV.U32 R9, RZ, RZ, 0x3fb3823b ;  /* 0x3fb3823bff097424 */ /* 0x000fe200078e00ff */
[----:B------:R-:W-:-:S05]  /*13630*/  UMOV UR5, 0x3fb0066b ;  /* 0x3fb0066b00057882 */ /* 0x000fca0000000000 */
        /* <DEDUP_REMOVED lines=37> */
.L_x_10501:
[----:B------:R-:W-:Y:S01]  /*13890*/  DSETP.GEU.AND P0, PT, R2, 1.7347234759768070944e-18, PT ;  /* 0x3c4000000200742a */ /* 0x000fe20003f0e000 */
[----:B------:R-:W-:Y:S01]  /*138a0*/  BSSY.RECONVERGENT B4, `(.L_x_10504) ;  /* 0x00000f0000047945 */ /* 0x000fe20003800200 */
        /* <DEDUP_REMOVED lines=31> */
.L_x_10510:
[----:B------:R-:W-:Y:S05]  /*13aa0*/  BSYNC.RECONVERGENT B7 ;  /* 0x0000000000077941 */ /* 0x000fea0003800200 */
.L_x_10509:
[----:B------:R-:W-:Y:S02]  /*13ab0*/  IMAD.MOV.U32 R42, RZ, RZ, R20 ;  /* 0x000000ffff2a7224 */ /* 0x000fe400078e0014 */
[----:B------:R-:W-:-:S07]  /*13ac0*/  IMAD.MOV.U32 R43, RZ, RZ, R21 ;  /* 0x000000ffff2b7224 */ /* 0x000fce00078e0015 */
.L_x_10508:
[----:B------:R-:W-:Y:S05]  /*13ad0*/  BSYNC.RECONVERGENT B5 ;  /* 0x0000000000057941 */ /* 0x000fea0003800200 */
.L_x_10507:
[----:B------:R-:W-:Y:S01]  /*13ae0*/  DSETP.GEU.AND P0, PT, R26, RZ, PT ;  /* 0x000000ff1a00722a */ /* 0x000fe20003f0e000 */
[----:B------:R-:W-:-:S13]  /*13af0*/  BSSY.RECONVERGENT B5, `(.L_x_10511) ;  /* 0x000001e000057945 */ /* 0x000fda0003800200 */
[----:B------:R-:W-:Y:S05]  /*13b00*/  @!P0 BRA `(.L_x_10512) ;  /* 0x00000000006c8947 */ /* 0x000fea0003800000 */
[----:B------:R-:W-:-:S14]  /*13b10*/  DSETP.NEU.AND P0, PT, R26, RZ, PT ;  /* 0x000000ff1a00722a */ /* 0x000fdc0003f0d000 */
[----:B------:R-:W-:Y:S05]  /*13b20*/  @!P0 BRA `(.L_x_10513) ;  /* 0x0000000000688947 */ /* 0x000fea0003800000 */
[----:B------:R-:W-:Y:S01]  /*13b30*/  DADD R26, R26, R30 ;  /* 0x000000001a1a7229 */ /* 0x000fe2000000001e */
[----:B------:R-:W-:Y:S01]  /*13b40*/  MOV R2, 0x1 ;  /* 0x0000000100027802 */ /* 0x000fe20000000f00 */
        /* <DEDUP_REMOVED lines=19> */
.L_x_10515:
[----:B------:R-:W-:Y:S05]  /*13c80*/  BSYNC.RECONVERGENT B7 ;  /* 0x0000000000077941 */ /* 0x000fea0003800200 */
.L_x_10514:
[----:B------:R-:W-:Y:S02]  /*13c90*/  IMAD.MOV.U32 R2, RZ, RZ, R20 ;  /* 0x000000ffff027224 */ /* 0x000fe400078e0014 */
[----:B------:R-:W-:Y:S01]  /*13ca0*/  IMAD.MOV.U32 R3, RZ, RZ, R21 ;  /* 0x000000ffff037224 */ /* 0x000fe200078e0015 */
[----:B------:R-:W-:Y:S06]  /*13cb0*/  BRA `(.L_x_10513) ;  /* 0x0000000000047947 */ /* 0x000fec0003800000 */
.L_x_10512:
[----:B------:R-:W-:-:S11]  /*13cc0*/  DADD R2, -R26, R30 ;  /* 0x000000001a027229 */ /* 0x000fd6000000011e */
.L_x_10513:
[----:B------:R-:W-:Y:S05]  /*13cd0*/  BSYNC.RECONVERGENT B5 ;  /* 0x0000000000057941 */ /* 0x000fea0003800200 */
.L_x_10511:
[----:B------:R-:W-:Y:S01]  /*13ce0*/  DMUL R2, R2, 0.5 ;  /* 0x3fe0000002027828 */ /* 0x000fe20000000000 */
[----:B------:R-:W-:Y:S01]  /*13cf0*/  MOV R8, 0x0 ;  /* 0x0000000000087802 */ /* 0x000fe20000000f00 */
[----:B------:R-:W-:Y:S01]  /*13d00*/  DADD R32, R22, R32 ;  /* 0x0000000016207229 */ /* 0x000fe20000000020 */
[----:B------:R-:W-:Y:S01]  /*13d10*/  IMAD.MOV.U32 R9, RZ, RZ, 0x3fd80000 ;  /* 0x3fd80000ff097424 */ /* 0x000fe200078e00ff */
[----:B------:R-:W-:Y:S04]  /*13d20*/  BSSY.RECONVERGENT B5, `(.L_x_10516) ;  /* 0x0000019000057945 */ /* 0x000fe80003800200 */
[----:B------:R-:W-:-:S08]  /*13d30*/  DFMA R2, R42, 0.5, R2 ;  /* 0x3fe000002a02782b */ /* 0x000fd00000000002 */
        /* <DEDUP_REMOVED lines=23> */
.L_x_10517:
[----:B------:R-:W-:Y:S05]  /*13eb0*/  BSYNC.RECONVERGENT B5 ;  /* 0x0000000000057941 */ /* 0x000fea0003800200 */
.L_x_10516:
[----:B------:R-:W-:Y:S05]  /*13ec0*/  BRA `(.L_x_10518) ;  /* 0x0000000800347947 */ /* 0x000fea0003800000 */
.L_x_10506:
[----:B------:R-:W-:-:S14]  /*13ed0*/  DSETP.GT.AND P0, PT, R22, 1, PT ;  /* 0x3ff000001600742a */ /* 0x000fdc0003f04000 */
[----:B------:R-:W-:Y:S05]  /*13ee0*/  @P0 BRA `(.L_x_10519) ;  /* 0x0000000000740947 */ /* 0x000fea0003800000 */
[----:B------:R-:W-:Y:S01]  /*13ef0*/  DADD R2, -R22, 1 ;  /* 0x3ff0000016027429 */ /* 0x000fe20000000100 */
[----:B------:R-:W-:Y:S01]  /*13f00*/  IMAD.MOV.U32 R8, RZ, RZ, 0x0 ;  /* 0x00000000ff087424 */ /* 0x000fe200078e00ff */
[----:B------:R-:W-:Y:S01]  /*13f10*/  MOV R9, 0x3fd80000 ;  /* 0x3fd8000000097802 */ /* 0x000fe20000000f00 */
        /* <DEDUP_REMOVED lines=16> */
[----:B------:R-:W-:Y:S02]  /*14020*/  IMAD.MOV.U32 R0, RZ, RZ, R8 ;  /* 0x000000ffff007224 */ /* 0x000fe400078e0008 */
[----:B------:R-:W-:Y:S01]  /*14030*/  IMAD.MOV.U32 R8, RZ, RZ, R14 ;  /* 0x000000ffff087224 */ /* 0x000fe200078e000e */
[----:B------:R-:W-:Y:S01]  /*14040*/  MOV R14, 0x14080 ;  /* 0x00014080000e7802 */ /* 0x000fe20000000f00 */
[----:B------:R-:W-:Y:S01]  /*14050*/  IMAD.MOV.U32 R9, RZ, RZ, R15 ;  /* 0x000000ffff097224 */ /* 0x000fe200078e000f */
[----:B------:R-:W-:-:S07]  /*14060*/  MOV R15, R3 ;  /* 0x00000003000f7202 */ /* 0x000fce0000000f00 */
[----:B------:R-:W-:Y:S05]  /*14070*/  CALL.REL.NOINC `($__internal_22_$__cuda_sm20_dsqrt_rn_f64_mediumpath_v1) ;  /* 0x0000023c00707944 */ /* 0x000fea0003c00000 */
[----:B------:R-:W-:Y:S02]  /*14080*/  IMAD.MOV.U32 R32, RZ, RZ, R8 ;  /* 0x000000ffff207224 */ /* 0x000fe400078e0008 */
[----:B------:R-:W-:-:S07]  /*14090*/  IMAD.MOV.U32 R33, RZ, RZ, R9 ;  /* 0x000000ffff217224 */ /* 0x000fce00078e0009 */
.L_x_10521:
[----:B------:R-:W-:Y:S05]  /*140a0*/  BSYNC.RECONVERGENT B5 ;  /* 0x0000000000057941 */ /* 0x000fea0003800200 */
.L_x_10520:
[----:B------:R-:W-:Y:S05]  /*140b0*/  BRA `(.L_x_10518) ;  /* 0x0000000400b87947 */ /* 0x000fea0003800000 */
.L_x_10519:
        /* <DEDUP_REMOVED lines=27> */
.L_x_10523:
[----:B------:R-:W-:Y:S05]  /*14270*/  BSYNC.RECONVERGENT B5 ;  /* 0x0000000000057941 */ /* 0x000fea0003800200 */
.L_x_10522:
        /* <DEDUP_REMOVED lines=19> */
.L_x_10525:
[----:B------:R-:W-:Y:S05]  /*143b0*/  BSYNC.RECONVERGENT B5 ;  /* 0x0000000000057941 */ /* 0x000fea0003800200 */
.L_x_10524:
[----:B------:R-:W-:Y:S01]  /*143c0*/  DMUL R22, R22, 8.11296384146066816958e+31 ;  /* 0x4690000016167828 */ /* 0x000fe20000000000 */
[----:B------:R-:W-:Y:S02]  /*143d0*/  IMAD.MOV.U32 R32, RZ, RZ, R20 ;  /* 0x000000ffff207224 */ /* 0x000fe400078e0014 */
[----:B------:R-:W-:Y:S01]  /*143e0*/  IMAD.MOV.U32 R33, RZ, RZ, R21 ;  /* 0x000000ffff217224 */ /* 0x000fe200078e0015 */
[----:B------:R-:W-:Y:S07]  /*143f0*/  BRA `(.L_x_10518) ;  /* 0x0000000000e87947 */ /* 0x000fee0003800000 */
.L_x_10505:
[----:B------:R-:W0:Y:S01]  /*14400*/  MUFU.RSQ64H R19, R3 ;  /* 0x0000000300137308 */ /* 0x000e220000001c00 */
[----:B------:R-:W-:Y:S01]  /*14410*/  IADD3 R18, PT, PT, R3, -0x3500000, RZ ;  /* 0xfcb0000003127810 */ /* 0x000fe20007ffe0ff */
[----:B------:R-:W-:Y:S01]  /*14420*/  IMAD.MOV.U32 R10, RZ, RZ, 0x0 ;  /* 0x00000000ff0a7424 */ /* 0x000fe200078e00ff */
[----:B------:R-:W-:Y:S01]  /*14430*/  BSSY.RECONVERGENT B5, `(.L_x_10526) ;  /* 0x0000017000057945 */ /* 0x000fe20003800200 */
[----:B------:R-:W-:Y:S01]  /*14440*/  IMAD.MOV.U32 R11, RZ, RZ, 0x3fd80000 ;  /* 0x3fd80000ff0b7424 */ /* 0x000fe200078e00ff */
        /* <DEDUP_REMOVED lines=19> */
[----:B------:R-:W-:Y:S02]  /*14580*/  IMAD.MOV.U32 R20, RZ, RZ, R8 ;  /* 0x000000ffff147224 */ /* 0x000fe400078e0008 */
[----:B------:R-:W-:-:S07]  /*14590*/  IMAD.MOV.U32 R21, RZ, RZ, R9 ;  /* 0x000000ffff157224 */ /* 0x000fce00078e0009 */
.L_x_10527:
[----:B------:R-:W-:Y:S05]  /*145a0*/  BSYNC.RECONVERGENT B5 ;  /* 0x0000000000057941 */ /* 0x000fea0003800200 */
.L_x_10526:
[----:B------:R-:W-:Y:S01]  /*145b0*/  DADD R12, R32, 1 ;  /* 0x3ff00000200c7429 */ /* 0x000fe20000000000 */
[----:B------:R-:W-:Y:S01]  /*145c0*/  IMAD.MOV.U32 R8, RZ, RZ, 0x0 ;  /* 0x00000000ff087424 */ /* 0x000fe200078e00ff */
[----:B------:R-:W-:Y:S01]  /*145d0*/  BSSY.RECONVERGENT B5, `(.L_x_10528) ;  /* 0x0000019000057945 */ /* 0x000fe20003800200 */
[----:B------:R-:W-:-:S05]  /*145e0*/  IMAD.MOV.U32 R9, RZ, RZ, 0x3fd80000 ;  /* 0x3fd80000ff097424 */ /* 0x000fca00078e00ff */
[----:B------:R-:W-:-:S06]  /*145f0*/  DMUL R12, R12, 0.5 ;  /* 0x3fe000000c0c7828 */ /* 0x000fcc0000000000 */
        /* <DEDUP_REMOVED lines=22> */
.L_x_10529:
[----:B------:R-:W-:Y:S05]  /*14760*/  BSYNC.RECONVERGENT B5 ;  /* 0x0000000000057941 */ /* 0x000fea0003800200 */
.L_x_10528:
[----:B------:R-:W-:Y:S01]  /*14770*/  DMUL R32, R32, R20 ;  /* 0x0000001420207228 */ /* 0x000fe20000000000 */
[----:B------:R-:W-:Y:S01]  /*14780*/  IMAD.MOV.U32 R22, RZ, RZ, 0x0 ;  /* 0x00000000ff167424 */ /* 0x000fe200078e00ff */
[----:B------:R-:W-:-:S09]  /*14790*/  MOV R23, 0x3ff00000 ;  /* 0x3ff0000000177802 */ /* 0x000fd20000000f00 */
.L_x_10518:
[----:B------:R-:W-:Y:S05]  /*147a0*/  BSYNC.RECONVERGENT B4 ;  /* 0x0000000000047941 */ /* 0x000fea0003800200 */
.L_x_10504:
[----:B------:R-:W-:Y:S05]  /*147b0*/  BRA `(.L_x_10530) ;  /* 0x0000000000087947 */ /* 0x000fea0003800000 */
.L_x_10498:
[----:B------:R-:W-:Y:S02]  /*147c0*/  DMUL R32, R32, 9.00719925474099200000e+15 ;  /* 0x4340000020207828 */ /* 0x000fe40000000000 */
[----:B------:R-:W-:-:S11]  /*147d0*/  DMUL R22, R22, 9.00719925474099200000e+15 ;  /* 0x4340000016167828 */ /* 0x000fd60000000000 */
.L_x_10530:
[----:B------:R-:W-:Y:S05]  /*147e0*/  BSYNC.RELIABLE B2 ;  /* 0x0000000000027941 */ /* 0x000fea0003800100 */
.L_x_10497:
        /* <DEDUP_REMOVED lines=25> */
.L_x_10532:
[----:B------:R-:W-:Y:S05]  /*14980*/  BSYNC.RECONVERGENT B2 ;  /* 0x0000000000027941 */ /* 0x000fea0003800200 */
.L_x_10531:
[----:B------:R-:W-:Y:S01]  /*14990*/  DMUL R8, R20, R20 ;  /* 0x0000001414087228 */ /* 0x000fe20000000000 */
[----:B------:R-:W-:Y:S01]  /*149a0*/  IMAD.MOV.U32 R10, RZ, RZ, -0x2449a4b7 ;  /* 0xdbb65b49ff0a7424 */ /* 0x000fe200078e00ff */
[----:B------:R-:W-:Y:S01]  /*149b0*/  UMOV UR4, 0x2a25ff7e ;  /* 0x2a25ff7e00047882 */ /* 0x000fe20000000000 */
[----:B------:R-:W-:Y:S01]  /*149c0*/  IMAD.MOV.U32 R11, RZ, RZ, 0x3f2d3b63 ;  /* 0x3f2d3b63ff0b7424 */ /* 0x000fe200078e00ff */
[----:B------:R-:W-:Y:S01]  /*149d0*/  UMOV UR5, 0x3ef53e1d ;  /* 0x3ef53e1d00057882 */ /* 0x000fe20000000000 */
[----:B------:R-:W-:Y:S01]  /*149e0*/  ISETP.GE.AND P2, PT, R33, RZ, PT ;  /* 0x000000ff2100720c */ /* 0x000fe20003f46270 */
[----:B------:R-:W-:Y:S01]  /*149f0*/  @P1 IMAD.MOV.U32 R12, RZ, RZ, 0x54442d18 ;  /* 0x54442d18ff0c1424 */ /* 0x000fe200078e00ff */
[----:B------:R-:W-:Y:S01]  /*14a00*/  BSSY.RECONVERGENT B0, `(.L_x_10533) ;  /* 0x000004f000007945 */ /* 0x000fe20003800200 */
[----:B------:R-:W-:Y:S01]  /*14a10*/  @P1 IMAD.MOV.U32 R13, RZ, RZ, 0x3ff921fb ;  /* 0x3ff921fbff0d1424 */ /* 0x000fe200078e00ff */
[----:B------:R-:W-:Y:S01]  /*14a20*/  DFMA R10, R8, -UR4, R10 ;  /* 0x80000004080a7c2b */ /* 0x000fe2000800000a */
[----:B------:R-:W-:Y:S01]  /*14a30*/  UMOV UR4, 0x8dde082e ;  /* 0x8dde082e00047882 */ /* 0x000fe20000000000 */
[----:B------:R-:W-:Y:S01]  /*14a40*/  UMOV UR5, 0x3f531278 ;  /* 0x3f53127800057882 */ /* 0x000fe20000000000 */
[----:B------:R-:W-:-:S05]  /*14a50*/  @!P1 PLOP3.LUT P0, PT, P2, PT, PT, 0x80, 0x8 ;  /* 0x000000000008981c */ /* 0x000fca000170f070 */
        /* <DEDUP_REMOVED lines=49> */
[----:B------:R-:W-:Y:S01]  /*14d70*/  DMUL R10, R8, R10 ;  /* 0x0000000a080a7228 */ /* 0x000fe20000000000 */
[----:B------:R-:W-:Y:S01]  /*14d80*/  @!P1 MOV R8, 0x54442d18 ;  /* 0x54442d1800089802 */ /* 0x000fe20000000f00 */
[----:B------:R-:W-:-:S06]  /*14d90*/  @!P1 IMAD.MOV.U32 R9, RZ, RZ, 0x400921fb ;  /* 0x400921fbff099424 */ /* 0x000fcc00078e00ff */
[----:B------:R-:W-:-:S08]  /*14da0*/  DFMA R20, R10, R20, R20 ;  /* 0x000000140a14722b */ /* 0x000fd00000000014 */
[----:B------:R-:W-:Y:S02]  /*14db0*/  @!P1 DADD R8, -R20, R8 ;  /* 0x0000000014089229 */ /* 0x000fe40000000108 */
[----:B------:R-:W-:-:S08]  /*14dc0*/  @P1 DADD R10, -RZ, -R20 ;  /* 0x00000000ff0a1229 */ /* 0x000fd00000000914 */
[----:B------:R-:W-:Y:S02]  /*14dd0*/  @!P1 FSEL R8, R8, R20, !P0 ;  /* 0x0000001408089208 */ /* 0x000fe40004000000 */
[----:B------:R-:W-:Y:S02]  /*14de0*/  @!P1 FSEL R9, R9, R21, !P0 ;  /* 0x0000001509099208 */ /* 0x000fe40004000000 */
[----:B------:R-:W-:Y:S01]  /*14df0*/  @P1 PLOP3.LUT P0, PT, P2, PT, PT, 0x80, 0x8 ;  /* 0x000000000008181c */ /* 0x000fe2000170f070 */
[----:B------:R-:W-:-:S03]  /*14e00*/  DSETP.NEU.AND P2, PT, R2, RZ, PT ;  /* 0x000000ff0200722a */ /* 0x000fc60003f4d000 */
[----:B------:R-:W-:Y:S02]  /*14e10*/  @P1 FSEL R10, R20, R10, !P0 ;  /* 0x0000000a140a1208 */ /* 0x000fe40004000000 */
[----:B------:R-:W-:-:S06]  /*14e20*/  @P1 FSEL R11, R21, R11, !P0 ;  /* 0x0000000b150b1208 */ /* 0x000fcc0004000000 */
[----:B------:R-:W-:-:S03]  /*14e30*/  @P1 DADD R8, R10, R12 ;  /* 0x000000000a081229 */ /* 0x000fc6000000000c */
[----:B------:R-:W-:Y:S08]  /*14e40*/  @!P2 BRA `(.L_x_10534) ;  /* 0x000000000020a947 */ /* 0x000ff00003800000 */
[----:B------:R-:W-:Y:S01]  /*14e50*/  IMAD.MOV.U32 R3, RZ, RZ, 0x7f3321d2 ;  /* 0x7f3321d2ff037424 */ /* 0x000fe200078e00ff */
[----:B------:R-:W-:Y:S01]  /*14e60*/  DSETP.NEU.AND P1, PT, |R32|, R22, PT ;  /* 0x000000162000722a */ /* 0x000fe20003f2d200 */
[----:B------:R-:W-:-:S03]  /*14e70*/  IMAD.MOV.U32 R11, RZ, RZ, 0x4002d97c ;  /* 0x4002d97cff0b7424 */ /* 0x000fc600078e00ff */
[----:B------:R-:W-:Y:S02]  /*14e80*/  FSEL R3, R3, 3.37028055040000000000e+12, !P0 ;  /* 0x54442d1803037808 */ /* 0x000fe40004000000 */
[----:B------:R-:W-:Y:S02]  /*14e90*/  FSEL R11, R11, 1.8213495016098022461, !P0 ;  /* 0x3fe921fb0b0b7808 */ /* 0x000fe40004000000 */
[----:B------:R-:W-:Y:S02]  /*14ea0*/  FSEL R2, R3, R8, !P1 ;  /* 0x0000000803027208 */ /* 0x000fe40004800000 */
[----:B------:R-:W-:Y:S01]  /*14eb0*/  FSEL R3, R11, R9, !P1 ;  /* 0x000000090b037208 */ /* 0x000fe20004800000 */
[----:B------:R-:W-:Y:S06]  /*14ec0*/  BRA `(.L_x_10535) ;  /* 0x0000000000087947 */ /* 0x000fec0003800000 */
.L_x_10534:
[----:B------:R-:W-:Y:S02]  /*14ed0*/  FSEL R2, RZ, 3.37028055040000000000e+12, P0 ;  /* 0x54442d18ff027808 */ /* 0x000fe40000000000 */
[----:B------:R-:W-:-:S07]  /*14ee0*/  FSEL R3, RZ, 2.1426990032196044922, P0 ;  /* 0x400921fbff037808 */ /* 0x000fce0000000000 */
.L_x_10535:
[----:B------:R-:W-:Y:S05]  /*14ef0*/  BSYNC.RECONVERGENT B0 ;  /* 0x0000000000007941 */ /* 0x000fea0003800200 */
.L_x_10533:
[----:B------:R-:W-:Y:S02]  /*14f00*/  DADD R22, |R32|, R22 ;  /* 0x0000000020167229 */ /* 0x000fe40000000216 */
[----:B------:R-:W-:-:S06]  /*14f10*/  DADD R2, -RZ, |R2| ;  /* 0x00000000ff027229 */ /* 0x000fcc0000000502 */
[----:B------:R-:W-:-:S06]  /*14f20*/  DSETP.NAN.AND P0, PT, R22, R22, PT ;  /* 0x000000161600722a */ /* 0x000fcc0003f08000 */
[----:B------:R-:W-:Y:S02]  /*14f30*/  FSEL R2, R22, R2, P0 ;  /* 0x0000000216027208 */ /* 0x000fe40000000000 */
[----:B------:R-:W-:-:S07]  /*14f40*/  FSEL R3, R23, R3, P0 ;  /* 0x0000000317037208 */ /* 0x000fce0000000000 */
.L_x_10503:
[----:B------:R-:W-:Y:S05]  /*14f50*/  BSYNC.RECONVERGENT B3 ;  /* 0x0000000000037941 */ /* 0x000fea0003800200 */
.L_x_10496:
[----:B------:R-:W-:Y:S01]  /*14f60*/  LOP3.LUT R5, R41, 0x80000000, R5, 0xb8, !PT ;  /* 0x8000000029057812 */ /* 0x000fe200078eb805 */
[----:B------:R-:W-:Y:S01]  /*14f70*/  IMAD.MOV.U32 R6, RZ, RZ, R2 ;  /* 0x000000ffff067224 */ /* 0x000fe200078e0002 */
[----:B------:R-:W-:Y:S02]  /*14f80*/  LOP3.LUT R7, R3, 0x80000000, R7, 0xb8, !PT ;  /* 0x8000000003077812 */ /* 0x000fe400078eb807 */
[----:B------:R-:W-:Y:S01]  /*14f90*/  MOV R4, R40 ;  /* 0x0000002800047202 */ /* 0x000fe20000000f00 */
[----:B------:R-:W-:Y:S06]  /*14fa0*/  BRA `(.L_x_10462) ;  /* 0x0000005800dc7947 */ /* 0x000fec0003800000 */
.L_x_10463:
[----:B------:R-:W-:Y:S01]  /*14fb0*/  ISETP.GT.AND P0, PT, R5, -0x1, PT ;  /* 0xffffffff0500780c */ /* 0x000fe20003f04270 */
[----:B------:R-:W-:-:S12]  /*14fc0*/  BSSY.RECONVERGENT B2, `(.L_x_10536) ;  /* 0x00005ae000027945 */ /* 0x000fd80003800200 */
[----:B------:R-:W-:Y:S05]  /*14fd0*/  @P0 BRA `(.L_x_10537) ;  /* 0x0000002c00c40947 */ /* 0x000fea0003800000 */
        /* <DEDUP_REMOVED lines=10> */
[----:B------:R-:W-:Y:S05]  /*15080*/  @P0 BRA `(.L_x_10538) ;  /* 0x0000001800f80947 */ /* 0x000fea0003800000 */
[----:B------:R-:W-:-:S06]  /*15090*/  DSETP.GEU.AND P0, PT, R26, 1.4916681462400413487e-154, PT ;  /* 0x200000001a00742a */ /* 0x000fcc0003f0e000 */
[----:B------:R-:W-:-:S14]  /*150a0*/  DSETP.GT.OR P0, PT, R28, 5.9666725849601653946e-154, !P0 ;  /* 0x202000001c00742a */ /* 0x000fdc0004704400 */
[----:B------:R-:W-:Y:S05]  /*150b0*/  @P0 BRA `(.L_x_10539) ;  /* 0x0000000c00240947 */ /* 0x000fea0003800000 */
[----:B------:R-:W0:Y:S01]  /*150c0*/  MUFU.RCP64H R11, R29 ;  /* 0x0000001d000b7308 */ /* 0x000e220000001800 */
[----:B------:R-:W-:Y:S01]  /*150d0*/  DMUL R8, R26, R26 ;  /* 0x0000001a1a087228 */ /* 0x000fe20000000000 */
[----:B------:R-:W-:Y:S01]  /*150e0*/  IMAD.MOV.U32 R10, RZ, RZ, 0x1 ;  /* 0x00000001ff0a7424 */ /* 0x000fe200078e00ff */
[----:B------:R-:W-:Y:S01]  /*150f0*/  BSSY.RECONVERGENT B0, `(.L_x_10540) ;  /* 0x000005e000007945 */ /* 0x000fe20003800200 */
[----:B------:R-:W-:Y:S01]  /*15100*/  IMAD.MOV.U32 R35, RZ, RZ, -0x3ff ;  /* 0xfffffc01ff237424 */ /* 0x000fe200078e00ff */
[----:B------:R-:W-:-:S04]  /*15110*/  FSETP.GEU.AND P5, PT, |R27|, 6.5827683646048100446e-37, PT ;  /* 0x036000001b00780b */ /* 0x000fc80003fae200 */
[C---:B------:R-:W-:Y:S02]  /*15120*/  DFMA R8, R28.reuse, R28, R8 ;  /* 0x0000001c1c08722b */ /* 0x040fe40000000008 */
[----:B0-----:R-:W-:-:S08]  /*15130*/  DFMA R12, -R28, R10, 1 ;  /* 0x3ff000001c0c742b */ /* 0x001fd0000000010a */
[----:B------:R-:W-:Y:S01]  /*15140*/  ISETP.GT.AND P0, PT, R9, 0xfffff, PT ;  /* 0x000fffff0900780c */ /* 0x000fe20003f04270 */
[----:B------:R-:W-:Y:S01]  /*15150*/  IMAD.MOV.U32 R0, RZ, RZ, R9 ;  /* 0x000000ffff007224 */ /* 0x000fe200078e0009 */
[----:B------:R-:W-:-:S11]  /*15160*/  DFMA R12, R12, R12, R12 ;  /* 0x0000000c0c0c722b */ /* 0x000fd6000000000c */
[----:B------:R-:W-:Y:S01]  /*15170*/  @!P0 MOV R35, 0xfffffbcb ;  /* 0xfffffbcb00238802 */ /* 0x000fe20000000f00 */
[----:B------:R-:W-:Y:S01]  /*15180*/  DFMA R12, R10, R12, R10 ;  /* 0x0000000c0a0c722b */ /* 0x000fe2000000000a */
[----:B------:R-:W-:Y:S02]  /*15190*/  IMAD.MOV.U32 R10, RZ, RZ, R8 ;  /* 0x000000ffff0a7224 */ /* 0x000fe400078e0008 */
[----:B------:R-:W-:-:S05]  /*151a0*/  IMAD.MOV.U32 R11, RZ, RZ, R9 ;  /* 0x000000ffff0b7224 */ /* 0x000fca00078e0009 */
[----:B------:R-:W-:Y:S02]  /*151b0*/  DFMA R14, -R28, R12, 1 ;  /* 0x3ff000001c0e742b */ /* 0x000fe4000000010c */
[----:B------:R-:W-:-:S06]  /*151c0*/  @!P0 DMUL R10, R10, 1.80143985094819840000e+16 ;  /* 0x435000000a0a8828 */ /* 0x000fcc0000000000 */
[----:B------:R-:W-:-:S04]  /*151d0*/  DFMA R14, R12, R14, R12 ;  /* 0x0000000e0c0e722b */ /* 0x000fc8000000000c */
[----:B------:R-:W-:Y:S01]  /*151e0*/  @!P0 MOV R0, R11 ;  /* 0x0000000b00008202 */ /* 0x000fe20000000f00 */
[----:B------:R-:W-:-:S03]  /*151f0*/  @!P0 IMAD.MOV.U32 R8, RZ, RZ, R10 ;  /* 0x000000ffff088224 */ /* 0x000fc600078e000a */
[----:B------:R-:W-:Y:S01]  /*15200*/  DMUL R20, R26, R14 ;  /* 0x0000000e1a147228 */ /* 0x000fe20000000000 */
[----:B------:R-:W-:-:S05]  /*15210*/  VIADD R9, R0, 0xffffffff ;  /* 0xffffffff00097836 */ /* 0x000fca0000000000 */
[----:B------:R-:W-:Y:S02]  /*15220*/  ISETP.GE.U32.AND P2, PT, R9, 0x7fefffff, PT ;  /* 0x7fefffff0900780c */ /* 0x000fe40003f46070 */
[----:B------:R-:W-:-:S08]  /*15230*/  DFMA R12, -R28, R20, R26 ;  /* 0x000000141c0c722b */ /* 0x000fd0000000011a */
[----:B------:R-:W-:-:S03]  /*15240*/  DFMA R20, R14, R12, R20 ;  /* 0x0000000c0e14722b */ /* 0x000fc60000000014 */
[----:B------:R-:W-:Y:S01]  /*15250*/  @P2 IMAD.MOV.U32 R12, RZ, RZ, 0x0 ;  /* 0x00000000ff0c2424 */ /* 0x000fe200078e00ff */
[----:B------:R-:W-:Y:S01]  /*15260*/  @P2 LOP3.LUT P3, RZ, R11, 0x7fffffff, RZ, 0xc0, !PT ;  /* 0x7fffffff0bff2812 */ /* 0x000fe2000786c0ff */
[----:B------:R-:W-:-:S05]  /*15270*/  @P2 IMAD.MOV.U32 R13, RZ, RZ, 0x7ff00000 ;  /* 0x7ff00000ff0d2424 */ /* 0x000fca00078e00ff */
[----:B------:R-:W-:Y:S01]  /*15280*/  FFMA R9, RZ, R29, R21 ;  /* 0x0000001dff097223 */ /* 0x000fe20000000015 */
[----:B------:R-:W-:-:S04]  /*15290*/  @P2 DFMA R12, R10, R12, +INF ;  /* 0x7ff000000a0c242b */ /* 0x000fc8000000000c */
[----:B------:R-:W-:-:S06]  /*152a0*/  FSETP.GT.AND P4, PT, |R9|, 1.469367938527859385e-39, PT ;  /* 0x001000000900780b */ /* 0x000fcc0003f84200 */
        /* <DEDUP_REMOVED lines=65> */
[----:B------:R-:W-:-:S11]  /*156c0*/  DADD R24, R8, R10 ;  /* 0x0000000008187229 */ /* 0x000fd6000000000a */
.L_x_10541:
[----:B------:R-:W-:Y:S05]  /*156d0*/  BSYNC.RECONVERGENT B0 ;  /* 0x0000000000007941 */ /* 0x000fea0003800200 */
.L_x_10540:
[----:B------:R-:W-:Y:S04]  /*156e0*/  BSSY.RECONVERGENT B3, `(.L_x_10542) ;  /* 0x0000008000037945 */ /* 0x000fe80003800200 */
[----:B------:R-:W-:Y:S05]  /*156f0*/  @P4 BRA P5, `(.L_x_10543) ;  /* 0x0000000000184947 */ /* 0x000fea0002800000 */
[----:B------:R-:W-:Y:S01]  /*15700*/  IMAD.MOV.U32 R12, RZ, RZ, R26 ;  /* 0x000000ffff0c7224 */ /* 0x000fe200078e001a */
[----:B------:R-:W-:Y:S01]  /*15710*/  MOV R0, 0x15760 ;  /* 0x0001576000007802 */ /* 0x000fe20000000f00 */
[----:B------:R-:W-:Y:S02]  /*15720*/  IMAD.MOV.U32 R13, RZ, RZ, R27 ;  /* 0x000000ffff0d7224 */ /* 0x000fe400078e001b */
[----:B------:R-:W-:Y:S02]  /*15730*/  IMAD.MOV.U32 R8, RZ, RZ, R28 ;  /* 0x000000ffff087224 */ /* 0x000fe400078e001c */
[----:B------:R-:W-:-:S07]  /*15740*/  IMAD.MOV.U32 R9, RZ, RZ, R29 ;  /* 0x000000ffff097224 */ /* 0x000fce00078e001d */
[----:B------:R-:W-:Y:S05]  /*15750*/  CALL.REL.NOINC `($__internal_21_$__cuda_sm20_div_rn_f64_full) ;  /* 0x0000022000347944 */ /* 0x000fea0003c00000 */
.L_x_10543:
[----:B------:R-:W-:Y:S05]  /*15760*/  BSYNC.RECONVERGENT B3 ;  /* 0x0000000000037941 */ /* 0x000fea0003800200 */
.L_x_10542:
[----:B------:R-:W-:Y:S01]  /*15770*/  DMUL R8, R20, R20 ;  /* 0x0000001414087228 */ /* 0x000fe20000000000 */
[----:B------:R-:W-:Y:S01]  /*15780*/  MOV R10, 0xdbb65b49 ;  /* 0xdbb65b49000a7802 */ /* 0x000fe20000000f00 */
[----:B------:R-:W-:Y:S01]  /*15790*/  IMAD.MOV.U32 R11, RZ, RZ, 0x3f2d3b63 ;  /* 0x3f2d3b63ff0b7424 */ /* 0x000fe200078e00ff */
[----:B------:R-:W-:Y:S01]  /*157a0*/  UMOV UR4, 0x2a25ff7e ;  /* 0x2a25ff7e00047882 */ /* 0x000fe20000000000 */
[----:B------:R-:W-:Y:S01]  /*157b0*/  UMOV UR5, 0x3ef53e1d ;  /* 0x3ef53e1d00057882 */ /* 0x000fe20000000000 */
[----:B------:R-:W-:Y:S01]  /*157c0*/  ISETP.GE.AND P2, PT, R31, RZ, PT ;  /* 0x000000ff1f00720c */ /* 0x000fe20003f46270 */
[----:B------:R-:W-:Y:S01]  /*157d0*/  @!P1 IMAD.MOV.U32 R12, RZ, RZ, 0x54442d18 ;  /* 0x54442d18ff0c9424 */ /* 0x000fe200078e00ff */
[----:B------:R-:W-:Y:S01]  /*157e0*/  BSSY.RECONVERGENT B0, `(.L_x_10544) ;  /* 0x000004f000007945 */ /* 0x000fe20003800200 */
[----:B------:R-:W-:Y:S01]  /*157f0*/  DFMA R10, R8, -UR4, R10 ;  /* 0x80000004080a7c2b */ /* 0x000fe2000800000a */
[----:B------:R-:W-:Y:S01]  /*15800*/  UMOV UR4, 0x8dde082e ;  /* 0x8dde082e00047882 */ /* 0x000fe20000000000 */
[----:B------:R-:W-:Y:S01]  /*15810*/  UMOV UR5, 0x3f531278 ;  /* 0x3f53127800057882 */ /* 0x000fe20000000000 */
[----:B------:R-:W-:Y:S01]  /*15820*/  @P1 PLOP3.LUT P0, PT, P2, PT, PT, 0x80, 0x8 ;  /* 0x000000000008181c */ /* 0x000fe2000170f070 */
[----:B------:R-:W-:-:S04]  /*15830*/  @!P1 IMAD.MOV.U32 R13, RZ, RZ, 0x3ff921fb ;  /* 0x3ff921fbff0d9424 */ /* 0x000fc800078e00ff */
        /* <DEDUP_REMOVED lines=50> */
[----:B------:R-:W-:Y:S02]  /*15b60*/  @P1 IMAD.MOV.U32 R8, RZ, RZ, 0x54442d18 ;  /* 0x54442d18ff081424 */ /* 0x000fe400078e00ff */
[----:B------:R-:W-:-:S05]  /*15b70*/  @P1 IMAD.MOV.U32 R9, RZ, RZ, 0x400921fb ;  /* 0x400921fbff091424 */ /* 0x000fca00078e00ff */
[----:B------:R-:W-:-:S08]  /*15b80*/  DFMA R20, R10, R20, R20 ;  /* 0x000000140a14722b */ /* 0x000fd00000000014 */
[----:B------:R-:W-:Y:S02]  /*15b90*/  @P1 DADD R8, -R20, R8 ;  /* 0x0000000014081229 */ /* 0x000fe40000000108 */
[----:B------:R-:W-:-:S08]  /*15ba0*/  @!P1 DADD R10, -RZ, -R20 ;  /* 0x00000000ff0a9229 */ /* 0x000fd00000000914 */
[----:B------:R-:W-:Y:S02]  /*15bb0*/  @P1 FSEL R8, R8, R20, !P0 ;  /* 0x0000001408081208 */ /* 0x000fe40004000000 */
[----:B------:R-:W-:Y:S02]  /*15bc0*/  @P1 FSEL R9, R9, R21, !P0 ;  /* 0x0000001509091208 */ /* 0x000fe40004000000 */
[----:B------:R-:W-:Y:S01]  /*15bd0*/  @!P1 PLOP3.LUT P0, PT, P2, PT, PT, 0x80, 0x8 ;  /* 0x000000000008981c */ /* 0x000fe2000170f070 */
[----:B------:R-:W-:-:S03]  /*15be0*/  DSETP.NEU.AND P2, PT, R28, RZ, PT ;  /* 0x000000ff1c00722a */ /* 0x000fc60003f4d000 */
[----:B------:R-:W-:Y:S02]  /*15bf0*/  @!P1 FSEL R10, R20, R10, !P0 ;  /* 0x0000000a140a9208 */ /* 0x000fe40004000000 */
[----:B------:R-:W-:-:S06]  /*15c00*/  @!P1 FSEL R11, R21, R11, !P0 ;  /* 0x0000000b150b9208 */ /* 0x000fcc0004000000 */
[----:B------:R-:W-:-:S03]  /*15c10*/  @!P1 DADD R8, R10, R12 ;  /* 0x000000000a089229 */ /* 0x000fc6000000000c */
[----:B------:R-:W-:Y:S08]  /*15c20*/  @!P2 BRA `(.L_x_10545) ;  /* 0x000000000020a947 */ /* 0x000ff00003800000 */
[----:B------:R-:W-:Y:S01]  /*15c30*/  IMAD.MOV.U32 R13, RZ, RZ, 0x4002d97c ;  /* 0x4002d97cff0d7424 */ /* 0x000fe200078e00ff */
[----:B------:R-:W-:Y:S01]  /*15c40*/  MOV R11, 0x7f3321d2 ;  /* 0x7f3321d2000b7802 */ /* 0x000fe20000000f00 */
[----:B------:R-:W-:-:S03]  /*15c50*/  DSETP.NEU.AND P1, PT, R2, R22, PT ;  /* 0x000000160200722a */ /* 0x000fc60003f2d000 */
[----:B------:R-:W-:Y:S02]  /*15c60*/  FSEL R11, R11, 3.37028055040000000000e+12, !P0 ;  /* 0x54442d180b0b7808 */ /* 0x000fe40004000000 */
[----:B------:R-:W-:Y:S02]  /*15c70*/  FSEL R13, R13, 1.8213495016098022461, !P0 ;  /* 0x3fe921fb0d0d7808 */ /* 0x000fe40004000000 */
[----:B------:R-:W-:Y:S02]  /*15c80*/  FSEL R8, R11, R8, !P1 ;  /* 0x000000080b087208 */ /* 0x000fe40004800000 */
[----:B------:R-:W-:Y:S01]  /*15c90*/  FSEL R9, R13, R9, !P1 ;  /* 0x000000090d097208 */ /* 0x000fe20004800000 */
[----:B------:R-:W-:Y:S06]  /*15ca0*/  BRA `(.L_x_10546) ;  /* 0x0000000000087947 */ /* 0x000fec0003800000 */
.L_x_10545:
[----:B------:R-:W-:Y:S02]  /*15cb0*/  FSEL R8, RZ, 3.37028055040000000000e+12, P0 ;  /* 0x54442d18ff087808 */ /* 0x000fe40000000000 */
[----:B------:R-:W-:-:S07]  /*15cc0*/  FSEL R9, RZ, 2.1426990032196044922, P0 ;  /* 0x400921fbff097808 */ /* 0x000fce0000000000 */
.L_x_10546:
[----:B------:R-:W-:Y:S05]  /*15cd0*/  BSYNC.RECONVERGENT B0 ;  /* 0x0000000000007941 */ /* 0x000fea0003800200 */
.L_x_10544:
[----:B------:R-:W-:Y:S01]  /*15ce0*/  DADD R2, R2, R22 ;  /* 0x0000000002027229 */ /* 0x000fe20000000016 */
[----:B------:R-:W-:Y:S01]  /*15cf0*/  LOP3.LUT R33, R9, 0x80000000, R33, 0xb8, !PT ;  /* 0x8000000009217812 */ /* 0x000fe200078eb821 */
[----:B------:R-:W-:-:S06]  /*15d00*/  DMUL R24, R24, 0.5 ;  /* 0x3fe0000018187828 */ /* 0x000fcc0000000000 */
[----:B------:R-:W-:-:S06]  /*15d10*/  DSETP.NAN.AND P0, PT, R2, R2, PT ;  /* 0x000000020200722a */ /* 0x000fcc0003f08000 */
[----:B------:R-:W-:Y:S02]  /*15d20*/  FSEL R8, R2, R8, P0 ;  /* 0x0000000802087208 */ /* 0x000fe40000000000 */
[----:B------:R-:W-:Y:S01]  /*15d30*/  FSEL R9, R3, R33, P0 ;  /* 0x0000002103097208 */ /* 0x000fe20000000000 */
[----:B------:R-:W-:Y:S06]  /*15d40*/  BRA `(.L_x_10547) ;  /* 0x0000004c00547947 */ /* 0x000fec0003800000 */
.L_x_10539:
        /* <DEDUP_REMOVED lines=12> */
[----:B------:R-:W-:Y:S01]  /*15e10*/  SEL R30, R23, R3, P0 ;  /* 0x00000003171e7207 */ /* 0x000fe20000000000 */
[----:B------:R-:W-:Y:S01]  /*15e20*/  IMAD.MOV.U32 R19, RZ, RZ, 0x3fd80000 ;  /* 0x3fd80000ff137424 */ /* 0x000fe200078e00ff */
[----:B------:R-:W-:Y:S01]  /*15e30*/  LOP3.LUT R0, R25, 0xffc00000, RZ, 0xc0, !PT ;  /* 0xffc0000019007812 */ /* 0x000fe200078ec0ff */
[----:B------:R-:W-:Y:S01]  /*15e40*/  IMAD.MOV.U32 R20, RZ, RZ, R37 ;  /* 0x000000ffff147224 */ /* 0x000fe200078e0025 */
[----:B------:R-:W-:Y:S01]  /*15e50*/  SEL R24, R2, R22, P2 ;  /* 0x0000001602187207 */ /* 0x000fe20001000000 */
[----:B------:R-:W-:Y:S01]  /*15e60*/  IMAD.MOV.U32 R21, RZ, RZ, R30 ;  /* 0x000000ffff157224 */ /* 0x000fe200078e001e */
[----:B------:R-:W-:Y:S01]  /*15e70*/  LOP3.LUT R9, R0, 0x7fd00000, RZ, 0x3c, !PT ;  /* 0x7fd0000000097812 */ /* 0x000fe200078e3cff */
[----:B------:R-:W-:Y:S01]  /*15e80*/  MUFU.RCP64H R35, R29 ;  /* 0x0000001d00237308 */ /* 0x000fe20000001800 */
[----:B------:R-:W-:Y:S01]  /*15e90*/  IMAD.MOV.U32 R34, RZ, RZ, 0x1 ;  /* 0x00000001ff227424 */ /* 0x000fe200078e00ff */
[----:B------:R-:W-:Y:S01]  /*15ea0*/  ISETP.GE.U32.AND P3, PT, R30, 0x7ff00000, PT ;  /* 0x7ff000001e00780c */ /* 0x000fe20003f66070 */
[----:B------:R-:W-:Y:S01]  /*15eb0*/  BSSY.RECONVERGENT B0, `(.L_x_10548) ;  /* 0x0000075000007945 */ /* 0x000fe20003800200 */
[----:B------:R-:W-:Y:S01]  /*15ec0*/  FSETP.GEU.AND P5, PT, |R27|, 6.5827683646048100446e-37, PT ;  /* 0x036000001b00780b */ /* 0x000fe20003fae200 */
[----:B------:R-:W-:-:S02]  /*15ed0*/  DMUL R10, R8, R20 ;  /* 0x00000014080a7228 */ /* 0x000fc40000000000 */
[----:B------:R-:W-:-:S06]  /*15ee0*/  DMUL R8, R8, R24 ;  /* 0x0000001808087228 */ /* 0x000fcc0000000000 */
[----:B------:R-:W-:-:S08]  /*15ef0*/  DMUL R10, R10, R10 ;  /* 0x0000000a0a0a7228 */ /* 0x000fd00000000000 */
[----:B------:R-:W-:-:S08]  /*15f00*/  DFMA R10, R8, R8, R10 ;  /* 0x00000008080a722b */ /* 0x000fd0000000000a */
[----:B------:R-:W-:Y:S02]  /*15f10*/  DSETP.MIN.AND P0, P2, R10, UR4, PT ;  /* 0x000000040a007e2a */ /* 0x000fe4000ba00000 */
[----:B------:R-:W-:-:S04]  /*15f20*/  MOV R8, R11 ;  /* 0x0000000b00087202 */ /* 0x000fc80000000f00 */
[----:B------:R-:W-:Y:S01]  /*15f30*/  FSEL R9, R8, UR6, P0 ;  /* 0x0000000608097c08 */ /* 0x000fe20008000000 */
[----:B------:R-:W-:-:S05]  /*15f40*/  IMAD.MOV.U32 R8, RZ, RZ, R10 ;  /* 0x000000ffff087224 */ /* 0x000fca00078e000a */
[----:B------:R-:W-:Y:S02]  /*15f50*/  SEL R8, R8, UR4, P0 ;  /* 0x0000000408087c07 */ /* 0x000fe40008000000 */
[----:B------:R-:W-:Y:S01]  /*15f60*/  @P2 LOP3.LUT R9, R12, 0x80000, RZ, 0xfc, !PT ;  /* 0x000800000c092812 */ /* 0x000fe200078efcff */
[----:B------:R-:W-:Y:S01]  /*15f70*/  IMAD.MOV.U32 R12, RZ, RZ, RZ ;  /* 0x000000ffff0c7224 */ /* 0x000fe200078e00ff */
[----:B------:R-:W-:Y:S02]  /*15f80*/  DSETP.NEU.AND P2, PT, R20, RZ, PT ;  /* 0x000000ff1400722a */ /* 0x000fe40003f4d000 */
[----:B------:R-:W0:Y:S03]  /*15f90*/  MUFU.RSQ64H R13, R9 ;  /* 0x00000009000d7308 */ /* 0x000e260000001c00 */
[----:B0-----:R-:W-:-:S08]  /*15fa0*/  DMUL R14, R12, R12 ;  /* 0x0000000c0c0e7228 */ /* 0x001fd00000000000 */
[----:B------:R-:W-:Y:S02]  /*15fb0*/  DFMA R14, R8, -R14, 1 ;  /* 0x3ff00000080e742b */ /* 0x000fe4000000080e */
[----:B------:R-:W-:-:S06]  /*15fc0*/  DFMA R8, -R28, R34, 1 ;  /* 0x3ff000001c08742b */ /* 0x000fcc0000000122 */
[----:B------:R-:W-:Y:S02]  /*15fd0*/  DFMA R18, R14, R18, 0.5 ;  /* 0x3fe000000e12742b */ /* 0x000fe40000000012 */
[----:B------:R-:W-:Y:S02]  /*15fe0*/  DMUL R14, R12, R14 ;  /* 0x0000000e0c0e7228 */ /* 0x000fe40000000000 */
[----:B------:R-:W-:-:S06]  /*15ff0*/  DFMA R8, R8, R8, R8 ;  /* 0x000000080808722b */ /* 0x000fcc0000000008 */
[----:B------:R-:W-:Y:S02]  /*16000*/  DFMA R14, R18, R14, R12 ;  /* 0x0000000e120e722b */ /* 0x000fe4000000000c */
[----:B------:R-:W-:-:S06]  /*16010*/  DFMA R34, R34, R8, R34 ;  /* 0x000000082222722b */ /* 0x000fcc0000000022 */
[----:B------:R-:W-:Y:S01]  /*16020*/  DMUL R14, R10, R14 ;  /* 0x0000000e0a0e7228 */ /* 0x000fe20000000000 */
[----:B------:R-:W-:Y:S02]  /*16030*/  LOP3.LUT R11, R0, 0x100000, RZ, 0xfc, !PT ;  /* 0x00100000000b7812 */ /* 0x000fe400078efcff */
[----:B------:R-:W-:-:S06]  /*16040*/  MOV R10, RZ ;  /* 0x000000ff000a7202 */ /* 0x000fcc0000000f00 */
[----:B------:R-:W-:Y:S02]  /*16050*/  DMUL R14, R14, R10 ;  /* 0x0000000a0e0e7228 */ /* 0x000fe40000000000 */
[----:B------:R-:W-:-:S08]  /*16060*/  DFMA R10, -R28, R34, 1 ;  /* 0x3ff000001c0a742b */ /* 0x000fd00000000122 */
[----:B------:R-:W-:Y:S01]  /*16070*/  @!P3 FSEL R30, R25, R15, !P2 ;  /* 0x0000000f191eb208 */ /* 0x000fe20005000000 */
[----:B------:R-:W-:Y:S01]  /*16080*/  DFMA R10, R34, R10, R34 ;  /* 0x0000000a220a722b */ /* 0x000fe20000000022 */
[----:B------:R-:W-:Y:S01]  /*16090*/  @!P3 FSEL R37, R24, R14, !P2 ;  /* 0x0000000e1825b208 */ /* 0x000fe20005000000 */
[----:B------:R-:W-:Y:S01]  /*160a0*/  IMAD.MOV.U32 R35, RZ, RZ, -0x3ff ;  /* 0xfffffc01ff237424 */ /* 0x000fe200078e00ff */
[----:B------:R-:W-:Y:S01]  /*160b0*/  ISETP.GT.AND P0, PT, R30, 0xfffff, PT ;  /* 0x000fffff1e00780c */ /* 0x000fe20003f04270 */
[----:B------:R-:W-:Y:S02]  /*160c0*/  IMAD.MOV.U32 R9, RZ, RZ, R30 ;  /* 0x000000ffff097224 */ /* 0x000fe400078e001e */
[----:B------:R-:W-:Y:S02]  /*160d0*/  IMAD.MOV.U32 R8, RZ, RZ, R37 ;  /* 0x000000ffff087224 */ /* 0x000fe400078e0025 */
[----:B------:R-:W-:-:S08]  /*160e0*/  DMUL R20, R26, R10 ;  /* 0x0000000a1a147228 */ /* 0x000fd00000000000 */
[----:B------:R-:W-:Y:S01]  /*160f0*/  @!P0 DMUL R8, R8, 1.80143985094819840000e+16 ;  /* 0x4350000008088828 */ /* 0x000fe20000000000 */
[----:B------:R-:W-:Y:S01]  /*16100*/  @!P0 IMAD.MOV.U32 R35, RZ, RZ, -0x435 ;  /* 0xfffffbcbff238424 */ /* 0x000fe200078e00ff */
[----:B------:R-:W-:-:S08]  /*16110*/  DFMA R12, -R28, R20, R26 ;  /* 0x000000141c0c722b */ /* 0x000fd0000000011a */
[----:B------:R-:W-:Y:S01]  /*16120*/  @!P0 IMAD.MOV.U32 R30, RZ, RZ, R9 ;  /* 0x000000ffff1e8224 */ /* 0x000fe200078e0009 */
[----:B------:R-:W-:Y:S01]  /*16130*/  DFMA R20, R10, R12, R20 ;  /* 0x0000000c0a14722b */ /* 0x000fe20000000014 */
[----:B------:R-:W-:Y:S02]  /*16140*/  @!P0 IMAD.MOV.U32 R37, RZ, RZ, R8 ;  /* 0x000000ffff258224 */ /* 0x000fe400078e0008 */
[----:B------:R-:W-:-:S05]  /*16150*/  VIADD R0, R30, 0xffffffff ;  /* 0xffffffff1e007836 */ /* 0x000fca0000000000 */
[----:B------:R-:W-:Y:S02]  /*16160*/  ISETP.GE.U32.AND P2, PT, R0, 0x7fefffff, PT ;  /* 0x7fefffff0000780c */ /* 0x000fe40003f46070 */
[----:B------:R-:W-:-:S05]  /*16170*/  FFMA R0, RZ, R29, R21 ;  /* 0x0000001dff007223 */ /* 0x000fca0000000015 */
[----:B------:R-:W-:-:S06]  /*16180*/  FSETP.GT.AND P4, PT, |R0|, 1.469367938527859385e-39, PT ;  /* 0x001000000000780b */ /* 0x000fcc0003f84200 */
[----:B------:R-:W-:Y:S01]  /*16190*/  @P2 IMAD.MOV.U32 R10, RZ, RZ, 0x0 ;  /* 0x00000000ff0a2424 */ /* 0x000fe200078e00ff */
[----:B------:R-:W-:Y:S02]  /*161a0*/  @P2 MOV R11, 0x7ff00000 ;  /* 0x7ff00000000b2802 */ /* 0x000fe40000000f00 */
[----:B------:R-:W-:-:S04]  /*161b0*/  @P2 LOP3.LUT P3, RZ, R9, 0x7fffffff, RZ, 0xc0, !PT ;  /* 0x7fffffff09ff2812 */ /* 0x000fc8000786c0ff */
        /* <DEDUP_REMOVED lines=68> */
.L_x_10549:
[----:B------:R-:W-:Y:S05]  /*16600*/  BSYNC.RECONVERGENT B0 ;  /* 0x0000000000007941 */ /* 0x000fea0003800200 */
.L_x_10548:
[----:B------:R-:W-:Y:S04]  /*16610*/  BSSY.RECONVERGENT B3, `(.L_x_10550) ;  /* 0x0000008000037945 */ /* 0x000fe80003800200 */
[----:B------:R-:W-:Y:S05]  /*16620*/  @P4 BRA P5, `(.L_x_10551) ;  /* 0x0000000000184947 */ /* 0x000fea0002800000 */
[----:B------:R-:W-:Y:S01]  /*16630*/  MOV R12, R26 ;  /* 0x0000001a000c7202 */ /* 0x000fe20000000f00 */
[----:B------:R-:W-:Y:S01]  /*16640*/  IMAD.MOV.U32 R13, RZ, RZ, R27 ;  /* 0x000000ffff0d7224 */ /* 0x000fe200078e001b */
[----:B------:R-:W-:Y:S01]  /*16650*/  MOV R0, 0x16690 ;  /* 0x0001669000007802 */ /* 0x000fe20000000f00 */
[----:B------:R-:W-:Y:S02]  /*16660*/  IMAD.MOV.U32 R8, RZ, RZ, R28 ;  /* 0x000000ffff087224 */ /* 0x000fe400078e001c */
[----:B------:R-:W-:-:S07]  /*16670*/  IMAD.MOV.U32 R9, RZ, RZ, R29 ;  /* 0x000000ffff097224 */ /* 0x000fce00078e001d */
[----:B------:R-:W-:Y:S05]  /*16680*/  CALL.REL.NOINC `($__internal_21_$__cuda_sm20_div_rn_f64_full) ;  /* 0x0000021000687944 */ /* 0x000fea0003c00000 */
.L_x_10551:
[----:B------:R-:W-:Y:S05]  /*16690*/  BSYNC.RECONVERGENT B3 ;  /* 0x0000000000037941 */ /* 0x000fea0003800200 */
.L_x_10550:
[----:B------:R-:W-:Y:S01]  /*166a0*/  DMUL R8, R20, R20 ;  /* 0x0000001414087228 */ /* 0x000fe20000000000 */
[----:B------:R-:W-:Y:S01]  /*166b0*/  IMAD.MOV.U32 R10, RZ, RZ, -0x2449a4b7 ;  /* 0xdbb65b49ff0a7424 */ /* 0x000fe200078e00ff */
[----:B------:R-:W-:Y:S01]  /*166c0*/  UMOV UR4, 0x2a25ff7e ;  /* 0x2a25ff7e00047882 */ /* 0x000fe20000000000 */
[----:B------:R-:W-:Y:S01]  /*166d0*/  IMAD.MOV.U32 R11, RZ, RZ, 0x3f2d3b63 ;  /* 0x3f2d3b63ff0b7424 */ /* 0x000fe200078e00ff */
[----:B------:R-:W-:Y:S01]  /*166e0*/  UMOV UR5, 0x3ef53e1d ;  /* 0x3ef53e1d00057882 */ /* 0x000fe20000000000 */
[----:B------:R-:W-:Y:S01]  /*166f0*/  ISETP.GE.AND P2, PT, R31, RZ, PT ;  /* 0x000000ff1f00720c */ /* 0x000fe20003f46270 */
[----:B------:R-:W-:Y:S01]  /*16700*/  @!P1 IMAD.MOV.U32 R12, RZ, RZ, 0x54442d18 ;  /* 0x54442d18ff0c9424 */ /* 0x000fe200078e00ff */
[----:B------:R-:W-:Y:S01]  /*16710*/  BSSY.RECONVERGENT B0, `(.L_x_10552) ;  /* 0x000004f000007945 */ /* 0x000fe20003800200 */
[----:B------:R-:W-:Y:S01]  /*16720*/  @!P1 IMAD.MOV.U32 R13, RZ, RZ, 0x3ff921fb ;  /* 0x3ff921fbff0d9424 */ /* 0x000fe200078e00ff */
[----:B------:R-:W-:Y:S01]  /*16730*/  DFMA R10, R8, -UR4, R10 ;  /* 0x80000004080a7c2b */ /* 0x000fe2000800000a */
[----:B------:R-:W-:Y:S01]  /*16740*/  UMOV UR4, 0x8dde082e ;  /* 0x8dde082e00047882 */ /* 0x000fe20000000000 */
[----:B------:R-:W-:Y:S01]  /*16750*/  UMOV UR5, 0x3f531278 ;  /* 0x3f53127800057882 */ /* 0x000fe20000000000 */
[----:B------:R-:W-:-:S05]  /*16760*/  @P1 PLOP3.LUT P0, PT, P2, PT, PT, 0x80, 0x8 ;  /* 0x000000000008181c */ /* 0x000fca000170f070 */
        /* <DEDUP_REMOVED lines=50> */
[----:B------:R-:W-:Y:S01]  /*16a90*/  @P1 MOV R8, 0x54442d18 ;  /* 0x54442d1800081802 */ /* 0x000fe20000000f00 */
[----:B------:R-:W-:-:S06]  /*16aa0*/  @P1 IMAD.MOV.U32 R9, RZ, RZ, 0x400921fb ;  /* 0x400921fbff091424 */ /* 0x000fcc00078e00ff */
        /* <DEDUP_REMOVED lines=12> */
[----:B------:R-:W-:Y:S01]  /*16b70*/  DSETP.NEU.AND P1, PT, R2, R22, PT ;  /* 0x000000160200722a */ /* 0x000fe20003f2d000 */
[----:B------:R-:W-:-:S03]  /*16b80*/  IMAD.MOV.U32 R10, RZ, RZ, 0x4002d97c ;  /* 0x4002d97cff0a7424 */ /* 0x000fc600078e00ff */
[----:B------:R-:W-:Y:S02]  /*16b90*/  FSEL R11, R0, 3.37028055040000000000e+12, !P0 ;  /* 0x54442d18000b7808 */ /* 0x000fe40004000000 */
[----:B------:R-:W-:Y:S02]  /*16ba0*/  FSEL R13, R10, 1.8213495016098022461, !P0 ;  /* 0x3fe921fb0a0d7808 */ /* 0x000fe40004000000 */
[----:B------:R-:W-:Y:S02]  /*16bb0*/  FSEL R8, R11, R8, !P1 ;  /* 0x000000080b087208 */ /* 0x000fe40004800000 */
[----:B------:R-:W-:Y:S01]  /*16bc0*/  FSEL R9, R13, R9, !P1 ;  /* 0x000000090d097208 */ /* 0x000fe20004800000 */
[----:B------:R-:W-:Y:S06]  /*16bd0*/  BRA `(.L_x_10554) ;  /* 0x0000000000087947 */ /* 0x000fec0003800000 */
.L_x_10553:
[----:B------:R-:W-:Y:S02]  /*16be0*/  FSEL R8, RZ, 3.37028055040000000000e+12, P0 ;  /* 0x54442d18ff087808 */ /* 0x000fe40000000000 */
[----:B------:R-:W-:-:S07]  /*16bf0*/  FSEL R9, RZ, 2.1426990032196044922, P0 ;  /* 0x400921fbff097808 */ /* 0x000fce0000000000 */
.L_x_10554:
[----:B------:R-:W-:Y:S05]  /*16c00*/  BSYNC.RECONVERGENT B0 ;  /* 0x0000000000007941 */ /* 0x000fea0003800200 */
.L_x_10552:
[----:B------:R-:W-:Y:S01]  /*16c10*/  DADD R2, R2, R22 ;  /* 0x0000000002027229 */ /* 0x000fe20000000016 */
[----:B------:R-:W-:-:S07]  /*16c20*/  LOP3.LUT R33, R9, 0x80000000, R33, 0xb8, !PT ;  /* 0x8000000009217812 */ /* 0x000fce00078eb821 */
[----:B------:R-:W-:-:S06]  /*16c30*/  DSETP.NAN.AND P0, PT, R2, R2, PT ;  /* 0x000000020200722a */ /* 0x000fcc0003f08000 */
[----:B------:R-:W-:Y:S02]  /*16c40*/  FSEL R8, R2, R8, P0 ;  /* 0x0000000802087208 */ /* 0x000fe40000000000 */
[----:B------:R-:W-:Y:S01]  /*16c50*/  FSEL R9, R3, R33, P0 ;  /* 0x0000002103097208 */ /* 0x000fe20000000000 */
[----:B------:R-:W-:Y:S06]  /*16c60*/  BRA `(.L_x_10547) ;  /* 0x0000003c008c7947 */ /* 0x000fec0003800000 */
.L_x_10538:
        /* <DEDUP_REMOVED lines=23> */
[----:B------:R-:W-:Y:S02]  /*16de0*/  IMAD.MOV.U32 R24, RZ, RZ, R20 ;  /* 0x000000ffff187224 */ /* 0x000fe400078e0014 */
[----:B------:R-:W-:-:S07]  /*16df0*/  IMAD.MOV.U32 R25, RZ, RZ, R21 ;  /* 0x000000ffff197224 */ /* 0x000fce00078e0015 */
.L_x_10556:
[----:B------:R-:W-:Y:S05]  /*16e00*/  BSYNC.RECONVERGENT B3 ;  /* 0x0000000000037941 */ /* 0x000fea0003800200 */
.L_x_10555:
        /* <DEDUP_REMOVED lines=23> */
.L_x_10558:
[----:B------:R-:W-:Y:S05]  /*16f80*/  BSYNC.RECONVERGENT B3 ;  /* 0x0000000000037941 */ /* 0x000fea0003800200 */
.L_x_10557:
[----:B------:R-:W-:Y:S01]  /*16f90*/  DADD R12, -RZ, |R24| ;  /* 0x00000000ff0c7229 */ /* 0x000fe20000000518 */
[----:B------:R-:W-:Y:S01]  /*16fa0*/  MOV R8, RZ ;  /* 0x000000ff00087202 */ /* 0x000fe20000000f00 */
[----:B------:R-:W-:Y:S01]  /*16fb0*/  DADD R14, -RZ, |R20| ;  /* 0x00000000ff0e7229 */ /* 0x000fe20000000514 */
[----:B------:R-:W-:Y:S01]  /*16fc0*/  UMOV UR4, 0xffffffff ;  /* 0xffffffff00047882 */ /* 0x000fe20000000000 */
[----:B------:R-:W-:Y:S01]  /*16fd0*/  UMOV UR5, 0x7fefffff ;  /* 0x7fefffff00057882 */ /* 0x000fe20000000000 */
[----:B------:R-:W-:Y:S01]  /*16fe0*/  IMAD.MOV.U32 R18, RZ, RZ, 0x0 ;  /* 0x00000000ff127424 */ /* 0x000fe200078e00ff */
[----:B------:R-:W-:Y:S01]  /*16ff0*/  UMOV UR6, UR5 ;  /* 0x0000000500067c82 */ /* 0x000fe20008000000 */
[----:B------:R-:W-:Y:S01]  /*17000*/  MOV R19, 0x3fd80000 ;  /* 0x3fd8000000137802 */ /* 0x000fe20000000f00 */
[----:B------:R-:W-:Y:S01]  /*17010*/  MUFU.RCP64H R35, R29 ;  /* 0x0000001d00237308 */ /* 0x000fe20000001800 */
[----:B------:R-:W-:Y:S01]  /*17020*/  IMAD.MOV.U32 R34, RZ, RZ, 0x1 ;  /* 0x00000001ff227424 */ /* 0x000fe200078e00ff */
[----:B------:R-:W-:Y:S01]  /*17030*/  BSSY.RECONVERGENT B0, `(.L_x_10559) ;  /* 0x0000084000007945 */ /* 0x000fe20003800200 */
[----:B------:R-:W-:-:S02]  /*17040*/  FSETP.GEU.AND P5, PT, |R27|, 6.5827683646048100446e-37, PT ;  /* 0x036000001b00780b */ /* 0x000fc40003fae200 */
[----:B------:R-:W-:Y:S02]  /*17050*/  ISETP.GT.U32.AND P1, PT, R12, R14, PT ;  /* 0x0000000e0c00720c */ /* 0x000fe40003f24070 */
[CC--:B------:R-:W-:Y:S02]  /*17060*/  ISETP.LT.U32.AND P0, PT, R14.reuse, R12.reuse, PT ;  /* 0x0000000c0e00720c */ /* 0x0c0fe40003f01070 */
[----:B------:R-:W-:Y:S02]  /*17070*/  ISETP.GT.U32.AND.EX P1, PT, R13, R15, PT, P1 ;  /* 0x0000000f0d00720c */ /* 0x000fe40003f24110 */
[----:B------:R-:W-:Y:S02]  /*17080*/  ISETP.LT.U32.AND.EX P0, PT, R15, R13, PT, P0 ;  /* 0x0000000d0f00720c */ /* 0x000fe40003f01100 */
[----:B------:R-:W-:Y:S02]  /*17090*/  SEL R25, R13, R15, P1 ;  /* 0x0000000f0d197207 */ /* 0x000fe40000800000 */
[----:B------:R-:W-:-:S02]  /*170a0*/  SEL R37, R14, R12, P0 ;  /* 0x0000000c0e257207 */ /* 0x000fc40000000000 */
[----:B------:R-:W-:Y:S02]  /*170b0*/  SEL R30, R15, R13, P0 ;  /* 0x0000000d0f1e7207 */ /* 0x000fe40000000000 */
[----:B------:R-:W-:Y:S01]  /*170c0*/  LOP3.LUT R0, R25, 0xffc00000, RZ, 0xc0, !PT ;  /* 0xffc0000019007812 */ /* 0x000fe200078ec0ff */
[----:B------:R-:W-:Y:S01]  /*170d0*/  IMAD.MOV.U32 R20, RZ, RZ, R37 ;  /* 0x000000ffff147224 */ /* 0x000fe200078e0025 */
[----:B------:R-:W-:Y:S01]  /*170e0*/  SEL R24, R12, R14, P1 ;  /* 0x0000000e0c187207 */ /* 0x000fe20000800000 */
[----:B------:R-:W-:Y:S01]  /*170f0*/  IMAD.MOV.U32 R21, RZ, RZ, R30 ;  /* 0x000000ffff157224 */ /* 0x000fe200078e001e */
[----:B------:R-:W-:Y:S01]  /*17100*/  LOP3.LUT R9, R0, 0x7fd00000, RZ, 0x3c, !PT ;  /* 0x7fd0000000097812 */ /* 0x000fe200078e3cff */
[----:B------:R-:W-:Y:S01]  /*17110*/  IMAD.U32 R12, RZ, RZ, UR6 ;  /* 0x00000006ff0c7e24 */ /* 0x000fe2000f8e00ff */
[----:B------:R-:W-:-:S04]  /*17120*/  ISETP.GE.U32.AND P2, PT, R30, 0x7ff00000, PT ;  /* 0x7ff000001e00780c */ /* 0x000fc80003f46070 */
        /* <DEDUP_REMOVED lines=22> */
[----:B------:R-:W-:Y:S01]  /*17290*/  LOP3.LUT R11, R0, 0x100000, RZ, 0xfc, !PT ;  /* 0x00100000000b7812 */ /* 0x000fe200078efcff */
[----:B------:R-:W-:-:S06]  /*172a0*/  IMAD.MOV.U32 R10, RZ, RZ, RZ ;  /* 0x000000ffff0a7224 */ /* 0x000fcc00078e00ff */
[----:B------:R-:W-:Y:S02]  /*172b0*/  DMUL R14, R14, R10 ;  /* 0x0000000a0e0e7228 */ /* 0x000fe40000000000 */
[----:B------:R-:W-:-:S08]  /*172c0*/  DFMA R10, -R28, R34, 1 ;  /* 0x3ff000001c0a742b */ /* 0x000fd00000000122 */
[----:B------:R-:W-:Y:S01]  /*172d0*/  @!P2 FSEL R30, R25, R15, !P1 ;  /* 0x0000000f191ea208 */ /* 0x000fe20004800000 */
[----:B------:R-:W-:Y:S01]  /*172e0*/  DFMA R10, R34, R10, R34 ;  /* 0x0000000a220a722b */ /* 0x000fe20000000022 */
[----:B------:R-:W-:Y:S01]  /*172f0*/  @!P2 FSEL R37, R24, R14, !P1 ;  /* 0x0000000e1825a208 */ /* 0x000fe20004800000 */
[----:B------:R-:W-:Y:S01]  /*17300*/  DSETP.GEU.AND P1, PT, R2, R22, PT ;  /* 0x000000160200722a */ /* 0x000fe20003f2e000 */
[----:B------:R-:W-:Y:S01]  /*17310*/  ISETP.GT.AND P0, PT, R30, 0xfffff, PT ;  /* 0x000fffff1e00780c */ /* 0x000fe20003f04270 */
[----:B------:R-:W-:Y:S02]  /*17320*/  IMAD.MOV.U32 R9, RZ, RZ, R30 ;  /* 0x000000ffff097224 */ /* 0x000fe400078e001e */
[----:B------:R-:W-:Y:S02]  /*17330*/  IMAD.MOV.U32 R8, RZ, RZ, R37 ;  /* 0x000000ffff087224 */ /* 0x000fe400078e0025 */
[----:B------:R-:W-:Y:S01]  /*17340*/  DMUL R20, R26, R10 ;  /* 0x0000000a1a147228 */ /* 0x000fe20000000000 */
[----:B------:R-:W-:-:S07]  /*17350*/  IMAD.MOV.U32 R35, RZ, RZ, -0x3ff ;  /* 0xfffffc01ff237424 */ /* 0x000fce00078e00ff */
[----:B------:R-:W-:Y:S01]  /*17360*/  @!P0 DMUL R8, R8, 1.80143985094819840000e+16 ;  /* 0x4350000008088828 */ /* 0x000fe20000000000 */
[----:B------:R-:W-:Y:S01]  /*17370*/  @!P0 IMAD.MOV.U32 R35, RZ, RZ, -0x435 ;  /* 0xfffffbcbff238424 */ /* 0x000fe200078e00ff */
[----:B------:R-:W-:-:S08]  /*17380*/  DFMA R12, -R28, R20, R26 ;  /* 0x000000141c0c722b */ /* 0x000fd0000000011a */
[----:B------:R-:W-:Y:S01]  /*17390*/  @!P0 IMAD.MOV.U32 R30, RZ, RZ, R9 ;  /* 0x000000ffff1e8224 */ /* 0x000fe200078e0009 */
[----:B------:R-:W-:Y:S01]  /*173a0*/  DFMA R20, R10, R12, R20 ;  /* 0x0000000c0a14722b */ /* 0x000fe20000000014 */
[----:B------:R-:W-:-:S03]  /*173b0*/  @!P0 IMAD.MOV.U32 R37, RZ, RZ, R8 ;  /* 0x000000ffff258224 */ /* 0x000fc600078e0008 */
[----:B------:R-:W-:-:S04]  /*173c0*/  IADD3 R0, PT, PT, R30, -0x1, RZ ;  /* 0xffffffff1e007810 */ /* 0x000fc80007ffe0ff */
[----:B------:R-:W-:Y:S02]  /*173d0*/  ISETP.GE.U32.AND P2, PT, R0, 0x7fefffff, PT ;  /* 0x7fefffff0000780c */ /* 0x000fe40003f46070 */
[----:B------:R-:W-:-:S05]  /*173e0*/  FFMA R0, RZ, R29, R21 ;  /* 0x0000001dff007223 */ /* 0x000fca0000000015 */
[----:B------:R-:W-:-:S06]  /*173f0*/  FSETP.GT.AND P4, PT, |R0|, 1.469367938527859385e-39, PT ;  /* 0x001000000000780b */ /* 0x000fcc0003f84200 */
        /* <DEDUP_REMOVED lines=9> */
[----:B------:R-:W-:Y:S01]  /*17490*/  MOV R8, R37 ;  /* 0x0000002500087202 */ /* 0x000fe20000000f00 */
[----:B------:R-:W-:Y:S01]  /*174a0*/  IMAD.MOV.U32 R24, RZ, RZ, -0x748574fc ;  /* 0x8b7a8b04ff187424 */ /* 0x000fe200078e00ff */
[----:B------:R-:W-:Y:S01]  /*174b0*/  LOP3.LUT R9, R0, 0x3ff00000, RZ, 0xfc, !PT ;  /* 0x3ff0000000097812 */ /* 0x000fe200078efcff */
[----:B------:R-:W-:Y:S01]  /*174c0*/  IMAD.MOV.U32 R25, RZ, RZ, 0x3ed0ee25 ;  /* 0x3ed0ee25ff197424 */ /* 0x000fe200078e00ff */
[----:B------:R-:W-:Y:S01]  /*174d0*/  UMOV UR4, 0x3ae80f1e ;  /* 0x3ae80f1e00047882 */ /* 0x000fe20000000000 */
[----:B------:R-:W-:Y:S01]  /*174e0*/  UMOV UR5, 0x3eb1380b ;  /* 0x3eb1380b00057882 */ /* 0x000fe20000000000 */
        /* <DEDUP_REMOVED lines=56> */
.L_x_10560:
[----:B------:R-:W-:Y:S05]  /*17870*/  BSYNC.RECONVERGENT B0 ;  /* 0x0000000000007941 */ /* 0x000fea0003800200 */
.L_x_10559:
        /* <DEDUP_REMOVED lines=8> */
.L_x_10562:
[----:B------:R-:W-:Y:S05]  /*17900*/  BSYNC.RECONVERGENT B3 ;  /* 0x0000000000037941 */ /* 0x000fea0003800200 */
.L_x_10561:
        /* <DEDUP_REMOVED lines=84> */
.L_x_10564:
[----:B------:R-:W-:Y:S02]  /*17e50*/  FSEL R8, RZ, 3.37028055040000000000e+12, P0 ;  /* 0x54442d18ff087808 */ /* 0x000fe40000000000 */
[----:B------:R-:W-:-:S07]  /*17e60*/  FSEL R9, RZ, 2.1426990032196044922, P0 ;  /* 0x400921fbff097808 */ /* 0x000fce0000000000 */
.L_x_10565:
[----:B------:R-:W-:Y:S05]  /*17e70*/  BSYNC.RECONVERGENT B0 ;  /* 0x0000000000007941 */ /* 0x000fea0003800200 */
.L_x_10563:
[----:B------:R-:W-:Y:S01]  /*17e80*/  DADD R2, R2, R22 ;  /* 0x0000000002027229 */ /* 0x000fe20000000016 */
[----:B------:R-:W-:Y:S01]  /*17e90*/  LOP3.LUT R33, R9, 0x80000000, R33, 0xb8, !PT ;  /* 0x8000000009217812 */ /* 0x000fe200078eb821 */
[----:B------:R-:W-:-:S06]  /*17ea0*/  DADD R24, R24, 1 ;  /* 0x3ff0000018187429 */ /* 0x000fcc0000000000 */
[----:B------:R-:W-:-:S06]  /*17eb0*/  DSETP.NAN.AND P0, PT, R2, R2, PT ;  /* 0x000000020200722a */ /* 0x000fcc0003f08000 */
[----:B------:R-:W-:Y:S02]  /*17ec0*/  FSEL R8, R2, R8, P0 ;  /* 0x0000000802087208 */ /* 0x000fe40000000000 */
[----:B------:R-:W-:Y:S01]  /*17ed0*/  FSEL R9, R3, R33, P0 ;  /* 0x0000002103097208 */ /* 0x000fe20000000000 */
[----:B------:R-:W-:Y:S06]  /*17ee0*/  BRA `(.L_x_10547) ;  /* 0x0000002800ec7947 */ /* 0x000fec0003800000 */
.L_x_10537:
        /* <DEDUP_REMOVED lines=109> */
.L_x_10569:
[----:B------:R-:W-:Y:S05]  /*185c0*/  BSYNC.RECONVERGENT B0 ;  /* 0x0000000000007941 */ /* 0x000fea0003800200 */
.L_x_10568:
[----:B------:R-:W-:Y:S01]  /*185d0*/  BSSY.RECONVERGENT B3, `(.L_x_10570) ;  /* 0x0000009000037945 */ /* 0x000fe20003800200 */
[----:B------:R-:W-:-:S03]  /*185e0*/  DMUL R24, R24, 0.5 ;  /* 0x3fe0000018187828 */ /* 0x000fc60000000000 */
[----:B------:R-:W-:Y:S08]  /*185f0*/  @P4 BRA P5, `(.L_x_10571) ;  /* 0x0000000000184947 */ /* 0x000ff00002800000 */
[----:B------:R-:W-:Y:S01]  /*18600*/  IMAD.MOV.U32 R12, RZ, RZ, R26 ;  /* 0x000000ffff0c7224 */ /* 0x000fe200078e001a */
[----:B------:R-:W-:Y:S01]  /*18610*/  MOV R0, 0x18660 ;  /* 0x0001866000007802 */ /* 0x000fe20000000f00 */
[----:B------:R-:W-:Y:S02]  /*18620*/  IMAD.MOV.U32 R13, RZ, RZ, R27 ;  /* 0x000000ffff0d7224 */ /* 0x000fe400078e001b */
[----:B------:R-:W-:Y:S02]  /*18630*/  IMAD.MOV.U32 R8, RZ, RZ, R28 ;  /* 0x000000ffff087224 */ /* 0x000fe400078e001c */
[----:B------:R-:W-:-:S07]  /*18640*/  IMAD.MOV.U32 R9, RZ, RZ, R29 ;  /* 0x000000ffff097224 */ /* 0x000fce00078e001d */
[----:B------:R-:W-:Y:S05]  /*18650*/  CALL.REL.NOINC `($__internal_21_$__cuda_sm20_div_rn_f64_full) ;  /* 0x000001f000747944 */ /* 0x000fea0003c00000 */
.L_x_10571:
[----:B------:R-:W-:Y:S05]  /*18660*/  BSYNC.RECONVERGENT B3 ;  /* 0x0000000000037941 */ /* 0x000fea0003800200 */
.L_x_10570:
[----:B------:R-:W-:Y:S01]  /*18670*/  DMUL R8, R20, R20 ;  /* 0x0000001414087228 */ /* 0x000fe20000000000 */
[----:B------:R-:W-:Y:S01]  /*18680*/  MOV R10, 0xdbb65b49 ;  /* 0xdbb65b49000a7802 */ /* 0x000fe20000000f00 */
[----:B------:R-:W-:Y:S01]  /*18690*/  IMAD.MOV.U32 R11, RZ, RZ, 0x3f2d3b63 ;  /* 0x3f2d3b63ff0b7424 */ /* 0x000fe200078e00ff */
[----:B------:R-:W-:Y:S01]  /*186a0*/  UMOV UR4, 0x2a25ff7e ;  /* 0x2a25ff7e00047882 */ /* 0x000fe20000000000 */
        /* <DEDUP_REMOVED lines=72> */
.L_x_10567:
[----:B------:R-:W-:Y:S01]  /*18b30*/  ISETP.GT.U32.AND P0, PT, R2, R22, PT ;  /* 0x000000160200720c */ /* 0x000fe20003f04070 */
[----:B------:R-:W-:Y:S01]  /*18b40*/  IMAD.MOV.U32 R8, RZ, RZ, RZ ;  /* 0x000000ffff087224 */ /* 0x000fe200078e00ff */
[----:B------:R-:W-:Y:S01]  /*18b50*/  UMOV UR4, 0xffffffff ;  /* 0xffffffff00047882 */ /* 0x000fe20000000000 */
[----:B------:R-:W-:Y:S01]  /*18b60*/  UMOV UR5, 0x7fefffff ;  /* 0x7fefffff00057882 */ /* 0x000fe20000000000 */
[CC--:B------:R-:W-:Y:S01]  /*18b70*/  ISETP.GT.U32.AND.EX P2, PT, R3.reuse, R23.reuse, PT, P0 ;  /* 0x000000170300720c */ /* 0x0c0fe20003f44100 */
[----:B------:R-:W-:Y:S01]  /*18b80*/  UMOV UR6, UR5 ;  /* 0x0000000500067c82 */ /* 0x000fe20008000000 */
[CC--:B------:R-:W-:Y:S01]  /*18b90*/  ISETP.LT.U32.AND P0, PT, R22.reuse, R2.reuse, PT ;  /* 0x000000021600720c */ /* 0x0c0fe20003f01070 */
[----:B------:R-:W-:Y:S01]  /*18ba0*/  IMAD.U32 R18, RZ, RZ, UR6 ;  /* 0x00000006ff127e24 */ /* 0x000fe2000f8e00ff */
[----:B------:R-:W-:Y:S01]  /*18bb0*/  SEL R15, R3, R23, P2 ;  /* 0x00000017030f7207 */ /* 0x000fe20001000000 */
[----:B------:R-:W-:Y:S01]  /*18bc0*/  IMAD.MOV.U32 R24, RZ, RZ, 0x0 ;  /* 0x00000000ff187424 */ /* 0x000fe200078e00ff */
[-C--:B------:R-:W-:Y:S01]  /*18bd0*/  ISETP.LT.U32.AND.EX P0, PT, R23, R3.reuse, PT, P0 ;  /* 0x000000031700720c */ /* 0x080fe20003f01100 */
[----:B------:R-:W-:Y:S01]  /*18be0*/  IMAD.MOV.U32 R25, RZ, RZ, 0x3fd80000 ;  /* 0x3fd80000ff197424 */ /* 0x000fe200078e00ff */
[----:B------:R-:W-:Y:S01]  /*18bf0*/  LOP3.LUT R30, R15, 0xffc00000, RZ, 0xc0, !PT ;  /* 0xffc000000f1e7812 */ /* 0x000fe200078ec0ff */
[----:B------:R-:W-:Y:S01]  /*18c00*/  MUFU.RCP64H R31, R29 ;  /* 0x0000001d001f7308 */ /* 0x000fe20000001800 */
[----:B------:R-:W-:Y:S01]  /*18c10*/  SEL R33, R22, R2, P0 ;  /* 0x0000000216217207 */ /* 0x000fe20000000000 */
[----:B------:R-:W-:Y:S01]  /*18c20*/  BSSY.RECONVERGENT B0, `(.L_x_10572) ;  /* 0x000007c000007945 */ /* 0x000fe20003800200 */
[----:B------:R-:W-:-:S02]  /*18c30*/  SEL R0, R23, R3, P0 ;  /* 0x0000000317007207 */ /* 0x000fc40000000000 */
[----:B------:R-:W-:Y:S01]  /*18c40*/  LOP3.LUT R9, R30, 0x7fd00000, RZ, 0x3c, !PT ;  /* 0x7fd000001e097812 */ /* 0x000fe200078e3cff */
[----:B------:R-:W-:Y:S01]  /*18c50*/  IMAD.MOV.U32 R10, RZ, RZ, R33 ;  /* 0x000000ffff0a7224 */ /* 0x000fe200078e0021 */
[----:B------:R-:W-:Y:S01]  /*18c60*/  SEL R14, R2, R22, P2 ;  /* 0x00000016020e7207 */ /* 0x000fe20001000000 */
[----:B------:R-:W-:Y:S01]  /*18c70*/  IMAD.MOV.U32 R11, RZ, RZ, R0 ;  /* 0x000000ffff0b7224 */ /* 0x000fe200078e0000 */
[----:B------:R-:W-:Y:S02]  /*18c80*/  ISETP.GE.U32.AND P3, PT, R0, 0x7ff00000, PT ;  /* 0x7ff000000000780c */ /* 0x000fe40003f66070 */
[----:B------:R-:W-:-:S03]  /*18c90*/  FSETP.GEU.AND P5, PT, |R27|, 6.5827683646048100446e-37, PT ;  /* 0x036000001b00780b */ /* 0x000fc60003fae200 */
        /* <DEDUP_REMOVED lines=20> */
[----:B------:R-:W-:Y:S01]  /*18de0*/  IMAD.MOV.U32 R30, RZ, RZ, 0x1 ;  /* 0x00000001ff1e7424 */ /* 0x000fe200078e00ff */
[----:B------:R-:W-:-:S05]  /*18df0*/  MOV R12, RZ ;  /* 0x000000ff000c7202 */ /* 0x000fca0000000f00 */
[----:B------:R-:W-:Y:S02]  /*18e00*/  DFMA R8, -R28, R30, 1 ;  /* 0x3ff000001c08742b */ /* 0x000fe4000000011e */
[----:B------:R-:W-:-:S06]  /*18e10*/  DMUL R20, R20, R12 ;  /* 0x0000000c14147228 */ /* 0x000fcc0000000000 */
[----:B------:R-:W-:-:S04]  /*18e20*/  DFMA R8, R8, R8, R8 ;  /* 0x000000080808722b */ /* 0x000fc80000000008 */
[----:B------:R-:W-:Y:S02]  /*18e30*/  @!P3 FSEL R0, R15, R21, !P2 ;  /* 0x000000150f00b208 */ /* 0x000fe40005000000 */
[----:B------:R-:W-:Y:S02]  /*18e40*/  @!P3 FSEL R33, R14, R20, !P2 ;  /* 0x000000140e21b208 */ /* 0x000fe40005000000 */
[----:B------:R-:W-:Y:S01]  /*18e50*/  ISETP.GT.AND P0, PT, R0, 0xfffff, PT ;  /* 0x000fffff0000780c */ /* 0x000fe20003f04270 */
[----:B------:R-:W-:Y:S02]  /*18e60*/  DFMA R30, R30, R8, R30 ;  /* 0x000000081e1e722b */ /* 0x000fe4000000001e */
[----:B------:R-:W-:Y:S02]  /*18e70*/  IMAD.MOV.U32 R8, RZ, RZ, R33 ;  /* 0x000000ffff087224 */ /* 0x000fe400078e0021 */
[----:B------:R-:W-:-:S04]  /*18e80*/  IMAD.MOV.U32 R9, RZ, RZ, R0 ;  /* 0x000000ffff097224 */ /* 0x000fc800078e0000 */
[----:B------:R-:W-:-:S04]  /*18e90*/  DFMA R10, -R28, R30, 1 ;  /* 0x3ff000001c0a742b */ /* 0x000fc8000000011e */
[----:B------:R-:W-:-:S04]  /*18ea0*/  @!P0 DMUL R8, R8, 1.80143985094819840000e+16 ;  /* 0x4350000008088828 */ /* 0x000fc80000000000 */
[----:B------:R-:W-:Y:S01]  /*18eb0*/  DFMA R10, R30, R10, R30 ;  /* 0x0000000a1e0a722b */ /* 0x000fe2000000001e */
[----:B------:R-:W-:Y:S02]  /*18ec0*/  IMAD.MOV.U32 R31, RZ, RZ, -0x3ff ;  /* 0xfffffc01ff1f7424 */ /* 0x000fe400078e00ff */
[----:B------:R-:W-:-:S03]  /*18ed0*/  @!P0 IMAD.MOV.U32 R31, RZ, RZ, -0x435 ;  /* 0xfffffbcbff1f8424 */ /* 0x000fc600078e00ff */
[----:B------:R-:W-:Y:S02]  /*18ee0*/  @!P0 IMAD.MOV.U32 R0, RZ, RZ, R9 ;  /* 0x000000ffff008224 */ /* 0x000fe400078e0009 */
[----:B------:R-:W-:Y:S01]  /*18ef0*/  DMUL R20, R26, R10 ;  /* 0x0000000a1a147228 */ /* 0x000fe20000000000 */
[----:B------:R-:W-:Y:S02]  /*18f00*/  @!P0 IMAD.MOV.U32 R33, RZ, RZ, R8 ;  /* 0x000000ffff218224 */ /* 0x000fe400078e0008 */
[----:B------:R-:W-:-:S05]  /*18f10*/  VIADD R12, R0, 0xffffffff ;  /* 0xffffffff000c7836 */ /* 0x000fca0000000000 */
[----:B------:R-:W-:Y:S01]  /*18f20*/  ISETP.GE.U32.AND P2, PT, R12, 0x7fefffff, PT ;  /* 0x7fefffff0c00780c */ /* 0x000fe20003f46070 */
[----:B------:R-:W-:-:S08]  /*18f30*/  DFMA R12, -R28, R20, R26 ;  /* 0x000000141c0c722b */ /* 0x000fd0000000011a */
[----:B------:R-:W-:-:S04]  /*18f40*/  DFMA R20, R10, R12, R20 ;  /* 0x0000000c0a14722b */ /* 0x000fc80000000014 */
[----:B------:R-:W-:Y:S01]  /*18f50*/  @P2 IMAD.MOV.U32 R10, RZ, RZ, 0x0 ;  /* 0x00000000ff0a2424 */ /* 0x000fe200078e00ff */
[----:B------:R-:W-:Y:S02]  /*18f60*/  @P2 MOV R11, 0x7ff00000 ;  /* 0x7ff00000000b2802 */ /* 0x000fe40000000f00 */
[----:B------:R-:W-:-:S03]  /*18f70*/  @P2 LOP3.LUT P3, RZ, R9, 0x7fffffff, RZ, 0xc0, !PT ;  /* 0x7fffffff09ff2812 */ /* 0x000fc6000786c0ff */
[----:B------:R-:W-:Y:S01]  /*18f80*/  FFMA R12, RZ, R29, R21 ;  /* 0x0000001dff0c7223 */ /* 0x000fe20000000015 */
[----:B------:R-:W-:-:S04]  /*18f90*/  @P2 DFMA R10, R8, R10, +INF ;  /* 0x7ff00000080a242b */ /* 0x000fc8000000000a */
[----:B------:R-:W-:-:S06]  /*18fa0*/  FSETP.GT.AND P4, PT, |R12|, 1.469367938527859385e-39, PT ;  /* 0x001000000c00780b */ /* 0x000fcc0003f84200 */
        /* <DEDUP_REMOVED lines=67> */
.L_x_10573:
[----:B------:R-:W-:Y:S05]  /*193e0*/  BSYNC.RECONVERGENT B0 ;  /* 0x0000000000007941 */ /* 0x000fea0003800200 */
.L_x_10572:
        /* <DEDUP_REMOVED lines=8> */
.L_x_10575:
[----:B------:R-:W-:Y:S05]  /*19470*/  BSYNC.RECONVERGENT B3 ;  /* 0x0000000000037941 */ /* 0x000fea0003800200 */
.L_x_10574:
        /* <DEDUP_REMOVED lines=76> */
.L_x_10566:
[----:B------:R-:W0:Y:S01]  /*19940*/  MUFU.RCP64H R9, 2.718280792236328125 ;  /* 0x4005bf0a00097908 */ /* 0x000e220000001800 */
[----:B------:R-:W-:Y:S01]  /*19950*/  MOV R10, 0x8b145769 ;  /* 0x8b145769000a7802 */ /* 0x000fe20000000f00 */
[----:B------:R-:W-:Y:S01]  /*19960*/  IMAD.MOV.U32 R11, RZ, RZ, 0x4005bf0a ;  /* 0x4005bf0aff0b7424 */ /* 0x000fe200078e00ff */
[----:B------:R-:W-:Y:S01]  /*19970*/  FSETP.GEU.AND P1, PT, |R5|, 6.5827683646048100446e-37, PT ;  /* 0x036000000500780b */ /* 0x000fe20003f2e200 */
[----:B------:R-:W-:Y:S01]  /*19980*/  IMAD.MOV.U32 R8, RZ, RZ, 0x1 ;  /* 0x00000001ff087424 */ /* 0x000fe200078e00ff */
[----:B------:R-:W-:Y:S05]  /*19990*/  BSSY.RECONVERGENT B3, `(.L_x_10576) ;  /* 0x0000014000037945 */ /* 0x000fea0003800200 */
        /* <DEDUP_REMOVED lines=19> */
.L_x_10577:
[----:B------:R-:W-:Y:S05]  /*19ad0*/  BSYNC.RECONVERGENT B3 ;  /* 0x0000000000037941 */ /* 0x000fea0003800200 */
.L_x_10576:
        /* <DEDUP_REMOVED lines=17> */
[----:B------:R-:W-:Y:S01]  /*19bf0*/  MOV R12, R6 ;  /* 0x00000006000c7202 */ /* 0x000fe20000000f00 */
[----:B------:R-:W-:Y:S01]  /*19c00*/  IMAD.MOV.U32 R13, RZ, RZ, R7 ;  /* 0x000000ffff0d7224 */ /* 0x000fe200078e0007 */
[----:B------:R-:W-:Y:S01]  /*19c10*/  MOV R0, 0x19c50 ;  /* 0x00019c5000007802 */ /* 0x000fe20000000f00 */
[----:B------:R-:W-:Y:S02]  /*19c20*/  IMAD.MOV.U32 R8, RZ, RZ, -0x74eba897 ;  /* 0x8b145769ff087424 */ /* 0x000fe400078e00ff */
[----:B------:R-:W-:-:S07]  /*19c30*/  IMAD.MOV.U32 R9, RZ, RZ, 0x4005bf0a ;  /* 0x4005bf0aff097424 */ /* 0x000fce00078e00ff */
[----:B------:R-:W-:Y:S05]  /*19c40*/  CALL.REL.NOINC `($__internal_21_$__cuda_sm20_div_rn_f64_full) ;  /* 0x000001d800f87944 */ /* 0x000fea0003c00000 */
.L_x_10579:
[----:B------:R-:W-:Y:S05]  /*19c50*/  BSYNC.RECONVERGENT B3 ;  /* 0x0000000000037941 */ /* 0x000fea0003800200 */
.L_x_10578:
        /* <DEDUP_REMOVED lines=142> */
.L_x_10581:
[----:B------:R-:W-:Y:S05]  /*1a540*/  BSYNC.RECONVERGENT B0 ;  /* 0x0000000000007941 */ /* 0x000fea0003800200 */
.L_x_10580:
[----:B------:R-:W-:Y:S01]  /*1a550*/  BSSY.RECONVERGENT B3, `(.L_x_10582) ;  /* 0x0000009000037945 */ /* 0x000fe20003800200 */
[----:B------:R-:W-:-:S03]  /*1a560*/  DADD R24, R24, 1 ;  /* 0x3ff0000018187429 */ /* 0x000fc60000000000 */
[----:B------:R-:W-:Y:S08]  /*1a570*/  @P4 BRA P5, `(.L_x_10583) ;  /* 0x0000000000184947 */ /* 0x000ff00002800000 */
[----:B------:R-:W-:Y:S01]  /*1a580*/  IMAD.MOV.U32 R12, RZ, RZ, R26 ;  /* 0x000000ffff0c7224 */ /* 0x000fe200078e001a */
[----:B------:R-:W-:Y:S01]  /*1a590*/  MOV R0, 0x1a5e0 ;  /* 0x0001a5e000007802 */ /* 0x000fe20000000f00 */
[----:B------:R-:W-:Y:S02]  /*1a5a0*/  IMAD.MOV.U32 R13, RZ, RZ, R27 ;  /* 0x000000ffff0d7224 */ /* 0x000fe400078e001b */
[----:B------:R-:W-:Y:S02]  /*1a5b0*/  IMAD.MOV.U32 R8, RZ, RZ, R28 ;  /* 0x000000ffff087224 */ /* 0x000fe400078e001c */
[----:B------:R-:W-:-:S07]  /*1a5c0*/  IMAD.MOV.U32 R9, RZ, RZ, R29 ;  /* 0x000000ffff097224 */ /* 0x000fce00078e001d */
[----:B------:R-:W-:Y:S05]  /*1a5d0*/  CALL.REL.NOINC `($__internal_21_$__cuda_sm20_div_rn_f64_full) ;  /* 0x000001d000947944 */ /* 0x000fea0003c00000 */
.L_x_10583:
[----:B------:R-:W-:Y:S05]  /*1a5e0*/  BSYNC.RECONVERGENT B3 ;  /* 0x0000000000037941 */ /* 0x000fea0003800200 */
.L_x_10582:
        /* <DEDUP_REMOVED lines=74> */
[----:B------:R-:W-:-:S07]  /*1aa90*/  FSEL R9, R3, R9, P1 ;  /* 0x0000000903097208 */ /* 0x000fce0000800000 */
.L_x_10547:
[----:B------:R-:W-:Y:S05]  /*1aaa0*/  BSYNC.RECONVERGENT B2 ;  /* 0x0000000000027941 */ /* 0x000fea0003800200 */
.L_x_10536:
[----:B------:R-:W-:Y:S01]  /*1aab0*/  UMOV UR4, 0xfefa39ef ;  /* 0xfefa39ef00047882 */ /* 0x000fe20000000000 */
[----:B------:R-:W-:Y:S01]  /*1aac0*/  UMOV UR5, 0x3fe62e42 ;  /* 0x3fe62e4200057882 */ /* 0x000fe20000000000 */
[----:B------:R-:W-:Y:S01]  /*1aad0*/  LOP3.LUT R7, R9, 0x80000000, R7, 0xb8, !PT ;  /* 0x8000000009077812 */ /* 0x000fe200078eb807 */
[----:B------:R-:W-:Y:S01]  /*1aae0*/  DADD R24, R24, UR4 ;  /* 0x0000000418187e29 */ /* 0x000fe20008000000 */
[----:B------:R-:W-:-:S09]  /*1aaf0*/  IMAD.MOV.U32 R6, RZ, RZ, R8 ;  /* 0x000000ffff067224 */ /* 0x000fd200078e0008 */
[----:B------:R-:W-:Y:S01]  /*1ab00*/  LOP3.LUT R5, R25, 0x80000000, R5, 0xb8, !PT ;  /* 0x8000000019057812 */ /* 0x000fe200078eb805 */
[----:B------:R-:W-:-:S07]  /*1ab10*/  IMAD.MOV.U32 R4, RZ, RZ, R24 ;  /* 0x000000ffff047224 */ /* 0x000fce00078e0018 */
.L_x_10462:
[----:B------:R-:W-:Y:S05]  /*1ab20*/  BSYNC.RECONVERGENT B1 ;  /* 0x0000000000017941 */ /* 0x000fea0003800200 */
.L_x_10460:
        /* <DEDUP_REMOVED lines=17> */
.L_x_10587:
[----:B------:R-:W0:Y:S02]  /*1ac40*/  F2I.S64.F64.TRUNC R4, R4 ;  /* 0x0000000400047311 */ /* 0x000e24000030d900 */
[----:B0-----:R-:W-:-:S05]  /*1ac50*/  IMAD.MOV.U32 R7, RZ, RZ, R4 ;  /* 0x000000ffff077224 */ /* 0x001fca00078e0004 */
[----:B------:R0:W-:Y:S01]  /*1ac60*/  STG.E.U8 desc[UR36][R2.64], R7 ;  /* 0x0000000702007986 */ /* 0x0001e2000c101124 */
[----:B------:R-:W-:Y:S05]  /*1ac70*/  BRA `(.L_x_10589) ;  /* 0x0000000c00f07947 */ /* 0x000fea0003800000 */
.L_x_10586:
        /* <DEDUP_REMOVED lines=9> */
.L_x_10591:
[----:B------:R-:W0:Y:S02]  /*1ad10*/  F2I.F64.TRUNC R5, R4 ;  /* 0x0000000400057311 */ /* 0x000e24000030d100 */
[----:B0-----:R0:W-:Y:S01]  /*1ad20*/  STG.E desc[UR36][R2.64], R5 ;  /* 0x0000000502007986 */ /* 0x0011e2000c101924 */
[----:B------:R-:W-:Y:S05]  /*1ad30*/  BRA `(.L_x_10589) ;  /* 0x0000000c00c07947 */ /* 0x000fea0003800000 */
.L_x_10590:
[----:B------:R-:W0:Y:S02]  /*1ad40*/  F2I.F64.TRUNC R5, R4 ;  /* 0x0000000400057311 */ /* 0x000e24000030d100 */
[----:B0-----:R0:W-:Y:S01]  /*1ad50*/  STG.E.U16 desc[UR36][R2.64], R5 ;  /* 0x0000000502007986 */ /* 0x0011e2000c101524 */
[----:B------:R-:W-:Y:S05]  /*1ad60*/  BRA `(.L_x_10589) ;  /* 0x0000000c00b47947 */ /* 0x000fea0003800000 */
.L_x_10585:
        /* <DEDUP_REMOVED lines=13> */
.L_x_10593:
        /* <DEDUP_REMOVED lines=8> */
.L_x_10592:
        /* <DEDUP_REMOVED lines=16> */
.L_x_10595:
        /* <DEDUP_REMOVED lines=11> */
.L_x_10594:
[----:B------:R0:W-:Y:S01]  /*1b070*/  STG.E.64 desc[UR36][R2.64], R4 ;  /* 0x0000000402007986 */ /* 0x0001e2000c101b24 */
[----:B------:R-:W-:Y:S05]  /*1b080*/  BRA `(.L_x_10589) ;  /* 0x0000000800ec7947 */ /* 0x000fea0003800000 */
.L_x_10584:
        /* <DEDUP_REMOVED lines=13> */
.L_x_10599:
        /* <DEDUP_REMOVED lines=22> */
.L_x_10602:
[----:B------:R-:W-:-:S04]  /*1b2c0*/  SHF.R.U32.HI R5, RZ, 0x18, R7 ;  /* 0x00000018ff057819 */ /* 0x000fc80000011607 */
[----:B------:R-:W-:-:S07]  /*1b2d0*/  LOP3.LUT R0, R0, 0x80, R5, 0xf8, !PT ;  /* 0x0000008000007812 */ /* 0x000fce00078ef805 */
.L_x_10601:
[----:B------:R-:W-:Y:S05]  /*1b2e0*/  BSYNC.RECONVERGENT B0 ;  /* 0x0000000000007941 */ /* 0x000fea0003800200 */
.L_x_10600:
[----:B------:R0:W-:Y:S01]  /*1b2f0*/  STG.E.U8 desc[UR36][R2.64], R0 ;  /* 0x0000000002007986 */ /* 0x0001e2000c101124 */
[----:B------:R-:W-:Y:S05]  /*1b300*/  BRA `(.L_x_10589) ;  /* 0x00000008004c7947 */ /* 0x000fea0003800000 */
.L_x_10598:
        /* <DEDUP_REMOVED lines=22> */
.L_x_10605:
[----:B------:R-:W-:-:S04]  /*1b470*/  SHF.R.U32.HI R5, RZ, 0x18, R7 ;  /* 0x00000018ff057819 */ /* 0x000fc80000011607 */
[----:B------:R-:W-:-:S07]  /*1b480*/  LOP3.LUT R0, R0, 0x80, R5, 0xf8, !PT ;  /* 0x0000008000007812 */ /* 0x000fce00078ef805 */
.L_x_10604:
[----:B------:R-:W-:Y:S05]  /*1b490*/  BSYNC.RECONVERGENT B0 ;  /* 0x0000000000007941 */ /* 0x000fea0003800200 */
.L_x_10603:
[----:B------:R0:W-:Y:S01]  /*1b4a0*/  STG.E.U8 desc[UR36][R2.64], R0 ;  /* 0x0000000002007986 */ /* 0x0001e2000c101124 */
[----:B------:R-:W-:Y:S05]  /*1b4b0*/  BRA `(.L_x_10589) ;  /* 0x0000000400e07947 */ /* 0x000fea0003800000 */
.L_x_10597:
        /* <DEDUP_REMOVED lines=26> */
.L_x_10607:
[----:B------:R-:W0:Y:S02]  /*1b660*/  F2I.U64.F64.TRUNC R4, R4 ;  /* 0x0000000400047311 */ /* 0x000e24000030d800 */
[----:B0-----:R0:W-:Y:S01]  /*1b670*/  STG.E.64 desc[UR36][R2.64], R4 ;  /* 0x0000000402007986 */ /* 0x0011e2000c101b24 */
[----:B------:R-:W-:Y:S05]  /*1b680*/  BRA `(.L_x_10589) ;  /* 0x00000004006c7947 */ /* 0x000fea0003800000 */
.L_x_10606:
[----:B------:R-:W0:Y:S02]  /*1b690*/  F2I.U32.F64.TRUNC R5, R4 ;  /* 0x0000000400057311 */ /* 0x000e24000030d000 */
[----:B0-----:R0:W-:Y:S01]  /*1b6a0*/  STG.E desc[UR36][R2.64], R5 ;  /* 0x0000000502007986 */ /* 0x0011e2000c101924 */
[----:B------:R-:W-:Y:S05]  /*1b6b0*/  BRA `(.L_x_10589) ;  /* 0x0000000400607947 */ /* 0x000fea0003800000 */
.L_x_10596:
        /* <DEDUP_REMOVED lines=11> */
.L_x_10609:
[----:B------:R0:W-:Y:S01]  /*1b770*/  STG.E.128 desc[UR36][R2.64], R4 ;  /* 0x0000000402007986 */ /* 0x0001e2000c101d24 */
[----:B------:R-:W-:Y:S05]  /*1b780*/  BRA `(.L_x_10589) ;  /* 0x00000004002c7947 */ /* 0x000fea0003800000 */
.L_x_10608:
[----:B------:R-:W-:-:S09]  /*1b790*/  UISETP.NE.AND UP0, UPT, UR4, 0xf, UPT ;  /* 0x0000000f0400788c */ /* 0x000fd2000bf05270 */
[----:B------:R-:W-:Y:S05]  /*1b7a0*/  BRA.U !UP0, `(.L_x_10610) ;  /* 0x0000000508087547 */ /* 0x000fea000b800000 */
[----:B------:R-:W-:-:S09]  /*1b7b0*/  UISETP.NE.AND UP0, UPT, UR4, 0x17, UPT ;  /* 0x000000170400788c */ /* 0x000fd2000bf05270 */
[----:B------:R-:W-:Y:S05]  /*1b7c0*/  BRA.U !UP0, `(.L_x_10611) ;  /* 0x0000000108a07547 */ /* 0x000fea000b800000 */
[----:B------:R-:W-:-:S09]  /*1b7d0*/  UISETP.NE.AND UP0, UPT, UR4, 0x18, UPT ;  /* 0x000000180400788c */ /* 0x000fd2000bf05270 */
[----:B------:R-:W-:Y:S05]  /*1b7e0*/  BRA.U !UP0, `(.L_x_10612) ;  /* 0x0000000108447547 */ /* 0x000fea000b800000 */
.L_x_10588:
        /* <DEDUP_REMOVED lines=11> */
[----:B------:R-:W-:Y:S01]  /*1b8a0*/  IMAD.U32 R7, RZ, RZ, UR7 ;  /* 0x00000007ff077e24 */ /* 0x000fe2000f8e00ff */
[----:B----4-:R-:W-:Y:S01]  /*1b8b0*/  MOV R10, UR8 ;  /* 0x00000008000a7c02 */ /* 0x010fe20008000f00 */
[----:B-1----:R-:W-:-:S07]  /*1b8c0*/  IMAD.U32 R11, RZ, RZ, UR9 ;  /* 0x00000009ff0b7e24 */ /* 0x002fce000f8e00ff */
[----:B------:R-:W-:-:S07]  /*1b8d0*/  LEPC R20, `(.L_x_10613) ;  /* 0x000000001014794e */ /* 0x000fce0000000000 */
[----:B--2---:R-:W-:Y:S05]  /*1b8e0*/  CALL.ABS.NOINC R2 ;  /* 0x0000000002007343 */ /* 0x004fea0003c00000 */
.L_x_10613:
[----:B------:R-:W-:Y:S05]  /*1b8f0*/  BRA `(.L_x_10589) ;  /* 0x0000000000d07947 */ /* 0x000fea0003800000 */
.L_x_10612:
        /* <DEDUP_REMOVED lines=17> */
.L_x_10615:
[----:B------:R-:W-:Y:S05]  /*1ba10*/  BSYNC.RECONVERGENT B0 ;  /* 0x0000000000007941 */ /* 0x000fea0003800200 */
.L_x_10614:
[----:B------:R-:W-:-:S05]  /*1ba20*/  LOP3.LUT R7, R0, 0x80, R7, 0xf8, !PT ;  /* 0x0000008000077812 */ /* 0x000fca00078ef807 */
[----:B------:R0:W-:Y:S01]  /*1ba30*/  STG.E.U8 desc[UR36][R2.64], R7 ;  /* 0x0000000702007986 */ /* 0x0001e2000c101124 */
[----:B------:R-:W-:Y:S05]  /*1ba40*/  BRA `(.L_x_10589) ;  /* 0x00000000007c7947 */ /* 0x000fea0003800000 */
.L_x_10611:
        /* <DEDUP_REMOVED lines=16> */
.L_x_10617:
[----:B------:R-:W-:Y:S02]  /*1bb50*/  ISETP.GT.U32.AND P0, PT, R6, 0x7f800000, PT ;  /* 0x7f8000000600780c */ /* 0x000fe40003f04070 */
[----:B------:R-:W-:-:S04]  /*1bb60*/  MOV R0, 0x7f ;  /* 0x0000007f00007802 */ /* 0x000fc80000000f00 */
[----:B------:R-:W-:-:S07]  /*1bb70*/  SEL R0, R0, 0x7c, P0 ;  /* 0x0000007c00007807 */ /* 0x000fce0000000000 */
.L_x_10618:
[----:B------:R-:W-:Y:S05]  /*1bb80*/  BSYNC.RECONVERGENT B0 ;  /* 0x0000000000007941 */ /* 0x000fea0003800200 */
.L_x_10616:
[----:B------:R-:W-:-:S04]  /*1bb90*/  SHF.R.U32.HI R5, RZ, 0x18, R7 ;  /* 0x00000018ff057819 */ /* 0x000fc80000011607 */
[----:B------:R-:W-:-:S05]  /*1bba0*/  LOP3.LUT R5, R0, 0x80, R5, 0xf8, !PT ;  /* 0x0000008000057812 */ /* 0x000fca00078ef805 */
[----:B------:R0:W-:Y:S01]  /*1bbb0*/  STG.E.U8 desc[UR36][R2.64], R5 ;  /* 0x0000000502007986 */ /* 0x0001e2000c101124 */
[----:B------:R-:W-:Y:S05]  /*1bbc0*/  BRA `(.L_x_10589) ;  /* 0x00000000001c7947 */ /* 0x000fea0003800000 */
.L_x_10610:
[----:B------:R-:W-:Y:S01]  /*1bbd0*/  UMOV UR4, 0xf0000000 ;  /* 0xf000000000047882 */ /* 0x000fe20000000000 */
[----:B------:R-:W-:Y:S01]  /*1bbe0*/  UMOV UR5, 0x380fffff ;  /* 0x380fffff00057882 */ /* 0x000fe20000000000 */
[----:B------:R-:W0:Y:S01]  /*1bbf0*/  F2F.F32.F64 R0, R4 ;  /* 0x0000000400007310 */ /* 0x000e220000301000 */
[----:B------:R-:W-:-:S14]  /*1bc00*/  DSETP.GEU.AND P0, PT, |R4|, UR4, PT ;  /* 0x0000000404007e2a */ /* 0x000fdc000bf0e200 */
[----:B0-----:R-:W-:-:S05]  /*1bc10*/  @!P0 FMUL R0, R0, 1.175494350822287508e-38 ;  /* 0x0080000000008820 */ /* 0x001fca0000400000 */
[----:B------:R-:W-:-:S05]  /*1bc20*/  F2FP.BF16.F32.PACK_AB R0, RZ, R0 ;  /* 0x00000000ff00723e */ /* 0x000fca00000010ff */
[----:B------:R0:W-:Y:S02]  /*1bc30*/  STG.E.U16 desc[UR36][R2.64], R0 ;  /* 0x0000000002007986 */ /* 0x0001e4000c101524 */
.L_x_10589:
[----:B------:R-:W-:-:S07]  /*1bc40*/  VIADD R16, R16, 0x80 ;  /* 0x0000008010107836 */ /* 0x000fce0000000000 */
.L_x_10430:
[----:B------:R-:W-:Y:S05]  /*1bc50*/  BSYNC.RECONVERGENT B6 ;  /* 0x0000000000067941 */ /* 0x000fea0003800200 */
.L_x_10429:
        /* <DEDUP_REMOVED lines=308> */
.L_x_10621:
        /* <DEDUP_REMOVED lines=19> */
.L_x_10626:
[----:B------:R-:W2:Y:S01]  /*1d0d0*/  LDG.E.U8 R2, desc[UR36][R2.64] ;  /* 0x0000002402027981 */ /* 0x000ea2000c1e1100 */
[----:B------:R-:W-:Y:S01]  /*1d0e0*/  CS2R R6, SRZ ;  /* 0x0000000000067805 */ /* 0x000fe2000001ff00 */
[----:B--2---:R0:W1:Y:S01]  /*1d0f0*/  I2F.F64.U16 R4, R2 ;  /* 0x0000000200047312 */ /* 0x0040620000101800 */
[----:B------:R-:W-:Y:S05]  /*1d100*/  BRA `(.L_x_10628) ;  /* 0x0000000c00b87947 */ /* 0x000fea0003800000 */
.L_x_10625:
        /* <DEDUP_REMOVED lines=10> */
.L_x_10630:
[----:B------:R-:W2:Y:S01]  /*1d1b0*/  LDG.E R2, desc[UR36][R2.64] ;  /* 0x0000002402027981 */ /* 0x000ea2000c1e1900 */
[----:B------:R-:W-:Y:S01]  /*1d1c0*/  CS2R R6, SRZ ;  /* 0x0000000000067805 */ /* 0x000fe2000001ff00 */
[----:B--2---:R1:W2:Y:S01]  /*1d1d0*/  I2F.F64 R4, R2 ;  /* 0x0000000200047312 */ /* 0x0042a20000201c00 */
[----:B------:R-:W-:Y:S05]  /*1d1e0*/  BRA `(.L_x_10628) ;  /* 0x0000000c00807947 */ /* 0x000fea0003800000 */
.L_x_10629:
[----:B------:R-:W2:Y:S01]  /*1d1f0*/  LDG.E.U16 R2, desc[UR36][R2.64] ;  /* 0x0000002402027981 */ /* 0x000ea2000c1e1500 */
[----:B------:R-:W-:Y:S01]  /*1d200*/  CS2R R6, SRZ ;  /* 0x0000000000067805 */ /* 0x000fe2000001ff00 */
[----:B--2---:R3:W4:Y:S01]  /*1d210*/  I2F.F64.S16 R4, R2 ;  /* 0x0000000200047312 */ /* 0x0047220000101c00 */
[----:B------:R-:W-:Y:S05]  /*1d220*/  BRA `(.L_x_10628) ;  /* 0x0000000c00707947 */ /* 0x000fea0003800000 */
.L_x_10624:
        /* <DEDUP_REMOVED lines=11> */
.L_x_10632:
[----:B------:R-:W2:Y:S01]  /*1d2e0*/  LDG.E.U16 R0, desc[UR36][R2.64] ;  /* 0x0000002402007981 */ /* 0x000ea2000c1e1500 */
[----:B------:R-:W-:Y:S01]  /*1d2f0*/  CS2R R6, SRZ ;  /* 0x0000000000067805 */ /* 0x000fe2000001ff00 */
[----:B--2---:R-:W-:-:S05]  /*1d300*/  HADD2.F32 R0, -RZ, R0.H0_H0 ;  /* 0x20000000ff007230 */ /* 0x004fca0000004100 */
[----:B------:R-:W-:-:S04]  /*1d310*/  FMUL.FTZ R0, R0, 1 ;  /* 0x3f80000000007820 */ /* 0x000fc80000410000 */
[----:B------:R0:W1:Y:S01]  /*1d320*/  F2F.F64.F32 R4, R0 ;  /* 0x0000000000047310 */ /* 0x0000620000201800 */
[----:B------:R-:W-:Y:S05]  /*1d330*/  BRA `(.L_x_10628) ;  /* 0x0000000c002c7947 */ /* 0x000fea0003800000 */
.L_x_10631:
        /* <DEDUP_REMOVED lines=12> */
.L_x_10634:
        /* <DEDUP_REMOVED lines=8> */
.L_x_10633:
[----:B------:R0:W5:Y:S01]  /*1d480*/  LDG.E.64 R4, desc[UR36][R2.64] ;  /* 0x0000002402047981 */ /* 0x000162000c1e1b00 */
[----:B------:R-:W-:Y:S01]  /*1d490*/  CS2R R6, SRZ ;  /* 0x0000000000067805 */ /* 0x000fe2000001ff00 */
[----:B------:R-:W-:Y:S06]  /*1d4a0*/  BRA `(.L_x_10628) ;  /* 0x0000000800d07947 */ /* 0x000fec0003800000 */
.L_x_10623:
        /* <DEDUP_REMOVED lines=14> */
.L_x_10637:
[----:B------:R0:W5:Y:S01]  /*1d590*/  LDG.E.128 R4, desc[UR36][R2.64] ;  /* 0x0000002402047981 */ /* 0x000162000c1e1d00 */
[----:B------:R-:W-:Y:S05]  /*1d5a0*/  BRA `(.L_x_10628) ;  /* 0x0000000800907947 */ /* 0x000fea0003800000 */
.L_x_10636:
        /* <DEDUP_REMOVED lines=28> */
.L_x_10639:
        /* <DEDUP_REMOVED lines=15> */
.L_x_10638:
[----:B------:R-:W2:Y:S01]  /*1d860*/  LDG.E.U16 R0, desc[UR36][R2.64] ;  /* 0x0000002402007981 */ /* 0x000ea2000c1e1500 */
[----:B------:R-:W-:Y:S02]  /*1d870*/  CS2R R6, SRZ ;  /* 0x0000000000067805 */ /* 0x000fe4000001ff00 */
[----:B--2---:R-:W-:-:S05]  /*1d880*/  SHF.L.U32 R0, R0, 0x10, RZ ;  /* 0x0000001000007819 */ /* 0x004fca00000006ff */
[----:B------:R-:W-:-:S04]  /*1d890*/  FMUL.FTZ R0, R0, 1 ;  /* 0x3f80000000007820 */ /* 0x000fc80000410000 */
[----:B------:R0:W1:Y:S01]  /*1d8a0*/  F2F.F64.F32 R4, R0 ;  /* 0x0000000000047310 */ /* 0x0000620000201800 */
[----:B------:R-:W-:Y:S05]  /*1d8b0*/  BRA `(.L_x_10628) ;  /* 0x0000000400cc7947 */ /* 0x000fea0003800000 */
.L_x_10635:
        /* <DEDUP_REMOVED lines=12> */
.L_x_10642:
[----:B------:R-:W2:Y:S01]  /*1d980*/  LDG.E.U8 R3, desc[UR36][R2.64] ;  /* 0x0000002402037981 */ /* 0x000ea2000c1e1100 */
[----:B------:R-:W-:Y:S02]  /*1d990*/  CS2R R6, SRZ ;  /* 0x0000000000067805 */ /* 0x000fe4000001ff00 */
        /* <DEDUP_REMOVED lines=20> */
.L_x_10644:
[----:B------:R-:W-:Y:S05]  /*1dae0*/  BSYNC.RECONVERGENT B0 ;  /* 0x0000000000007941 */ /* 0x000fea0003800200 */
.L_x_10643:
[----:B------:R-:W-:Y:S01]  /*1daf0*/  IMAD.SHL.U32 R0, R0, 0x100000, RZ ;  /* 0x0010000000007824 */ /* 0x000fe200078e00ff */
[----:B------:R-:W-:-:S04]  /*1db00*/  LEA R2, R2, 0x3b800000, 0x17 ;  /* 0x3b80000002027811 */ /* 0x000fc800078eb8ff */
[----:B------:R-:W-:-:S05]  /*1db10*/  LOP3.LUT R0, R2, R0, R9, 0xfe, !PT ;  /* 0x0000000002007212 */ /* 0x000fca00078efe09 */
[----:B------:R-:W-:-:S04]  /*1db20*/  FMUL.FTZ R0, R0, 1 ;  /* 0x3f80000000007820 */ /* 0x000fc80000410000 */
[----:B------:R0:W1:Y:S01]  /*1db30*/  F2F.F64.F32 R4, R0 ;  /* 0x0000000000047310 */ /* 0x0000620000201800 */
[----:B------:R-:W-:Y:S05]  /*1db40*/  BRA `(.L_x_10628) ;  /* 0x0000000400287947 */ /* 0x000fea0003800000 */
.L_x_10641:
        /* <DEDUP_REMOVED lines=22> */
.L_x_10646:
[----:B------:R-:W-:Y:S05]  /*1dcb0*/  BSYNC.RECONVERGENT B0 ;  /* 0x0000000000007941 */ /* 0x000fea0003800200 */
.L_x_10645:
[----:B------:R-:W-:Y:S01]  /*1dcc0*/  IMAD.SHL.U32 R0, R0, 0x200000, RZ ;  /* 0x0020000000007824 */ /* 0x000fe200078e00ff */
[----:B------:R-:W-:-:S04]  /*1dcd0*/  LEA R2, R2, 0x37800000, 0x17 ;  /* 0x3780000002027811 */ /* 0x000fc800078eb8ff */
[----:B------:R-:W-:-:S05]  /*1dce0*/  LOP3.LUT R0, R2, R0, R9, 0xfe, !PT ;  /* 0x0000000002007212 */ /* 0x000fca00078efe09 */
[----:B------:R-:W-:-:S04]  /*1dcf0*/  FMUL.FTZ R0, R0, 1 ;  /* 0x3f80000000007820 */ /* 0x000fc80000410000 */
[----:B------:R0:W1:Y:S01]  /*1dd00*/  F2F.F64.F32 R4, R0 ;  /* 0x0000000000047310 */ /* 0x0000620000201800 */
[----:B------:R-:W-:Y:S05]  /*1dd10*/  BRA `(.L_x_10628) ;  /* 0x0000000000b47947 */ /* 0x000fea0003800000 */
.L_x_10640:
[----:B------:R-:W-:-:S09]  /*1dd20*/  UISETP.NE.AND UP0, UPT, UR4, 0x1c, UPT ;  /* 0x0000001c0400788c */ /* 0x000fd2000bf05270 */
[----:B------:R-:W-:Y:S05]  /*1dd30*/  BRA.U !UP0, `(.L_x_10647) ;  /* 0x0000000108a07547 */ /* 0x000fea000b800000 */
[----:B------:R-:W-:-:S09]  /*1dd40*/  UISETP.NE.AND UP0, UPT, UR4, 0x1d, UPT ;  /* 0x0000001d0400788c */ /* 0x000fd2000bf05270 */
[----:B------:R-:W-:Y:S05]  /*1dd50*/  BRA.U !UP0, `(.L_x_10648) ;  /* 0x0000000108887547 */ /* 0x000fea000b800000 */
[----:B------:R-:W-:-:S09]  /*1dd60*/  UISETP.NE.AND UP0, UPT, UR4, 0x2c, UPT ;  /* 0x0000002c0400788c */ /* 0x000fd2000bf05270 */
[----:B------:R-:W-:Y:S05]  /*1dd70*/  BRA.U UP0, `(.L_x_10627) ;  /* 0x0000000100347547 */ /* 0x000fea000b800000 */
[----:B------:R-:W2:Y:S01]  /*1dd80*/  LDG.E.U8 R0, desc[UR36][R2.64] ;  /* 0x0000002402007981 */ /* 0x000ea2000c1e1100 */
[----:B------:R-:W-:Y:S02]  /*1dd90*/  HFMA2 R5, -RZ, RZ, 0.5, 0 ;  /* 0x38000000ff057431 */ /* 0x000fe400000001ff */
[----:B------:R-:W-:Y:S01]  /*1dda0*/  IMAD.MOV.U32 R4, RZ, RZ, 0x0 ;  /* 0x00000000ff047424 */ /* 0x000fe200078e00ff */
[----:B------:R-:W-:Y:S02]  /*1ddb0*/  CS2R R6, SRZ ;  /* 0x0000000000067805 */ /* 0x000fe4000001ff00 */
        /* <DEDUP_REMOVED lines=9> */
.L_x_10627:
        /* <DEDUP_REMOVED lines=16> */
.L_x_10649:
[----:B------:R-:W-:Y:S02]  /*1df50*/  CS2R R6, SRZ ;  /* 0x0000000000067805 */ /* 0x000fe4000001ff00 */
[----:B------:R-:W-:Y:S01]  /*1df60*/  CS2R R4, SRZ ;  /* 0x0000000000047805 */ /* 0x000fe2000001ff00 */
[----:B------:R-:W-:Y:S06]  /*1df70*/  BRA `(.L_x_10628) ;  /* 0x00000000001c7947 */ /* 0x000fec0003800000 */
.L_x_10648:
[----:B------:R-:W2:Y:S01]  /*1df80*/  LDG.E.64 R4, desc[UR36][R2.64] ;  /* 0x0000002402047981 */ /* 0x000ea2000c1e1b00 */
[----:B------:R-:W-:Y:S01]  /*1df90*/  CS2R R6, SRZ ;  /* 0x0000000000067805 */ /* 0x000fe2000001ff00 */
[----:B--2---:R-:W0:Y:S01]  /*1dfa0*/  I2F.F64.U64 R4, R4 ;  /* 0x0000000400047312 */ /* 0x004e220000301800 */
[----:B------:R-:W-:Y:S05]  /*1dfb0*/  BRA `(.L_x_10628) ;  /* 0x00000000000c7947 */ /* 0x000fea0003800000 */
.L_x_10647:
[----:B------:R-:W2:Y:S01]  /*1dfc0*/  LDG.E R2, desc[UR36][R2.64] ;  /* 0x0000002402027981 */ /* 0x000ea2000c1e1900 */
[----:B------:R-:W-:Y:S01]  /*1dfd0*/  CS2R R6, SRZ ;  /* 0x0000000000067805 */ /* 0x000fe2000001ff00 */
[----:B--2---:R0:W1:Y:S06]  /*1dfe0*/  I2F.F64.U32 R4, R2 ;  /* 0x0000000200047312 */ /* 0x00406c0000201800 */
.L_x_10628:
[----:B------:R-:W-:Y:S05]  /*1dff0*/  BSYNC.RECONVERGENT B7 ;  /* 0x0000000000077941 */ /* 0x000fea0003800200 */
.L_x_10622:
        /* <DEDUP_REMOVED lines=11> */
[----:B------:R-:W-:Y:S02]  /*1e0b0*/  @!P0 IMAD.MOV.U32 R4, RZ, RZ, R6 ;  /* 0x000000ffff048224 */ /* 0x000fe400078e0006 */
[----:B------:R-:W-:-:S07]  /*1e0c0*/  @!P0 IMAD.MOV.U32 R5, RZ, RZ, R7 ;  /* 0x000000ffff058224 */ /* 0x000fce00078e0007 */
[----:B------:R-:W-:Y:S02]  /*1e0d0*/  @!P0 IMAD.MOV.U32 R6, RZ, RZ, R2 ;  /* 0x000000ffff068224 */ /* 0x000fe400078e0002 */
[----:B------:R-:W-:Y:S01]  /*1e0e0*/  @!P0 IMAD.MOV.U32 R7, RZ, RZ, R3 ;  /* 0x000000ffff078224 */ /* 0x000fe200078e0003 */
[----:B------:R-:W-:Y:S06]  /*1e0f0*/  @!P0 BRA `(.L_x_10652) ;  /* 0x000000a800088947 */ /* 0x000fec0003800000 */
[----:B------:R-:W-:-:S14]  /*1e100*/  DSETP.NEU.AND P0, PT, R6, RZ, PT ;  /* 0x000000ff0600722a */ /* 0x000fdc0003f0d000 */
[----:B------:R-:W-:Y:S02]  /*1e110*/  @P0 DADD R2, RZ, R4 ;  /* 0x00000000ff020229 */ /* 0x000fe40000000004 */
[----:B------:R-:W-:-:S08]  /*1e120*/  @P0 DADD R8, RZ, R6 ;  /* 0x00000000ff080229 */ /* 0x000fd00000000006 */
[----:B------:R-:W-:-:S10]  /*1e130*/  @P0 DADD R6, R2, R8 ;  /* 0x0000000002060229 */ /* 0x000fd40000000008 */
[----:B------:R-:W-:Y:S01]  /*1e140*/  @P0 IMAD.MOV.U32 R4, RZ, RZ, R6 ;  /* 0x000000ffff040224 */ /* 0x000fe200078e0006 */
[----:B------:R-:W-:-:S06]  /*1e150*/  @P0 MOV R5, R7 ;  /* 0x0000000700050202 */ /* 0x000fcc0000000f00 */
[----:B------:R-:W-:Y:S01]  /*1e160*/  @!P0 DADD R4, R4, R4 ;  /* 0x0000000004048229 */ /* 0x000fe20000000004 */
[----:B------:R-:W-:Y:S10]  /*1e170*/  BRA `(.L_x_10652) ;  /* 0x000000a400e87947 */ /* 0x000ff40003800000 */
.L_x_10651:
[----:B------:R-:W-:Y:S01]  /*1e180*/  DSETP.MAX.AND P0, P1, R2, R22, PT ;  /* 0x000000160200722a */ /* 0x000fe2000390f000 */
[----:B------:R-:W-:Y:S02]  /*1e190*/  IMAD.MOV.U32 R0, RZ, RZ, R3 ;  /* 0x000000ffff007224 */ /* 0x000fe400078e0003 */
[----:B------:R-:W-:Y:S02]  /*1e1a0*/  IMAD.MOV.U32 R11, RZ, RZ, R23 ;  /* 0x000000ffff0b7224 */ /* 0x000fe400078e0017 */
[----:B------:R-:W-:-:S03]  /*1e1b0*/  IMAD.MOV.U32 R9, RZ, RZ, R22 ;  /* 0x000000ffff097224 */ /* 0x000fc600078e0016 */
[----:B------:R-:W-:Y:S01]  /*1e1c0*/  FSEL R13, R0, R11, P0 ;  /* 0x0000000b000d7208 */ /* 0x000fe20000000000 */
[----:B------:R-:W-:-:S05]  /*1e1d0*/  IMAD.MOV.U32 R0, RZ, RZ, R2 ;  /* 0x000000ffff007224 */ /* 0x000fca00078e0002 */
[----:B------:R-:W-:Y:S02]  /*1e1e0*/  @P1 LOP3.LUT R13, R11, 0x80000, RZ, 0xfc, !PT ;  /* 0x000800000b0d1812 */ /* 0x000fe400078efcff */
[----:B------:R-:W-:-:S03]  /*1e1f0*/  SEL R8, R0, R9, P0 ;  /* 0x0000000900087207 */ /* 0x000fc60000000000 */
        /* <DEDUP_REMOVED lines=12> */
[----:B------:R-:W-:Y:S01]  /*1e2c0*/  MOV R8, RZ ;  /* 0x000000ff00087202 */ /* 0x000fe20000000f00 */
[----:B------:R-:W-:Y:S01]  /*1e2d0*/  DADD R24, R22, 1 ;  /* 0x3ff0000016187429 */ /* 0x000fe20000000000 */
[----:B------:R-:W-:Y:S01]  /*1e2e0*/  IMAD.MOV.U32 R12, RZ, RZ, RZ ;  /* 0x000000ffff0c7224 */ /* 0x000fe200078e00ff */
        /* <DEDUP_REMOVED lines=42> */
[----:B------:R-:W-:Y:S02]  /*1e590*/  IMAD.MOV.U32 R13, RZ, RZ, R19 ;  /* 0x000000ffff0d7224 */ /* 0x000fe400078e0013 */
[----:B------:R-:W-:Y:S01]  /*1e5a0*/  FSEL R9, R8, UR6, P0 ;  /* 0x0000000608097c08 */ /* 0x000fe20008000000 */
[----:B------:R-:W-:Y:S01]  /*1e5b0*/  IMAD.MOV.U32 R8, RZ, RZ, R10 ;  /* 0x000000ffff087224 */ /* 0x000fe200078e000a */
[----:B------:R-:W-:Y:S01]  /*1e5c0*/  UMOV UR6, UR4 ;  /* 0x0000000400067c82 */ /* 0x000fe20008000000 */
[----:B------:R-:W-:-:S03]  /*1e5d0*/  FSEL R21, R13, UR5, P2 ;  /* 0x000000050d157c08 */ /* 0x000fc60009000000 */
[----:B------:R-:W-:Y:S02]  /*1e5e0*/  @P1 LOP3.LUT R9, R12, 0x80000, RZ, 0xfc, !PT ;  /* 0x000800000c091812 */ /* 0x000fe400078efcff */
[----:B------:R-:W-:Y:S02]  /*1e5f0*/  MOV R12, R18 ;  /* 0x00000012000c7202 */ /* 0x000fe40000000f00 */
[----:B------:R-:W-:Y:S01]  /*1e600*/  @P3 LOP3.LUT R21, R14, 0x80000, RZ, 0xfc, !PT ;  /* 0x000800000e153812 */ /* 0x000fe200078efcff */
[----:B------:R-:W0:Y:S01]  /*1e610*/  MUFU.RSQ64H R13, R9 ;  /* 0x00000009000d7308 */ /* 0x000e220000001c00 */
[----:B------:R-:W-:Y:S01]  /*1e620*/  SEL R20, R12, UR7, P2 ;  /* 0x000000070c147c07 */ /* 0x000fe20009000000 */
[----:B------:R-:W-:Y:S01]  /*1e630*/  IMAD.MOV.U32 R12, RZ, RZ, RZ ;  /* 0x000000ffff0c7224 */ /* 0x000fe200078e00ff */
[----:B------:R-:W-:Y:S01]  /*1e640*/  SEL R8, R8, UR6, P0 ;  /* 0x0000000608087c07 */ /* 0x000fe20008000000 */
[----:B------:R-:W-:Y:S01]  /*1e650*/  DSETP.NEU.AND P0, PT, R34, RZ, PT ;  /* 0x000000ff2200722a */ /* 0x000fe20003f0d000 */
[----:B------:R-:W-:Y:S01]  /*1e660*/  ISETP.GE.U32.AND P1, PT, R35, 0x7ff00000, PT ;  /* 0x7ff000002300780c */ /* 0x000fe20003f26070 */
[----:B------:R-:W-:Y:S01]  /*1e670*/  DSETP.NEU.AND P2, PT, R38, RZ, PT ;  /* 0x000000ff2600722a */ /* 0x000fe20003f4d000 */
[----:B------:R-:W-:Y:S01]  /*1e680*/  ISETP.GE.U32.AND P3, PT, R39, 0x7ff00000, PT ;  /* 0x7ff000002700780c */ /* 0x000fe20003f66070 */
[----:B------:R-:W1:Y:S01]  /*1e690*/  MUFU.RSQ64H R29, R21 ;  /* 0x00000015001d7308 */ /* 0x000e620000001c00 */
[----:B0-----:R-:W-:-:S02]  /*1e6a0*/  DMUL R14, R12, R12 ;  /* 0x0000000c0c0e7228 */ /* 0x001fc40000000000 */
        /* <DEDUP_REMOVED lines=11> */
[----:B------:R-:W-:Y:S02]  /*1e760*/  LOP3.LUT R11, R0, 0x100000, RZ, 0xfc, !PT ;  /* 0x00100000000b7812 */ /* 0x000fe400078efcff */
[----:B------:R-:W-:Y:S01]  /*1e770*/  MOV R10, RZ ;  /* 0x000000ff000a7202 */ /* 0x000fe20000000f00 */
[----:B------:R-:W-:-:S05]  /*1e780*/  DMUL R30, R18, R30 ;  /* 0x0000001e121e7228 */ /* 0x000fca0000000000 */
[----:B------:R-:W-:-:S03]  /*1e790*/  DMUL R8, R8, R10 ;  /* 0x0000000a08087228 */ /* 0x000fc60000000000 */
[----:B------:R-:W-:-:S07]  /*1e7a0*/  DMUL R30, R30, R12 ;  /* 0x0000000c1e1e7228 */ /* 0x000fce0000000000 */
[----:B------:R-:W-:Y:S02]  /*1e7b0*/  @!P1 FSEL R34, R36, R8, !P0 ;  /* 0x0000000824229208 */ /* 0x000fe40004000000 */
[----:B------:R-:W-:Y:S02]  /*1e7c0*/  @!P1 FSEL R35, R37, R9, !P0 ;  /* 0x0000000925239208 */ /* 0x000fe40004000000 */
[----:B------:R-:W-:Y:S01]  /*1e7d0*/  @!P3 FSEL R38, R40, R30, !P2 ;  /* 0x0000001e2826b208 */ /* 0x000fe20005000000 */
[----:B------:R-:W-:Y:S01]  /*1e7e0*/  IMAD.MOV.U32 R28, RZ, RZ, R34 ;  /* 0x000000ffff1c7224 */ /* 0x000fe200078e0022 */
[----:B------:R-:W-:Y:S01]  /*1e7f0*/  @!P3 FSEL R39, R41, R31, !P2 ;  /* 0x0000001f2927b208 */ /* 0x000fe20005000000 */
[----:B------:R-:W-:Y:S02]  /*1e800*/  IMAD.MOV.U32 R29, RZ, RZ, R35 ;  /* 0x000000ffff1d7224 */ /* 0x000fe400078e0023 */
        /* <DEDUP_REMOVED lines=32> */
.L_x_10657:
[----:B------:R-:W-:Y:S05]  /*1ea10*/  BSYNC.RECONVERGENT B3 ;  /* 0x0000000000037941 */ /* 0x000fea0003800200 */
.L_x_10656:
[----:B------:R-:W-:Y:S01]  /*1ea20*/  DADD R8, R32, R8 ;  /* 0x0000000020087229 */ /* 0x000fe20000000008 */
[----:B------:R-:W-:-:S09]  /*1ea30*/  IMAD.MOV.U32 R35, RZ, RZ, -0x3ff ;  /* 0xfffffc01ff237424 */ /* 0x000fd200078e00ff */
[----:B------:R-:W-:Y:S01]  /*1ea40*/  ISETP.GT.AND P0, PT, R9, 0xfffff, PT ;  /* 0x000fffff0900780c */ /* 0x000fe20003f04270 */
[----:B------:R-:W-:Y:S02]  /*1ea50*/  IMAD.MOV.U32 R10, RZ, RZ, R8 ;  /* 0x000000ffff0a7224 */ /* 0x000fe400078e0008 */
[--C-:B------:R-:W-:Y:S02]  /*1ea60*/  IMAD.MOV.U32 R11, RZ, RZ, R9.reuse ;  /* 0x000000ffff0b7224 */ /* 0x100fe400078e0009 */
[----:B------:R-:W-:-:S08]  /*1ea70*/  IMAD.MOV.U32 R0, RZ, RZ, R9 ;  /* 0x000000ffff007224 */ /* 0x000fd000078e0009 */
        /* <DEDUP_REMOVED lines=77> */
.L_x_10655:
        /* <DEDUP_REMOVED lines=8> */
[----:B------:R-:W-:Y:S01]  /*1efd0*/  MOV R40, R2 ;  /* 0x0000000200287202 */ /* 0x000fe20000000f00 */
[----:B------:R-:W-:-:S11]  /*1efe0*/  IMAD.MOV.U32 R41, RZ, RZ, R3 ;  /* 0x000000ffff297224 */ /* 0x000fd600078e0003 */
        /* <DEDUP_REMOVED lines=22> */
.L_x_10664:
[----:B------:R-:W-:Y:S05]  /*1f150*/  BSYNC.RECONVERGENT B4 ;  /* 0x0000000000047941 */ /* 0x000fea0003800200 */
.L_x_10663:
[----:B------:R-:W-:Y:S01]  /*1f160*/  IMAD.MOV.U32 R40, RZ, RZ, R20 ;  /* 0x000000ffff287224 */ /* 0x000fe200078e0014 */
[----:B------:R-:W-:-:S07]  /*1f170*/  MOV R41, R21 ;  /* 0x0000001500297202 */ /* 0x000fce0000000f00 */
.L_x_10662:
[----:B------:R-:W-:Y:S05]  /*1f180*/  BSYNC.RECONVERGENT B3 ;  /* 0x0000000000037941 */ /* 0x000fea0003800200 */
.L_x_10661:
[----:B------:R-:W-:Y:S01]  /*1f190*/  DADD R8, -R22, 1 ;  /* 0x3ff0000016087429 */ /* 0x000fe20000000100 */
[----:B------:R-:W-:Y:S07]  /*1f1a0*/  BSSY.RECONVERGENT B3, `(.L_x_10665) ;  /* 0x000001f000037945 */ /* 0x000fee0003800200 */
[----:B------:R-:W-:-:S14]  /*1f1b0*/  DSETP.GEU.AND P0, PT, R8, RZ, PT ;  /* 0x000000ff0800722a */ /* 0x000fdc0003f0e000 */
[----:B------:R-:W-:Y:S05]  /*1f1c0*/  @!P0 BRA `(.L_x_10666) ;  /* 0x00000000006c8947 */ /* 0x000fea0003800000 */
        /* <DEDUP_REMOVED lines=25> */
.L_x_10669:
[----:B------:R-:W-:Y:S05]  /*1f360*/  BSYNC.RECONVERGENT B4 ;  /* 0x0000000000047941 */ /* 0x000fea0003800200 */
.L_x_10668:
[----:B------:R-:W-:Y:S05]  /*1f370*/  BRA `(.L_x_10667) ;  /* 0x0000000000047947 */ /* 0x000fea0003800000 */
.L_x_10666:
[----:B------:R-:W-:-:S11]  /*1f380*/  DADD R20, R30, -R8 ;  /* 0x000000001e147229 */ /* 0x000fd60000000808 */
.L_x_10667:
[----:B------:R-:W-:Y:S05]  /*1f390*/  BSYNC.RECONVERGENT B3 ;  /* 0x0000000000037941 */ /* 0x000fea0003800200 */
.L_x_10665:
        /* <DEDUP_REMOVED lines=28> */
.L_x_10671:
[----:B------:R-:W-:Y:S05]  /*1f560*/  BSYNC.RECONVERGENT B3 ;  /* 0x0000000000037941 */ /* 0x000fea0003800200 */
.L_x_10670:
[----:B------:R-:W-:-:S10]  /*1f570*/  DADD R40, R20, R40 ;  /* 0x0000000014287229 */ /* 0x000fd40000000028 */
[C---:B------:R-:W-:Y:S02]  /*1f580*/  FSETP.GEU.FTZ.AND P1, PT, R41.reuse, 1.7916666269302368164, PT ;  /* 0x3fe555552900780b */ /* 0x040fe40003f3e000 */
[----:B------:R-:W-:-:S13]  /*1f590*/  FSETP.GT.FTZ.AND P0, PT, R41, -1.6999999284744262695, PT ;  /* 0xbfd999992900780b */ /* 0x000fda0003f14000 */
[----:B------:R-:W-:Y:S05]  /*1f5a0*/  @P0 BRA !P1, `(.L_x_10672) ;  /* 0x0000000400540947 */ /* 0x000fea0004800000 */
[----:B------:R-:W-:Y:S01]  /*1f5b0*/  DADD R40, R40, 1 ;  /* 0x3ff0000028287429 */ /* 0x000fe20000000000 */
[----:B------:R-:W-:-:S09]  /*1f5c0*/  MOV R35, 0xfffffc01 ;  /* 0xfffffc0100237802 */ /* 0x000fd20000000f00 */
[----:B------:R-:W-:Y:S01]  /*1f5d0*/  ISETP.GT.AND P0, PT, R41, 0xfffff, PT ;  /* 0x000fffff2900780c */ /* 0x000fe20003f04270 */
[--C-:B------:R-:W-:Y:S01]  /*1f5e0*/  IMAD.MOV.U32 R8, RZ, RZ, R40.reuse ;  /* 0x000000ffff087224 */ /* 0x100fe200078e0028 */
[----:B------:R-:W-:Y:S01]  /*1f5f0*/  MOV R0, R41 ;  /* 0x0000002900007202 */ /* 0x000fe20000000f00 */
[----:B------:R-:W-:Y:S02]  /*1f600*/  IMAD.MOV.U32 R9, RZ, RZ, R41 ;  /* 0x000000ffff097224 */ /* 0x000fe400078e0029 */
[----:B------:R-:W-:-:S08]  /*1f610*/  IMAD.MOV.U32 R12, RZ, RZ, R40 ;  /* 0x000000ffff0c7224 */ /* 0x000fd000078e0028 */
[----:B------:R-:W-:Y:S01]  /*1f620*/  @!P0 DMUL R8, R8, 1.80143985094819840000e+16 ;  /* 0x4350000008088828 */ /* 0x000fe20000000000 */
[----:B------:R-:W-:-:S09]  /*1f630*/  @!P0 IMAD.MOV.U32 R35, RZ, RZ, -0x435 ;  /* 0xfffffbcbff238424 */ /* 0x000fd200078e00ff */
[----:B------:R-:W-:Y:S02]  /*1f640*/  @!P0 IMAD.MOV.U32 R0, RZ, RZ, R9 ;  /* 0x000000ffff008224 */ /* 0x000fe400078e0009 */
[----:B------:R-:W-:Y:S02]  /*1f650*/  @!P0 IMAD.MOV.U32 R12, RZ, RZ, R8 ;  /* 0x000000ffff0c8224 */ /* 0x000fe400078e0008 */
        /* <DEDUP_REMOVED lines=14> */
[----:B------:R-:W-:Y:S01]  /*1f740*/  IMAD.MOV.U32 R8, RZ, RZ, R12 ;  /* 0x000000ffff087224 */ /* 0x000fe200078e000c */
[----:B------:R-:W-:Y:S01]  /*1f750*/  MOV R12, RZ ;  /* 0x000000ff000c7202 */ /* 0x000fe20000000f00 */
        /* <DEDUP_REMOVED lines=58> */
.L_x_10672:
        /* <DEDUP_REMOVED lines=22> */
.L_x_10674:
[----:B------:R-:W-:Y:S05]  /*1fc60*/  BSYNC.RECONVERGENT B3 ;  /* 0x0000000000037941 */ /* 0x000fea0003800200 */
.L_x_10673:
        /* <DEDUP_REMOVED lines=30> */
.L_x_10660:
[----:B------:R-:W-:-:S14]  /*1fe50*/  DSETP.GEU.AND P0, PT, R22, 1, PT ;  /* 0x3ff000001600742a */ /* 0x000fdc0003f0e000 */
[----:B------:R-:W-:Y:S05]  /*1fe60*/  @!P0 BRA `(.L_x_10675) ;  /* 0x0000000800988947 */ /* 0x000fea0003800000 */
        /* <DEDUP_REMOVED lines=23> */
.L_x_10677:
[----:B------:R-:W-:Y:S05]  /*1ffe0*/  BSYNC.RECONVERGENT B3 ;  /* 0x0000000000037941 */ /* 0x000fea0003800200 */
.L_x_10676:
        /* <DEDUP_REMOVED lines=12> */
[----:B------:R-:W-:-:S09]  /*200b0*/  @!P0 MOV R35, 0xfffffbcb ;  /* 0xfffffbcb00238802 */ /* 0x000fd20000000f00 */
[----:B------:R-:W-:Y:S02]  /*200c0*/  @!P0 IMAD.MOV.U32 R0, RZ, RZ, R9 ;  /* 0x000000ffff008224 */ /* 0x000fe400078e0009 */
[----:B------:R-:W-:-:S03]  /*200d0*/  @!P0 IMAD.MOV.U32 R12, RZ, RZ, R8 ;  /* 0x000000ffff0c8224 */ /* 0x000fc600078e0008 */
[----:B------:R-:W-:-:S04]  /*200e0*/  IADD3 R10, PT, PT, R0, -0x1, RZ ;  /* 0xffffffff000a7810 */ /* 0x000fc80007ffe0ff */
        /* <DEDUP_REMOVED lines=73> */
.L_x_10678:
        /* <DEDUP_REMOVED lines=22> */
.L_x_10680:
[----:B------:R-:W-:Y:S05]  /*206e0*/  BSYNC.RECONVERGENT B3 ;  /* 0x0000000000037941 */ /* 0x000fea0003800200 */
.L_x_10679:
        /* <DEDUP_REMOVED lines=30> */
.L_x_10675:
        /* <DEDUP_REMOVED lines=24> */
.L_x_10682:
[----:B------:R-:W-:Y:S05]  /*20a50*/  BSYNC.RECONVERGENT B3 ;  /* 0x0000000000037941 */ /* 0x000fea0003800200 */
.L_x_10681:
        /* <DEDUP_REMOVED lines=19> */
.L_x_10684:
[----:B------:R-:W-:Y:S05]  /*20b90*/  BSYNC.RECONVERGENT B3 ;  /* 0x0000000000037941 */ /* 0x000fea0003800200 */
.L_x_10683:
[----:B------:R-:W-:Y:S02]  /*20ba0*/  IMAD.MOV.U32 R40, RZ, RZ, R20 ;  /* 0x000000ffff287224 */ /* 0x000fe400078e0014 */
[----:B------:R-:W-:Y:S01]  /*20bb0*/  IMAD.MOV.U32 R41, RZ, RZ, R21 ;  /* 0x000000ffff297224 */ /* 0x000fe200078e0015 */
[----:B------:R-:W-:Y:S06]  /*20bc0*/  BRA `(.L_x_10658) ;  /* 0x0000000000687947 */ /* 0x000fec0003800000 */
.L_x_10659:
        /* <DEDUP_REMOVED lines=17> */
[----:B------:R-:W-:Y:S02]  /*20ce0*/  IMAD.MOV.U32 R9, RZ, RZ, R15 ;  /* 0x000000ffff097224 */ /* 0x000fe400078e000f */
[----:B------:R-:W-:Y:S01]  /*20cf0*/  IMAD.MOV.U32 R8, RZ, RZ, R14 ;  /* 0x000000ffff087224 */ /* 0x000fe200078e000e */
[----:B------:R-:W-:Y:S01]  /*20d00*/  MOV R14, 0x20d40 ;  /* 0x00020d40000e7802 */ /* 0x000fe20000000f00 */
[----:B------:R-:W-:Y:S02]  /*20d10*/  IMAD.MOV.U32 R15, RZ, RZ, R13 ;  /* 0x000000ffff0f7224 */ /* 0x000fe400078e000d */
[----:B------:R-:W-:-:S07]  /*20d20*/  IMAD.MOV.U32 R13, RZ, RZ, R3 ;  /* 0x000000ffff0d7224 */ /* 0x000fce00078e0003 */
[----:B------:R-:W-:Y:S05]  /*20d30*/  CALL.REL.NOINC `($__internal_22_$__cuda_sm20_dsqrt_rn_f64_mediumpath_v1) ;  /* 0x0000017000407944 */ /* 0x000fea0003c00000 */
[----:B------:R-:W-:Y:S02]  /*20d40*/  IMAD.MOV.U32 R40, RZ, RZ, R8 ;  /* 0x000000ffff287224 */ /* 0x000fe400078e0008 */
[----:B------:R-:W-:-:S07]  /*20d50*/  IMAD.MOV.U32 R41, RZ, RZ, R9 ;  /* 0x000000ffff297224 */ /* 0x000fce00078e0009 */
.L_x_10685:
[----:B------:R-:W-:Y:S05]  /*20d60*/  BSYNC.RECONVERGENT B3 ;  /* 0x0000000000037941 */ /* 0x000fea0003800200 */
.L_x_10658:
[----:B------:R-:W-:Y:S05]  /*20d70*/  BSYNC.RECONVERGENT B2 ;  /* 0x0000000000027941 */ /* 0x000fea0003800200 */
.L_x_10654:
        /* <DEDUP_REMOVED lines=25> */
.L_x_10690:
[----:B------:R-:W-:Y:S05]  /*20f10*/  BSYNC.RECONVERGENT B4 ;  /* 0x0000000000047941 */ /* 0x000fea0003800200 */
.L_x_10689:
        /* <DEDUP_REMOVED lines=8> */
[----:B------:R-:W-:Y:S01]  /*20fa0*/  MOV R9, 0x3fb3823b ;  /* 0x3fb3823b00097802 */ /* 0x000fe20000000f00 */
[----:B------:R-:W-:Y:S01]  /*20fb0*/  IMAD.MOV.U32 R3, RZ, RZ, 0x3fe00000 ;  /* 0x3fe00000ff037424 */ /* 0x000fe200078e00ff */
[----:B------:R-:W-:Y:S01]  /*20fc0*/  UMOV UR4, 0xdc1895e9 ;  /* 0xdc1895e900047882 */ /* 0x000fe20000000000 */
[----:B------:R-:W-:Y:S01]  /*20fd0*/  IMAD.MOV.U32 R8, RZ, RZ, 0x180754af ;  /* 0x180754afff087424 */ /* 0x000fe200078e00ff */
[----:B------:R-:W-:Y:S01]  /*20fe0*/  UMOV UR5, 0x3fb0066b ;  /* 0x3fb0066b00057882 */ /* 0x000fe20000000000 */
[----:B------:R-:W-:Y:S01]  /*20ff0*/  UMOV UR6, 0x54442d18 ;  /* 0x54442d1800067882 */ /* 0x000fe20000000000 */
        /* <DEDUP_REMOVED lines=63> */
.L_x_10692:
        /* <DEDUP_REMOVED lines=42> */
.L_x_10691:
        /* <DEDUP_REMOVED lines=33> */
.L_x_10700:
[----:B------:R-:W-:Y:S05]  /*218a0*/  BSYNC.RECONVERGENT B7 ;  /* 0x0000000000077941 */ /* 0x000fea0003800200 */
.L_x_10699:
[----:B------:R-:W-:Y:S01]  /*218b0*/  IMAD.MOV.U32 R42, RZ, RZ, R20 ;  /* 0x000000ffff2a7224 */ /* 0x000fe200078e0014 */
[----:B------:R-:W-:-:S07]  /*218c0*/  MOV R43, R21 ;  /* 0x00000015002b7202 */ /* 0x000fce0000000f00 */
.L_x_10698:
[----:B------:R-:W-:Y:S05]  /*218d0*/  BSYNC.RECONVERGENT B5 ;  /* 0x0000000000057941 */ /* 0x000fea0003800200 */
.L_x_10697:
[----:B------:R-:W-:Y:S01]  /*218e0*/  DSETP.GEU.AND P0, PT, R26, RZ, PT ;  /* 0x000000ff1a00722a */ /* 0x000fe20003f0e000 */
[----:B------:R-:W-:-:S13]  /*218f0*/  BSSY.RECONVERGENT B5, `(.L_x_10701) ;  /* 0x000001e000057945 */ /* 0x000fda0003800200 */
[----:B------:R-:W-:Y:S05]  /*21900*/  @!P0 BRA `(.L_x_10702) ;  /* 0x00000000006c8947 */ /* 0x000fea0003800000 */
        /* <DEDUP_REMOVED lines=23> */
.L_x_10705:
[----:B------:R-:W-:Y:S05]  /*21a80*/  BSYNC.RECONVERGENT B7 ;  /* 0x0000000000077941 */ /* 0x000fea0003800200 */
.L_x_10704:
[----:B------:R-:W-:Y:S02]  /*21a90*/  IMAD.MOV.U32 R2, RZ, RZ, R20 ;  /* 0x000000ffff027224 */ /* 0x000fe400078e0014 */
[----:B------:R-:W-:Y:S01]  /*21aa0*/  IMAD.MOV.U32 R3, RZ, RZ, R21 ;  /* 0x000000ffff037224 */ /* 0x000fe200078e0015 */
[----:B------:R-:W-:Y:S06]  /*21ab0*/  BRA `(.L_x_10703) ;  /* 0x0000000000047947 */ /* 0x000fec0003800000 */
.L_x_10702:
[----:B------:R-:W-:-:S11]  /*21ac0*/  DADD R2, -R26, R30 ;  /* 0x000000001a027229 */ /* 0x000fd6000000011e */
.L_x_10703:
[----:B------:R-:W-:Y:S05]  /*21ad0*/  BSYNC.RECONVERGENT B5 ;  /* 0x0000000000057941 */ /* 0x000fea0003800200 */
.L_x_10701:
[----:B------:R-:W-:Y:S01]  /*21ae0*/  DMUL R2, R2, 0.5 ;  /* 0x3fe0000002027828 */ /* 0x000fe20000000000 */
[----:B------:R-:W-:Y:S01]  /*21af0*/  IMAD.MOV.U32 R8, RZ, RZ, 0x0 ;  /* 0x00000000ff087424 */ /* 0x000fe200078e00ff */
[----:B------:R-:W-:Y:S01]  /*21b00*/  DADD R32, R22, R32 ;  /* 0x0000000016207229 */ /* 0x000fe20000000020 */
[----:B------:R-:W-:Y:S01]  /*21b10*/  IMAD.MOV.U32 R9, RZ, RZ, 0x3fd80000 ;  /* 0x3fd80000ff097424 */ /* 0x000fe200078e00ff */
[----:B------:R-:W-:Y:S04]  /*21b20*/  BSSY.RECONVERGENT B5, `(.L_x_10706) ;  /* 0x0000019000057945 */ /* 0x000fe80003800200 */
[----:B------:R-:W-:-:S08]  /*21b30*/  DFMA R2, R42, 0.5, R2 ;  /* 0x3fe000002a02782b */ /* 0x000fd00000000002 */
[----:B------:R-:W-:-:S06]  /*21b40*/  DMUL R12, R2, R32 ;  /* 0x00000020020c7228 */ /* 0x000fcc0000000000 */
        /* <DEDUP_REMOVED lines=22> */
.L_x_10707:
[----:B------:R-:W-:Y:S05]  /*21cb0*/  BSYNC.RECONVERGENT B5 ;  /* 0x0000000000057941 */ /* 0x000fea0003800200 */
.L_x_10706:
[----:B------:R-:W-:Y:S05]  /*21cc0*/  BRA `(.L_x_10708) ;  /* 0x0000000800347947 */ /* 0x000fea0003800000 */
.L_x_10696:
[----:B------:R-:W-:-:S14]  /*21cd0*/  DSETP.GT.AND P0, PT, R22, 1, PT ;  /* 0x3ff000001600742a */ /* 0x000fdc0003f04000 */
[----:B------:R-:W-:Y:S05]  /*21ce0*/  @P0 BRA `(.L_x_10709) ;  /* 0x0000000000740947 */ /* 0x000fea0003800000 */
        /* <DEDUP_REMOVED lines=27> */
.L_x_10711:
[----:B------:R-:W-:Y:S05]  /*21ea0*/  BSYNC.RECONVERGENT B5 ;  /* 0x0000000000057941 */ /* 0x000fea0003800200 */
.L_x_10710:
[----:B------:R-:W-:Y:S05]  /*21eb0*/  BRA `(.L_x_10708) ;  /* 0x0000000400b87947 */ /* 0x000fea0003800000 */
.L_x_10709:
[----:B------:R-:W-:Y:S01]  /*21ec0*/  DMUL R12, R24, R26 ;  /* 0x0000001a180c7228 */ /* 0x000fe20000000000 */
[----:B------:R-:W-:Y:S01]  /*21ed0*/  IMAD.MOV.U32 R10, RZ, RZ, 0x0 ;  /* 0x00000000ff0a7424 */ /* 0x000fe200078e00ff */
[----:B------:R-:W-:Y:S01]  /*21ee0*/  MOV R11, 0x3fd80000 ;  /* 0x3fd80000000b7802 */ /* 0x000fe20000000f00 */
[----:B------:R-:W-:Y:S01]  /*21ef0*/  DMUL R2, R2, 8.11296384146066816958e+31 ;  /* 0x4690000002027828 */ /* 0x000fe20000000000 */
        /* <DEDUP_REMOVED lines=23> */
.L_x_10713:
[----:B------:R-:W-:Y:S05]  /*22070*/  BSYNC.RECONVERGENT B5 ;  /* 0x0000000000057941 */ /* 0x000fea0003800200 */
.L_x_10712:
        /* <DEDUP_REMOVED lines=19> */
.L_x_10715:
[----:B------:R-:W-:Y:S05]  /*221b0*/  BSYNC.RECONVERGENT B5 ;  /* 0x0000000000057941 */ /* 0x000fea0003800200 */
.L_x_10714:
[----:B------:R-:W-:Y:S01]  /*221c0*/  DMUL R22, R22, 8.11296384146066816958e+31 ;  /* 0x4690000016167828 */ /* 0x000fe20000000000 */
[----:B------:R-:W-:Y:S01]  /*221d0*/  IMAD.MOV.U32 R32, RZ, RZ, R20 ;  /* 0x000000ffff207224 */ /* 0x000fe200078e0014 */
[----:B------:R-:W-:Y:S01]  /*221e0*/  MOV R33, R21 ;  /* 0x0000001500217202 */ /* 0x000fe20000000f00 */
[----:B------:R-:W-:Y:S08]  /*221f0*/  BRA `(.L_x_10708) ;  /* 0x0000000000e87947 */ /* 0x000ff00003800000 */
.L_x_10695:
        /* <DEDUP_REMOVED lines=26> */
.L_x_10717:
[----:B------:R-:W-:Y:S05]  /*223a0*/  BSYNC.RECONVERGENT B5 ;  /* 0x0000000000057941 */ /* 0x000fea0003800200 */
.L_x_10716:
        /* <DEDUP_REMOVED lines=27> */
.L_x_10719:
[----:B------:R-:W-:Y:S05]  /*22560*/  BSYNC.RECONVERGENT B5 ;  /* 0x0000000000057941 */ /* 0x000fea0003800200 */
.L_x_10718:
[----:B------:R-:W-:Y:S01]  /*22570*/  DMUL R32, R32, R20 ;  /* 0x0000001420207228 */ /* 0x000fe20000000000 */
[----:B------:R-:W-:Y:S01]  /*22580*/  MOV R22, 0x0 ;  /* 0x0000000000167802 */ /* 0x000fe20000000f00 */
[----:B------:R-:W-:-:S09]  /*22590*/  IMAD.MOV.U32 R23, RZ, RZ, 0x3ff00000 ;  /* 0x3ff00000ff177424 */ /* 0x000fd200078e00ff */
.L_x_10708:
[----:B------:R-:W-:Y:S05]  /*225a0*/  BSYNC.RECONVERGENT B4 ;  /* 0x0000000000047941 */ /* 0x000fea0003800200 */
.L_x_10694:
[----:B------:R-:W-:Y:S05]  /*225b0*/  BRA `(.L_x_10720) ;  /* 0x0000000000087947 */ /* 0x000fea0003800000 */
.L_x_10688:
[----:B------:R-:W-:Y:S02]  /*225c0*/  DMUL R32, R32, 9.00719925474099200000e+15 ;  /* 0x4340000020207828 */ /* 0x000fe40000000000 */
[----:B------:R-:W-:-:S11]  /*225d0*/  DMUL R22, R22, 9.00719925474099200000e+15 ;  /* 0x4340000016167828 */ /* 0x000fd60000000000 */
.L_x_10720:
[----:B------:R-:W-:Y:S05]  /*225e0*/  BSYNC.RELIABLE B2 ;  /* 0x0000000000027941 */ /* 0x000fea0003800100 */
.L_x_10687:
        /* <DEDUP_REMOVED lines=25> */
.L_x_10722:
[----:B------:R-:W-:Y:S05]  /*22780*/  BSYNC.RECONVERGENT B2 ;  /* 0x0000000000027941 */ /* 0x000fea0003800200 */
.L_x_10721:
[----:B------:R-:W-:Y:S01]  /*22790*/  DMUL R8, R20, R20 ;  /* 0x0000001414087228 */ /* 0x000fe20000000000 */
[----:B------:R-:W-:Y:S01]  /*227a0*/  IMAD.MOV.U32 R10, RZ, RZ, -0x2449a4b7 ;  /* 0xdbb65b49ff0a7424 */ /* 0x000fe200078e00ff */
[----:B------:R-:W-:Y:S01]  /*227b0*/  MOV R11, 0x3f2d3b63 ;  /* 0x3f2d3b63000b7802 */ /* 0x000fe20000000f00 */
[----:B------:R-:W-:Y:S01]  /*227c0*/  UMOV UR4, 0x2a25ff7e ;  /* 0x2a25ff7e00047882 */ /* 0x000fe20000000000 */
[----:B------:R-:W-:Y:S01]  /*227d0*/  UMOV UR5, 0x3ef53e1d ;  /* 0x3ef53e1d00057882 */ /* 0x000fe20000000000 */
[----:B------:R-:W-:Y:S01]  /*227e0*/  ISETP.GE.AND P2, PT, R33, RZ, PT ;  /* 0x000000ff2100720c */ /* 0x000fe20003f46270 */
[----:B------:R-:W-:Y:S01]  /*227f0*/  @P1 IMAD.MOV.U32 R12, RZ, RZ, 0x54442d18 ;  /* 0x54442d18ff0c1424 */ /* 0x000fe200078e00ff */
[----:B------:R-:W-:Y:S01]  /*22800*/  BSSY.RECONVERGENT B0, `(.L_x_10723) ;  /* 0x000004f000007945 */ /* 0x000fe20003800200 */
[----:B------:R-:W-:Y:S01]  /*22810*/  DFMA R10, R8, -UR4, R10 ;  /* 0x80000004080a7c2b */ /* 0x000fe2000800000a */
[----:B------:R-:W-:Y:S01]  /*22820*/  UMOV UR4, 0x8dde082e ;  /* 0x8dde082e00047882 */ /* 0x000fe20000000000 */
[----:B------:R-:W-:Y:S01]  /*22830*/  UMOV UR5, 0x3f531278 ;  /* 0x3f53127800057882 */ /* 0x000fe20000000000 */
[----:B------:R-:W-:Y:S01]  /*22840*/  @!P1 PLOP3.LUT P0, PT, P2, PT, PT, 0x80, 0x8 ;  /* 0x000000000008981c */ /* 0x000fe2000170f070 */
[----:B------:R-:W-:-:S04]  /*22850*/  @P1 IMAD.MOV.U32 R13, RZ, RZ, 0x3ff921fb ;  /* 0x3ff921fbff0d1424 */ /* 0x000fc800078e00ff */
        /* <DEDUP_REMOVED lines=50> */
[----:B------:R-:W-:Y:S02]  /*22b80*/  @!P1 IMAD.MOV.U32 R8, RZ, RZ, 0x54442d18 ;  /* 0x54442d18ff089424 */ /* 0x000fe400078e00ff */
[----:B------:R-:W-:-:S05]  /*22b90*/  @!P1 IMAD.MOV.U32 R9, RZ, RZ, 0x400921fb ;  /* 0x400921fbff099424 */ /* 0x000fca00078e00ff */
        /* <DEDUP_REMOVED lines=12> */
[----:B------:R-:W-:Y:S01]  /*22c60*/  MOV R11, 0x4002d97c ;  /* 0x4002d97c000b7802 */ /* 0x000fe20000000f00 */
[----:B------:R-:W-:-:S03]  /*22c70*/  DSETP.NEU.AND P1, PT, |R32|, R22, PT ;  /* 0x000000162000722a */ /* 0x000fc60003f2d200 */
[----:B------:R-:W-:Y:S02]  /*22c80*/  FSEL R3, R3, 3.37028055040000000000e+12, !P0 ;  /* 0x54442d1803037808 */ /* 0x000fe40004000000 */
[----:B------:R-:W-:Y:S02]  /*22c90*/  FSEL R11, R11, 1.8213495016098022461, !P0 ;  /* 0x3fe921fb0b0b7808 */ /* 0x000fe40004000000 */
[----:B------:R-:W-:Y:S02]  /*22ca0*/  FSEL R2, R3, R8, !P1 ;  /* 0x0000000803027208 */ /* 0x000fe40004800000 */
[----:B------:R-:W-:Y:S01]  /*22cb0*/  FSEL R3, R11, R9, !P1 ;  /* 0x000000090b037208 */ /* 0x000fe20004800000 */
[----:B------:R-:W-:Y:S06]  /*22cc0*/  BRA `(.L_x_10725) ;  /* 0x0000000000087947 */ /* 0x000fec0003800000 */
.L_x_10724:
[----:B------:R-:W-:Y:S02]  /*22cd0*/  FSEL R2, RZ, 3.37028055040000000000e+12, P0 ;  /* 0x54442d18ff027808 */ /* 0x000fe40000000000 */
[----:B------:R-:W-:-:S07]  /*22ce0*/  FSEL R3, RZ, 2.1426990032196044922, P0 ;  /* 0x400921fbff037808 */ /* 0x000fce0000000000 */
.L_x_10725:
[----:B------:R-:W-:Y:S05]  /*22cf0*/  BSYNC.RECONVERGENT B0 ;  /* 0x0000000000007941 */ /* 0x000fea0003800200 */
.L_x_10723:
[----:B------:R-:W-:Y:S02]  /*22d00*/  DADD R22, |R32|, R22 ;  /* 0x0000000020167229 */ /* 0x000fe40000000216 */
[----:B------:R-:W-:-:S06]  /*22d10*/  DADD R2, -RZ, |R2| ;  /* 0x00000000ff027229 */ /* 0x000fcc0000000502 */
[----:B------:R-:W-:-:S06]  /*22d20*/  DSETP.NAN.AND P0, PT, R22, R22, PT ;  /* 0x000000161600722a */ /* 0x000fcc0003f08000 */
[----:B------:R-:W-:Y:S02]  /*22d30*/  FSEL R2, R22, R2, P0 ;  /* 0x0000000216027208 */ /* 0x000fe40000000000 */
[----:B------:R-:W-:-:S07]  /*22d40*/  FSEL R3, R23, R3, P0 ;  /* 0x0000000317037208 */ /* 0x000fce0000000000 */
.L_x_10693:
[----:B------:R-:W-:Y:S05]  /*22d50*/  BSYNC.RECONVERGENT B3 ;  /* 0x0000000000037941 */ /* 0x000fea0003800200 */
.L_x_10686:
[----:B------:R-:W-:Y:S01]  /*22d60*/  LOP3.LUT R5, R41, 0x80000000, R5, 0xb8, !PT ;  /* 0x8000000029057812 */ /* 0x000fe200078eb805 */
[----:B------:R-:W-:Y:S01]  /*22d70*/  IMAD.MOV.U32 R4, RZ, RZ, R40 ;  /* 0x000000ffff047224 */ /* 0x000fe200078e0028 */
[----:B------:R-:W-:Y:S01]  /*22d80*/  LOP3.LUT R7, R3, 0x80000000, R7, 0xb8, !PT ;  /* 0x8000000003077812 */ /* 0x000fe200078eb807 */
[----:B------:R-:W-:Y:S01]  /*22d90*/  IMAD.MOV.U32 R6, RZ, RZ, R2 ;  /* 0x000000ffff067224 */ /* 0x000fe200078e0002 */
[----:B------:R-:W-:Y:S06]  /*22da0*/  BRA `(.L_x_10652) ;  /* 0x0000005800dc7947 */ /* 0x000fec0003800000 */
.L_x_10653:
        /* <DEDUP_REMOVED lines=25> */
[----:B------:R-:W-:Y:S02]  /*22f40*/  ISETP.GT.AND P0, PT, R9, 0xfffff, PT ;  /* 0x000fffff0900780c */ /* 0x000fe40003f04270 */
[----:B------:R-:W-:Y:S01]  /*22f50*/  MOV R0, R9 ;  /* 0x0000000900007202 */ /* 0x000fe20000000f00 */
[----:B------:R-:W-:-:S10]  /*22f60*/  DFMA R12, R12, R12, R12 ;  /* 0x0000000c0c0c722b */ /* 0x000fd4000000000c */
[----:B------:R-:W-:Y:S01]  /*22f70*/  @!P0 IMAD.MOV.U32 R35, RZ, RZ, -0x435 ;  /* 0xfffffbcbff238424 */ /* 0x000fe200078e00ff */
[----:B------:R-:W-:Y:S01]  /*22f80*/  DFMA R12, R10, R12, R10 ;  /* 0x0000000c0a0c722b */ /* 0x000fe2000000000a */
[----:B------:R-:W-:Y:S02]  /*22f90*/  IMAD.MOV.U32 R10, RZ, RZ, R8 ;  /* 0x000000ffff0a7224 */ /* 0x000fe400078e0008 */
[----:B------:R-:W-:-:S05]  /*22fa0*/  IMAD.MOV.U32 R11, RZ, RZ, R9 ;  /* 0x000000ffff0b7224 */ /* 0x000fca00078e0009 */
[----:B------:R-:W-:Y:S02]  /*22fb0*/  DFMA R14, -R28, R12, 1 ;  /* 0x3ff000001c0e742b */ /* 0x000fe4000000010c */
[----:B------:R-:W-:-:S06]  /*22fc0*/  @!P0 DMUL R10, R10, 1.80143985094819840000e+16 ;  /* 0x435000000a0a8828 */ /* 0x000fcc0000000000 */
[----:B------:R-:W-:-:S04]  /*22fd0*/  DFMA R14, R12, R14, R12 ;  /* 0x0000000e0c0e722b */ /* 0x000fc8000000000c */
[----:B------:R-:W-:Y:S01]  /*22fe0*/  @!P0 IMAD.MOV.U32 R0, RZ, RZ, R11 ;  /* 0x000000ffff008224 */ /* 0x000fe200078e000b */
[----:B------:R-:W-:-:S03]  /*22ff0*/  @!P0 MOV R8, R10 ;  /* 0x0000000a00088202 */ /* 0x000fc60000000f00 */
[----:B------:R-:W-:Y:S01]  /*23000*/  VIADD R9, R0, 0xffffffff ;  /* 0xffffffff00097836 */ /* 0x000fe20000000000 */
[----:B------:R-:W-:-:S04]  /*23010*/  DMUL R20, R26, R14 ;  /* 0x0000000e1a147228 */ /* 0x000fc80000000000 */
[----:B------:R-:W-:-:S04]  /*23020*/  ISETP.GE.U32.AND P2, PT, R9, 0x7fefffff, PT ;  /* 0x7fefffff0900780c */ /* 0x000fc80003f46070 */
[----:B------:R-:W-:-:S08]  /*23030*/  DFMA R12, -R28, R20, R26 ;  /* 0x000000141c0c722b */ /* 0x000fd0000000011a */
[----:B------:R-:W-:Y:S01]  /*23040*/  DFMA R20, R14, R12, R20 ;  /* 0x0000000c0e14722b */ /* 0x000fe20000000014 */
[----:B------:R-:W-:Y:S01]  /*23050*/  @P2 LOP3.LUT P3, RZ, R11, 0x7fffffff, RZ, 0xc0, !PT ;  /* 0x7fffffff0bff2812 */ /* 0x000fe2000786c0ff */
[----:B------:R-:W-:Y:S02]  /*23060*/  @P2 IMAD.MOV.U32 R12, RZ, RZ, 0x0 ;  /* 0x00000000ff0c2424 */ /* 0x000fe400078e00ff */
[----:B------:R-:W-:-:S06]  /*23070*/  @P2 IMAD.MOV.U32 R13, RZ, RZ, 0x7ff00000 ;  /* 0x7ff00000ff0d2424 */ /* 0x000fcc00078e00ff */
[----:B------:R-:W-:Y:S01]  /*23080*/  @P2 DFMA R12, R10, R12, +INF ;  /* 0x7ff000000a0c242b */ /* 0x000fe2000000000c */
[----:B------:R-:W-:-:S05]  /*23090*/  FFMA R9, RZ, R29, R21 ;  /* 0x0000001dff097223 */ /* 0x000fca0000000015 */
[----:B------:R-:W-:-:S04]  /*230a0*/  FSETP.GT.AND P4, PT, |R9|, 1.469367938527859385e-39, PT ;  /* 0x001000000900780b */ /* 0x000fc80003f84200 */
        /* <DEDUP_REMOVED lines=66> */
.L_x_10731:
[----:B------:R-:W-:Y:S05]  /*234d0*/  BSYNC.RECONVERGENT B0 ;  /* 0x0000000000007941 */ /* 0x000fea0003800200 */
.L_x_10730:
[----:B------:R-:W-:Y:S04]  /*234e0*/  BSSY.RECONVERGENT B3, `(.L_x_10732) ;  /* 0x0000008000037945 */ /* 0x000fe80003800200 */
[----:B------:R-:W-:Y:S05]  /*234f0*/  @P4 BRA P5, `(.L_x_10733) ;  /* 0x0000000000184947 */ /* 0x000fea0002800000 */
[----:B------:R-:W-:Y:S01]  /*23500*/  IMAD.MOV.U32 R12, RZ, RZ, R26 ;  /* 0x000000ffff0c7224 */ /* 0x000fe200078e001a */
[----:B------:R-:W-:Y:S01]  /*23510*/  MOV R9, R29 ;  /* 0x0000001d00097202 */ /* 0x000fe20000000f00 */
[----:B------:R-:W-:Y:S01]  /*23520*/  IMAD.MOV.U32 R13, RZ, RZ, R27 ;  /* 0x000000ffff0d7224 */ /* 0x000fe200078e001b */
[----:B------:R-:W-:Y:S01]  /*23530*/  MOV R0, 0x23560 ;  /* 0x0002356000007802 */ /* 0x000fe20000000f00 */
[----:B------:R-:W-:-:S07]  /*23540*/  IMAD.MOV.U32 R8, RZ, RZ, R28 ;  /* 0x000000ffff087224 */ /* 0x000fce00078e001c */
[----:B------:R-:W-:Y:S05]  /*23550*/  CALL.REL.NOINC `($__internal_21_$__cuda_sm20_div_rn_f64_full) ;  /* 0x0000014000b47944 */ /* 0x000fea0003c00000 */
.L_x_10733:
[----:B------:R-:W-:Y:S05]  /*23560*/  BSYNC.RECONVERGENT B3 ;  /* 0x0000000000037941 */ /* 0x000fea0003800200 */
.L_x_10732:
[----:B------:R-:W-:Y:S01]  /*23570*/  DMUL R8, R20, R20 ;  /* 0x0000001414087228 */ /* 0x000fe20000000000 */
[----:B------:R-:W-:Y:S01]  /*23580*/  IMAD.MOV.U32 R10, RZ, RZ, -0x2449a4b7 ;  /* 0xdbb65b49ff0a7424 */ /* 0x000fe200078e00ff */
[----:B------:R-:W-:Y:S01]  /*23590*/  UMOV UR4, 0x2a25ff7e ;  /* 0x2a25ff7e00047882 */ /* 0x000fe20000000000 */
[----:B------:R-:W-:Y:S01]  /*235a0*/  IMAD.MOV.U32 R11, RZ, RZ, 0x3f2d3b63 ;  /* 0x3f2d3b63ff0b7424 */ /* 0x000fe200078e00ff */
[----:B------:R-:W-:Y:S01]  /*235b0*/  UMOV UR5, 0x3ef53e1d ;  /* 0x3ef53e1d00057882 */ /* 0x000fe20000000000 */
[----:B------:R-:W-:Y:S01]  /*235c0*/  ISETP.GE.AND P2, PT, R31, RZ, PT ;  /* 0x000000ff1f00720c */ /* 0x000fe20003f46270 */
[----:B------:R-:W-:Y:S01]  /*235d0*/  @!P1 IMAD.MOV.U32 R12, RZ, RZ, 0x54442d18 ;  /* 0x54442d18ff0c9424 */ /* 0x000fe200078e00ff */
[----:B------:R-:W-:Y:S01]  /*235e0*/  @!P1 MOV R13, 0x3ff921fb ;  /* 0x3ff921fb000d9802 */ /* 0x000fe20000000f00 */
[----:B------:R-:W-:Y:S01]  /*235f0*/  BSSY.RECONVERGENT B0, `(.L_x_10734) ;  /* 0x000004e000007945 */ /* 0x000fe20003800200 */
        /* <DEDUP_REMOVED lines=75> */
.L_x_10735:
[----:B------:R-:W-:Y:S02]  /*23ab0*/  FSEL R8, RZ, 3.37028055040000000000e+12, P0 ;  /* 0x54442d18ff087808 */ /* 0x000fe40000000000 */
[----:B------:R-:W-:-:S07]  /*23ac0*/  FSEL R9, RZ, 2.1426990032196044922, P0 ;  /* 0x400921fbff097808 */ /* 0x000fce0000000000 */
.L_x_10736:
[----:B------:R-:W-:Y:S05]  /*23ad0*/  BSYNC.RECONVERGENT B0 ;  /* 0x0000000000007941 */ /* 0x000fea0003800200 */
.L_x_10734:
[----:B------:R-:W-:Y:S01]  /*23ae0*/  DADD R2, R2, R22 ;  /* 0x0000000002027229 */ /* 0x000fe20000000016 */
[----:B------:R-:W-:Y:S01]  /*23af0*/  LOP3.LUT R33, R9, 0x80000000, R33, 0xb8, !PT ;  /* 0x8000000009217812 */ /* 0x000fe200078eb821 */
[----:B------:R-:W-:-:S06]  /*23b00*/  DMUL R24, R24, 0.5 ;  /* 0x3fe0000018187828 */ /* 0x000fcc0000000000 */
[----:B------:R-:W-:-:S06]  /*23b10*/  DSETP.NAN.AND P0, PT, R2, R2, PT ;  /* 0x000000020200722a */ /* 0x000fcc0003f08000 */
[----:B------:R-:W-:Y:S02]  /*23b20*/  FSEL R8, R2, R8, P0 ;  /* 0x0000000802087208 */ /* 0x000fe40000000000 */
[----:B------:R-:W-:Y:S01]  /*23b30*/  FSEL R9, R3, R33, P0 ;  /* 0x0000002103097208 */ /* 0x000fe20000000000 */
[----:B------:R-:W-:Y:S06]  /*23b40*/  BRA `(.L_x_10737) ;  /* 0x0000004c00547947 */ /* 0x000fec0003800000 */
.L_x_10729:
        /* <DEDUP_REMOVED lines=9> */
[----:B------:R-:W-:Y:S01]  /*23be0*/  IMAD.MOV.U32 R18, RZ, RZ, 0x0 ;  /* 0x00000000ff127424 */ /* 0x000fe200078e00ff */
[----:B------:R-:W-:Y:S01]  /*23bf0*/  SEL R37, R22, R2, P0 ;  /* 0x0000000216257207 */ /* 0x000fe20000000000 */
[----:B------:R-:W-:Y:S01]  /*23c00*/  IMAD.MOV.U32 R19, RZ, RZ, 0x3fd80000 ;  /* 0x3fd80000ff137424 */ /* 0x000fe200078e00ff */
[----:B------:R-:W-:Y:S01]  /*23c10*/  SEL R30, R23, R3, P0 ;  /* 0x00000003171e7207 */ /* 0x000fe20000000000 */
[----:B------:R-:W-:Y:S01]  /*23c20*/  MUFU.RCP64H R35, R29 ;  /* 0x0000001d00237308 */ /* 0x000fe20000001800 */
[----:B------:R-:W-:Y:S01]  /*23c30*/  LOP3.LUT R0, R25, 0xffc00000, RZ, 0xc0, !PT ;  /* 0xffc0000019007812 */ /* 0x000fe200078ec0ff */
[----:B------:R-:W-:Y:S01]  /*23c40*/  IMAD.MOV.U32 R20, RZ, RZ, R37 ;  /* 0x000000ffff147224 */ /* 0x000fe200078e0025 */
[----:B------:R-:W-:Y:S01]  /*23c50*/  SEL R24, R2, R22, P2 ;  /* 0x0000001602187207 */ /* 0x000fe20001000000 */
[----:B------:R-:W-:Y:S01]  /*23c60*/  IMAD.MOV.U32 R21, RZ, RZ, R30 ;  /* 0x000000ffff157224 */ /* 0x000fe200078e001e */
[----:B------:R-:W-:Y:S01]  /*23c70*/  LOP3.LUT R9, R0, 0x7fd00000, RZ, 0x3c, !PT ;  /* 0x7fd0000000097812 */ /* 0x000fe200078e3cff */
[----:B------:R-:W-:Y:S01]  /*23c80*/  BSSY.RECONVERGENT B0, `(.L_x_10738) ;  /* 0x0000078000007945 */ /* 0x000fe20003800200 */
[----:B------:R-:W-:-:S02]  /*23c90*/  MOV R12, UR6 ;  /* 0x00000006000c7c02 */ /* 0x000fc40008000f00 */
[----:B------:R-:W-:Y:S02]  /*23ca0*/  MOV R34, 0x1 ;  /* 0x0000000100227802 */ /* 0x000fe40000000f00 */
[C---:B------:R-:W-:Y:S01]  /*23cb0*/  DMUL R10, R8.reuse, R20 ;  /* 0x00000014080a7228 */ /* 0x040fe20000000000 */
[----:B------:R-:W-:Y:S01]  /*23cc0*/  ISETP.GE.U32.AND P3, PT, R30, 0x7ff00000, PT ;  /* 0x7ff000001e00780c */ /* 0x000fe20003f66070 */
[----:B------:R-:W-:Y:S01]  /*23cd0*/  DMUL R8, R8, R24 ;  /* 0x0000001808087228 */ /* 0x000fe20000000000 */
[----:B------:R-:W-:-:S05]  /*23ce0*/  FSETP.GEU.AND P5, PT, |R27|, 6.5827683646048100446e-37, PT ;  /* 0x036000001b00780b */ /* 0x000fca0003fae200 */
        /* <DEDUP_REMOVED lines=113> */
.L_x_10739:
[----:B------:R-:W-:Y:S05]  /*24400*/  BSYNC.RECONVERGENT B0 ;  /* 0x0000000000007941 */ /* 0x000fea0003800200 */
.L_x_10738:
        /* <DEDUP_REMOVED lines=8> */
.L_x_10741:
[----:B------:R-:W-:Y:S05]  /*24490*/  BSYNC.RECONVERGENT B3 ;  /* 0x0000000000037941 */ /* 0x000fea0003800200 */
.L_x_10740:
[----:B------:R-:W-:Y:S01]  /*244a0*/  DMUL R8, R20, R20 ;  /* 0x0000001414087228 */ /* 0x000fe20000000000 */
[----:B------:R-:W-:Y:S01]  /*244b0*/  IMAD.MOV.U32 R10, RZ, RZ, -0x2449a4b7 ;  /* 0xdbb65b49ff0a7424 */ /* 0x000fe200078e00ff */
[----:B------:R-:W-:Y:S01]  /*244c0*/  MOV R11, 0x3f2d3b63 ;  /* 0x3f2d3b63000b7802 */ /* 0x000fe20000000f00 */
        /* <DEDUP_REMOVED lines=81> */
.L_x_10743:
[----:B------:R-:W-:Y:S02]  /*249e0*/  FSEL R8, RZ, 3.37028055040000000000e+12, P0 ;  /* 0x54442d18ff087808 */ /* 0x000fe40000000000 */
[----:B------:R-:W-:-:S07]  /*249f0*/  FSEL R9, RZ, 2.1426990032196044922, P0 ;  /* 0x400921fbff097808 */ /* 0x000fce0000000000 */
.L_x_10744:
[----:B------:R-:W-:Y:S05]  /*24a00*/  BSYNC.RECONVERGENT B0 ;  /* 0x0000000000007941 */ /* 0x000fea0003800200 */
.L_x_10742:
[----:B------:R-:W-:Y:S01]  /*24a10*/  DADD R2, R2, R22 ;  /* 0x0000000002027229 */ /* 0x000fe20000000016 */
[----:B------:R-:W-:-:S07]  /*24a20*/  LOP3.LUT R33, R9, 0x80000000, R33, 0xb8, !PT ;  /* 0x8000000009217812 */ /* 0x000fce00078eb821 */
[----:B------:R-:W-:-:S06]  /*24a30*/  DSETP.NAN.AND P0, PT, R2, R2, PT ;  /* 0x000000020200722a */ /* 0x000fcc0003f08000 */
[----:B------:R-:W-:Y:S02]  /*24a40*/  FSEL R8, R2, R8, P0 ;  /* 0x0000000802087208 */ /* 0x000fe40000000000 */
[----:B------:R-:W-:Y:S01]  /*24a50*/  FSEL R9, R3, R33, P0 ;  /* 0x0000002103097208 */ /* 0x000fe20000000000 */
[----:B------:R-:W-:Y:S06]  /*24a60*/  BRA `(.L_x_10737) ;  /* 0x0000003c008c7947 */ /* 0x000fec0003800000 */
.L_x_10728:
        /* <DEDUP_REMOVED lines=25> */
.L_x_10746:
[----:B------:R-:W-:Y:S05]  /*24c00*/  BSYNC.RECONVERGENT B3 ;  /* 0x0000000000037941 */ /* 0x000fea0003800200 */
.L_x_10745:
[----:B------:R-:W0:Y:S01]  /*24c10*/  MUFU.RCP64H R9, -2.718280792236328125 ;  /* 0xc005bf0a00097908 */ /* 0x000e220000001800 */
[----:B------:R-:W-:Y:S01]  /*24c20*/  IMAD.MOV.U32 R10, RZ, RZ, -0x74eba897 ;  /* 0x8b145769ff0a7424 */ /* 0x000fe200078e00ff */
[----:B------:R-:W-:Y:S01]  /*24c30*/  MOV R8, 0x1 ;  /* 0x0000000100087802 */ /* 0x000fe20000000f00 */
[----:B------:R-:W-:Y:S01]  /*24c40*/  IMAD.MOV.U32 R11, RZ, RZ, 0x4005bf0a ;  /* 0x4005bf0aff0b7424 */ /* 0x000fe200078e00ff */
[----:B------:R-:W-:Y:S01]  /*24c50*/  FSETP.GEU.AND P1, PT, |R7|, 6.5827683646048100446e-37, PT ;  /* 0x036000000700780b */ /* 0x000fe20003f2e200 */
[----:B------:R-:W-:Y:S04]  /*24c60*/  BSSY.RECONVERGENT B3, `(.L_x_10747) ;  /* 0x0000012000037945 */ /* 0x000fe80003800200 */
        /* <DEDUP_REMOVED lines=13> */
[----:B------:R-:W-:Y:S02]  /*24d40*/  IMAD.MOV.U32 R13, RZ, RZ, R7 ;  /* 0x000000ffff0d7224 */ /* 0x000fe400078e0007 */
[----:B------:R-:W-:Y:S02]  /*24d50*/  IMAD.MOV.U32 R8, RZ, RZ, -0x74eba897 ;  /* 0x8b145769ff087424 */ /* 0x000fe400078e00ff */
[----:B------:R-:W-:-:S07]  /*24d60*/  IMAD.MOV.U32 R9, RZ, RZ, -0x3ffa40f6 ;  /* 0xc005bf0aff097424 */ /* 0x000fce00078e00ff */
[----:B------:R-:W-:Y:S05]  /*24d70*/  CALL.REL.NOINC `($__internal_21_$__cuda_sm20_div_rn_f64_full) ;  /* 0x0000012800ac7944 */ /* 0x000fea0003c00000 */
.L_x_10748:
[----:B------:R-:W-:Y:S05]  /*24d80*/  BSYNC.RECONVERGENT B3 ;  /* 0x0000000000037941 */ /* 0x000fea0003800200 */
.L_x_10747:
[----:B------:R-:W-:Y:S01]  /*24d90*/  DADD R12, -RZ, |R24| ;  /* 0x00000000ff0c7229 */ /* 0x000fe20000000518 */
[----:B------:R-:W-:Y:S01]  /*24da0*/  IMAD.MOV.U32 R8, RZ, RZ, RZ ;  /* 0x000000ffff087224 */ /* 0x000fe200078e00ff */
[----:B------:R-:W-:Y:S01]  /*24db0*/  DADD R14, -RZ, |R20| ;  /* 0x00000000ff0e7229 */ /* 0x000fe20000000514 */
[----:B------:R-:W-:Y:S01]  /*24dc0*/  UMOV UR4, 0xffffffff ;  /* 0xffffffff00047882 */ /* 0x000fe20000000000 */
[----:B------:R-:W-:Y:S01]  /*24dd0*/  UMOV UR5, 0x7fefffff ;  /* 0x7fefffff00057882 */ /* 0x000fe20000000000 */
[----:B------:R-:W-:Y:S01]  /*24de0*/  MOV R18, 0x0 ;  /* 0x0000000000127802 */ /* 0x000fe20000000f00 */
[----:B------:R-:W-:Y:S01]  /*24df0*/  UMOV UR6, UR5 ;  /* 0x0000000500067c82 */ /* 0x000fe20008000000 */
[----:B------:R-:W-:Y:S01]  /*24e00*/  IMAD.MOV.U32 R19, RZ, RZ, 0x3fd80000 ;  /* 0x3fd80000ff137424 */ /* 0x000fe200078e00ff */
        /* <DEDUP_REMOVED lines=10> */
[----:B------:R-:W-:Y:S02]  /*24eb0*/  LOP3.LUT R0, R25, 0xffc00000, RZ, 0xc0, !PT ;  /* 0xffc0000019007812 */ /* 0x000fe400078ec0ff */
[----:B------:R-:W-:Y:S01]  /*24ec0*/  SEL R30, R15, R13, P0 ;  /* 0x0000000d0f1e7207 */ /* 0x000fe20000000000 */
[----:B------:R-:W-:Y:S01]  /*24ed0*/  IMAD.MOV.U32 R20, RZ, RZ, R37 ;  /* 0x000000ffff147224 */ /* 0x000fe200078e0025 */
[----:B------:R-:W-:Y:S02]  /*24ee0*/  LOP3.LUT R9, R0, 0x7fd00000, RZ, 0x3c, !PT ;  /* 0x7fd0000000097812 */ /* 0x000fe400078e3cff */
[----:B------:R-:W-:Y:S02]  /*24ef0*/  MOV R21, R30 ;  /* 0x0000001e00157202 */ /* 0x000fe40000000f00 */
[----:B------:R-:W-:Y:S01]  /*24f00*/  SEL R24, R12, R14, P1 ;  /* 0x0000000e0c187207 */ /* 0x000fe20000800000 */
[----:B------:R-:W-:Y:S01]  /*24f10*/  IMAD.U32 R12, RZ, RZ, UR6 ;  /* 0x00000006ff0c7e24 */ /* 0x000fe2000f8e00ff */
[----:B------:R-:W-:-:S02]  /*24f20*/  ISETP.GE.U32.AND P2, PT, R30, 0x7ff00000, PT ;  /* 0x7ff000001e00780c */ /* 0x000fc40003f46070 */
        /* <DEDUP_REMOVED lines=36> */
[----:B------:R-:W-:Y:S01]  /*25170*/  @!P0 MOV R35, 0xfffffbcb ;  /* 0xfffffbcb00238802 */ /* 0x000fe20000000f00 */
[----:B------:R-:W-:-:S08]  /*25180*/  DFMA R12, -R28, R20, R26 ;  /* 0x000000141c0c722b */ /* 0x000fd0000000011a */
[----:B------:R-:W-:Y:S01]  /*25190*/  @!P0 MOV R30, R9 ;  /* 0x00000009001e8202 */ /* 0x000fe20000000f00 */
[----:B------:R-:W-:Y:S01]  /*251a0*/  DFMA R20, R10, R12, R20 ;  /* 0x0000000c0a14722b */ /* 0x000fe20000000014 */
[----:B------:R-:W-:-:S03]  /*251b0*/  @!P0 IMAD.MOV.U32 R37, RZ, RZ, R8 ;  /* 0x000000ffff258224 */ /* 0x000fc600078e0008 */
[----:B------:R-:W-:-:S05]  /*251c0*/  VIADD R0, R30, 0xffffffff ;  /* 0xffffffff1e007836 */ /* 0x000fca0000000000 */
[----:B------:R-:W-:Y:S01]  /*251d0*/  ISETP.GE.U32.AND P2, PT, R0, 0x7fefffff, PT ;  /* 0x7fefffff0000780c */ /* 0x000fe20003f46070 */
[----:B------:R-:W-:-:S05]  /*251e0*/  FFMA R0, RZ, R29, R21 ;  /* 0x0000001dff007223 */ /* 0x000fca0000000015 */
[----:B------:R-:W-:-:S07]  /*251f0*/  FSETP.GT.AND P4, PT, |R0|, 1.469367938527859385e-39, PT ;  /* 0x001000000000780b */ /* 0x000fce0003f84200 */
        /* <DEDUP_REMOVED lines=71> */
.L_x_10750:
[----:B------:R-:W-:Y:S05]  /*25670*/  BSYNC.RECONVERGENT B0 ;  /* 0x0000000000007941 */ /* 0x000fea0003800200 */
.L_x_10749:
        /* <DEDUP_REMOVED lines=8> */
.L_x_10752:
[----:B------:R-:W-:Y:S05]  /*25700*/  BSYNC.RECONVERGENT B3 ;  /* 0x0000000000037941 */ /* 0x000fea0003800200 */
.L_x_10751:
        /* <DEDUP_REMOVED lines=84> */
.L_x_10754:
[----:B------:R-:W-:Y:S02]  /*25c50*/  FSEL R8, RZ, 3.37028055040000000000e+12, P0 ;  /* 0x54442d18ff087808 */ /* 0x000fe40000000000 */
[----:B------:R-:W-:-:S07]  /*25c60*/  FSEL R9, RZ, 2.1426990032196044922, P0 ;  /* 0x400921fbff097808 */ /* 0x000fce0000000000 */
.L_x_10755:
[----:B------:R-:W-:Y:S05]  /*25c70*/  BSYNC.RECONVERGENT B0 ;  /* 0x0000000000007941 */ /* 0x000fea0003800200 */
.L_x_10753:
[----:B------:R-:W-:Y:S01]  /*25c80*/  DADD R2, R2, R22 ;  /* 0x0000000002027229 */ /* 0x000fe20000000016 */
[----:B------:R-:W-:Y:S01]  /*25c90*/  LOP3.LUT R33, R9, 0x80000000, R33, 0xb8, !PT ;  /* 0x8000000009217812 */ /* 0x000fe200078eb821 */
[----:B------:R-:W-:-:S06]  /*25ca0*/  DADD R24, R24, 1 ;  /* 0x3ff0000018187429 */ /* 0x000fcc0000000000 */
[----:B------:R-:W-:-:S06]  /*25cb0*/  DSETP.NAN.AND P0, PT, R2, R2, PT ;  /* 0x000000020200722a */ /* 0x000fcc0003f08000 */
[----:B------:R-:W-:Y:S02]  /*25cc0*/  FSEL R8, R2, R8, P0 ;  /* 0x0000000802087208 */ /* 0x000fe40000000000 */
[----:B------:R-:W-:Y:S01]  /*25cd0*/  FSEL R9, R3, R33, P0 ;  /* 0x0000002103097208 */ /* 0x000fe20000000000 */
[----:B------:R-:W-:Y:S06]  /*25ce0*/  BRA `(.L_x_10737) ;  /* 0x0000002800ec7947 */ /* 0x000fec0003800000 */
.L_x_10727:
        /* <DEDUP_REMOVED lines=109> */
.L_x_10759:
[----:B------:R-:W-:Y:S05]  /*263c0*/  BSYNC.RECONVERGENT B0 ;  /* 0x0000000000007941 */ /* 0x000fea0003800200 */
.L_x_10758:
[----:B------:R-:W-:Y:S01]  /*263d0*/  BSSY.RECONVERGENT B3, `(.L_x_10760) ;  /* 0x0000009000037945 */ /* 0x000fe20003800200 */
[----:B------:R-:W-:-:S03]  /*263e0*/  DMUL R24, R24, 0.5 ;  /* 0x3fe0000018187828 */ /* 0x000fc60000000000 */
[----:B------:R-:W-:Y:S08]  /*263f0*/  @P4 BRA P5, `(.L_x_10761) ;  /* 0x0000000000184947 */ /* 0x000ff00002800000 */
[----:B------:R-:W-:Y:S01]  /*26400*/  IMAD.MOV.U32 R12, RZ, RZ, R26 ;  /* 0x000000ffff0c7224 */ /* 0x000fe200078e001a */
[----:B------:R-:W-:Y:S01]  /*26410*/  MOV R9, R29 ;  /* 0x0000001d00097202 */ /* 0x000fe20000000f00 */
[----:B------:R-:W-:Y:S01]  /*26420*/  IMAD.MOV.U32 R13, RZ, RZ, R27 ;  /* 0x000000ffff0d7224 */ /* 0x000fe200078e001b */
[----:B------:R-:W-:Y:S01]  /*26430*/  MOV R0, 0x26460 ;  /* 0x0002646000007802 */ /* 0x000fe20000000f00 */
[----:B------:R-:W-:-:S07]  /*26440*/  IMAD.MOV.U32 R8, RZ, RZ, R28 ;  /* 0x000000ffff087224 */ /* 0x000fce00078e001c */
[----:B------:R-:W-:Y:S05]  /*26450*/  CALL.REL.NOINC `($__internal_21_$__cuda_sm20_div_rn_f64_full) ;  /* 0x0000011000f47944 */ /* 0x000fea0003c00000 */
.L_x_10761:
[----:B------:R-:W-:Y:S05]  /*26460*/  BSYNC.RECONVERGENT B3 ;  /* 0x0000000000037941 */ /* 0x000fea0003800200 */
.L_x_10760:
        /* <DEDUP_REMOVED lines=76> */
.L_x_10757:
[----:B------:R-:W-:Y:S01]  /*26930*/  ISETP.GT.U32.AND P0, PT, R2, R22, PT ;  /* 0x000000160200720c */ /* 0x000fe20003f04070 */
[----:B------:R-:W-:Y:S01]  /*26940*/  IMAD.MOV.U32 R8, RZ, RZ, RZ ;  /* 0x000000ffff087224 */ /* 0x000fe200078e00ff */
[----:B------:R-:W-:Y:S01]  /*26950*/  UMOV UR4, 0xffffffff ;  /* 0xffffffff00047882 */ /* 0x000fe20000000000 */
[----:B------:R-:W-:Y:S01]  /*26960*/  UMOV UR5, 0x7fefffff ;  /* 0x7fefffff00057882 */ /* 0x000fe20000000000 */
[CC--:B------:R-:W-:Y:S01]  /*26970*/  ISETP.GT.U32.AND.EX P2, PT, R3.reuse, R23.reuse, PT, P0 ;  /* 0x000000170300720c */ /* 0x0c0fe20003f44100 */
[----:B------:R-:W-:Y:S01]  /*26980*/  UMOV UR6, UR5 ;  /* 0x0000000500067c82 */ /* 0x000fe20008000000 */
[CC--:B------:R-:W-:Y:S01]  /*26990*/  ISETP.LT.U32.AND P0, PT, R22.reuse, R2.reuse, PT ;  /* 0x000000021600720c */ /* 0x0c0fe20003f01070 */
[----:B------:R-:W-:Y:S01]  /*269a0*/  IMAD.MOV.U32 R24, RZ, RZ, 0x0 ;  /* 0x00000000ff187424 */ /* 0x000fe200078e00ff */
[----:B------:R-:W-:Y:S01]  /*269b0*/  SEL R15, R3, R23, P2 ;  /* 0x00000017030f7207 */ /* 0x000fe20001000000 */
[----:B------:R-:W-:Y:S01]  /*269c0*/  IMAD.MOV.U32 R25, RZ, RZ, 0x3fd80000 ;  /* 0x3fd80000ff197424 */ /* 0x000fe200078e00ff */
[----:B------:R-:W-:Y:S01]  /*269d0*/  ISETP.LT.U32.AND.EX P0, PT, R23, R3, PT, P0 ;  /* 0x000000031700720c */ /* 0x000fe20003f01100 */
[----:B------:R-:W-:Y:S01]  /*269e0*/  MUFU.RCP64H R31, R29 ;  /* 0x0000001d001f7308 */ /* 0x000fe20000001800 */
[----:B------:R-:W-:Y:S01]  /*269f0*/  LOP3.LUT R30, R15, 0xffc00000, RZ, 0xc0, !PT ;  /* 0xffc000000f1e7812 */ /* 0x000fe200078ec0ff */
[----:B------:R-:W-:Y:S01]  /*26a00*/  BSSY.RECONVERGENT B0, `(.L_x_10762) ;  /* 0x000007e000007945 */ /* 0x000fe20003800200 */
[----:B------:R-:W-:-:S02]  /*26a10*/  SEL R33, R22, R2, P0 ;  /* 0x0000000216217207 */ /* 0x000fc40000000000 */
[----:B------:R-:W-:Y:S02]  /*26a20*/  SEL R0, R23, R3, P0 ;  /* 0x0000000317007207 */ /* 0x000fe40000000000 */
[----:B------:R-:W-:Y:S01]  /*26a30*/  LOP3.LUT R9, R30, 0x7fd00000, RZ, 0x3c, !PT ;  /* 0x7fd000001e097812 */ /* 0x000fe200078e3cff */
[----:B------:R-:W-:Y:S01]  /*26a40*/  IMAD.MOV.U32 R10, RZ, RZ, R33 ;  /* 0x000000ffff0a7224 */ /* 0x000fe200078e0021 */
[----:B------:R-:W-:Y:S01]  /*26a50*/  SEL R14, R2, R22, P2 ;  /* 0x00000016020e7207 */ /* 0x000fe20001000000 */
[----:B------:R-:W-:Y:S01]  /*26a60*/  IMAD.MOV.U32 R11, RZ, RZ, R0 ;  /* 0x000000ffff0b7224 */ /* 0x000fe200078e0000 */
[----:B------:R-:W-:Y:S02]  /*26a70*/  MOV R18, UR6 ;  /* 0x0000000600127c02 */ /* 0x000fe40008000f00 */
[----:B------:R-:W-:Y:S02]  /*26a80*/  ISETP.GE.U32.AND P3, PT, R0, 0x7ff00000, PT ;  /* 0x7ff000000000780c */ /* 0x000fe40003f66070 */
[----:B------:R-:W-:Y:S01]  /*26a90*/  FSETP.GEU.AND P5, PT, |R27|, 6.5827683646048100446e-37, PT ;  /* 0x036000001b00780b */ /* 0x000fe20003fae200 */
[----:B------:R-:W-:-:S02]  /*26aa0*/  DMUL R12, R8, R10 ;  /* 0x0000000a080c7228 */ /* 0x000fc40000000000 */
        /* <DEDUP_REMOVED lines=19> */
[----:B------:R-:W-:Y:S01]  /*26be0*/  IMAD.MOV.U32 R12, RZ, RZ, RZ ;  /* 0x000000ffff0c7224 */ /* 0x000fe200078e00ff */
[----:B------:R-:W-:-:S05]  /*26bf0*/  MOV R30, 0x1 ;  /* 0x00000001001e7802 */ /* 0x000fca0000000f00 */
[----:B------:R-:W-:Y:S02]  /*26c00*/  DMUL R20, R20, R12 ;  /* 0x0000000c14147228 */ /* 0x000fe40000000000 */
[----:B------:R-:W-:-:S08]  /*26c10*/  DFMA R8, -R28, R30, 1 ;  /* 0x3ff000001c08742b */ /* 0x000fd0000000011e */
[----:B------:R-:W-:Y:S01]  /*26c20*/  DFMA R8, R8, R8, R8 ;  /* 0x000000080808722b */ /* 0x000fe20000000008 */
[----:B------:R-:W-:Y:S02]  /*26c30*/  @!P3 FSEL R0, R15, R21, !P2 ;  /* 0x000000150f00b208 */ /* 0x000fe40005000000 */
[----:B------:R-:W-:Y:S02]  /*26c40*/  @!P3 FSEL R33, R14, R20, !P2 ;  /* 0x000000140e21b208 */ /* 0x000fe40005000000 */
[----:B------:R-:W-:-:S03]  /*26c50*/  ISETP.GT.AND P0, PT, R0, 0xfffff, PT ;  /* 0x000fffff0000780c */ /* 0x000fc60003f04270 */
[----:B------:R-:W-:Y:S01]  /*26c60*/  DFMA R30, R30, R8, R30 ;  /* 0x000000081e1e722b */ /* 0x000fe2000000001e */
[----:B------:R-:W-:Y:S02]  /*26c70*/  IMAD.MOV.U32 R8, RZ, RZ, R33 ;  /* 0x000000ffff087224 */ /* 0x000fe400078e0021 */
[----:B------:R-:W-:-:S05]  /*26c80*/  IMAD.MOV.U32 R9, RZ, RZ, R0 ;  /* 0x000000ffff097224 */ /* 0x000fca00078e0000 */
[----:B------:R-:W-:Y:S02]  /*26c90*/  DFMA R10, -R28, R30, 1 ;  /* 0x3ff000001c0a742b */ /* 0x000fe4000000011e */
[----:B------:R-:W-:-:S06]  /*26ca0*/  @!P0 DMUL R8, R8, 1.80143985094819840000e+16 ;  /* 0x4350000008088828 */ /* 0x000fcc0000000000 */
[----:B------:R-:W-:Y:S01]  /*26cb0*/  DFMA R10, R30, R10, R30 ;  /* 0x0000000a1e0a722b */ /* 0x000fe2000000001e */
[----:B------:R-:W-:-:S03]  /*26cc0*/  IMAD.MOV.U32 R31, RZ, RZ, -0x3ff ;  /* 0xfffffc01ff1f7424 */ /* 0x000fc600078e00ff */
[----:B------:R-:W-:Y:S02]  /*26cd0*/  @!P0 IMAD.MOV.U32 R0, RZ, RZ, R9 ;  /* 0x000000ffff008224 */ /* 0x000fe400078e0009 */
[----:B------:R-:W-:Y:S02]  /*26ce0*/  @!P0 IMAD.MOV.U32 R33, RZ, RZ, R8 ;  /* 0x000000ffff218224 */ /* 0x000fe400078e0008 */
[----:B------:R-:W-:Y:S01]  /*26cf0*/  VIADD R12, R0, 0xffffffff ;  /* 0xffffffff000c7836 */ /* 0x000fe20000000000 */
[----:B------:R-:W-:Y:S01]  /*26d00*/  DMUL R20, R26, R10 ;  /* 0x0000000a1a147228 */ /* 0x000fe20000000000 */
[----:B------:R-:W-:-:S03]  /*26d10*/  @!P0 IMAD.MOV.U32 R31, RZ, RZ, -0x435 ;  /* 0xfffffbcbff1f8424 */ /* 0x000fc600078e00ff */
[----:B------:R-:W-:-:S04]  /*26d20*/  ISETP.GE.U32.AND P2, PT, R12, 0x7fefffff, PT ;  /* 0x7fefffff0c00780c */ /* 0x000fc80003f46070 */
[----:B------:R-:W-:-:S08]  /*26d30*/  DFMA R12, -R28, R20, R26 ;  /* 0x000000141c0c722b */ /* 0x000fd0000000011a */
[----:B------:R-:W-:Y:S01]  /*26d40*/  DFMA R20, R10, R12, R20 ;  /* 0x0000000c0a14722b */ /* 0x000fe20000000014 */
[----:B------:R-:W-:Y:S01]  /*26d50*/  @P2 LOP3.LUT P3, RZ, R9, 0x7fffffff, RZ, 0xc0, !PT ;  /* 0x7fffffff09ff2812 */ /* 0x000fe2000786c0ff */
[----:B------:R-:W-:Y:S01]  /*26d60*/  @P2 IMAD.MOV.U32 R11, RZ, RZ, 0x7ff00000 ;  /* 0x7ff00000ff0b2424 */ /* 0x000fe200078e00ff */
[----:B------:R-:W-:-:S06]  /*26d70*/  @P2 MOV R10, 0x0 ;  /* 0x00000000000a2802 */ /* 0x000fcc0000000f00 */
[----:B------:R-:W-:Y:S01]  /*26d80*/  @P2 DFMA R10, R8, R10, +INF ;  /* 0x7ff00000080a242b */ /* 0x000fe2000000000a */
[----:B------:R-:W-:-:S05]  /*26d90*/  FFMA R12, RZ, R29, R21 ;  /* 0x0000001dff0c7223 */ /* 0x000fca0000000015 */
[----:B------:R-:W-:-:S04]  /*26da0*/  FSETP.GT.AND P4, PT, |R12|, 1.469367938527859385e-39, PT ;  /* 0x001000000c00780b */ /* 0x000fc80003f84200 */
        /* <DEDUP_REMOVED lines=67> */
.L_x_10763:
[----:B------:R-:W-:Y:S05]  /*271e0*/  BSYNC.RECONVERGENT B0 ;  /* 0x0000000000007941 */ /* 0x000fea0003800200 */
.L_x_10762:
        /* <DEDUP_REMOVED lines=8> */
.L_x_10765:
[----:B------:R-:W-:Y:S05]  /*27270*/  BSYNC.RECONVERGENT B3 ;  /* 0x0000000000037941 */ /* 0x000fea0003800200 */
.L_x_10764:
[----:B------:R-:W-:Y:S01]  /*27280*/  DMUL R8, R20, R20 ;  /* 0x0000001414087228 */ /* 0x000fe20000000000 */
[----:B------:R-:W-:Y:S01]  /*27290*/  IMAD.MOV.U32 R10, RZ, RZ, -0x2449a4b7 ;  /* 0xdbb65b49ff0a7424 */ /* 0x000fe200078e00ff */
[----:B------:R-:W-:Y:S01]  /*272a0*/  MOV R11, 0x3f2d3b63 ;  /* 0x3f2d3b63000b7802 */ /* 0x000fe20000000f00 */
        /* <DEDUP_REMOVED lines=73> */
.L_x_10756:
        /* <DEDUP_REMOVED lines=21> */
[----:B------:R-:W-:-:S07]  /*27890*/  IMAD.MOV.U32 R9, RZ, RZ, 0x4005bf0a ;  /* 0x4005bf0aff097424 */ /* 0x000fce00078e00ff */
[----:B------:R-:W-:Y:S05]  /*278a0*/  CALL.REL.NOINC `($__internal_21_$__cuda_sm20_div_rn_f64_full) ;  /* 0x000000fc00e07944 */ /* 0x000fea0003c00000 */
[----:B------:R-:W-:Y:S02]  /*278b0*/  IMAD.MOV.U32 R24, RZ, RZ, R20 ;  /* 0x000000ffff187224 */ /* 0x000fe400078e0014 */
[----:B------:R-:W-:-:S07]  /*278c0*/  IMAD.MOV.U32 R25, RZ, RZ, R21 ;  /* 0x000000ffff197224 */ /* 0x000fce00078e0015 */
.L_x_10767:
[----:B------:R-:W-:Y:S05]  /*278d0*/  BSYNC.RECONVERGENT B3 ;  /* 0x0000000000037941 */ /* 0x000fea0003800200 */
.L_x_10766:
        /* <DEDUP_REMOVED lines=23> */
.L_x_10769:
[----:B------:R-:W-:Y:S05]  /*27a50*/  BSYNC.RECONVERGENT B3 ;  /* 0x0000000000037941 */ /* 0x000fea0003800200 */
.L_x_10768:
        /* <DEDUP_REMOVED lines=142> */
.L_x_10771:
[----:B------:R-:W-:Y:S05]  /*28340*/  BSYNC.RECONVERGENT B0 ;  /* 0x0000000000007941 */ /* 0x000fea0003800200 */
.L_x_10770:
[----:B------:R-:W-:Y:S01]  /*28350*/  BSSY.RECONVERGENT B3, `(.L_x_10772) ;  /* 0x0000009000037945 */ /* 0x000fe20003800200 */
[----:B------:R-:W-:-:S03]  /*28360*/  DADD R24, R24, 1 ;  /* 0x3ff0000018187429 */ /* 0x000fc60000000000 */
[----:B------:R-:W-:Y:S08]  /*28370*/  @P4 BRA P5, `(.L_x_10773) ;  /* 0x0000000000184947 */ /* 0x000ff00002800000 */
[----:B------:R-:W-:Y:S01]  /*28380*/  IMAD.MOV.U32 R12, RZ, RZ, R26 ;  /* 0x000000ffff0c7224 */ /* 0x000fe200078e001a */
[----:B------:R-:W-:Y:S01]  /*28390*/  MOV R9, R29 ;  /* 0x0000001d00097202 */ /* 0x000fe20000000f00 */
[----:B------:R-:W-:Y:S01]  /*283a0*/  IMAD.MOV.U32 R13, RZ, RZ, R27 ;  /* 0x000000ffff0d7224 */ /* 0x000fe200078e001b */
[----:B------:R-:W-:Y:S01]  /*283b0*/  MOV R0, 0x283e0 ;  /* 0x000283e000007802 */ /* 0x000fe20000000f00 */
[----:B------:R-:W-:-:S07]  /*283c0*/  IMAD.MOV.U32 R8, RZ, RZ, R28 ;  /* 0x000000ffff087224 */ /* 0x000fce00078e001c */
[----:B------:R-:W-:Y:S05]  /*283d0*/  CALL.REL.NOINC `($__internal_21_$__cuda_sm20_div_rn_f64_full) ;  /* 0x000000f400147944 */ /* 0x000fea0003c00000 */
.L_x_10773:
[----:B------:R-:W-:Y:S05]  /*283e0*/  BSYNC.RECONVERGENT B3 ;  /* 0x0000000000037941 */ /* 0x000fea0003800200 */
.L_x_10772:
        /* <DEDUP_REMOVED lines=75> */
.L_x_10737:
[----:B------:R-:W-:Y:S05]  /*288a0*/  BSYNC.RECONVERGENT B2 ;  /* 0x0000000000027941 */ /* 0x000fea0003800200 */
.L_x_10726:
[----:B------:R-:W-:Y:S01]  /*288b0*/  UMOV UR4, 0xfefa39ef ;  /* 0xfefa39ef00047882 */ /* 0x000fe20000000000 */
[----:B------:R-:W-:Y:S01]  /*288c0*/  UMOV UR5, 0x3fe62e42 ;  /* 0x3fe62e4200057882 */ /* 0x000fe20000000000 */
[----:B------:R-:W-:Y:S01]  /*288d0*/  LOP3.LUT R7, R9, 0x80000000, R7, 0xb8, !PT ;  /* 0x8000000009077812 */ /* 0x000fe200078eb807 */
[----:B------:R-:W-:Y:S01]  /*288e0*/  DADD R24, R24, UR4 ;  /* 0x0000000418187e29 */ /* 0x000fe20008000000 */
[----:B------:R-:W-:-:S09]  /*288f0*/  IMAD.MOV.U32 R6, RZ, RZ, R8 ;  /* 0x000000ffff067224 */ /* 0x000fd200078e0008 */
[----:B------:R-:W-:Y:S01]  /*28900*/  LOP3.LUT R5, R25, 0x80000000, R5, 0xb8, !PT ;  /* 0x8000000019057812 */ /* 0x000fe200078eb805 */
[----:B------:R-:W-:-:S07]  /*28910*/  IMAD.MOV.U32 R4, RZ, RZ, R24 ;  /* 0x000000ffff047224 */ /* 0x000fce00078e0018 */
.L_x_10652:
[----:B------:R-:W-:Y:S05]  /*28920*/  BSYNC.RECONVERGENT B1 ;  /* 0x0000000000017941 */ /* 0x000fea0003800200 */
.L_x_10650:
        /* <DEDUP_REMOVED lines=17> */
.L_x_10777:
[----:B------:R-:W0:Y:S02]  /*28a40*/  F2I.S64.F64.TRUNC R4, R4 ;  /* 0x0000000400047311 */ /* 0x000e24000030d900 */
[----:B0-----:R-:W-:-:S05]  /*28a50*/  MOV R7, R4 ;  /* 0x0000000400077202 */ /* 0x001fca0000000f00 */
[----:B------:R1:W-:Y:S01]  /*28a60*/  STG.E.U8 desc[UR36][R2.64], R7 ;  /* 0x0000000702007986 */ /* 0x0003e2000c101124 */
[----:B------:R-:W-:Y:S05]  /*28a70*/  BRA `(.L_x_10779) ;  /* 0x0000000c00f07947 */ /* 0x000fea0003800000 */
.L_x_10776:
        /* <DEDUP_REMOVED lines=9> */
.L_x_10781:
[----:B------:R-:W0:Y:S02]  /*28b10*/  F2I.F64.TRUNC R5, R4 ;  /* 0x0000000400057311 */ /* 0x000e24000030d100 */
[----:B0-----:R3:W-:Y:S01]  /*28b20*/  STG.E desc[UR36][R2.64], R5 ;  /* 0x0000000502007986 */ /* 0x0017e2000c101924 */
[----:B------:R-:W-:Y:S05]  /*28b30*/  BRA `(.L_x_10779) ;  /* 0x0000000c00c07947 */ /* 0x000fea0003800000 */
.L_x_10780:
[----:B------:R-:W0:Y:S02]  /*28b40*/  F2I.F64.TRUNC R5, R4 ;  /* 0x0000000400057311 */ /* 0x000e24000030d100 */
[----:B0-----:R2:W-:Y:S01]  /*28b50*/  STG.E.U16 desc[UR36][R2.64], R5 ;  /* 0x0000000502007986 */ /* 0x0015e2000c101524 */
[----:B------:R-:W-:Y:S05]  /*28b60*/  BRA `(.L_x_10779) ;  /* 0x0000000c00b47947 */ /* 0x000fea0003800000 */
.L_x_10775:
        /* <DEDUP_REMOVED lines=13> */
.L_x_10783:
        /* <DEDUP_REMOVED lines=8> */
.L_x_10782:
        /* <DEDUP_REMOVED lines=16> */
.L_x_10785:
        /* <DEDUP_REMOVED lines=11> */
.L_x_10784:
[----:B------:R0:W-:Y:S01]  /*28e70*/  STG.E.64 desc[UR36][R2.64], R4 ;  /* 0x0000000402007986 */ /* 0x0001e2000c101b24 */
[----:B------:R-:W-:Y:S05]  /*28e80*/  BRA `(.L_x_10779) ;  /* 0x0000000800ec7947 */ /* 0x000fea0003800000 */
.L_x_10774:
        /* <DEDUP_REMOVED lines=13> */
.L_x_10789:
        /* <DEDUP_REMOVED lines=22> */
.L_x_10792:
[----:B------:R-:W-:-:S04]  /*290c0*/  SHF.R.U32.HI R5, RZ, 0x18, R7 ;  /* 0x00000018ff057819 */ /* 0x000fc80000011607 */
[----:B------:R-:W-:-:S07]  /*290d0*/  LOP3.LUT R0, R0, 0x80, R5, 0xf8, !PT ;  /* 0x0000008000007812 */ /* 0x000fce00078ef805 */
.L_x_10791:
[----:B------:R-:W-:Y:S05]  /*290e0*/  BSYNC.RECONVERGENT B0 ;  /* 0x0000000000007941 */ /* 0x000fea0003800200 */
.L_x_10790:
[----:B------:R0:W-:Y:S01]  /*290f0*/  STG.E.U8 desc[UR36][R2.64], R0 ;  /* 0x0000000002007986 */ /* 0x0001e2000c101124 */
[----:B------:R-:W-:Y:S05]  /*29100*/  BRA `(.L_x_10779) ;  /* 0x00000008004c7947 */ /* 0x000fea0003800000 */
.L_x_10788:
        /* <DEDUP_REMOVED lines=22> */
.L_x_10795:
[----:B------:R-:W-:-:S04]  /*29270*/  SHF.R.U32.HI R5, RZ, 0x18, R7 ;  /* 0x00000018ff057819 */ /* 0x000fc80000011607 */
[----:B------:R-:W-:-:S07]  /*29280*/  LOP3.LUT R0, R0, 0x80, R5, 0xf8, !PT ;  /* 0x0000008000007812 */ /* 0x000fce00078ef805 */
.L_x_10794:
[----:B------:R-:W-:Y:S05]  /*29290*/  BSYNC.RECONVERGENT B0 ;  /* 0x0000000000007941 */ /* 0x000fea0003800200 */
.L_x_10793:
[----:B------:R0:W-:Y:S01]  /*292a0*/  STG.E.U8 desc[UR36][R2.64], R0 ;  /* 0x0000000002007986 */ /* 0x0001e2000c101124 */
[----:B------:R-:W-:Y:S05]  /*292b0*/  BRA `(.L_x_10779) ;  /* 0x0000000400e07947 */ /* 0x000fea0003800000 */
.L_x_10787:
        /* <DEDUP_REMOVED lines=26> */
.L_x_10797:
[----:B------:R-:W0:Y:S02]  /*29460*/  F2I.U64.F64.TRUNC R4, R4 ;  /* 0x0000000400047311 */ /* 0x000e24000030d800 */
[----:B0-----:R0:W-:Y:S01]  /*29470*/  STG.E.64 desc[UR36][R2.64], R4 ;  /* 0x0000000402007986 */ /* 0x0011e2000c101b24 */
[----:B------:R-:W-:Y:S05]  /*29480*/  BRA `(.L_x_10779) ;  /* 0x00000004006c7947 */ /* 0x000fea0003800000 */
.L_x_10796:
[----:B------:R-:W0:Y:S02]  /*29490*/  F2I.U32.F64.TRUNC R5, R4 ;  /* 0x0000000400057311 */ /* 0x000e24000030d000 */
[----:B0-----:R0:W-:Y:S01]  /*294a0*/  STG.E desc[UR36][R2.64], R5 ;  /* 0x0000000502007986 */ /* 0x0011e2000c101924 */
[----:B------:R-:W-:Y:S05]  /*294b0*/  BRA `(.L_x_10779) ;  /* 0x0000000400607947 */ /* 0x000fea0003800000 */
.L_x_10786:
        /* <DEDUP_REMOVED lines=11> */
.L_x_10799:
[----:B------:R0:W-:Y:S01]  /*29570*/  STG.E.128 desc[UR36][R2.64], R4 ;  /* 0x0000000402007986 */ /* 0x0001e2000c101d24 */
[----:B------:R-:W-:Y:S05]  /*29580*/  BRA `(.L_x_10779) ;  /* 0x00000004002c7947 */ /* 0x000fea0003800000 */
.L_x_10798:
[----:B------:R-:W-:-:S09]  /*29590*/  UISETP.NE.AND UP0, UPT, UR4, 0xf, UPT ;  /* 0x0000000f0400788c */ /* 0x000fd2000bf05270 */
[----:B------:R-:W-:Y:S05]  /*295a0*/  BRA.U !UP0, `(.L_x_10800) ;  /* 0x0000000508087547 */ /* 0x000fea000b800000 */
[----:B------:R-:W-:-:S09]  /*295b0*/  UISETP.NE.AND UP0, UPT, UR4, 0x17, UPT ;  /* 0x000000170400788c */ /* 0x000fd2000bf05270 */
[----:B------:R-:W-:Y:S05]  /*295c0*/  BRA.U !UP0, `(.L_x_10801) ;  /* 0x0000000108a07547 */ /* 0x000fea000b800000 */
[----:B------:R-:W-:-:S09]  /*295d0*/  UISETP.NE.AND UP0, UPT, UR4, 0x18, UPT ;  /* 0x000000180400788c */ /* 0x000fd2000bf05270 */
[----:B------:R-:W-:Y:S05]  /*295e0*/  BRA.U !UP0, `(.L_x_10802) ;  /* 0x0000000108447547 */ /* 0x000fea000b800000 */
.L_x_10778:
        /* <DEDUP_REMOVED lines=16> */
.L_x_10803:
[----:B------:R-:W-:Y:S05]  /*296f0*/  BRA `(.L_x_10779) ;  /* 0x0000000000d07947 */ /* 0x000fea0003800000 */
.L_x_10802:
[----:B------:R-:W-:Y:S01]  /*29700*/  UMOV UR4, 0xf0000000 ;  /* 0xf000000000047882 */ /* 0x000fe20000000000 */
[----:B------:R-:W-:Y:S01]  /*29710*/  UMOV UR5, 0x380fffff ;  /* 0x380fffff00057882 */ /* 0x000fe20000000000 */
[----:B------:R-:W0:Y:S01]  /*29720*/  F2F.F32.F64 R9, R4 ;  /* 0x0000000400097310 */ /* 0x000e220000301000 */
[----:B------:R-:W-:Y:S01]  /*29730*/  DSETP.GEU.AND P0, PT, |R4|, UR4, PT ;  /* 0x0000000404007e2a */ /* 0x000fe2000bf0e200 */
[----:B------:R-:W-:Y:S01]  /*29740*/  BSSY.RECONVERGENT B0, `(.L_x_10804) ;  /* 0x000000d000007945 */ /* 0x000fe20003800200 */
[----:B------:R-:W-:-:S12]  /*29750*/  MOV R0, 0x7f ;  /* 0x0000007f00007802 */ /* 0x000fd80000000f00 */
        /* <DEDUP_REMOVED lines=11> */
.L_x_10805:
[----:B------:R-:W-:Y:S05]  /*29810*/  BSYNC.RECONVERGENT B0 ;  /* 0x0000000000007941 */ /* 0x000fea0003800200 */
.L_x_10804:
[----:B------:R-:W-:-:S05]  /*29820*/  LOP3.LUT R7, R0, 0x80, R7, 0xf8, !PT ;  /* 0x0000008000077812 */ /* 0x000fca00078ef807 */
[----:B------:R0:W-:Y:S01]  /*29830*/  STG.E.U8 desc[UR36][R2.64], R7 ;  /* 0x0000000702007986 */ /* 0x0001e2000c101124 */
[----:B------:R-:W-:Y:S05]  /*29840*/  BRA `(.L_x_10779) ;  /* 0x00000000007c7947 */ /* 0x000fea0003800000 */
.L_x_10801:
        /* <DEDUP_REMOVED lines=16> */
.L_x_10807:
[----:B------:R-:W-:Y:S01]  /*29950*/  IMAD.MOV.U32 R0, RZ, RZ, 0x7f ;  /* 0x0000007fff007424 */ /* 0x000fe200078e00ff */
[----:B------:R-:W-:-:S04]  /*29960*/  ISETP.GT.U32.AND P0, PT, R6, 0x7f800000, PT ;  /* 0x7f8000000600780c */ /* 0x000fc80003f04070 */
[----:B------:R-:W-:-:S09]  /*29970*/  SEL R0, R0, 0x7c, P0 ;  /* 0x0000007c00007807 */ /* 0x000fd20000000000 */
.L_x_10808:
[----:B------:R-:W-:Y:S05]  /*29980*/  BSYNC.RECONVERGENT B0 ;  /* 0x0000000000007941 */ /* 0x000fea0003800200 */
.L_x_10806:
[----:B------:R-:W-:-:S04]  /*29990*/  SHF.R.U32.HI R5, RZ, 0x18, R7 ;  /* 0x00000018ff057819 */ /* 0x000fc80000011607 */
[----:B------:R-:W-:-:S05]  /*299a0*/  LOP3.LUT R5, R0, 0x80, R5, 0xf8, !PT ;  /* 0x0000008000057812 */ /* 0x000fca00078ef805 */
[----:B------:R0:W-:Y:S01]  /*299b0*/  STG.E.U8 desc[UR36][R2.64], R5 ;  /* 0x0000000502007986 */ /* 0x0001e2000c101124 */
[----:B------:R-:W-:Y:S05]  /*299c0*/  BRA `(.L_x_10779) ;  /* 0x00000000001c7947 */ /* 0x000fea0003800000 */
.L_x_10800:
[----:B------:R-:W-:Y:S01]  /*299d0*/  UMOV UR4, 0xf0000000 ;  /* 0xf000000000047882 */ /* 0x000fe20000000000 */
[----:B------:R-:W-:Y:S01]  /*299e0*/  UMOV UR5, 0x380fffff ;  /* 0x380fffff00057882 */ /* 0x000fe20000000000 */
[----:B------:R-:W0:Y:S01]  /*299f0*/  F2F.F32.F64 R0, R4 ;  /* 0x0000000400007310 */ /* 0x000e220000301000 */
[----:B------:R-:W-:-:S14]  /*29a00*/  DSETP.GEU.AND P0, PT, |R4|, UR4, PT ;  /* 0x0000000404007e2a */ /* 0x000fdc000bf0e200 */
[----:B0-----:R-:W-:-:S05]  /*29a10*/  @!P0 FMUL R0, R0, 1.175494350822287508e-38 ;  /* 0x0080000000008820 */ /* 0x001fca0000400000 */
[----:B------:R-:W-:-:S05]  /*29a20*/  F2FP.BF16.F32.PACK_AB R0, RZ, R0 ;  /* 0x00000000ff00723e */ /* 0x000fca00000010ff */
[----:B------:R0:W-:Y:S02]  /*29a30*/  STG.E.U16 desc[UR36][R2.64], R0 ;  /* 0x0000000002007986 */ /* 0x0001e4000c101524 */
.L_x_10779:
[----:B------:R-:W-:-:S07]  /*29a40*/  VIADD R16, R16, 0x80 ;  /* 0x0000008010107836 */ /* 0x000fce0000000000 */
.L_x_10620:
[----:B------:R-:W-:Y:S05]  /*29a50*/  BSYNC.RECONVERGENT B6 ;  /* 0x0000000000067941 */ /* 0x000fea0003800200 */
.L_x_10619:
[----:B------:R-:W5:Y:S02]  /*29a60*/  LDCU UR4, c[0x0][0x380] ;  /* 0x00007000ff0477ac */ /* 0x000f640008000800 */
[----:B-----5:R-:W-:-:S13]  /*29a70*/  ISETP.GE.AND P0, PT, R16, UR4, PT ;  /* 0x0000000410007c0c */ /* 0x020fda000bf06270 */
[----:B------:R-:W-:Y:S05]  /*29a80*/  @P0 EXIT ;  /* 0x000000000000094d */ /* 0x000fea0003800000 */
[----:B------:R-:W5:Y:S01]  /*29a90*/  LDCU UR4, c[0x0][0x388] ;  /* 0x00007100ff0477ac */ /* 0x000f620008000800 */
[----:B0--34-:R-:W-:Y:S02]  /*29aa0*/  IMAD.MOV.U32 R0, RZ, RZ, RZ ;  /* 0x000000ffff007224 */ /* 0x019fe400078e00ff */
[----:B------:R-:W-:Y:S01]  /*29ab0*/  IMAD.MOV.U32 R17, RZ, RZ, RZ ;  /* 0x000000ffff117224 */ /* 0x000fe200078e00ff */
[----:B-----5:R-:W-:-:S09]  /*29ac0*/  UISETP.NE.AND UP0, UPT, UR4, URZ, UPT ;  /* 0x000000ff0400728c */ /* 0x020fd2000bf05270 */
[----:B------:R-:W-:Y:S05]  /*29ad0*/  BRA.U !UP0, `(.L_x_10809) ;  /* 0x0000001108ac7547 */ /* 0x000fea000b800000 */
[----:B------:R-:W0:Y:S01]  /*29ae0*/  LDCU.64 UR4, c[0x0][0x390] ;  /* 0x00007200ff0477ac */ /* 0x000e220008000a00 */
[----:B-12---:R-:W-:Y:S01]  /*29af0*/  MOV R3, R16 ;  /* 0x0000001000037202 */ /* 0x006fe20000000f00 */
[----:B------:R-:W-:Y:S01]  /*29b00*/  IMAD.MOV.U32 R2, RZ, RZ, RZ ;  /* 0x000000ffff027224 */ /* 0x000fe200078e00ff */
        /* <DEDUP_REMOVED lines=296> */
.L_x_10809:
[----:B------:R-:W0:Y:S01]  /*2ad90*/  LDCU.128 UR8, c[0x0][0x580] ;  /* 0x0000b000ff0877ac */ /* 0x000e220008000c00 */
[----:B------:R-:W-:Y:S01]  /*2ada0*/  BSSY.RECONVERGENT B6, `(.L_x_10810) ;  /* 0x0000106000067945 */ /* 0x000fe20003800200 */
[----:B------:R-:W-:-:S04]  /*2adb0*/  UPRMT UR4, UR41, 0x9910, URZ ;  /* 0x0000991029047896 */ /* 0x000fc800080000ff */
[----:B------:R-:W-:Y:S01]  /*2adc0*/  UISETP.GT.AND UP0, UPT, UR4, 0x9, UPT ;  /* 0x000000090400788c */ /* 0x000fe2000bf04270 */
[----:B0-----:R-:W-:Y:S02]  /*2add0*/  IADD3 R16, P0, PT, R17, UR8, RZ ;  /* 0x0000000811107c10 */ /* 0x001fe4000ff1e0ff */
[----:B-12---:R-:W-:-:S03]  /*2ade0*/  IADD3 R2, P1, PT, R0, UR10, RZ ;  /* 0x0000000a00027c10 */ /* 0x006fc6000ff3e0ff */
[----:B------:R-:W-:Y:S02]  /*2adf0*/  IMAD.X R17, RZ, RZ, UR9, P0 ;  /* 0x00000009ff117e24 */ /* 0x000fe400080e06ff */
        /* <DEDUP_REMOVED lines=14> */
.L_x_10814:
[----:B------:R-:W2:Y:S01]  /*2aee0*/  LDG.E.U8 R2, desc[UR36][R2.64] ;  /* 0x0000002402027981 */ /* 0x000ea2000c1e1100 */
[----:B------:R-:W-:Y:S01]  /*2aef0*/  CS2R R6, SRZ ;  /* 0x0000000000067805 */ /* 0x000fe2000001ff00 */
[----:B--2---:R0:W1:Y:S01]  /*2af00*/  I2F.F64.U16 R4, R2 ;  /* 0x0000000200047312 */ /* 0x0040620000101800 */
[----:B------:R-:W-:Y:S05]  /*2af10*/  BRA `(.L_x_10816) ;  /* 0x0000000c00b87947 */ /* 0x000fea0003800000 */
.L_x_10813:
        /* <DEDUP_REMOVED lines=10> */
.L_x_10818:
[----:B------:R-:W2:Y:S01]  /*2afc0*/  LDG.E R2, desc[UR36][R2.64] ;  /* 0x0000002402027981 */ /* 0x000ea2000c1e1900 */
[----:B------:R-:W-:Y:S01]  /*2afd0*/  CS2R R6, SRZ ;  /* 0x0000000000067805 */ /* 0x000fe2000001ff00 */
[----:B--2---:R0:W1:Y:S01]  /*2afe0*/  I2F.F64 R4, R2 ;  /* 0x0000000200047312 */ /* 0x0040620000201c00 */
[----:B------:R-:W-:Y:S05]  /*2aff0*/  BRA `(.L_x_10816) ;  /* 0x0000000c00807947 */ /* 0x000fea0003800000 */
.L_x_10817:
[----:B------:R-:W2:Y:S01]  /*2b000*/  LDG.E.U16 R2, desc[UR36][R2.64] ;  /* 0x0000002402027981 */ /* 0x000ea2000c1e1500 */
[----:B------:R-:W-:Y:S01]  /*2b010*/  CS2R R6, SRZ ;  /* 0x0000000000067805 */ /* 0x000fe2000001ff00 */
[----:B--2---:R0:W1:Y:S01]  /*2b020*/  I2F.F64.S16 R4, R2 ;  /* 0x0000000200047312 */ /* 0x0040620000101c00 */
[----:B------:R-:W-:Y:S05]  /*2b030*/  BRA `(.L_x_10816) ;  /* 0x0000000c00707947 */ /* 0x000fea0003800000 */
.L_x_10812:
        /* <DEDUP_REMOVED lines=11> */
.L_x_10820:
[----:B------:R-:W2:Y:S01]  /*2b0f0*/  LDG.E.U16 R0, desc[UR36][R2.64] ;  /* 0x0000002402007981 */ /* 0x000ea2000c1e1500 */
[----:B------:R-:W-:Y:S01]  /*2b100*/  CS2R R6, SRZ ;  /* 0x0000000000067805 */ /* 0x000fe2000001ff00 */
[----:B--2---:R-:W-:-:S05]  /*2b110*/  HADD2.F32 R0, -RZ, R0.H0_H0 ;  /* 0x20000000ff007230 */ /* 0x004fca0000004100 */
[----:B------:R-:W-:-:S04]  /*2b120*/  FMUL.FTZ R0, R0, 1 ;  /* 0x3f80000000007820 */ /* 0x000fc80000410000 */
[----:B------:R0:W1:Y:S01]  /*2b130*/  F2F.F64.F32 R4, R0 ;  /* 0x0000000000047310 */ /* 0x0000620000201800 */
[----:B------:R-:W-:Y:S05]  /*2b140*/  BRA `(.L_x_10816) ;  /* 0x0000000c002c7947 */ /* 0x000fea0003800000 */
.L_x_10819:
        /* <DEDUP_REMOVED lines=12> */
.L_x_10822:
        /* <DEDUP_REMOVED lines=8> */
.L_x_10821:
[----:B------:R0:W5:Y:S01]  /*2b290*/  LDG.E.64 R4, desc[UR36][R2.64] ;  /* 0x0000002402047981 */ /* 0x000162000c1e1b00 */
[----:B------:R-:W-:Y:S01]  /*2b2a0*/  CS2R R6, SRZ ;  /* 0x0000000000067805 */ /* 0x000fe2000001ff00 */
[----:B------:R-:W-:Y:S06]  /*2b2b0*/  BRA `(.L_x_10816) ;  /* 0x0000000800d07947 */ /* 0x000fec0003800000 */
.L_x_10811:
        /* <DEDUP_REMOVED lines=14> */
.L_x_10825:
[----:B------:R0:W5:Y:S01]  /*2b3a0*/  LDG.E.128 R4, desc[UR36][R2.64] ;  /* 0x0000002402047981 */ /* 0x000162000c1e1d00 */
[----:B------:R-:W-:Y:S05]  /*2b3b0*/  BRA `(.L_x_10816) ;  /* 0x0000000800907947 */ /* 0x000fea0003800000 */
.L_x_10824:
        /* <DEDUP_REMOVED lines=28> */
.L_x_10827:
[----:B------:R-:W2:Y:S01]  /*2b580*/  LDG.E.U8 R2, desc[UR36][R2.64] ;  /* 0x0000002402027981 */ /* 0x000ea2000c1e1100 */
[----:B------:R-:W-:Y:S02]  /*2b590*/  CS2R R6, SRZ ;  /* 0x0000000000067805 */ /* 0x000fe4000001ff00 */
        /* <DEDUP_REMOVED lines=13> */
.L_x_10826:
[----:B------:R-:W2:Y:S01]  /*2b670*/  LDG.E.U16 R0, desc[UR36][R2.64] ;  /* 0x0000002402007981 */ /* 0x000ea2000c1e1500 */
[----:B------:R-:W-:Y:S01]  /*2b680*/  CS2R R6, SRZ ;  /* 0x0000000000067805 */ /* 0x000fe2000001ff00 */
[----:B--2---:R-:W-:-:S04]  /*2b690*/  IMAD.U32 R0, R0, 0x10000, RZ ;  /* 0x0001000000007824 */ /* 0x004fc800078e00ff */
[----:B------:R-:W-:-:S04]  /*2b6a0*/  FMUL.FTZ R0, R0, 1 ;  /* 0x3f80000000007820 */ /* 0x000fc80000410000 */
[----:B------:R0:W1:Y:S01]  /*2b6b0*/  F2F.F64.F32 R4, R0 ;  /* 0x0000000000047310 */ /* 0x0000620000201800 */
[----:B------:R-:W-:Y:S05]  /*2b6c0*/  BRA `(.L_x_10816) ;  /* 0x0000000400cc7947 */ /* 0x000fea0003800000 */
.L_x_10823:
        /* <DEDUP_REMOVED lines=12> */
.L_x_10830:
        /* <DEDUP_REMOVED lines=22> */
.L_x_10832:
[----:B------:R-:W-:Y:S05]  /*2b8f0*/  BSYNC.RECONVERGENT B0 ;  /* 0x0000000000007941 */ /* 0x000fea0003800200 */
.L_x_10831:
[----:B------:R-:W-:Y:S01]  /*2b900*/  IMAD.SHL.U32 R0, R0, 0x100000, RZ ;  /* 0x0010000000007824 */ /* 0x000fe200078e00ff */
[----:B------:R-:W-:-:S04]  /*2b910*/  LEA R2, R2, 0x3b800000, 0x17 ;  /* 0x3b80000002027811 */ /* 0x000fc800078eb8ff */
[----:B------:R-:W-:-:S05]  /*2b920*/  LOP3.LUT R0, R2, R0, R9, 0xfe, !PT ;  /* 0x0000000002007212 */ /* 0x000fca00078efe09 */
[----:B------:R-:W-:-:S04]  /*2b930*/  FMUL.FTZ R0, R0, 1 ;  /* 0x3f80000000007820 */ /* 0x000fc80000410000 */
[----:B------:R0:W1:Y:S01]  /*2b940*/  F2F.F64.F32 R4, R0 ;  /* 0x0000000000047310 */ /* 0x0000620000201800 */
[----:B------:R-:W-:Y:S05]  /*2b950*/  BRA `(.L_x_10816) ;  /* 0x0000000400287947 */ /* 0x000fea0003800000 */
.L_x_10829:
        /* <DEDUP_REMOVED lines=22> */
.L_x_10834:
[----:B------:R-:W-:Y:S05]  /*2bac0*/  BSYNC.RECONVERGENT B0 ;  /* 0x0000000000007941 */ /* 0x000fea0003800200 */
.L_x_10833:
[----:B------:R-:W-:Y:S02]  /*2bad0*/  SHF.L.U32 R0, R0, 0x15, RZ ;  /* 0x0000001500007819 */ /* 0x000fe400000006ff */
[----:B------:R-:W-:-:S04]  /*2bae0*/  LEA R2, R2, 0x37800000, 0x17 ;  /* 0x3780000002027811 */ /* 0x000fc800078eb8ff */
[----:B------:R-:W-:-:S05]  /*2baf0*/  LOP3.LUT R0, R2, R0, R9, 0xfe, !PT ;  /* 0x0000000002007212 */ /* 0x000fca00078efe09 */
[----:B------:R-:W-:-:S04]  /*2bb00*/  FMUL.FTZ R0, R0, 1 ;  /* 0x3f80000000007820 */ /* 0x000fc80000410000 */
[----:B------:R0:W1:Y:S01]  /*2bb10*/  F2F.F64.F32 R4, R0 ;  /* 0x0000000000047310 */ /* 0x0000620000201800 */
[----:B------:R-:W-:Y:S05]  /*2bb20*/  BRA `(.L_x_10816) ;  /* 0x0000000000b47947 */ /* 0x000fea0003800000 */
.L_x_10828:
        /* <DEDUP_REMOVED lines=17> */
[----:B------:R1:W2:Y:S01]  /*2bc40*/  @P0 F2F.F64.F32 R4, R0 ;  /* 0x0000000000040310 */ /* 0x0002a20000201800 */
[----:B------:R-:W-:Y:S05]  /*2bc50*/  BRA `(.L_x_10816) ;  /* 0x0000000000687947 */ /* 0x000fea0003800000 */
.L_x_10815:
        /* <DEDUP_REMOVED lines=10> */
[----:B---3--:R-:W-:Y:S02]  /*2bd00*/  IMAD.U32 R6, RZ, RZ, UR6 ;  /* 0x00000006ff067e24 */ /* 0x008fe4000f8e00ff */
[----:B------:R-:W-:Y:S02]  /*2bd10*/  IMAD.U32 R7, RZ, RZ, UR7 ;  /* 0x00000007ff077e24 */ /* 0x000fe4000f8e00ff */
[----:B----4-:R-:W-:Y:S02]  /*2bd20*/  IMAD.U32 R10, RZ, RZ, UR8 ;  /* 0x00000008ff0a7e24 */ /* 0x010fe4000f8e00ff */
[----:B-1----:R-:W-:-:S07]  /*2bd30*/  IMAD.U32 R11, RZ, RZ, UR9 ;  /* 0x00000009ff0b7e24 */ /* 0x002fce000f8e00ff */
[----:B------:R-:W-:-:S07]  /*2bd40*/  LEPC R20, `(.L_x_10837) ;  /* 0x000000001014794e */ /* 0x000fce0000000000 */
[----:B--2---:R-:W-:Y:S05]  /*2bd50*/  CALL.ABS.NOINC R2 ;  /* 0x0000000002007343 */ /* 0x004fea0003c00000 */
.L_x_10837:
[----:B------:R-:W-:Y:S02]  /*2bd60*/  CS2R R6, SRZ ;  /* 0x0000000000067805 */ /* 0x000fe4000001ff00 */
[----:B------:R-:W-:Y:S01]  /*2bd70*/  CS2R R4, SRZ ;  /* 0x0000000000047805 */ /* 0x000fe2000001ff00 */
[----:B------:R-:W-:Y:S06]  /*2bd80*/  BRA `(.L_x_10816) ;  /* 0x00000000001c7947 */ /* 0x000fec0003800000 */
.L_x_10836:
[----:B------:R-:W2:Y:S01]  /*2bd90*/  LDG.E.64 R4, desc[UR36][R2.64] ;  /* 0x0000002402047981 */ /* 0x000ea2000c1e1b00 */
[----:B------:R-:W-:Y:S01]  /*2bda0*/  CS2R R6, SRZ ;  /* 0x0000000000067805 */ /* 0x000fe2000001ff00 */
[----:B--2---:R-:W0:Y:S01]  /*2bdb0*/  I2F.F64.U64 R4, R4 ;  /* 0x0000000400047312 */ /* 0x004e220000301800 */
[----:B------:R-:W-:Y:S05]  /*2bdc0*/  BRA `(.L_x_10816) ;  /* 0x00000000000c7947 */ /* 0x000fea0003800000 */
.L_x_10835:
[----:B------:R-:W2:Y:S01]  /*2bdd0*/  LDG.E R2, desc[UR36][R2.64] ;  /* 0x0000002402027981 */ /* 0x000ea2000c1e1900 */
[----:B------:R-:W-:Y:S01]  /*2bde0*/  CS2R R6, SRZ ;  /* 0x0000000000067805 */ /* 0x000fe2000001ff00 */
[----:B--2---:R3:W4:Y:S06]  /*2bdf0*/  I2F.F64.U32 R4, R2 ;  /* 0x0000000200047312 */ /* 0x00472c0000201800 */
.L_x_10816:
[----:B------:R-:W-:Y:S05]  /*2be00*/  BSYNC.RECONVERGENT B6 ;  /* 0x0000000000067941 */ /* 0x000fea0003800200 */
.L_x_10810:
        /* <DEDUP_REMOVED lines=13> */
[----:B------:R-:W-:Y:S01]  /*2bee0*/  @!P0 IMAD.MOV.U32 R6, RZ, RZ, R2 ;  /* 0x000000ffff068224 */ /* 0x000fe200078e0002 */
[----:B------:R-:W-:Y:S01]  /*2bef0*/  @!P0 MOV R7, R3 ;  /* 0x0000000300078202 */ /* 0x000fe20000000f00 */
        /* <DEDUP_REMOVED lines=9> */
.L_x_10839:
[----:B------:R-:W-:Y:S01]  /*2bf90*/  DSETP.MAX.AND P0, P1, R2, R22, PT ;  /* 0x000000160200722a */ /* 0x000fe2000390f000 */
[----:B------:R-:W-:Y:S01]  /*2bfa0*/  IMAD.MOV.U32 R0, RZ, RZ, R3 ;  /* 0x000000ffff007224 */ /* 0x000fe200078e0003 */
[----:B------:R-:W-:Y:S01]  /*2bfb0*/  MOV R9, R22 ;  /* 0x0000001600097202 */ /* 0x000fe20000000f00 */
[----:B------:R-:W-:-:S05]  /*2bfc0*/  IMAD.MOV.U32 R11, RZ, RZ, R23 ;  /* 0x000000ffff0b7224 */ /* 0x000fca00078e0017 */
        /* <DEDUP_REMOVED lines=25> */
[----:B------:R-:W-:Y:S01]  /*2c160*/  MOV R42, 0x0 ;  /* 0x00000000002a7802 */ /* 0x000fe20000000f00 */
[----:B------:R-:W-:Y:S01]  /*2c170*/  IMAD.MOV.U32 R43, RZ, RZ, 0x3fd80000 ;  /* 0x3fd80000ff2b7424 */ /* 0x000fe200078e00ff */
[----:B------:R-:W-:Y:S01]  /*2c180*/  ISETP.GT.U32.AND P1, PT, R2, R24, PT ;  /* 0x000000180200720c */ /* 0x000fe20003f24070 */
[----:B------:R-:W-:Y:S01]  /*2c190*/  BSSY.RECONVERGENT B2, `(.L_x_10842) ;  /* 0x000029f000027945 */ /* 0x000fe20003800200 */
        /* <DEDUP_REMOVED lines=34> */
[----:B------:R-:W-:Y:S01]  /*2c3c0*/  UMOV UR6, UR4 ;  /* 0x0000000400067c82 */ /* 0x000fe20008000000 */
[----:B------:R-:W-:-:S02]  /*2c3d0*/  MOV R8, R10 ;  /* 0x0000000a00087202 */ /* 0x000fc40000000f00 */
[----:B------:R-:W-:Y:S02]  /*2c3e0*/  FSEL R21, R13, UR5, P2 ;  /* 0x000000050d157c08 */ /* 0x000fe40009000000 */
        /* <DEDUP_REMOVED lines=67> */
.L_x_10845:
[----:B------:R-:W-:Y:S05]  /*2c820*/  BSYNC.RECONVERGENT B3 ;  /* 0x0000000000037941 */ /* 0x000fea0003800200 */
.L_x_10844:
[----:B------:R-:W-:Y:S01]  /*2c830*/  DADD R8, R32, R8 ;  /* 0x0000000020087229 */ /* 0x000fe20000000008 */
[----:B------:R-:W-:-:S09]  /*2c840*/  IMAD.MOV.U32 R35, RZ, RZ, -0x3ff ;  /* 0xfffffc01ff237424 */ /* 0x000fd200078e00ff */
[----:B------:R-:W-:Y:S01]  /*2c850*/  ISETP.GT.AND P0, PT, R9, 0xfffff, PT ;  /* 0x000fffff0900780c */ /* 0x000fe20003f04270 */
[----:B------:R-:W-:Y:S02]  /*2c860*/  IMAD.MOV.U32 R10, RZ, RZ, R8 ;  /* 0x000000ffff0a7224 */ /* 0x000fe400078e0008 */
[--C-:B------:R-:W-:Y:S02]  /*2c870*/  IMAD.MOV.U32 R11, RZ, RZ, R9.reuse ;  /* 0x000000ffff0b7224 */ /* 0x100fe400078e0009 */
[----:B------:R-:W-:-:S08]  /*2c880*/  IMAD.MOV.U32 R0, RZ, RZ, R9 ;  /* 0x000000ffff007224 */ /* 0x000fd000078e0009 */
[----:B------:R-:W-:Y:S01]  /*2c890*/  @!P0 DMUL R10, R10, 1.80143985094819840000e+16 ;  /* 0x435000000a0a8828 */ /* 0x000fe20000000000 */
[----:B------:R-:W-:-:S09]  /*2c8a0*/  @!P0 MOV R35, 0xfffffbcb ;  /* 0xfffffbcb00238802 */ /* 0x000fd20000000f00 */
[----:B------:R-:W-:Y:S01]  /*2c8b0*/  @!P0 MOV R0, R11 ;  /* 0x0000000b00008202 */ /* 0x000fe20000000f00 */
[----:B------:R-:W-:-:S04]  /*2c8c0*/  @!P0 IMAD.MOV.U32 R8, RZ, RZ, R10 ;  /* 0x000000ffff088224 */ /* 0x000fc800078e000a */
        /* <DEDUP_REMOVED lines=73> */
.L_x_10843:
        /* <DEDUP_REMOVED lines=32> */
.L_x_10852:
[----:B------:R-:W-:Y:S05]  /*2cf60*/  BSYNC.RECONVERGENT B4 ;  /* 0x0000000000047941 */ /* 0x000fea0003800200 */
.L_x_10851:
[----:B------:R-:W-:Y:S02]  /*2cf70*/  IMAD.MOV.U32 R40, RZ, RZ, R20 ;  /* 0x000000ffff287224 */ /* 0x000fe400078e0014 */
[----:B------:R-:W-:-:S07]  /*2cf80*/  IMAD.MOV.U32 R41, RZ, RZ, R21 ;  /* 0x000000ffff297224 */ /* 0x000fce00078e0015 */
.L_x_10850:
[----:B------:R-:W-:Y:S05]  /*2cf90*/  BSYNC.RECONVERGENT B3 ;  /* 0x0000000000037941 */ /* 0x000fea0003800200 */
.L_x_10849:
        /* <DEDUP_REMOVED lines=29> */
.L_x_10857:
[----:B------:R-:W-:Y:S05]  /*2d170*/  BSYNC.RECONVERGENT B4 ;  /* 0x0000000000047941 */ /* 0x000fea0003800200 */
.L_x_10856:
[----:B------:R-:W-:Y:S05]  /*2d180*/  BRA `(.L_x_10855) ;  /* 0x0000000000047947 */ /* 0x000fea0003800000 */
.L_x_10854:
[----:B------:R-:W-:-:S11]  /*2d190*/  DADD R20, R30, -R8 ;  /* 0x000000001e147229 */ /* 0x000fd60000000808 */
.L_x_10855:
[----:B------:R-:W-:Y:S05]  /*2d1a0*/  BSYNC.RECONVERGENT B3 ;  /* 0x0000000000037941 */ /* 0x000fea0003800200 */
.L_x_10853:
        /* <DEDUP_REMOVED lines=28> */
.L_x_10859:
[----:B------:R-:W-:Y:S05]  /*2d370*/  BSYNC.RECONVERGENT B3 ;  /* 0x0000000000037941 */ /* 0x000fea0003800200 */
.L_x_10858:
[----:B------:R-:W-:-:S10]  /*2d380*/  DADD R40, R20, R40 ;  /* 0x0000000014287229 */ /* 0x000fd40000000028 */
[C---:B------:R-:W-:Y:S02]  /*2d390*/  FSETP.GEU.FTZ.AND P1, PT, R41.reuse, 1.7916666269302368164, PT ;  /* 0x3fe555552900780b */ /* 0x040fe40003f3e000 */
[----:B------:R-:W-:-:S13]  /*2d3a0*/  FSETP.GT.FTZ.AND P0, PT, R41, -1.6999999284744262695, PT ;  /* 0xbfd999992900780b */ /* 0x000fda0003f14000 */
[----:B------:R-:W-:Y:S05]  /*2d3b0*/  @P0 BRA !P1, `(.L_x_10860) ;  /* 0x0000000400540947 */ /* 0x000fea0004800000 */
[----:B------:R-:W-:Y:S01]  /*2d3c0*/  DADD R40, R40, 1 ;  /* 0x3ff0000028287429 */ /* 0x000fe20000000000 */
[----:B------:R-:W-:-:S09]  /*2d3d0*/  IMAD.MOV.U32 R35, RZ, RZ, -0x3ff ;  /* 0xfffffc01ff237424 */ /* 0x000fd200078e00ff */
        /* <DEDUP_REMOVED lines=83> */
.L_x_10860:
        /* <DEDUP_REMOVED lines=19> */
[----:B------:R-:W-:Y:S02]  /*2da40*/  IMAD.MOV.U32 R12, RZ, RZ, R40 ;  /* 0x000000ffff0c7224 */ /* 0x000fe400078e0028 */
[----:B------:R-:W-:-:S07]  /*2da50*/  IMAD.MOV.U32 R13, RZ, RZ, R41 ;  /* 0x000000ffff0d7224 */ /* 0x000fce00078e0029 */
[----:B------:R-:W-:Y:S05]  /*2da60*/  CALL.REL.NOINC `($__internal_21_$__cuda_sm20_div_rn_f64_full) ;  /* 0x0000009c00707944 */ /* 0x000fea0003c00000 */
.L_x_10862:
[----:B------:R-:W-:Y:S05]  /*2da70*/  BSYNC.RECONVERGENT B3 ;  /* 0x0000000000037941 */ /* 0x000fea0003800200 */
.L_x_10861:
        /* <DEDUP_REMOVED lines=30> */
.L_x_10848:
        /* <DEDUP_REMOVED lines=25> */
.L_x_10865:
[----:B------:R-:W-:Y:S05]  /*2ddf0*/  BSYNC.RECONVERGENT B3 ;  /* 0x0000000000037941 */ /* 0x000fea0003800200 */
.L_x_10864:
        /* <DEDUP_REMOVED lines=89> */
.L_x_10866:
        /* <DEDUP_REMOVED lines=22> */
.L_x_10868:
[----:B------:R-:W-:Y:S05]  /*2e4f0*/  BSYNC.RECONVERGENT B3 ;  /* 0x0000000000037941 */ /* 0x000fea0003800200 */
.L_x_10867:
        /* <DEDUP_REMOVED lines=30> */
.L_x_10863:
[----:B------:R-:W-:Y:S01]  /*2e6e0*/  DADD R12, -R22, 1 ;  /* 0x3ff00000160c7429 */ /* 0x000fe20000000100 */
[----:B------:R-:W-:Y:S07]  /*2e6f0*/  BSSY.RECONVERGENT B3, `(.L_x_10869) ;  /* 0x0000017000037945 */ /* 0x000fee0003800200 */
        /* <DEDUP_REMOVED lines=22> */
.L_x_10870:
[----:B------:R-:W-:Y:S05]  /*2e860*/  BSYNC.RECONVERGENT B3 ;  /* 0x0000000000037941 */ /* 0x000fea0003800200 */
.L_x_10869:
        /* <DEDUP_REMOVED lines=19> */
.L_x_10872:
[----:B------:R-:W-:Y:S05]  /*2e9a0*/  BSYNC.RECONVERGENT B3 ;  /* 0x0000000000037941 */ /* 0x000fea0003800200 */
.L_x_10871:
[----:B------:R-:W-:Y:S01]  /*2e9b0*/  IMAD.MOV.U32 R40, RZ, RZ, R20 ;  /* 0x000000ffff287224 */ /* 0x000fe200078e0014 */
[----:B------:R-:W-:Y:S01]  /*2e9c0*/  MOV R41, R21 ;  /* 0x0000001500297202 */ /* 0x000fe20000000f00 */
[----:B------:R-:W-:Y:S06]  /*2e9d0*/  BRA `(.L_x_10846) ;  /* 0x0000000000687947 */ /* 0x000fec0003800000 */
.L_x_10847:
        /* <DEDUP_REMOVED lines=23> */
[----:B------:R-:W-:Y:S02]  /*2eb50*/  IMAD.MOV.U32 R40, RZ, RZ, R8 ;  /* 0x000000ffff287224 */ /* 0x000fe400078e0008 */
[----:B------:R-:W-:-:S07]  /*2eb60*/  IMAD.MOV.U32 R41, RZ, RZ, R9 ;  /* 0x000000ffff297224 */ /* 0x000fce00078e0009 */
.L_x_10873:
[----:B------:R-:W-:Y:S05]  /*2eb70*/  BSYNC.RECONVERGENT B3 ;  /* 0x0000000000037941 */ /* 0x000fea0003800200 */
.L_x_10846:
[----:B------:R-:W-:Y:S05]  /*2eb80*/  BSYNC.RECONVERGENT B2 ;  /* 0x0000000000027941 */ /* 0x000fea0003800200 */
.L_x_10842:
[----:B------:R-:W-:Y:S01]  /*2eb90*/  DSETP.GEU.AND P0, PT, R22, 5.9666725849601653946e-154, PT ;  /* 0x202000001600742a */ /* 0x000fe20003f0e000 */
[----:B------:R-:W-:Y:S04]  /*2eba0*/  BSSY.RECONVERGENT B3, `(.L_x_10874) ;  /* 0x00001fc000037945 */ /* 0x000fe80003800200 */
[----:B------:R-:W-:Y:S09]  /*2ebb0*/  BSSY.RELIABLE B2, `(.L_x_10875) ;  /* 0x0000184000027945 */ /* 0x000ff20003800100 */
[----:B------:R-:W-:Y:S05]  /*2ebc0*/  @!P0 BRA `(.L_x_10876) ;  /* 0x0000001800008947 */ /* 0x000fea0003800000 */
[----:B------:R-:W0:Y:S01]  /*2ebd0*/  MUFU.RCP64H R9, R33 ;  /* 0x0000002100097308 */ /* 0x000e220000001800 */
[----:B------:R-:W-:Y:S01]  /*2ebe0*/  MOV R8, 0x1 ;  /* 0x0000000100087802 */ /* 0x000fe20000000f00 */
[----:B------:R-:W-:Y:S01]  /*2ebf0*/  BSSY.RECONVERGENT B4, `(.L_x_10877) ;  /* 0x0000013000047945 */ /* 0x000fe20003800200 */
[----:B------:R-:W-:-:S04]  /*2ec00*/  FSETP.GEU.AND P1, PT, |R23|, 6.5827683646048100446e-37, PT ;  /* 0x036000001700780b */ /* 0x000fc80003f2e200 */
        /* <DEDUP_REMOVED lines=17> */
.L_x_10878:
[----:B------:R-:W-:Y:S05]  /*2ed20*/  BSYNC.RECONVERGENT B4 ;  /* 0x0000000000047941 */ /* 0x000fea0003800200 */
.L_x_10877:
        /* <DEDUP_REMOVED lines=14> */
[----:B------:R-:W-:Y:S01]  /*2ee10*/  DFMA R2, |R20|, -R2, 0.5 ;  /* 0x3fe000001402742b */ /* 0x000fe20000000a02 */
[----:B------:R-:W-:-:S07]  /*2ee20*/  UMOV UR7, 0x3fe921fb ;  /* 0x3fe921fb00077882 */ /* 0x000fce0000000000 */
        /* <DEDUP_REMOVED lines=61> */
.L_x_10880:
[----:B------:R-:W-:Y:S01]  /*2f200*/  DMUL R2, R20, R20 ;  /* 0x0000001414027228 */ /* 0x000fe20000000000 */
[----:B------:R-:W-:Y:S01]  /*2f210*/  MOV R8, 0x180754af ;  /* 0x180754af00087802 */ /* 0x000fe20000000f00 */
[----:B------:R-:W-:Y:S01]  /*2f220*/  IMAD.MOV.U32 R9, RZ, RZ, 0x3fb3823b ;  /* 0x3fb3823bff097424 */ /* 0x000fe200078e00ff */
        /* <DEDUP_REMOVED lines=39> */
.L_x_10879:
        /* <DEDUP_REMOVED lines=33> */
.L_x_10888:
[----:B------:R-:W-:Y:S05]  /*2f6b0*/  BSYNC.RECONVERGENT B6 ;  /* 0x0000000000067941 */ /* 0x000fea0003800200 */
.L_x_10887:
[----:B------:R-:W-:Y:S02]  /*2f6c0*/  IMAD.MOV.U32 R42, RZ, RZ, R20 ;  /* 0x000000ffff2a7224 */ /* 0x000fe400078e0014 */
[----:B------:R-:W-:-:S07]  /*2f6d0*/  IMAD.MOV.U32 R43, RZ, RZ, R21 ;  /* 0x000000ffff2b7224 */ /* 0x000fce00078e0015 */
.L_x_10886:
[----:B------:R-:W-:Y:S05]  /*2f6e0*/  BSYNC.RECONVERGENT B5 ;  /* 0x0000000000057941 */ /* 0x000fea0003800200 */
.L_x_10885:
        /* <DEDUP_REMOVED lines=26> */
.L_x_10893:
[----:B------:R-:W-:Y:S05]  /*2f890*/  BSYNC.RECONVERGENT B6 ;  /* 0x0000000000067941 */ /* 0x000fea0003800200 */
.L_x_10892:
[----:B------:R-:W-:Y:S01]  /*2f8a0*/  MOV R2, R20 ;  /* 0x0000001400027202 */ /* 0x000fe20000000f00 */
[----:B------:R-:W-:Y:S01]  /*2f8b0*/  IMAD.MOV.U32 R3, RZ, RZ, R21 ;  /* 0x000000ffff037224 */ /* 0x000fe200078e0015 */
[----:B------:R-:W-:Y:S06]  /*2f8c0*/  BRA `(.L_x_10891) ;  /* 0x0000000000047947 */ /* 0x000fec0003800000 */
.L_x_10890:
[----:B------:R-:W-:-:S11]  /*2f8d0*/  DADD R2, -R26, R30 ;  /* 0x000000001a027229 */ /* 0x000fd6000000011e */
.L_x_10891:
[----:B------:R-:W-:Y:S05]  /*2f8e0*/  BSYNC.RECONVERGENT B5 ;  /* 0x0000000000057941 */ /* 0x000fea0003800200 */
.L_x_10889:
        /* <DEDUP_REMOVED lines=29> */
.L_x_10895:
[----:B------:R-:W-:Y:S05]  /*2fac0*/  BSYNC.RECONVERGENT B5 ;  /* 0x0000000000057941 */ /* 0x000fea0003800200 */
.L_x_10894:
[----:B------:R-:W-:Y:S05]  /*2fad0*/  BRA `(.L_x_10896) ;  /* 0x0000000800347947 */ /* 0x000fea0003800000 */
.L_x_10884:
[----:B------:R-:W-:-:S14]  /*2fae0*/  DSETP.GT.AND P0, PT, R22, 1, PT ;  /* 0x3ff000001600742a */ /* 0x000fdc0003f04000 */
[----:B------:R-:W-:Y:S05]  /*2faf0*/  @P0 BRA `(.L_x_10897) ;  /* 0x0000000000740947 */ /* 0x000fea0003800000 */
[----:B------:R-:W-:Y:S01]  /*2fb00*/  DADD R2, -R22, 1 ;  /* 0x3ff0000016027429 */ /* 0x000fe20000000100 */
[----:B------:R-:W-:Y:S01]  /*2fb10*/  IMAD.MOV.U32 R8, RZ, RZ, 0x0 ;  /* 0x00000000ff087424 */ /* 0x000fe200078e00ff */
[----:B------:R-:W-:Y:S01]  /*2fb20*/  BSSY.RECONVERGENT B5, `(.L_x_10898) ;  /* 0x0000019000057945 */ /* 0x000fe20003800200 */
[----:B------:R-:W-:-:S05]  /*2fb30*/  IMAD.MOV.U32 R9, RZ, RZ, 0x3fd80000 ;  /* 0x3fd80000ff097424 */ /* 0x000fca00078e00ff */
        /* <DEDUP_REMOVED lines=23> */
.L_x_10899:
[----:B------:R-:W-:Y:S05]  /*2fcb0*/  BSYNC.RECONVERGENT B5 ;  /* 0x0000000000057941 */ /* 0x000fea0003800200 */
.L_x_10898:
[----:B------:R-:W-:Y:S05]  /*2fcc0*/  BRA `(.L_x_10896) ;  /* 0x0000000400b87947 */ /* 0x000fea0003800000 */
.L_x_10897:
[----:B------:R-:W-:Y:S01]  /*2fcd0*/  DMUL R12, R24, R26 ;  /* 0x0000001a180c7228 */ /* 0x000fe20000000000 */
[----:B------:R-:W-:Y:S01]  /*2fce0*/  IMAD.MOV.U32 R10, RZ, RZ, 0x0 ;  /* 0x00000000ff0a7424 */ /* 0x000fe200078e00ff */
[----:B------:R-:W-:Y:S01]  /*2fcf0*/  DMUL R2, R2, 8.11296384146066816958e+31 ;  /* 0x4690000002027828 */ /* 0x000fe20000000000 */
[----:B------:R-:W-:Y:S01]  /*2fd00*/  IMAD.MOV.U32 R11, RZ, RZ, 0x3fd80000 ;  /* 0x3fd80000ff0b7424 */ /* 0x000fe200078e00ff */
[----:B------:R-:W-:Y:S02]  /*2fd10*/  BSSY.RECONVERGENT B5, `(.L_x_10900) ;  /* 0x0000017000057945 */ /* 0x000fe40003800200 */
[----:B------:R-:W0:Y:S04]  /*2fd20*/  MUFU.RSQ64H R19, R13 ;  /* 0x0000000d00137308 */ /* 0x000e280000001c00 */
[----:B------:R-:W-:Y:S01]  /*2fd30*/  IADD3 R18, PT, PT, R13, -0x3500000, RZ ;  /* 0xfcb000000d127810 */ /* 0x000fe20007ffe0ff */
[----:B------:R-:W-:-:S03]  /*2fd40*/  DMUL R24, R22, R2 ;  /* 0x0000000216187228 */ /* 0x000fc60000000000 */
        /* <DEDUP_REMOVED lines=19> */
.L_x_10901:
[----:B------:R-:W-:Y:S05]  /*2fe80*/  BSYNC.RECONVERGENT B5 ;  /* 0x0000000000057941 */ /* 0x000fea0003800200 */
.L_x_10900:
        /* <DEDUP_REMOVED lines=19> */
.L_x_10903:
[----:B------:R-:W-:Y:S05]  /*2ffc0*/  BSYNC.RECONVERGENT B5 ;  /* 0x0000000000057941 */ /* 0x000fea0003800200 */
.L_x_10902:
[----:B------:R-:W-:Y:S01]  /*2ffd0*/  DMUL R22, R22, 8.11296384146066816958e+31 ;  /* 0x4690000016167828 */ /* 0x000fe20000000000 */
[----:B------:R-:W-:Y:S02]  /*2ffe0*/  IMAD.MOV.U32 R32, RZ, RZ, R20 ;  /* 0x000000ffff207224 */ /* 0x000fe400078e0014 */
[----:B------:R-:W-:Y:S01]  /*2fff0*/  IMAD.MOV.U32 R33, RZ, RZ, R21 ;  /* 0x000000ffff217224 */ /* 0x000fe200078e0015 */
[----:B------:R-:W-:Y:S07]  /*30000*/  BRA `(.L_x_10896) ;  /* 0x0000000000e87947 */ /* 0x000fee0003800000 */
.L_x_10883:
        /* <DEDUP_REMOVED lines=19> */
[----:B------:R-:W-:Y:S01]  /*30140*/  IMAD.MOV.U32 R8, RZ, RZ, R12 ;  /* 0x000000ffff087224 */ /* 0x000fe200078e000c */
[----:B------:R-:W-:Y:S01]  /*30150*/  MOV R12, R2 ;  /* 0x00000002000c7202 */ /* 0x000fe20000000f00 */
[----:B------:R-:W-:Y:S02]  /*30160*/  IMAD.MOV.U32 R9, RZ, RZ, R13 ;  /* 0x000000ffff097224 */ /* 0x000fe400078e000d */
[----:B------:R-:W-:-:S07]  /*30170*/  IMAD.MOV.U32 R13, RZ, RZ, R3 ;  /* 0x000000ffff0d7224 */ /* 0x000fce00078e0003 */
[----:B------:R-:W-:Y:S05]  /*30180*/  CALL.REL.NOINC `($__internal_22_$__cuda_sm20_dsqrt_rn_f64_mediumpath_v1) ;  /* 0x0000007c002c7944 */ /* 0x000fea0003c00000 */
[----:B------:R-:W-:Y:S02]  /*30190*/  IMAD.MOV.U32 R20, RZ, RZ, R8 ;  /* 0x000000ffff147224 */ /* 0x000fe400078e0008 */
[----:B------:R-:W-:-:S07]  /*301a0*/  IMAD.MOV.U32 R21, RZ, RZ, R9 ;  /* 0x000000ffff157224 */ /* 0x000fce00078e0009 */
.L_x_10905:
[----:B------:R-:W-:Y:S05]  /*301b0*/  BSYNC.RECONVERGENT B5 ;  /* 0x0000000000057941 */ /* 0x000fea0003800200 */
.L_x_10904:
        /* <DEDUP_REMOVED lines=25> */
[----:B------:R-:W-:Y:S01]  /*30350*/  MOV R32, R8 ;  /* 0x0000000800207202 */ /* 0x000fe20000000f00 */
[----:B------:R-:W-:-:S07]  /*30360*/  IMAD.MOV.U32 R33, RZ, RZ, R9 ;  /* 0x000000ffff217224 */ /* 0x000fce00078e0009 */
.L_x_10907:
[----:B------:R-:W-:Y:S05]  /*30370*/  BSYNC.RECONVERGENT B5 ;  /* 0x0000000000057941 */ /* 0x000fea0003800200 */
.L_x_10906:
[----:B------:R-:W-:Y:S01]  /*30380*/  DMUL R32, R32, R20 ;  /* 0x0000001420207228 */ /* 0x000fe20000000000 */
[----:B------:R-:W-:Y:S02]  /*30390*/  IMAD.MOV.U32 R22, RZ, RZ, 0x0 ;  /* 0x00000000ff167424 */ /* 0x000fe400078e00ff */
[----:B------:R-:W-:-:S08]  /*303a0*/  IMAD.MOV.U32 R23, RZ, RZ, 0x3ff00000 ;  /* 0x3ff00000ff177424 */ /* 0x000fd000078e00ff */
.L_x_10896:
[----:B------:R-:W-:Y:S05]  /*303b0*/  BSYNC.RECONVERGENT B4 ;  /* 0x0000000000047941 */ /* 0x000fea0003800200 */
.L_x_10882:
[----:B------:R-:W-:Y:S05]  /*303c0*/  BRA `(.L_x_10908) ;  /* 0x0000000000087947 */ /* 0x000fea0003800000 */
.L_x_10876:
[----:B------:R-:W-:Y:S02]  /*303d0*/  DMUL R32, R32, 9.00719925474099200000e+15 ;  /* 0x4340000020207828 */ /* 0x000fe40000000000 */
[----:B------:R-:W-:-:S11]  /*303e0*/  DMUL R22, R22, 9.00719925474099200000e+15 ;  /* 0x4340000016167828 */ /* 0x000fd60000000000 */
.L_x_10908:
[----:B------:R-:W-:Y:S05]  /*303f0*/  BSYNC.RELIABLE B2 ;  /* 0x0000000000027941 */ /* 0x000fea0003800100 */
.L_x_10875:
        /* <DEDUP_REMOVED lines=25> */
.L_x_10910:
[----:B------:R-:W-:Y:S05]  /*30590*/  BSYNC.RECONVERGENT B2 ;  /* 0x0000000000027941 */ /* 0x000fea0003800200 */
.L_x_10909:
[----:B------:R-:W-:Y:S01]  /*305a0*/  DMUL R8, R20, R20 ;  /* 0x0000001414087228 */ /* 0x000fe20000000000 */
[----:B------:R-:W-:Y:S01]  /*305b0*/  IMAD.MOV.U32 R10, RZ, RZ, -0x2449a4b7 ;  /* 0xdbb65b49ff0a7424 */ /* 0x000fe200078e00ff */
[----:B------:R-:W-:Y:S01]  /*305c0*/  UMOV UR4, 0x2a25ff7e ;  /* 0x2a25ff7e00047882 */ /* 0x000fe20000000000 */
[----:B------:R-:W-:Y:S01]  /*305d0*/  IMAD.MOV.U32 R11, RZ, RZ, 0x3f2d3b63 ;  /* 0x3f2d3b63ff0b7424 */ /* 0x000fe200078e00ff */
[----:B------:R-:W-:Y:S01]  /*305e0*/  UMOV UR5, 0x3ef53e1d ;  /* 0x3ef53e1d00057882 */ /* 0x000fe20000000000 */
[----:B------:R-:W-:Y:S01]  /*305f0*/  ISETP.GE.AND P2, PT, R33, RZ, PT ;  /* 0x000000ff2100720c */ /* 0x000fe20003f46270 */
[----:B------:R-:W-:Y:S01]  /*30600*/  @P1 IMAD.MOV.U32 R12, RZ, RZ, 0x54442d18 ;  /* 0x54442d18ff0c1424 */ /* 0x000fe200078e00ff */
[----:B------:R-:W-:Y:S01]  /*30610*/  @P1 MOV R13, 0x3ff921fb ;  /* 0x3ff921fb000d1802 */ /* 0x000fe20000000f00 */
[----:B------:R-:W-:Y:S01]  /*30620*/  BSSY.RECONVERGENT B0, `(.L_x_10911) ;  /* 0x000004e000007945 */ /* 0x000fe20003800200 */
        /* <DEDUP_REMOVED lines=75> */
.L_x_10912:
[----:B------:R-:W-:Y:S02]  /*30ae0*/  FSEL R2, RZ, 3.37028055040000000000e+12, P0 ;  /* 0x54442d18ff027808 */ /* 0x000fe40000000000 */
[----:B------:R-:W-:-:S07]  /*30af0*/  FSEL R3, RZ, 2.1426990032196044922, P0 ;  /* 0x400921fbff037808 */ /* 0x000fce0000000000 */
.L_x_10913:
[----:B------:R-:W-:Y:S05]  /*30b00*/  BSYNC.RECONVERGENT B0 ;  /* 0x0000000000007941 */ /* 0x000fea0003800200 */
.L_x_10911:
[----:B------:R-:W-:Y:S02]  /*30b10*/  DADD R22, |R32|, R22 ;  /* 0x0000000020167229 */ /* 0x000fe40000000216 */
[----:B------:R-:W-:-:S06]  /*30b20*/  DADD R2, -RZ, |R2| ;  /* 0x00000000ff027229 */ /* 0x000fcc0000000502 */
[----:B------:R-:W-:-:S06]  /*30b30*/  DSETP.NAN.AND P0, PT, R22, R22, PT ;  /* 0x000000161600722a */ /* 0x000fcc0003f08000 */
[----:B------:R-:W-:Y:S02]  /*30b40*/  FSEL R2, R22, R2, P0 ;  /* 0x0000000216027208 */ /* 0x000fe40000000000 */
[----:B------:R-:W-:-:S07]  /*30b50*/  FSEL R3, R23, R3, P0 ;  /* 0x0000000317037208 */ /* 0x000fce0000000000 */
.L_x_10881:
[----:B------:R-:W-:Y:S05]  /*30b60*/  BSYNC.RECONVERGENT B3 ;  /* 0x0000000000037941 */ /* 0x000fea0003800200 */
.L_x_10874:
[----:B------:R-:W-:Y:S01]  /*30b70*/  LOP3.LUT R5, R41, 0x80000000, R5, 0xb8, !PT ;  /* 0x8000000029057812 */ /* 0x000fe200078eb805 */
[----:B------:R-:W-:Y:S01]  /*30b80*/  IMAD.MOV.U32 R4, RZ, RZ, R40 ;  /* 0x000000ffff047224 */ /* 0x000fe200078e0028 */
[----:B------:R-:W-:Y:S01]  /*30b90*/  LOP3.LUT R7, R3, 0x80000000, R7, 0xb8, !PT ;  /* 0x8000000003077812 */ /* 0x000fe200078eb807 */
[----:B------:R-:W-:Y:S01]  /*30ba0*/  IMAD.MOV.U32 R6, RZ, RZ, R2 ;  /* 0x000000ffff067224 */ /* 0x000fe200078e0002 */
[----:B------:R-:W-:Y:S06]  /*30bb0*/  BRA `(.L_x_10840) ;  /* 0x0000005800dc7947 */ /* 0x000fec0003800000 */
.L_x_10841:
        /* <DEDUP_REMOVED lines=28> */
[----:B------:R-:W-:Y:S01]  /*30d80*/  @!P0 IMAD.MOV.U32 R35, RZ, RZ, -0x435 ;  /* 0xfffffbcbff238424 */ /* 0x000fe200078e00ff */
[----:B------:R-:W-:Y:S01]  /*30d90*/  DFMA R12, R10, R12, R10 ;  /* 0x0000000c0a0c722b */ /* 0x000fe2000000000a */
[----:B------:R-:W-:Y:S01]  /*30da0*/  MOV R10, R8 ;  /* 0x00000008000a7202 */ /* 0x000fe20000000f00 */
[----:B------:R-:W-:-:S06]  /*30db0*/  IMAD.MOV.U32 R11, RZ, RZ, R9 ;  /* 0x000000ffff0b7224 */ /* 0x000fcc00078e0009 */
[----:B------:R-:W-:Y:S02]  /*30dc0*/  DFMA R14, -R28, R12, 1 ;  /* 0x3ff000001c0e742b */ /* 0x000fe4000000010c */
[----:B------:R-:W-:-:S06]  /*30dd0*/  @!P0 DMUL R10, R10, 1.80143985094819840000e+16 ;  /* 0x435000000a0a8828 */ /* 0x000fcc0000000000 */
[----:B------:R-:W-:-:S04]  /*30de0*/  DFMA R14, R12, R14, R12 ;  /* 0x0000000e0c0e722b */ /* 0x000fc8000000000c */
[----:B------:R-:W-:Y:S02]  /*30df0*/  @!P0 IMAD.MOV.U32 R0, RZ, RZ, R11 ;  /* 0x000000ffff008224 */ /* 0x000fe400078e000b */
[----:B------:R-:W-:Y:S02]  /*30e00*/  @!P0 IMAD.MOV.U32 R8, RZ, RZ, R10 ;  /* 0x000000ffff088224 */ /* 0x000fe400078e000a */
[----:B------:R-:W-:Y:S01]  /*30e10*/  VIADD R9, R0, 0xffffffff ;  /* 0xffffffff00097836 */ /* 0x000fe20000000000 */
[----:B------:R-:W-:-:S04]  /*30e20*/  DMUL R20, R26, R14 ;  /* 0x0000000e1a147228 */ /* 0x000fc80000000000 */
        /* <DEDUP_REMOVED lines=75> */
.L_x_10919:
[----:B------:R-:W-:Y:S05]  /*312e0*/  BSYNC.RECONVERGENT B0 ;  /* 0x0000000000007941 */ /* 0x000fea0003800200 */
.L_x_10918:
        /* <DEDUP_REMOVED lines=8> */
.L_x_10921:
[----:B------:R-:W-:Y:S05]  /*31370*/  BSYNC.RECONVERGENT B3 ;  /* 0x0000000000037941 */ /* 0x000fea0003800200 */
.L_x_10920:
        /* <DEDUP_REMOVED lines=63> */
[----:B------:R-:W-:Y:S01]  /*31770*/  @P1 IMAD.MOV.U32 R8, RZ, RZ, 0x54442d18 ;  /* 0x54442d18ff081424 */ /* 0x000fe200078e00ff */
[----:B------:R-:W-:-:S06]  /*31780*/  @P1 MOV R9, 0x400921fb ;  /* 0x400921fb00091802 */ /* 0x000fcc0000000f00 */
        /* <DEDUP_REMOVED lines=19> */
.L_x_10923:
[----:B------:R-:W-:Y:S02]  /*318c0*/  FSEL R8, RZ, 3.37028055040000000000e+12, P0 ;  /* 0x54442d18ff087808 */ /* 0x000fe40000000000 */
[----:B------:R-:W-:-:S07]  /*318d0*/  FSEL R9, RZ, 2.1426990032196044922, P0 ;  /* 0x400921fbff097808 */ /* 0x000fce0000000000 */
.L_x_10924:
[----:B------:R-:W-:Y:S05]  /*318e0*/  BSYNC.RECONVERGENT B0 ;  /* 0x0000000000007941 */ /* 0x000fea0003800200 */
.L_x_10922:
[----:B------:R-:W-:Y:S01]  /*318f0*/  DADD R2, R2, R22 ;  /* 0x0000000002027229 */ /* 0x000fe20000000016 */
[----:B------:R-:W-:Y:S01]  /*31900*/  LOP3.LUT R33, R9, 0x80000000, R33, 0xb8, !PT ;  /* 0x8000000009217812 */ /* 0x000fe200078eb821 */
[----:B------:R-:W-:-:S06]  /*31910*/  DMUL R24, R24, 0.5 ;  /* 0x3fe0000018187828 */ /* 0x000fcc0000000000 */
[----:B------:R-:W-:-:S06]  /*31920*/  DSETP.NAN.AND P0, PT, R2, R2, PT ;  /* 0x000000020200722a */ /* 0x000fcc0003f08000 */
[----:B------:R-:W-:Y:S02]  /*31930*/  FSEL R8, R2, R8, P0 ;  /* 0x0000000802087208 */ /* 0x000fe40000000000 */
[----:B------:R-:W-:Y:S01]  /*31940*/  FSEL R9, R3, R33, P0 ;  /* 0x0000002103097208 */ /* 0x000fe20000000000 */
[----:B------:R-:W-:Y:S06]  /*31950*/  BRA `(.L_x_10925) ;  /* 0x0000004c00547947 */ /* 0x000fec0003800000 */
.L_x_10917:
        /* <DEDUP_REMOVED lines=13> */
[----:B------:R-:W-:Y:S01]  /*31a30*/  MUFU.RCP64H R35, R29 ;  /* 0x0000001d00237308 */ /* 0x000fe20000001800 */
[----:B------:R-:W-:Y:S01]  /*31a40*/  SEL R30, R23, R3, P0 ;  /* 0x00000003171e7207 */ /* 0x000fe20000000000 */
[----:B------:R-:W-:Y:S01]  /*31a50*/  IMAD.MOV.U32 R20, RZ, RZ, R37 ;  /* 0x000000ffff147224 */ /* 0x000fe200078e0025 */
[----:B------:R-:W-:Y:S01]  /*31a60*/  LOP3.LUT R9, R0, 0x7fd00000, RZ, 0x3c, !PT ;  /* 0x7fd0000000097812 */ /* 0x000fe200078e3cff */
[----:B------:R-:W-:Y:S01]  /*31a70*/  IMAD.MOV.U32 R34, RZ, RZ, 0x1 ;  /* 0x00000001ff227424 */ /* 0x000fe200078e00ff */
[----:B------:R-:W-:Y:S01]  /*31a80*/  MOV R21, R30 ;  /* 0x0000001e00157202 */ /* 0x000fe20000000f00 */
[----:B------:R-:W-:Y:S01]  /*31a90*/  BSSY.RECONVERGENT B0, `(.L_x_10926) ;  /* 0x0000078000007945 */ /* 0x000fe20003800200 */
[----:B------:R-:W-:-:S02]  /*31aa0*/  SEL R24, R2, R22, P2 ;  /* 0x0000001602187207 */ /* 0x000fc40001000000 */
        /* <DEDUP_REMOVED lines=118> */
.L_x_10927:
[----:B------:R-:W-:Y:S05]  /*32210*/  BSYNC.RECONVERGENT B0 ;  /* 0x0000000000007941 */ /* 0x000fea0003800200 */
.L_x_10926:
        /* <DEDUP_REMOVED lines=8> */
.L_x_10929:
[----:B------:R-:W-:Y:S05]  /*322a0*/  BSYNC.RECONVERGENT B3 ;  /* 0x0000000000037941 */ /* 0x000fea0003800200 */
.L_x_10928:
        /* <DEDUP_REMOVED lines=84> */
.L_x_10931:
[----:B------:R-:W-:Y:S02]  /*327f0*/  FSEL R8, RZ, 3.37028055040000000000e+12, P0 ;  /* 0x54442d18ff087808 */ /* 0x000fe40000000000 */
[----:B------:R-:W-:-:S07]  /*32800*/  FSEL R9, RZ, 2.1426990032196044922, P0 ;  /* 0x400921fbff097808 */ /* 0x000fce0000000000 */
.L_x_10932:
[----:B------:R-:W-:Y:S05]  /*32810*/  BSYNC.RECONVERGENT B0 ;  /* 0x0000000000007941 */ /* 0x000fea0003800200 */
.L_x_10930:
[----:B------:R-:W-:Y:S01]  /*32820*/  DADD R2, R2, R22 ;  /* 0x0000000002027229 */ /* 0x000fe20000000016 */
[----:B------:R-:W-:-:S07]  /*32830*/  LOP3.LUT R33, R9, 0x80000000, R33, 0xb8, !PT ;  /* 0x8000000009217812 */ /* 0x000fce00078eb821 */
[----:B------:R-:W-:-:S06]  /*32840*/  DSETP.NAN.AND P0, PT, R2, R2, PT ;  /* 0x000000020200722a */ /* 0x000fcc0003f08000 */
[----:B------:R-:W-:Y:S02]  /*32850*/  FSEL R8, R2, R8, P0 ;  /* 0x0000000802087208 */ /* 0x000fe40000000000 */
[----:B------:R-:W-:Y:S01]  /*32860*/  FSEL R9, R3, R33, P0 ;  /* 0x0000002103097208 */ /* 0x000fe20000000000 */
[----:B------:R-:W-:Y:S06]  /*32870*/  BRA `(.L_x_10925) ;  /* 0x0000003c008c7947 */ /* 0x000fec0003800000 */
.L_x_10916:
        /* <DEDUP_REMOVED lines=25> */
.L_x_10934:
[----:B------:R-:W-:Y:S05]  /*32a10*/  BSYNC.RECONVERGENT B3 ;  /* 0x0000000000037941 */ /* 0x000fea0003800200 */
.L_x_10933:
        /* <DEDUP_REMOVED lines=23> */
.L_x_10936:
[----:B------:R-:W-:Y:S05]  /*32b90*/  BSYNC.RECONVERGENT B3 ;  /* 0x0000000000037941 */ /* 0x000fea0003800200 */
.L_x_10935:
[----:B------:R-:W-:Y:S01]  /*32ba0*/  DADD R12, -RZ, |R24| ;  /* 0x00000000ff0c7229 */ /* 0x000fe20000000518 */
[----:B------:R-:W-:Y:S01]  /*32bb0*/  IMAD.MOV.U32 R8, RZ, RZ, RZ ;  /* 0x000000ffff087224 */ /* 0x000fe200078e00ff */
[----:B------:R-:W-:Y:S01]  /*32bc0*/  DADD R14, -RZ, |R20| ;  /* 0x00000000ff0e7229 */ /* 0x000fe20000000514 */
[----:B------:R-:W-:Y:S01]  /*32bd0*/  UMOV UR4, 0xffffffff ;  /* 0xffffffff00047882 */ /* 0x000fe20000000000 */
[----:B------:R-:W-:Y:S01]  /*32be0*/  UMOV UR5, 0x7fefffff ;  /* 0x7fefffff00057882 */ /* 0x000fe20000000000 */
[----:B------:R-:W-:Y:S01]  /*32bf0*/  IMAD.MOV.U32 R18, RZ, RZ, 0x0 ;  /* 0x00000000ff127424 */ /* 0x000fe200078e00ff */
        /* <DEDUP_REMOVED lines=26> */
[----:B------:R-:W-:Y:S02]  /*32da0*/  FSEL R9, R8, UR6, P0 ;  /* 0x0000000608097c08 */ /* 0x000fe40008000000 */
[----:B------:R-:W-:-:S04]  /*32db0*/  MOV R8, R10 ;  /* 0x0000000a00087202 */ /* 0x000fc80000000f00 */
        /* <DEDUP_REMOVED lines=23> */
[----:B------:R-:W-:Y:S01]  /*32f30*/  IMAD.MOV.U32 R9, RZ, RZ, R30 ;  /* 0x000000ffff097224 */ /* 0x000fe200078e001e */
[----:B------:R-:W-:Y:S02]  /*32f40*/  MOV R8, R37 ;  /* 0x0000002500087202 */ /* 0x000fe40000000f00 */
[----:B------:R-:W-:Y:S01]  /*32f50*/  MOV R35, 0xfffffc01 ;  /* 0xfffffc0100237802 */ /* 0x000fe20000000f00 */
        /* <DEDUP_REMOVED lines=20> */
[----:B------:R-:W-:Y:S01]  /*330a0*/  MOV R12, RZ ;  /* 0x000000ff000c7202 */ /* 0x000fe20000000f00 */
        /* <DEDUP_REMOVED lines=61> */
.L_x_10938:
[----:B------:R-:W-:Y:S05]  /*33480*/  BSYNC.RECONVERGENT B0 ;  /* 0x0000000000007941 */ /* 0x000fea0003800200 */
.L_x_10937:
        /* <DEDUP_REMOVED lines=8> */
.L_x_10940:
[----:B------:R-:W-:Y:S05]  /*33510*/  BSYNC.RECONVERGENT B3 ;  /* 0x0000000000037941 */ /* 0x000fea0003800200 */
.L_x_10939:
        /* <DEDUP_REMOVED lines=84> */
.L_x_10942:
[----:B------:R-:W-:Y:S02]  /*33a60*/  FSEL R8, RZ, 3.37028055040000000000e+12, P0 ;  /* 0x54442d18ff087808 */ /* 0x000fe40000000000 */
[----:B------:R-:W-:-:S07]  /*33a70*/  FSEL R9, RZ, 2.1426990032196044922, P0 ;  /* 0x400921fbff097808 */ /* 0x000fce0000000000 */
.L_x_10943:
[----:B------:R-:W-:Y:S05]  /*33a80*/  BSYNC.RECONVERGENT B0 ;  /* 0x0000000000007941 */ /* 0x000fea0003800200 */
.L_x_10941:
[----:B------:R-:W-:Y:S01]  /*33a90*/  DADD R2, R2, R22 ;  /* 0x0000000002027229 */ /* 0x000fe20000000016 */
[----:B------:R-:W-:Y:S01]  /*33aa0*/  LOP3.LUT R33, R9, 0x80000000, R33, 0xb8, !PT ;  /* 0x8000000009217812 */ /* 0x000fe200078eb821 */
[----:B------:R-:W-:-:S06]  /*33ab0*/  DADD R24, R24, 1 ;  /* 0x3ff0000018187429 */ /* 0x000fcc0000000000 */
[----:B------:R-:W-:-:S06]  /*33ac0*/  DSETP.NAN.AND P0, PT, R2, R2, PT ;  /* 0x000000020200722a */ /* 0x000fcc0003f08000 */
[----:B------:R-:W-:Y:S02]  /*33ad0*/  FSEL R8, R2, R8, P0 ;  /* 0x0000000802087208 */ /* 0x000fe40000000000 */
[----:B------:R-:W-:Y:S01]  /*33ae0*/  FSEL R9, R3, R33, P0 ;  /* 0x0000002103097208 */ /* 0x000fe20000000000 */
[----:B------:R-:W-:Y:S06]  /*33af0*/  BRA `(.L_x_10925) ;  /* 0x0000002800ec7947 */ /* 0x000fec0003800000 */
.L_x_10915:
        /* <DEDUP_REMOVED lines=109> */
.L_x_10947:
[----:B------:R-:W-:Y:S05]  /*341d0*/  BSYNC.RECONVERGENT B0 ;  /* 0x0000000000007941 */ /* 0x000fea0003800200 */
.L_x_10946:
        /* <DEDUP_REMOVED lines=9> */
.L_x_10949:
[----:B------:R-:W-:Y:S05]  /*34270*/  BSYNC.RECONVERGENT B3 ;  /* 0x0000000000037941 */ /* 0x000fea0003800200 */
.L_x_10948:
        /* <DEDUP_REMOVED lines=76> */
.L_x_10945:
        /* <DEDUP_REMOVED lines=18> */
[----:B------:R-:W-:Y:S02]  /*34860*/  MOV R11, R0 ;  /* 0x00000000000b7202 */ /* 0x000fe40000000f00 */
[----:B------:R-:W-:Y:S02]  /*34870*/  SEL R14, R2, R22, P2 ;  /* 0x00000016020e7207 */ /* 0x000fe40001000000 */
        /* <DEDUP_REMOVED lines=23> */
[----:B------:R-:W-:Y:S02]  /*349f0*/  IMAD.MOV.U32 R12, RZ, RZ, RZ ;  /* 0x000000ffff0c7224 */ /* 0x000fe400078e00ff */
[----:B------:R-:W-:-:S04]  /*34a00*/  IMAD.MOV.U32 R30, RZ, RZ, 0x1 ;  /* 0x00000001ff1e7424 */ /* 0x000fc800078e00ff */
[----:B------:R-:W-:Y:S02]  /*34a10*/  DMUL R20, R20, R12 ;  /* 0x0000000c14147228 */ /* 0x000fe40000000000 */
[----:B------:R-:W-:-:S08]  /*34a20*/  DFMA R8, -R28, R30, 1 ;  /* 0x3ff000001c08742b */ /* 0x000fd0000000011e */
[----:B------:R-:W-:Y:S01]  /*34a30*/  @!P3 FSEL R0, R15, R21, !P2 ;  /* 0x000000150f00b208 */ /* 0x000fe20005000000 */
[----:B------:R-:W-:Y:S01]  /*34a40*/  DFMA R8, R8, R8, R8 ;  /* 0x000000080808722b */ /* 0x000fe20000000008 */
[----:B------:R-:W-:Y:S02]  /*34a50*/  @!P3 FSEL R33, R14, R20, !P2 ;  /* 0x000000140e21b208 */ /* 0x000fe40005000000 */
[----:B------:R-:W-:-:S05]  /*34a60*/  ISETP.GT.AND P0, PT, R0, 0xfffff, PT ;  /* 0x000fffff0000780c */ /* 0x000fca0003f04270 */
[----:B------:R-:W-:Y:S01]  /*34a70*/  DFMA R30, R30, R8, R30 ;  /* 0x000000081e1e722b */ /* 0x000fe2000000001e */
[----:B------:R-:W-:Y:S02]  /*34a80*/  IMAD.MOV.U32 R8, RZ, RZ, R33 ;  /* 0x000000ffff087224 */ /* 0x000fe400078e0021 */
[----:B------:R-:W-:-:S05]  /*34a90*/  IMAD.MOV.U32 R9, RZ, RZ, R0 ;  /* 0x000000ffff097224 */ /* 0x000fca00078e0000 */
[----:B------:R-:W-:Y:S02]  /*34aa0*/  DFMA R10, -R28, R30, 1 ;  /* 0x3ff000001c0a742b */ /* 0x000fe4000000011e */
[----:B------:R-:W-:-:S06]  /*34ab0*/  @!P0 DMUL R8, R8, 1.80143985094819840000e+16 ;  /* 0x4350000008088828 */ /* 0x000fcc0000000000 */
[----:B------:R-:W-:Y:S01]  /*34ac0*/  DFMA R10, R30, R10, R30 ;  /* 0x0000000a1e0a722b */ /* 0x000fe2000000001e */
[----:B------:R-:W-:Y:S01]  /*34ad0*/  IMAD.MOV.U32 R31, RZ, RZ, -0x3ff ;  /* 0xfffffc01ff1f7424 */ /* 0x000fe200078e00ff */
[----:B------:R-:W-:Y:S02]  /*34ae0*/  @!P0 MOV R31, 0xfffffbcb ;  /* 0xfffffbcb001f8802 */ /* 0x000fe40000000f00 */
[----:B------:R-:W-:Y:S01]  /*34af0*/  @!P0 IMAD.MOV.U32 R33, RZ, RZ, R8 ;  /* 0x000000ffff218224 */ /* 0x000fe200078e0008 */
[----:B------:R-:W-:-:S03]  /*34b00*/  @!P0 MOV R0, R9 ;  /* 0x0000000900008202 */ /* 0x000fc60000000f00 */
[----:B------:R-:W-:Y:S02]  /*34b10*/  DMUL R20, R26, R10 ;  /* 0x0000000a1a147228 */ /* 0x000fe40000000000 */
[----:B------:R-:W-:-:S05]  /*34b20*/  VIADD R12, R0, 0xffffffff ;  /* 0xffffffff000c7836 */ /* 0x000fca0000000000 */
[----:B------:R-:W-:Y:S01]  /*34b30*/  ISETP.GE.U32.AND P2, PT, R12, 0x7fefffff, PT ;  /* 0x7fefffff0c00780c */ /* 0x000fe20003f46070 */
[----:B------:R-:W-:-:S08]  /*34b40*/  DFMA R12, -R28, R20, R26 ;  /* 0x000000141c0c722b */ /* 0x000fd0000000011a */
[----:B------:R-:W-:-:S04]  /*34b50*/  DFMA R20, R10, R12, R20 ;  /* 0x0000000c0a14722b */ /* 0x000fc80000000014 */
[----:B------:R-:W-:Y:S01]  /*34b60*/  @P2 IMAD.MOV.U32 R10, RZ, RZ, 0x0 ;  /* 0x00000000ff0a2424 */ /* 0x000fe200078e00ff */
[----:B------:R-:W-:Y:S01]  /*34b70*/  @P2 LOP3.LUT P3, RZ, R9, 0x7fffffff, RZ, 0xc0, !PT ;  /* 0x7fffffff09ff2812 */ /* 0x000fe2000786c0ff */
[----:B------:R-:W-:-:S04]  /*34b80*/  @P2 IMAD.MOV.U32 R11, RZ, RZ, 0x7ff00000 ;  /* 0x7ff00000ff0b2424 */ /* 0x000fc800078e00ff */
[----:B------:R-:W-:Y:S02]  /*34b90*/  FFMA R12, RZ, R29, R21 ;  /* 0x0000001dff0c7223 */ /* 0x000fe40000000015 */
[----:B------:R-:W-:-:S03]  /*34ba0*/  @P2 DFMA R10, R8, R10, +INF ;  /* 0x7ff00000080a242b */ /* 0x000fc6000000000a */
[----:B------:R-:W-:-:S07]  /*34bb0*/  FSETP.GT.AND P4, PT, |R12|, 1.469367938527859385e-39, PT ;  /* 0x001000000c00780b */ /* 0x000fce0003f84200 */
[----:B------:R-:W-:Y:S02]  /*34bc0*/  @P2 FSEL R24, R10, RZ, P3 ;  /* 0x000000ff0a182208 */ /* 0x000fe40001800000 */
[----:B------:R-:W-:Y:S01]  /*34bd0*/  @P2 FSEL R25, R11, -QNAN , P3 ;  /* 0xfff000000b192808 */ /* 0x000fe20001800000 */
[----:B------:R-:W-:Y:S06]  /*34be0*/  @P2 BRA `(.L_x_10951) ;  /* 0x0000000400002947 */ /* 0x000fec0003800000 */
        /* <DEDUP_REMOVED lines=64> */
.L_x_10951:
[----:B------:R-:W-:Y:S05]  /*34ff0*/  BSYNC.RECONVERGENT B0 ;  /* 0x0000000000007941 */ /* 0x000fea0003800200 */
.L_x_10950:
        /* <DEDUP_REMOVED lines=8> */
.L_x_10953:
[----:B------:R-:W-:Y:S05]  /*35080*/  BSYNC.RECONVERGENT B3 ;  /* 0x0000000000037941 */ /* 0x000fea0003800200 */
.L_x_10952:
        /* <DEDUP_REMOVED lines=76> */
.L_x_10944:
        /* <DEDUP_REMOVED lines=23> */
[----:B------:R-:W-:Y:S02]  /*356c0*/  IMAD.MOV.U32 R24, RZ, RZ, R20 ;  /* 0x000000ffff187224 */ /* 0x000fe400078e0014 */
[----:B------:R-:W-:-:S07]  /*356d0*/  IMAD.MOV.U32 R25, RZ, RZ, R21 ;  /* 0x000000ffff197224 */ /* 0x000fce00078e0015 */
.L_x_10955:
[----:B------:R-:W-:Y:S05]  /*356e0*/  BSYNC.RECONVERGENT B3 ;  /* 0x0000000000037941 */ /* 0x000fea0003800200 */
.L_x_10954:
        /* <DEDUP_REMOVED lines=23> */
.L_x_10957:
[----:B------:R-:W-:Y:S05]  /*35860*/  BSYNC.RECONVERGENT B3 ;  /* 0x0000000000037941 */ /* 0x000fea0003800200 */
.L_x_10956:
        /* <DEDUP_REMOVED lines=83> */
[----:B------:R-:W-:Y:S01]  /*35da0*/  UMOV UR4, 0x3ae80f1e ;  /* 0x3ae80f1e00047882 */ /* 0x000fe20000000000 */
[----:B------:R-:W-:Y:S01]  /*35db0*/  MOV R25, 0x3ed0ee25 ;  /* 0x3ed0ee2500197802 */ /* 0x000fe20000000f00 */
        /* <DEDUP_REMOVED lines=57> */
.L_x_10959:
[----:B------:R-:W-:Y:S05]  /*36150*/  BSYNC.RECONVERGENT B0 ;  /* 0x0000000000007941 */ /* 0x000fea0003800200 */
.L_x_10958:
        /* <DEDUP_REMOVED lines=9> */
.L_x_10961:
[----:B------:R-:W-:Y:S05]  /*361f0*/  BSYNC.RECONVERGENT B3 ;  /* 0x0000000000037941 */ /* 0x000fea0003800200 */
.L_x_10960:
        /* <DEDUP_REMOVED lines=75> */
.L_x_10925:
[----:B------:R-:W-:Y:S05]  /*366b0*/  BSYNC.RECONVERGENT B2 ;  /* 0x0000000000027941 */ /* 0x000fea0003800200 */
.L_x_10914:
[----:B------:R-:W-:Y:S01]  /*366c0*/  UMOV UR4, 0xfefa39ef ;  /* 0xfefa39ef00047882 */ /* 0x000fe20000000000 */
[----:B------:R-:W-:Y:S01]  /*366d0*/  UMOV UR5, 0x3fe62e42 ;  /* 0x3fe62e4200057882 */ /* 0x000fe20000000000 */
[----:B------:R-:W-:Y:S01]  /*366e0*/  LOP3.LUT R7, R9, 0x80000000, R7, 0xb8, !PT ;  /* 0x8000000009077812 */ /* 0x000fe200078eb807 */
[----:B------:R-:W-:Y:S01]  /*366f0*/  DADD R24, R24, UR4 ;  /* 0x0000000418187e29 */ /* 0x000fe20008000000 */
[----:B------:R-:W-:-:S09]  /*36700*/  IMAD.MOV.U32 R6, RZ, RZ, R8 ;  /* 0x000000ffff067224 */ /* 0x000fd200078e0008 */
[----:B------:R-:W-:Y:S02]  /*36710*/  LOP3.LUT R5, R25, 0x80000000, R5, 0xb8, !PT ;  /* 0x8000000019057812 */ /* 0x000fe400078eb805 */
[----:B------:R-:W-:-:S07]  /*36720*/  MOV R4, R24 ;  /* 0x0000001800047202 */ /* 0x000fce0000000f00 */
.L_x_10840:
[----:B------:R-:W-:Y:S05]  /*36730*/  BSYNC.RECONVERGENT B1 ;  /* 0x0000000000017941 */ /* 0x000fea0003800200 */
.L_x_10838:
        /* <DEDUP_REMOVED lines=14> */
.L_x_10965:
[----:B------:R-:W0:Y:S02]  /*36820*/  F2I.S64.F64.TRUNC R4, R4 ;  /* 0x0000000400047311 */ /* 0x000e24000030d900 */
[----:B0-----:R-:W-:-:S05]  /*36830*/  IMAD.MOV.U32 R3, RZ, RZ, R4 ;  /* 0x000000ffff037224 */ /* 0x001fca00078e0004 */
[----:B------:R-:W-:Y:S01]  /*36840*/  STG.E.U8 desc[UR36][R16.64], R3 ;  /* 0x0000000310007986 */ /* 0x000fe2000c101124 */
[----:B------:R-:W-:Y:S05]  /*36850*/  EXIT ;  /* 0x000000000000794d */ /* 0x000fea0003800000 */
.L_x_10964:
        /* <DEDUP_REMOVED lines=9> */
.L_x_10968:
[----:B------:R-:W0:Y:S02]  /*368f0*/  F2I.F64.TRUNC R5, R4 ;  /* 0x0000000400057311 */ /* 0x000e24000030d100 */
[----:B0-----:R-:W-:Y:S01]  /*36900*/  STG.E desc[UR36][R16.64], R5 ;  /* 0x0000000510007986 */ /* 0x001fe2000c101924 */
[----:B------:R-:W-:Y:S05]  /*36910*/  EXIT ;  /* 0x000000000000794d */ /* 0x000fea0003800000 */
.L_x_10967:
[----:B------:R-:W0:Y:S02]  /*36920*/  F2I.F64.TRUNC R5, R4 ;  /* 0x0000000400057311 */ /* 0x000e24000030d100 */
[----:B0-----:R-:W-:Y:S01]  /*36930*/  STG.E.U16 desc[UR36][R16.64], R5 ;  /* 0x0000000510007986 */ /* 0x001fe2000c101524 */
[----:B------:R-:W-:Y:S05]  /*36940*/  EXIT ;  /* 0x000000000000794d */ /* 0x000fea0003800000 */
.L_x_10963:
        /* <DEDUP_REMOVED lines=13> */
.L_x_10970:
        /* <DEDUP_REMOVED lines=8> */
.L_x_10969:
        /* <DEDUP_REMOVED lines=14> */
[----:B------:R-:W-:Y:S01]  /*36b80*/  STG.E.64 desc[UR36][R16.64], R2 ;  /* 0x0000000210007986 */ /* 0x000fe2000c101b24 */
[----:B------:R-:W-:Y:S05]  /*36b90*/  EXIT ;  /* 0x000000000000794d */ /* 0x000fea0003800000 */
.L_x_10972:
        /* <DEDUP_REMOVED lines=9> */
[----:B------:R-:W-:Y:S01]  /*36c30*/  STG.E desc[UR36][R16.64], R3 ;  /* 0x0000000310007986 */ /* 0x000fe2000c101924 */
[----:B------:R-:W-:Y:S05]  /*36c40*/  EXIT ;  /* 0x000000000000794d */ /* 0x000fea0003800000 */
.L_x_10971:
[----:B------:R-:W-:Y:S01]  /*36c50*/  STG.E.64 desc[UR36][R16.64], R4 ;  /* 0x0000000410007986 */ /* 0x000fe2000c101b24 */
[----:B------:R-:W-:Y:S05]  /*36c60*/  EXIT ;  /* 0x000000000000794d */ /* 0x000fea0003800000 */
.L_x_10962:
        /* <DEDUP_REMOVED lines=13> */
.L_x_10976:
        /* <DEDUP_REMOVED lines=21> */
.L_x_10979:
[----:B------:R-:W-:-:S04]  /*36e90*/  SHF.R.U32.HI R3, RZ, 0x18, R3 ;  /* 0x00000018ff037819 */ /* 0x000fc80000011603 */
[----:B------:R-:W-:-:S04]  /*36ea0*/  LOP3.LUT R0, R0, 0x80, R3, 0xf8, !PT ;  /* 0x0000008000007812 */ /* 0x000fc800078ef803 */
[----:B------:R-:W-:-:S07]  /*36eb0*/  PRMT R8, R0, 0x7610, R8 ;  /* 0x0000761000087816 */ /* 0x000fce0000000008 */
.L_x_10978:
[----:B------:R-:W-:Y:S05]  /*36ec0*/  BSYNC.RECONVERGENT B0 ;  /* 0x0000000000007941 */ /* 0x000fea0003800200 */
.L_x_10977:
[----:B------:R-:W-:Y:S01]  /*36ed0*/  STG.E.U8 desc[UR36][R16.64], R8 ;  /* 0x0000000810007986 */ /* 0x000fe2000c101124 */
[----:B------:R-:W-:Y:S05]  /*36ee0*/  EXIT ;  /* 0x000000000000794d */ /* 0x000fea0003800000 */
.L_x_10975:
        /* <DEDUP_REMOVED lines=21> */
.L_x_10982:
[----:B------:R-:W-:-:S04]  /*37040*/  SHF.R.U32.HI R3, RZ, 0x18, R3 ;  /* 0x00000018ff037819 */ /* 0x000fc80000011603 */
[----:B------:R-:W-:-:S04]  /*37050*/  LOP3.LUT R0, R0, 0x80, R3, 0xf8, !PT ;  /* 0x0000008000007812 */ /* 0x000fc800078ef803 */
[----:B------:R-:W-:-:S07]  /*37060*/  PRMT R8, R0, 0x7610, R8 ;  /* 0x0000761000087816 */ /* 0x000fce0000000008 */
.L_x_10981:
[----:B------:R-:W-:Y:S05]  /*37070*/  BSYNC.RECONVERGENT B0 ;  /* 0x0000000000007941 */ /* 0x000fea0003800200 */
.L_x_10980:
[----:B------:R-:W-:Y:S01]  /*37080*/  STG.E.U8 desc[UR36][R16.64], R8 ;  /* 0x0000000810007986 */ /* 0x000fe2000c101124 */
[----:B------:R-:W-:Y:S05]  /*37090*/  EXIT ;  /* 0x000000000000794d */ /* 0x000fea0003800000 */
.L_x_10974:
        /* <DEDUP_REMOVED lines=26> */
.L_x_10984:
[----:B------:R-:W0:Y:S02]  /*37240*/  F2I.U64.F64.TRUNC R4, R4 ;  /* 0x0000000400047311 */ /* 0x000e24000030d800 */
[----:B0-----:R-:W-:Y:S01]  /*37250*/  STG.E.64 desc[UR36][R16.64], R4 ;  /* 0x0000000410007986 */ /* 0x001fe2000c101b24 */
[----:B------:R-:W-:Y:S05]  /*37260*/  EXIT ;  /* 0x000000000000794d */ /* 0x000fea0003800000 */
.L_x_10983:
[----:B------:R-:W0:Y:S02]  /*37270*/  F2I.U32.F64.TRUNC R5, R4 ;  /* 0x0000000400057311 */ /* 0x000e24000030d000 */
[----:B0-----:R-:W-:Y:S01]  /*37280*/  STG.E desc[UR36][R16.64], R5 ;  /* 0x0000000510007986 */ /* 0x001fe2000c101924 */
[----:B------:R-:W-:Y:S05]  /*37290*/  EXIT ;  /* 0x000000000000794d */ /* 0x000fea0003800000 */
.L_x_10973:
        /* <DEDUP_REMOVED lines=9> */
[----:B------:R-:W-:Y:S01]  /*37330*/  STG.E.U8 desc[UR36][R16.64], R3 ;  /* 0x0000000310007986 */ /* 0x000fe2000c101124 */
[----:B------:R-:W-:Y:S05]  /*37340*/  EXIT ;  /* 0x000000000000794d */ /* 0x000fea0003800000 */
.L_x_10986:
[----:B------:R-:W-:Y:S01]  /*37350*/  STG.E.128 desc[UR36][R16.64], R4 ;  /* 0x0000000410007986 */ /* 0x000fe2000c101d24 */
[----:B------:R-:W-:Y:S05]  /*37360*/  EXIT ;  /* 0x000000000000794d */ /* 0x000fea0003800000 */
.L_x_10985:
[----:B------:R-:W-:-:S09]  /*37370*/  UISETP.NE.AND UP0, UPT, UR4, 0xf, UPT ;  /* 0x0000000f0400788c */ /* 0x000fd2000bf05270 */
[----:B------:R-:W-:Y:S05]  /*37380*/  BRA.U !UP0, `(.L_x_10987) ;  /* 0x0000000508087547 */ /* 0x000fea000b800000 */
[----:B------:R-:W-:-:S09]  /*37390*/  UISETP.NE.AND UP0, UPT, UR4, 0x17, UPT ;  /* 0x000000170400788c */ /* 0x000fd2000bf05270 */
[----:B------:R-:W-:Y:S05]  /*373a0*/  BRA.U !UP0, `(.L_x_10988) ;  /* 0x0000000108a07547 */ /* 0x000fea000b800000 */
[----:B------:R-:W-:-:S09]  /*373b0*/  UISETP.NE.AND UP0, UPT, UR4, 0x18, UPT ;  /* 0x000000180400788c */ /* 0x000fd2000bf05270 */
[----:B------:R-:W-:Y:S05]  /*373c0*/  BRA.U !UP0, `(.L_x_10989) ;  /* 0x0000000108447547 */ /* 0x000fea000b800000 */
.L_x_10966:
        /* <DEDUP_REMOVED lines=16> */
.L_x_10990:
[----:B------:R-:W-:Y:S05]  /*374d0*/  EXIT ;  /* 0x000000000000794d */ /* 0x000fea0003800000 */
.L_x_10989:
        /* <DEDUP_REMOVED lines=17> */
.L_x_10992:
[----:B------:R-:W-:Y:S05]  /*375f0*/  BSYNC.RECONVERGENT B0 ;  /* 0x0000000000007941 */ /* 0x000fea0003800200 */
.L_x_10991:
[----:B------:R-:W-:-:S05]  /*37600*/  LOP3.LUT R3, R0, 0x80, R3, 0xf8, !PT ;  /* 0x0000008000037812 */ /* 0x000fca00078ef803 */
[----:B------:R-:W-:Y:S01]  /*37610*/  STG.E.U8 desc[UR36][R16.64], R3 ;  /* 0x0000000310007986 */ /* 0x000fe2000c101124 */
[----:B------:R-:W-:Y:S05]  /*37620*/  EXIT ;  /* 0x000000000000794d */ /* 0x000fea0003800000 */
.L_x_10988:
        /* <DEDUP_REMOVED lines=16> */
.L_x_10994:
[----:B------:R-:W-:Y:S01]  /*37730*/  IMAD.MOV.U32 R0, RZ, RZ, 0x7f ;  /* 0x0000007fff007424 */ /* 0x000fe200078e00ff */
[----:B------:R-:W-:-:S04]  /*37740*/  ISETP.GT.U32.AND P0, PT, R2, 0x7f800000, PT ;  /* 0x7f8000000200780c */ /* 0x000fc80003f04070 */
[----:B------:R-:W-:-:S09]  /*37750*/  SEL R0, R0, 0x7c, P0 ;  /* 0x0000007c00007807 */ /* 0x000fd20000000000 */
.L_x_10995:
[----:B------:R-:W-:Y:S05]  /*37760*/  BSYNC.RECONVERGENT B0 ;  /* 0x0000000000007941 */ /* 0x000fea0003800200 */
.L_x_10993:
[----:B------:R-:W-:-:S04]  /*37770*/  SHF.R.U32.HI R3, RZ, 0x18, R3 ;  /* 0x00000018ff037819 */ /* 0x000fc80000011603 */
[----:B------:R-:W-:-:S05]  /*37780*/  LOP3.LUT R3, R0, 0x80, R3, 0xf8, !PT ;  /* 0x0000008000037812 */ /* 0x000fca00078ef803 */
[----:B------:R-:W-:Y:S01]  /*37790*/  STG.E.U8 desc[UR36][R16.64], R3 ;  /* 0x0000000310007986 */ /* 0x000fe2000c101124 */
[----:B------:R-:W-:Y:S05]  /*377a0*/  EXIT ;  /* 0x000000000000794d */ /* 0x000fea0003800000 */
.L_x_10987:
        /* <DEDUP_REMOVED lines=8> */
        .weak           $__internal_21_$__cuda_sm20_div_rn_f64_full
        .type           $__internal_21_$__cuda_sm20_div_rn_f64_full,@function
        .size           $__internal_21_$__cuda_sm20_div_rn_f64_full,($__internal_22_$__cuda_sm20_dsqrt_rn_f64_mediumpath_v1 - $__internal_21_$__cuda_sm20_div_rn_f64_full)
$__internal_21_$__cuda_sm20_div_rn_f64_full:
[C---:B------:R-:W-:Y:S01]  /*37830*/  FSETP.GEU.AND P2, PT, |R9|.reuse, 1.469367938527859385e-39, PT ;  /* 0x001000000900780b */ /* 0x040fe20003f4e200 */
[----:B------:R-:W-:Y:S01]  /*37840*/  IMAD.MOV.U32 R45, RZ, RZ, 0x1ca00000 ;  /* 0x1ca00000ff2d7424 */ /* 0x000fe200078e00ff */
[----:B------:R-:W-:Y:S01]  /*37850*/  LOP3.LUT R10, R9, 0x800fffff, RZ, 0xc0, !PT ;  /* 0x800fffff090a7812 */ /* 0x000fe200078ec0ff */
[----:B------:R-:W-:Y:S01]  /*37860*/  BSSY.RECONVERGENT B0, `(.L_x_10996) ;  /* 0x000005a000007945 */ /* 0x000fe20003800200 */
[C---:B------:R-:W-:Y:S02]  /*37870*/  FSETP.GEU.AND P0, PT, |R13|.reuse, 1.469367938527859385e-39, PT ;  /* 0x001000000d00780b */ /* 0x040fe40003f0e200 */
[----:B------:R-:W-:Y:S01]  /*37880*/  LOP3.LUT R11, R10, 0x3ff00000, RZ, 0xfc, !PT ;  /* 0x3ff000000a0b7812 */ /* 0x000fe200078efcff */
[----:B------:R-:W-:Y:S01]  /*37890*/  IMAD.MOV.U32 R10, RZ, RZ, R8 ;  /* 0x000000ffff0a7224 */ /* 0x000fe200078e0008 */
[----:B------:R-:W-:Y:S02]  /*378a0*/  MOV R14, 0x1 ;  /* 0x00000001000e7802 */ /* 0x000fe40000000f00 */
[----:B------:R-:W-:-:S02]  /*378b0*/  LOP3.LUT R20, R13, 0x7ff00000, RZ, 0xc0, !PT ;  /* 0x7ff000000d147812 */ /* 0x000fc400078ec0ff */
[----:B------:R-:W-:Y:S01]  /*378c0*/  LOP3.LUT R18, R9, 0x7ff00000, RZ, 0xc0, !PT ;  /* 0x7ff0000009127812 */ /* 0x000fe200078ec0ff */
[----:B------:R-:W-:-:S03]  /*378d0*/  @!P2 DMUL R10, R8, 8.98846567431157953865e+307 ;  /* 0x7fe00000080aa828 */ /* 0x000fc60000000000 */
[C---:B------:R-:W-:Y:S02]  /*378e0*/  ISETP.GE.U32.AND P4, PT, R20.reuse, R18, PT ;  /* 0x000000121400720c */ /* 0x040fe40003f86070 */
[----:B------:R-:W-:Y:S01]  /*378f0*/  @!P0 LOP3.LUT R19, R9, 0x7ff00000, RZ, 0xc0, !PT ;  /* 0x7ff0000009138812 */ /* 0x000fe200078ec0ff */
[----:B------:R-:W0:Y:S03]  /*37900*/  MUFU.RCP64H R15, R11 ;  /* 0x0000000b000f7308 */ /* 0x000e260000001800 */
[----:B------:R-:W-:-:S04]  /*37910*/  @!P0 ISETP.GE.U32.AND P3, PT, R20, R19, PT ;  /* 0x000000131400820c */ /* 0x000fc80003f66070 */
[----:B------:R-:W-:-:S04]  /*37920*/  @!P0 SEL R38, R45, 0x63400000, !P3 ;  /* 0x634000002d268807 */ /* 0x000fc80005800000 */
[----:B------:R-:W-:-:S04]  /*37930*/  @!P0 LOP3.LUT R38, R38, 0x80000000, R13, 0xf8, !PT ;  /* 0x8000000026268812 */ /* 0x000fc800078ef80d */
[----:B------:R-:W-:Y:S01]  /*37940*/  @!P0 LOP3.LUT R39, R38, 0x100000, RZ, 0xfc, !PT ;  /* 0x0010000026278812 */ /* 0x000fe200078efcff */
[----:B------:R-:W-:Y:S01]  /*37950*/  @!P0 IMAD.MOV.U32 R38, RZ, RZ, RZ ;  /* 0x000000ffff268224 */ /* 0x000fe200078e00ff */
[----:B0-----:R-:W-:-:S08]  /*37960*/  DFMA R34, R14, -R10, 1 ;  /* 0x3ff000000e22742b */ /* 0x001fd0000000080a */
[----:B------:R-:W-:-:S08]  /*37970*/  DFMA R34, R34, R34, R34 ;  /* 0x000000222222722b */ /* 0x000fd00000000022 */
[----:B------:R-:W-:Y:S01]  /*37980*/  DFMA R34, R14, R34, R14 ;  /* 0x000000220e22722b */ /* 0x000fe2000000000e */
[----:B------:R-:W-:-:S04]  /*37990*/  SEL R14, R45, 0x63400000, !P4 ;  /* 0x634000002d0e7807 */ /* 0x000fc80006000000 */
[----:B------:R-:W-:Y:S01]  /*379a0*/  LOP3.LUT R15, R14, 0x800fffff, R13, 0xf8, !PT ;  /* 0x800fffff0e0f7812 */ /* 0x000fe200078ef80d */
[----:B------:R-:W-:Y:S02]  /*379b0*/  IMAD.MOV.U32 R14, RZ, RZ, R12 ;  /* 0x000000ffff0e7224 */ /* 0x000fe400078e000c */
[----:B------:R-:W-:-:S04]  /*379c0*/  DFMA R36, R34, -R10, 1 ;  /* 0x3ff000002224742b */ /* 0x000fc8000000080a */
[----:B------:R-:W-:Y:S01]  /*379d0*/  @!P0 DFMA R14, R14, 2, -R38 ;  /* 0x400000000e0e882b */ /* 0x000fe20000000826 */
[----:B------:R-:W-:-:S03]  /*379e0*/  IMAD.MOV.U32 R38, RZ, RZ, R20 ;  /* 0x000000ffff267224 */ /* 0x000fc600078e0014 */
[----:B------:R-:W-:Y:S01]  /*379f0*/  DFMA R34, R34, R36, R34 ;  /* 0x000000242222722b */ /* 0x000fe20000000022 */
[----:B------:R-:W-:Y:S02]  /*37a00*/  MOV R39, R18 ;  /* 0x0000001200277202 */ /* 0x000fe40000000f00 */
[----:B------:R-:W-:-:S03]  /*37a10*/  @!P2 LOP3.LUT R39, R11, 0x7ff00000, RZ, 0xc0, !PT ;  /* 0x7ff000000b27a812 */ /* 0x000fc600078ec0ff */
[----:B------:R-:W-:Y:S02]  /*37a20*/  @!P0 LOP3.LUT R38, R15, 0x7ff00000, RZ, 0xc0, !PT ;  /* 0x7ff000000f268812 */ /* 0x000fe400078ec0ff */
[----:B------:R-:W-:Y:S01]  /*37a30*/  VIADD R21, R39, 0xffffffff ;  /* 0xffffffff27157836 */ /* 0x000fe20000000000 */
[----:B------:R-:W-:Y:S02]  /*37a40*/  DMUL R36, R34, R14 ;  /* 0x0000000e22247228 */ /* 0x000fe40000000000 */
[----:B------:R-:W-:-:S05]  /*37a50*/  VIADD R44, R38, 0xffffffff ;  /* 0xffffffff262c7836 */ /* 0x000fca0000000000 */
[----:B------:R-:W-:Y:S01]  /*37a60*/  ISETP.GT.U32.AND P0, PT, R44, 0x7feffffe, PT ;  /* 0x7feffffe2c00780c */ /* 0x000fe20003f04070 */
[----:B------:R-:W-:-:S03]  /*37a70*/  DFMA R18, R36, -R10, R14 ;  /* 0x8000000a2412722b */ /* 0x000fc6000000000e */
[----:B------:R-:W-:-:S05]  /*37a80*/  ISETP.GT.U32.OR P0, PT, R21, 0x7feffffe, P0 ;  /* 0x7feffffe1500780c */ /* 0x000fca0000704470 */
[----:B------:R-:W-:-:S08]  /*37a90*/  DFMA R18, R34, R18, R36 ;  /* 0x000000122212722b */ /* 0x000fd00000000024 */
[----:B------:R-:W-:Y:S05]  /*37aa0*/  @P0 BRA `(.L_x_10997) ;  /* 0x0000000000740947 */ /* 0x000fea0003800000 */
[----:B------:R-:W-:Y:S02]  /*37ab0*/  LOP3.LUT R12, R9, 0x7ff00000, RZ, 0xc0, !PT ;  /* 0x7ff00000090c7812 */ /* 0x000fe400078ec0ff */
[----:B------:R-:W-:Y:S02]  /*37ac0*/  MOV R34, RZ ;  /* 0x000000ff00227202 */ /* 0x000fe40000000f00 */
        /* <DEDUP_REMOVED lines=25> */
[----:B------:R-:W-:Y:S01]  /*37c60*/  MOV R21, R8 ;  /* 0x0000000800157202 */ /* 0x000fe20000000f00 */
[----:B------:R-:W-:Y:S06]  /*37c70*/  BRA `(.L_x_10998) ;  /* 0x0000000000607947 */ /* 0x000fec0003800000 */
.L_x_10997:
        /* <DEDUP_REMOVED lines=12> */
[----:B------:R-:W-:Y:S01]  /*37d40*/  @!P0 IMAD.MOV.U32 R20, RZ, RZ, RZ ;  /* 0x000000ffff148224 */ /* 0x000fe200078e00ff */
[----:B------:R-:W-:Y:S01]  /*37d50*/  @P0 MOV R20, RZ ;  /* 0x000000ff00140202 */ /* 0x000fe20000000f00 */
[----:B------:R-:W-:Y:S02]  /*37d60*/  @!P0 IMAD.MOV.U32 R21, RZ, RZ, R9 ;  /* 0x000000ffff158224 */ /* 0x000fe400078e0009 */
[----:B------:R-:W-:Y:S01]  /*37d70*/  @P0 IMAD.MOV.U32 R21, RZ, RZ, R8 ;  /* 0x000000ffff150224 */ /* 0x000fe200078e0008 */
[----:B------:R-:W-:Y:S06]  /*37d80*/  BRA `(.L_x_10998) ;  /* 0x00000000001c7947 */ /* 0x000fec0003800000 */
.L_x_11000:
[----:B------:R-:W-:-:S05]  /*37d90*/  LOP3.LUT R20, R9, 0x80000, RZ, 0xfc, !PT ;  /* 0x0008000009147812 */ /* 0x000fca00078efcff */
[----:B------:R-:W-:Y:S02]  /*37da0*/  IMAD.MOV.U32 R21, RZ, RZ, R20 ;  /* 0x000000ffff157224 */ /* 0x000fe400078e0014 */
[----:B------:R-:W-:Y:S01]  /*37db0*/  IMAD.MOV.U32 R20, RZ, RZ, R8 ;  /* 0x000000ffff147224 */ /* 0x000fe200078e0008 */
[----:B------:R-:W-:Y:S06]  /*37dc0*/  BRA `(.L_x_10998) ;  /* 0x00000000000c7947 */ /* 0x000fec0003800000 */
.L_x_10999:
[----:B------:R-:W-:-:S05]  /*37dd0*/  LOP3.LUT R20, R13, 0x80000, RZ, 0xfc, !PT ;  /* 0x000800000d147812 */ /* 0x000fca00078efcff */
[----:B------:R-:W-:Y:S01]  /*37de0*/  IMAD.MOV.U32 R21, RZ, RZ, R20 ;  /* 0x000000ffff157224 */ /* 0x000fe200078e0014 */
[----:B------:R-:W-:-:S07]  /*37df0*/  MOV R20, R12 ;  /* 0x0000000c00147202 */ /* 0x000fce0000000f00 */
.L_x_10998:
[----:B------:R-:W-:Y:S05]  /*37e00*/  BSYNC.RECONVERGENT B0 ;  /* 0x0000000000007941 */ /* 0x000fea0003800200 */
.L_x_10996:
[----:B------:R-:W-:Y:S02]  /*37e10*/  IMAD.MOV.U32 R8, RZ, RZ, R0 ;  /* 0x000000ffff087224 */ /* 0x000fe400078e0000 */
[----:B------:R-:W-:-:S04]  /*37e20*/  IMAD.MOV.U32 R9, RZ, RZ, 0x0 ;  /* 0x00000000ff097424 */ /* 0x000fc800078e00ff */
[----:B------:R-:W-:Y:S05]  /*37e30*/  RET.REL.NODEC R8 `(_ZN2at6native18elementwise_kernelILi128ELi4EZNS0_15gpu_kernel_implIZZZNS0_17asinh_kernel_cudaERNS_18TensorIteratorBaseEENKUlvE_clEvENKUlvE_clEvEUlN3c107complexIdEEE_EEvS4_RKT_EUliE_EEviT1_) ;  /* 0xfffffc8008707950 */ /* 0x000fea0003c3ffff */
        .weak           $__internal_22_$__cuda_sm20_dsqrt_rn_f64_mediumpath_v1
        .type           $__internal_22_$__cuda_sm20_dsqrt_rn_f64_mediumpath_v1,@function
        .size           $__internal_22_$__cuda_sm20_dsqrt_rn_f64_mediumpath_v1,(.L_x_18530 - $__internal_22_$__cuda_sm20_dsqrt_rn_f64_mediumpath_v1)
$__internal_22_$__cuda_sm20_dsqrt_rn_f64_mediumpath_v1:
[----:B------:R-:W-:Y:S01]  /*37e40*/  ISETP.GE.U32.AND P0, PT, R18, -0x3400000, PT ;  /* 0xfcc000001200780c */ /* 0x000fe20003f06070 */
[----:B------:R-:W-:Y:S01]  /*37e50*/  BSSY.RECONVERGENT B0, `(.L_x_11001) ;  /* 0x0000025000007945 */ /* 0x000fe20003800200 */
[----:B------:R-:W-:Y:S02]  /*37e60*/  IMAD.MOV.U32 R18, RZ, RZ, R0 ;  /* 0x000000ffff127224 */ /* 0x000fe400078e0000 */
[----:B------:R-:W-:-:S09]  /*37e70*/  IMAD.MOV.U32 R19, RZ, RZ, R15 ;  /* 0x000000ffff137224 */ /* 0x000fd200078e000f */
[----:B------:R-:W-:Y:S05]  /*37e80*/  @!P0 BRA `(.L_x_11002) ;  /* 0x0000000000208947 */ /* 0x000fea0003800000 */
[----:B------:R-:W-:-:S10]  /*37e90*/  DFMA.RM R10, R10, R18, R8 ;  /* 0x000000120a0a722b */ /* 0x000fd40000004008 */
[----:B------:R-:W-:-:S04]  /*37ea0*/  IADD3 R8, P0, PT, R10, 0x1, RZ ;  /* 0x000000010a087810 */ /* 0x000fc80007f1e0ff */
[----:B------:R-:W-:-:S06]  /*37eb0*/  IADD3.X R9, PT, PT, RZ, R11, RZ, P0, !PT ;  /* 0x0000000bff097210 */ /* 0x000fcc00007fe4ff */
[----:B------:R-:W-:-:S08]  /*37ec0*/  DFMA.RP R12, -R10, R8, R12 ;  /* 0x000000080a0c722b */ /* 0x000fd0000000810c */
[----:B------:R-:W-:-:S06]  /*37ed0*/  DSETP.GT.AND P0, PT, R12, RZ, PT ;  /* 0x000000ff0c00722a */ /* 0x000fcc0003f04000 */
[----:B------:R-:W-:Y:S02]  /*37ee0*/  FSEL R8, R8, R10, P0 ;  /* 0x0000000a08087208 */ /* 0x000fe40000000000 */
[----:B------:R-:W-:Y:S01]  /*37ef0*/  FSEL R9, R9, R11, P0 ;  /* 0x0000000b09097208 */ /* 0x000fe20000000000 */
[----:B------:R-:W-:Y:S06]  /*37f00*/  BRA `(.L_x_11003) ;  /* 0x0000000000647947 */ /* 0x000fec0003800000 */
.L_x_11002:
[----:B------:R-:W-:-:S14]  /*37f10*/  DSETP.NE.AND P0, PT, R12, RZ, PT ;  /* 0x000000ff0c00722a */ /* 0x000fdc0003f05000 */
[----:B------:R-:W-:Y:S05]  /*37f20*/  @!P0 BRA `(.L_x_11004) ;  /* 0x0000000000588947 */ /* 0x000fea0003800000 */
[----:B------:R-:W-:-:S13]  /*37f30*/  ISETP.GE.AND P0, PT, R13, RZ, PT ;  /* 0x000000ff0d00720c */ /* 0x000fda0003f06270 */
[----:B------:R-:W-:Y:S02]  /*37f40*/  @!P0 IMAD.MOV.U32 R8, RZ, RZ, 0x0 ;  /* 0x00000000ff088424 */ /* 0x000fe400078e00ff */
[----:B------:R-:W-:Y:S01]  /*37f50*/  @!P0 IMAD.MOV.U32 R9, RZ, RZ, -0x80000 ;  /* 0xfff80000ff098424 */ /* 0x000fe200078e00ff */
[----:B------:R-:W-:Y:S06]  /*37f60*/  @!P0 BRA `(.L_x_11003) ;  /* 0x00000000004c8947 */ /* 0x000fec0003800000 */
[----:B------:R-:W-:-:S13]  /*37f70*/  ISETP.GT.AND P0, PT, R13, 0x7fefffff, PT ;  /* 0x7fefffff0d00780c */ /* 0x000fda0003f04270 */
[----:B------:R-:W-:Y:S05]  /*37f80*/  @P0 BRA `(.L_x_11004) ;  /* 0x0000000000400947 */ /* 0x000fea0003800000 */
[----:B------:R-:W-:Y:S01]  /*37f90*/  DMUL R12, R12, 8.11296384146066816958e+31 ;  /* 0x469000000c0c7828 */ /* 0x000fe20000000000 */
[----:B------:R-:W-:Y:S01]  /*37fa0*/  IMAD.MOV.U32 R8, RZ, RZ, RZ ;  /* 0x000000ffff087224 */ /* 0x000fe200078e00ff */
[----:B------:R-:W-:Y:S01]  /*37fb0*/  MOV R19, 0x3fd80000 ;  /* 0x3fd8000000137802 */ /* 0x000fe20000000f00 */
[----:B------:R-:W-:-:S03]  /*37fc0*/  IMAD.MOV.U32 R18, RZ, RZ, 0x0 ;  /* 0x00000000ff127424 */ /* 0x000fc600078e00ff */
[----:B------:R-:W0:Y:S02]  /*37fd0*/  MUFU.RSQ64H R9, R13 ;  /* 0x0000000d00097308 */ /* 0x000e240000001c00 */
[----:B0-----:R-:W-:-:S08]  /*37fe0*/  DMUL R10, R8, R8 ;  /* 0x00000008080a7228 */ /* 0x001fd00000000000 */
[----:B------:R-:W-:-:S08]  /*37ff0*/  DFMA R10, R12, -R10, 1 ;  /* 0x3ff000000c0a742b */ /* 0x000fd0000000080a */
[----:B------:R-:W-:Y:S02]  /*38000*/  DFMA R18, R10, R18, 0.5 ;  /* 0x3fe000000a12742b */ /* 0x000fe40000000012 */
[----:B------:R-:W-:-:S08]  /*38010*/  DMUL R10, R8, R10 ;  /* 0x0000000a080a7228 */ /* 0x000fd00000000000 */
[----:B------:R-:W-:-:S08]  /*38020*/  DFMA R10, R18, R10, R8 ;  /* 0x0000000a120a722b */ /* 0x000fd00000000008 */
[----:B------:R-:W-:Y:S02]  /*38030*/  DMUL R8, R12, R10 ;  /* 0x0000000a0c087228 */ /* 0x000fe40000000000 */
[----:B------:R-:W-:-:S06]  /*38040*/  VIADD R11, R11, 0xfff00000 ;  /* 0xfff000000b0b7836 */ /* 0x000fcc0000000000 */
[----:B------:R-:W-:-:S08]  /*38050*/  DFMA R18, R8, -R8, R12 ;  /* 0x800000080812722b */ /* 0x000fd0000000000c */
[----:B------:R-:W-:-:S10]  /*38060*/  DFMA R8, R10, R18, R8 ;  /* 0x000000120a08722b */ /* 0x000fd40000000008 */
[----:B------:R-:W-:Y:S01]  /*38070*/  VIADD R9, R9, 0xfcb00000 ;  /* 0xfcb0000009097836 */ /* 0x000fe20000000000 */
[----:B------:R-:W-:Y:S06]  /*38080*/  BRA `(.L_x_11003) ;  /* 0x0000000000047947 */ /* 0x000fec0003800000 */
.L_x_11004:
[----:B------:R-:W-:-:S11]  /*38090*/  DADD R8, R12, R12 ;  /* 0x000000000c087229 */ /* 0x000fd6000000000c */
.L_x_11003:
[----:B------:R-:W-:Y:S05]  /*380a0*/  BSYNC.RECONVERGENT B0 ;  /* 0x0000000000007941 */ /* 0x000fea0003800200 */
.L_x_11001:
[----:B------:R-:W-:-:S04]  /*380b0*/  IMAD.MOV.U32 R15, RZ, RZ, 0x0 ;  /* 0x00000000ff0f7424 */ /* 0x000fc800078e00ff */
[----:B------:R-:W-:Y:S05]  /*380c0*/  RET.REL.NODEC R14 `(_ZN2at6native18elementwise_kernelILi128ELi4EZNS0_15gpu_kernel_implIZZZNS0_17asinh_kernel_cudaERNS_18TensorIteratorBaseEENKUlvE_clEvENKUlvE_clEvEUlN3c107complexIdEEE_EEvS4_RKT_EUliE_EEviT1_) ;  /* 0xfffffc7c0ecc7950 */ /* 0x000fea0003c3ffff */
.L_x_11005:
        /* <DEDUP_REMOVED lines=11> */
.L_x_18530:


//--------------------- .text._ZN2at6native27unrolled_elementwise_kernelIZZZNS0_17asinh_kernel_cudaERNS_18TensorIteratorBaseEENKUlvE_clEvENKUlvE_clEvEUlN3c107complexIdEEE_St5arrayIPcLm2EELi4E23TrivialOffsetCalculatorILi1EjESE_NS0_6memory12LoadWithCastILi1EEENSF_13StoreWithCastILi1EEEEEviT_T0_T2_T3_T4_T5_ --------------------------
	.section	.text._ZN2at6native27unrolled_elementwise_kernelIZZZNS0_17asinh_kernel_cudaERNS_18TensorIteratorBaseEENKUlvE_clEvENKUlvE_clEvEUlN3c107complexIdEEE_St5arrayIPcLm2EELi4E23TrivialOffsetCalculatorILi1EjESE_NS0_6memory12LoadWithCastILi1EEENSF_13StoreWithCastILi1EEEEEviT_T0_T2_T3_T4_T5_,"ax",@progbits
	.align	128
        .global         _ZN2at6native27unrolled_elementwise_kernelIZZZNS0_17asinh_kernel_cudaERNS_18TensorIteratorBaseEENKUlvE_clEvENKUlvE_clEvEUlN3c107complexIdEEE_St5arrayIPcLm2EELi4E23TrivialOffsetCalculatorILi1EjESE_NS0_6memory12LoadWithCastILi1EEENSF_13StoreWithCastILi1EEEEEviT_T0_T2_T3_T4_T5_
        .type           _ZN2at6native27unrolled_elementwise_kernelIZZZNS0_17asinh_kernel_cudaERNS_18TensorIteratorBaseEENKUlvE_clEvENKUlvE_clEvEUlN3c107complexIdEEE_St5arrayIPcLm2EELi4E23TrivialOffsetCalculatorILi1EjESE_NS0_6memory12LoadWithCastILi1EEENSF_13StoreWithCastILi1EEEEEviT_T0_T2_T3_T4_T5_,@function
        .size           _ZN2at6native27unrolled_elementwise_kernelIZZZNS0_17asinh_kernel_cudaERNS_18TensorIteratorBaseEENKUlvE_clEvENKUlvE_clEvEUlN3c107complexIdEEE_St5arrayIPcLm2EELi4E23TrivialOffsetCalculatorILi1EjESE_NS0_6memory12LoadWithCastILi1EEENSF_13StoreWithCastILi1EEEEEviT_T0_T2_T3_T4_T5_,(.L_x_18532 - _ZN2at6native27unrolled_elementwise_kernelIZZZNS0_17asinh_kernel_cudaERNS_18TensorIteratorBaseEENKUlvE_clEvENKUlvE_clEvEUlN3c107complexIdEEE_St5arrayIPcLm2EELi4E23TrivialOffsetCalculatorILi1EjESE_NS0_6memory12LoadWithCastILi1EEENSF_13StoreWithCastILi1EEEEEviT_T0_T2_T3_T4_T5_)
        .other          _ZN2at6native27unrolled_elementwise_kernelIZZZNS0_17asinh_kernel_cudaERNS_18TensorIteratorBaseEENKUlvE_clEvENKUlvE_clEvEUlN3c107complexIdEEE_St5arrayIPcLm2EELi4E23TrivialOffsetCalculatorILi1EjESE_NS0_6memory12LoadWithCastILi1EEENSF_13StoreWithCastILi1EEEEEviT_T0_T2_T3_T4_T5_,@"STO_CUDA_ENTRY STV_DEFAULT"
_ZN2at6native27unrolled_elementwise_kernelIZZZNS0_17asinh_kernel_cudaERNS_18TensorIteratorBaseEENKUlvE_clEvENKUlvE_clEvEUlN3c107complexIdEEE_St5arrayIPcLm2EELi4E23TrivialOffsetCalculatorILi1EjESE_NS0_6memory12LoadWithCastILi1EEENSF_13StoreWithCastILi1EEEEEviT_T0_T2_T3_T4_T5_:
.text._ZN2at6native27unrolled_elementwise_kernelIZZZNS0_17asinh_kernel_cudaERNS_18TensorIteratorBaseEENKUlvE_clEvENKUlvE_clEvEUlN3c107complexIdEEE_St5arrayIPcLm2EELi4E23TrivialOffsetCalculatorILi1EjESE_NS0_6memory12LoadWithCastILi1EEENSF_13StoreWithCastILi1EEEEEviT_T0_T2_T3_T4_T5_:
        /* <DEDUP_REMOVED lines=8> */
[----:B------:R-:W-:Y:S01]  /*0080*/  CS2R R28, SRZ ;  /* 0x00000000001c7805 */ /* 0x000fe2000001ff00 */
        /* <DEDUP_REMOVED lines=26> */
.L_x_11012:
[----:B------:R-:W2:Y:S01]  /*0230*/  LDG.E.U8 R2, desc[UR36][R2.64] ;  /* 0x0000002402027981 */ /* 0x000ea2000c1e1100 */
[----:B------:R-:W-:Y:S01]  /*0240*/  CS2R R30, SRZ ;  /* 0x00000000001e7805 */ /* 0x000fe2000001ff00 */
[----:B--2---:R0:W1:Y:S01]  /*0250*/  I2F.F64.U16 R28, R2 ;  /* 0x00000002001c7312 */ /* 0x0040620000101800 */
[----:B------:R-:W-:Y:S05]  /*0260*/  BRA `(.L_x_11014) ;  /* 0x0000000c00b87947 */ /* 0x000fea0003800000 */
.L_x_11011:
        /* <DEDUP_REMOVED lines=10> */
.L_x_11016:
[----:B------:R-:W2:Y:S01]  /*0310*/  LDG.E R2, desc[UR36][R2.64] ;  /* 0x0000002402027981 */ /* 0x000ea2000c1e1900 */
[----:B------:R-:W-:Y:S01]  /*0320*/  CS2R R30, SRZ ;  /* 0x00000000001e7805 */ /* 0x000fe2000001ff00 */
[----:B--2---:R1:W2:Y:S01]  /*0330*/  I2F.F64 R28, R2 ;  /* 0x00000002001c7312 */ /* 0x0042a20000201c00 */
[----:B------:R-:W-:Y:S05]  /*0340*/  BRA `(.L_x_11014) ;  /* 0x0000000c00807947 */ /* 0x000fea0003800000 */
.L_x_11015:
[----:B------:R-:W2:Y:S01]  /*0350*/  LDG.E.U16 R2, desc[UR36][R2.64] ;  /* 0x0000002402027981 */ /* 0x000ea2000c1e1500 */
[----:B------:R-:W-:Y:S01]  /*0360*/  CS2R R30, SRZ ;  /* 0x00000000001e7805 */ /* 0x000fe2000001ff00 */
[----:B--2---:R3:W4:Y:S01]  /*0370*/  I2F.F64.S16 R28, R2 ;  /* 0x00000002001c7312 */ /* 0x0047220000101c00 */
[----:B------:R-:W-:Y:S05]  /*0380*/  BRA `(.L_x_11014) ;  /* 0x0000000c00707947 */ /* 0x000fea0003800000 */
.L_x_11010:
        /* <DEDUP_REMOVED lines=11> */
.L_x_11018:
[----:B------:R-:W2:Y:S01]  /*0440*/  LDG.E.U16 R0, desc[UR36][R2.64] ;  /* 0x0000002402007981 */ /* 0x000ea2000c1e1500 */
[----:B------:R-:W-:Y:S01]  /*0450*/  CS2R R30, SRZ ;  /* 0x00000000001e7805 */ /* 0x000fe2000001ff00 */
[----:B--2---:R-:W-:-:S05]  /*0460*/  HADD2.F32 R0, -RZ, R0.H0_H0 ;  /* 0x20000000ff007230 */ /* 0x004fca0000004100 */
[----:B------:R-:W-:-:S04]  /*0470*/  FMUL.FTZ R0, R0, 1 ;  /* 0x3f80000000007820 */ /* 0x000fc80000410000 */
[----:B------:R0:W1:Y:S01]  /*0480*/  F2F.F64.F32 R28, R0 ;  /* 0x00000000001c7310 */ /* 0x0000620000201800 */
[----:B------:R-:W-:Y:S05]  /*0490*/  BRA `(.L_x_11014) ;  /* 0x0000000c002c7947 */ /* 0x000fea0003800000 */
.L_x_11017:
        /* <DEDUP_REMOVED lines=12> */
.L_x_11020:
[----:B------:R-:W2:Y:S02]  /*0560*/  LDG.E R2, desc[UR36][R2.64] ;  /* 0x0000002402027981 */ /* 0x000ea4000c1e1900 */
[--C-:B--2---:R-:W-:Y:S02]  /*0570*/  HADD2.F32 R0, -RZ, R2.reuse.H0_H0 ;  /* 0x20000002ff007230 */ /* 0x104fe40000004100 */
[----:B------:R-:W-:-:S03]  /*0580*/  HADD2.F32 R4, -RZ, R2.H1_H1 ;  /* 0x30000002ff047230 */ /* 0x000fc60000004100 */
[----:B------:R-:W-:Y:S02]  /*0590*/  FMUL.FTZ R0, R0, 1 ;  /* 0x3f80000000007820 */ /* 0x000fe40000410000 */
[----:B------:R-:W-:Y:S02]  /*05a0*/  FMUL.FTZ R4, R4, 1 ;  /* 0x3f80000004047820 */ /* 0x000fe40000410000 */
[----:B------:R0:W1:Y:S08]  /*05b0*/  F2F.F64.F32 R28, R0 ;  /* 0x00000000001c7310 */ /* 0x0000700000201800 */
[----:B------:R0:W2:Y:S01]  /*05c0*/  F2F.F64.F32 R30, R4 ;  /* 0x00000004001e7310 */ /* 0x0000a20000201800 */
[----:B------:R-:W-:Y:S05]  /*05d0*/  BRA `(.L_x_11014) ;  /* 0x0000000800dc7947 */ /* 0x000fea0003800000 */
.L_x_11019:
[----:B------:R0:W5:Y:S01]  /*05e0*/  LDG.E.64 R28, desc[UR36][R2.64] ;  /* 0x00000024021c7981 */ /* 0x000162000c1e1b00 */
[----:B------:R-:W-:Y:S01]  /*05f0*/  CS2R R30, SRZ ;  /* 0x00000000001e7805 */ /* 0x000fe2000001ff00 */
[----:B------:R-:W-:Y:S06]  /*0600*/  BRA `(.L_x_11014) ;  /* 0x0000000800d07947 */ /* 0x000fec0003800000 */
.L_x_11009:
        /* <DEDUP_REMOVED lines=14> */
.L_x_11023:
[----:B------:R0:W5:Y:S01]  /*06f0*/  LDG.E.128 R28, desc[UR36][R2.64] ;  /* 0x00000024021c7981 */ /* 0x000162000c1e1d00 */
[----:B------:R-:W-:Y:S05]  /*0700*/  BRA `(.L_x_11014) ;  /* 0x0000000800907947 */ /* 0x000fea0003800000 */
.L_x_11022:
        /* <DEDUP_REMOVED lines=28> */
.L_x_11025:
[----:B------:R-:W2:Y:S01]  /*08d0*/  LDG.E.U8 R2, desc[UR36][R2.64] ;  /* 0x0000002402027981 */ /* 0x000ea2000c1e1100 */
[----:B------:R-:W-:Y:S01]  /*08e0*/  CS2R R30, SRZ ;  /* 0x00000000001e7805 */ /* 0x000fe2000001ff00 */
[C---:B--2---:R-:W-:Y:S01]  /*08f0*/  IMAD.SHL.U32 R4, R2.reuse, 0x2000000, RZ ;  /* 0x0200000002047824 */ /* 0x044fe200078e00ff */
[----:B------:R-:W-:-:S04]  /*0900*/  SHF.L.U32 R5, R2, 0x8, RZ ;  /* 0x0000000802057819 */ /* 0x000fc800000006ff */
        /* <DEDUP_REMOVED lines=11> */
.L_x_11024:
[----:B------:R-:W2:Y:S01]  /*09c0*/  LDG.E.U16 R0, desc[UR36][R2.64] ;  /* 0x0000002402007981 */ /* 0x000ea2000c1e1500 */
[----:B------:R-:W-:Y:S01]  /*09d0*/  CS2R R30, SRZ ;  /* 0x00000000001e7805 */ /* 0x000fe2000001ff00 */
[----:B--2---:R-:W-:-:S04]  /*09e0*/  IMAD.U32 R0, R0, 0x10000, RZ ;  /* 0x0001000000007824 */ /* 0x004fc800078e00ff */
[----:B------:R-:W-:-:S04]  /*09f0*/  FMUL.FTZ R0, R0, 1 ;  /* 0x3f80000000007820 */ /* 0x000fc80000410000 */
[----:B------:R0:W1:Y:S01]  /*0a00*/  F2F.F64.F32 R28, R0 ;  /* 0x00000000001c7310 */ /* 0x0000620000201800 */
[----:B------:R-:W-:Y:S05]  /*0a10*/  BRA `(.L_x_11014) ;  /* 0x0000000400cc7947 */ /* 0x000fea0003800000 */
.L_x_11021:
        /* <DEDUP_REMOVED lines=12> */
.L_x_11028:
        /* <DEDUP_REMOVED lines=22> */
.L_x_11030:
[----:B------:R-:W-:Y:S05]  /*0c40*/  BSYNC.RECONVERGENT B0 ;  /* 0x0000000000007941 */ /* 0x000fea0003800200 */
.L_x_11029:
[----:B------:R-:W-:Y:S01]  /*0c50*/  IMAD.SHL.U32 R0, R0, 0x100000, RZ ;  /* 0x0010000000007824 */ /* 0x000fe200078e00ff */
[----:B------:R-:W-:-:S04]  /*0c60*/  LEA R2, R2, 0x3b800000, 0x17 ;  /* 0x3b80000002027811 */ /* 0x000fc800078eb8ff */
[----:B------:R-:W-:-:S05]  /*0c70*/  LOP3.LUT R0, R2, R0, R7, 0xfe, !PT ;  /* 0x0000000002007212 */ /* 0x000fca00078efe07 */
[----:B------:R-:W-:-:S04]  /*0c80*/  FMUL.FTZ R0, R0, 1 ;  /* 0x3f80000000007820 */ /* 0x000fc80000410000 */
[----:B------:R0:W1:Y:S01]  /*0c90*/  F2F.F64.F32 R28, R0 ;  /* 0x00000000001c7310 */ /* 0x0000620000201800 */
[----:B------:R-:W-:Y:S05]  /*0ca0*/  BRA `(.L_x_11014) ;  /* 0x0000000400287947 */ /* 0x000fea0003800000 */
.L_x_11027:
        /* <DEDUP_REMOVED lines=22> */
.L_x_11032:
[----:B------:R-:W-:Y:S05]  /*0e10*/  BSYNC.RECONVERGENT B0 ;  /* 0x0000000000007941 */ /* 0x000fea0003800200 */
.L_x_11031:
[----:B------:R-:W-:Y:S01]  /*0e20*/  IMAD.SHL.U32 R0, R0, 0x200000, RZ ;  /* 0x0020000000007824 */ /* 0x000fe200078e00ff */
[----:B------:R-:W-:-:S04]  /*0e30*/  LEA R2, R2, 0x37800000, 0x17 ;  /* 0x3780000002027811 */ /* 0x000fc800078eb8ff */
[----:B------:R-:W-:-:S05]  /*0e40*/  LOP3.LUT R0, R2, R0, R7, 0xfe, !PT ;  /* 0x0000000002007212 */ /* 0x000fca00078efe07 */
[----:B------:R-:W-:-:S04]  /*0e50*/  FMUL.FTZ R0, R0, 1 ;  /* 0x3f80000000007820 */ /* 0x000fc80000410000 */
[----:B------:R0:W1:Y:S01]  /*0e60*/  F2F.F64.F32 R28, R0 ;  /* 0x00000000001c7310 */ /* 0x0000620000201800 */
[----:B------:R-:W-:Y:S05]  /*0e70*/  BRA `(.L_x_11014) ;  /* 0x0000000000b47947 */ /* 0x000fea0003800000 */
.L_x_11026:
[----:B------:R-:W-:-:S09]  /*0e80*/  UISETP.NE.AND UP0, UPT, UR4, 0x1c, UPT ;  /* 0x0000001c0400788c */ /* 0x000fd2000bf05270 */
[----:B------:R-:W-:Y:S05]  /*0e90*/  BRA.U !UP0, `(.L_x_11033) ;  /* 0x0000000108a07547 */ /* 0x000fea000b800000 */
[----:B------:R-:W-:-:S09]  /*0ea0*/  UISETP.NE.AND UP0, UPT, UR4, 0x1d, UPT ;  /* 0x0000001d0400788c */ /* 0x000fd2000bf05270 */
[----:B------:R-:W-:Y:S05]  /*0eb0*/  BRA.U !UP0, `(.L_x_11034) ;  /* 0x0000000108887547 */ /* 0x000fea000b800000 */
[----:B------:R-:W-:-:S09]  /*0ec0*/  UISETP.NE.AND UP0, UPT, UR4, 0x2c, UPT ;  /* 0x0000002c0400788c */ /* 0x000fd2000bf05270 */
[----:B------:R-:W-:Y:S05]  /*0ed0*/  BRA.U !UP0, `(.L_x_11035) ;  /* 0x00000001084c7547 */ /* 0x000fea000b800000 */
.L_x_11013:
        /* <DEDUP_REMOVED lines=16> */
.L_x_11036:
[----:B------:R-:W-:Y:S02]  /*0fe0*/  CS2R R28, SRZ ;  /* 0x00000000001c7805 */ /* 0x000fe4000001ff00 */
[----:B------:R-:W-:Y:S01]  /*0ff0*/  CS2R R30, SRZ ;  /* 0x00000000001e7805 */ /* 0x000fe2000001ff00 */
[----:B------:R-:W-:Y:S06]  /*1000*/  BRA `(.L_x_11014) ;  /* 0x0000000000507947 */ /* 0x000fec0003800000 */
.L_x_11035:
[----:B------:R-:W2:Y:S01]  /*1010*/  LDG.E.U8 R0, desc[UR36][R2.64] ;  /* 0x0000002402007981 */ /* 0x000ea2000c1e1100 */
[----:B------:R-:W-:Y:S01]  /*1020*/  CS2R R30, SRZ ;  /* 0x00000000001e7805 */ /* 0x000fe2000001ff00 */
        /* <DEDUP_REMOVED lines=11> */
.L_x_11034:
[----:B------:R-:W2:Y:S01]  /*10e0*/  LDG.E.64 R28, desc[UR36][R2.64] ;  /* 0x00000024021c7981 */ /* 0x000ea2000c1e1b00 */
[----:B------:R-:W-:Y:S01]  /*10f0*/  CS2R R30, SRZ ;  /* 0x00000000001e7805 */ /* 0x000fe2000001ff00 */
[----:B--2---:R-:W0:Y:S01]  /*1100*/  I2F.F64.U64 R28, R28 ;  /* 0x0000001c001c7312 */ /* 0x004e220000301800 */
[----:B------:R-:W-:Y:S05]  /*1110*/  BRA `(.L_x_11014) ;  /* 0x00000000000c7947 */ /* 0x000fea0003800000 */
.L_x_11033:
[----:B------:R-:W2:Y:S01]  /*1120*/  LDG.E R2, desc[UR36][R2.64] ;  /* 0x0000002402027981 */ /* 0x000ea2000c1e1900 */
[----:B------:R-:W-:Y:S01]  /*1130*/  CS2R R30, SRZ ;  /* 0x00000000001e7805 */ /* 0x000fe2000001ff00 */
[----:B--2---:R0:W1:Y:S06]  /*1140*/  I2F.F64.U32 R28, R2 ;  /* 0x00000002001c7312 */ /* 0x00406c0000201800 */
.L_x_11014:
[----:B------:R-:W-:Y:S05]  /*1150*/  BSYNC.RECONVERGENT B7 ;  /* 0x0000000000077941 */ /* 0x000fea0003800200 */
.L_x_11008:
[----:B------:R-:W-:-:S07]  /*1160*/  IADD3 R33, PT, PT, R38, 0x80, RZ ;  /* 0x0000008026217810 */ /* 0x000fce0007ffe0ff */
.L_x_11007:
[----:B------:R-:W-:Y:S05]  /*1170*/  BSYNC.RECONVERGENT B6 ;  /* 0x0000000000067941 */ /* 0x000fea0003800200 */
.L_x_11006:
[----:B------:R-:W-:Y:S01]  /*1180*/  ISETP.GE.AND P0, PT, R33, R58, PT ;  /* 0x0000003a2100720c */ /* 0x000fe20003f06270 */
[----:B------:R-:W-:Y:S01]  /*1190*/  BSSY.RECONVERGENT B6, `(.L_x_11037) ;  /* 0x000010e000067945 */ /* 0x000fe20003800200 */
[----:B------:R-:W-:Y:S02]  /*11a0*/  CS2R R18, SRZ ;  /* 0x0000000000127805 */ /* 0x000fe4000001ff00 */
[----:B------:R-:W-:-:S09]  /*11b0*/  CS2R R16, SRZ ;  /* 0x0000000000107805 */ /* 0x000fd2000001ff00 */
        /* <DEDUP_REMOVED lines=19> */
[----:B------:R-:W3:Y:S01]  /*12f0*/  LDG.E.S8 R2, desc[UR36][R2.64] ;  /* 0x0000002402027981 */ /* 0x000ee2000c1e1300 */
[----:B------:R-:W-:Y:S01]  /*1300*/  CS2R R18, SRZ ;  /* 0x0000000000127805 */ /* 0x000fe2000001ff00 */
[----:B---3--:R0:W1:Y:S01]  /*1310*/  I2F.F64.S16 R16, R2 ;  /* 0x0000000200107312 */ /* 0x0080620000101c00 */
[----:B------:R-:W-:Y:S05]  /*1320*/  BRA `(.L_x_11045) ;  /* 0x0000000c00c87947 */ /* 0x000fea0003800000 */
.L_x_11043:
[----:B------:R-:W3:Y:S01]  /*1330*/  LDG.E.U8 R2, desc[UR36][R2.64] ;  /* 0x0000002402027981 */ /* 0x000ee2000c1e1100 */
[----:B------:R-:W-:Y:S01]  /*1340*/  CS2R R18, SRZ ;  /* 0x0000000000127805 */ /* 0x000fe2000001ff00 */
[----:B---3--:R0:W1:Y:S01]  /*1350*/  I2F.F64.U16 R16, R2 ;  /* 0x0000000200107312 */ /* 0x0080620000101800 */
[----:B------:R-:W-:Y:S05]  /*1360*/  BRA `(.L_x_11045) ;  /* 0x0000000c00b87947 */ /* 0x000fea0003800000 */
.L_x_11042:
[----:B------:R-:W-:-:S09]  /*1370*/  UISETP.NE.AND UP0, UPT, UR4, 0x2, UPT ;  /* 0x000000020400788c */ /* 0x000fd2000bf05270 */
[----:B------:R-:W-:Y:S05]  /*1380*/  BRA.U !UP0, `(.L_x_11046) ;  /* 0x0000000108307547 */ /* 0x000fea000b800000 */
[----:B------:R-:W-:-:S09]  /*1390*/  UISETP.NE.AND UP0, UPT, UR4, 0x3, UPT ;  /* 0x000000030400788c */ /* 0x000fd2000bf05270 */
[----:B------:R-:W-:Y:S05]  /*13a0*/  BRA.U !UP0, `(.L_x_11047) ;  /* 0x0000000108187547 */ /* 0x000fea000b800000 */
[----:B------:R-:W-:-:S09]  /*13b0*/  UISETP.NE.AND UP0, UPT, UR4, 0x4, UPT ;  /* 0x000000040400788c */ /* 0x000fd2000bf05270 */
[----:B------:R-:W-:Y:S05]  /*13c0*/  BRA.U UP0, `(.L_x_11044) ;  /* 0x0000000d00387547 */ /* 0x000fea000b800000 */
[----:B------:R-:W3:Y:S01]  /*13d0*/  LDG.E.64 R16, desc[UR36][R2.64] ;  /* 0x0000002402107981 */ /* 0x000ee2000c1e1b00 */
[----:B------:R-:W-:Y:S01]  /*13e0*/  CS2R R18, SRZ ;  /* 0x0000000000127805 */ /* 0x000fe2000001ff00 */
[----:B---3--:R-:W0:Y:S01]  /*13f0*/  I2F.F64.S64 R16, R16 ;  /* 0x0000001000107312 */ /* 0x008e220000301c00 */
[----:B------:R-:W-:Y:S05]  /*1400*/  BRA `(.L_x_11045) ;  /* 0x0000000c00907947 */ /* 0x000fea0003800000 */
.L_x_11047:
[----:B------:R-:W3:Y:S01]  /*1410*/  LDG.E R2, desc[UR36][R2.64] ;  /* 0x0000002402027981 */ /* 0x000ee2000c1e1900 */
[----:B------:R-:W-:Y:S01]  /*1420*/  CS2R R18, SRZ ;  /* 0x0000000000127805 */ /* 0x000fe2000001ff00 */
[----:B---3--:R0:W1:Y:S01]  /*1430*/  I2F.F64 R16, R2 ;  /* 0x0000000200107312 */ /* 0x0080620000201c00 */
[----:B------:R-:W-:Y:S05]  /*1440*/  BRA `(.L_x_11045) ;  /* 0x0000000c00807947 */ /* 0x000fea0003800000 */
.L_x_11046:
[----:B------:R-:W3:Y:S01]  /*1450*/  LDG.E.U16 R2, desc[UR36][R2.64] ;  /* 0x0000002402027981 */ /* 0x000ee2000c1e1500 */
[----:B------:R-:W-:Y:S01]  /*1460*/  CS2R R18, SRZ ;  /* 0x0000000000127805 */ /* 0x000fe2000001ff00 */
[----:B---3--:R0:W1:Y:S01]  /*1470*/  I2F.F64.S16 R16, R2 ;  /* 0x0000000200107312 */ /* 0x0080620000101c00 */
[----:B------:R-:W-:Y:S05]  /*1480*/  BRA `(.L_x_11045) ;  /* 0x0000000c00707947 */ /* 0x000fea0003800000 */
.L_x_11041:
[----:B------:R-:W-:-:S09]  /*1490*/  UISETP.GT.AND UP0, UPT, UR4, 0x6, UPT ;  /* 0x000000060400788c */ /* 0x000fd2000bf04270 */
[----:B------:R-:W-:Y:S05]  /*14a0*/  BRA.U UP0, `(.L_x_11048) ;  /* 0x00000001003c7547 */ /* 0x000fea000b800000 */
[----:B------:R-:W-:-:S09]  /*14b0*/  UISETP.NE.AND UP0, UPT, UR4, 0x5, UPT ;  /* 0x000000050400788c */ /* 0x000fd2000bf05270 */
[----:B------:R-:W-:Y:S05]  /*14c0*/  BRA.U !UP0, `(.L_x_11049) ;  /* 0x00000001081c7547 */ /* 0x000fea000b800000 */
[----:B------:R-:W-:-:S09]  /*14d0*/  UISETP.NE.AND UP0, UPT, UR4, 0x6, UPT ;  /* 0x000000060400788c */ /* 0x000fd2000bf05270 */
[----:B------:R-:W-:Y:S05]  /*14e0*/  BRA.U UP0, `(.L_x_11044) ;  /* 0x0000000900f07547 */ /* 0x000fea000b800000 */
[----:B------:R-:W3:Y:S01]  /*14f0*/  LDG.E R16, desc[UR36][R2.64] ;  /* 0x0000002402107981 */ /* 0x000ee2000c1e1900 */
[----:B------:R-:W-:Y:S01]  /*1500*/  CS2R R18, SRZ ;  /* 0x0000000000127805 */ /* 0x000fe2000001ff00 */
[----:B---3--:R-:W-:-:S06]  /*1510*/  FMUL.FTZ R16, R16, 1 ;  /* 0x3f80000010107820 */ /* 0x008fcc0000410000 */
[----:B------:R-:W3:Y:S01]  /*1520*/  F2F.F64.F32 R16, R16 ;  /* 0x0000001000107310 */ /* 0x000ee20000201800 */
[----:B------:R-:W-:Y:S05]  /*1530*/  BRA `(.L_x_11045) ;  /* 0x0000000c00447947 */ /* 0x000fea0003800000 */
.L_x_11049:
[----:B------:R-:W3:Y:S01]  /*1540*/  LDG.E.U16 R0, desc[UR36][R2.64] ;  /* 0x0000002402007981 */ /* 0x000ee2000c1e1500 */
[----:B------:R-:W-:Y:S01]  /*1550*/  CS2R R18, SRZ ;  /* 0x0000000000127805 */ /* 0x000fe2000001ff00 */
[----:B---3--:R-:W-:-:S05]  /*1560*/  HADD2.F32 R0, -RZ, R0.H0_H0 ;  /* 0x20000000ff007230 */ /* 0x008fca0000004100 */
[----:B------:R-:W-:-:S04]  /*1570*/  FMUL.FTZ R0, R0, 1 ;  /* 0x3f80000000007820 */ /* 0x000fc80000410000 */
[----:B------:R0:W1:Y:S01]  /*1580*/  F2F.F64.F32 R16, R0 ;  /* 0x0000000000107310 */ /* 0x0000620000201800 */
[----:B------:R-:W-:Y:S05]  /*1590*/  BRA `(.L_x_11045) ;  /* 0x0000000c002c7947 */ /* 0x000fea0003800000 */
.L_x_11048:
[----:B------:R-:W-:-:S09]  /*15a0*/  UISETP.NE.AND UP0, UPT, UR4, 0x7, UPT ;  /* 0x000000070400788c */ /* 0x000fd2000bf05270 */
[----:B------:R-:W-:Y:S05]  /*15b0*/  BRA.U !UP0, `(.L_x_11050) ;  /* 0x0000000108487547 */ /* 0x000fea000b800000 */
[----:B------:R-:W-:-:S09]  /*15c0*/  UISETP.NE.AND UP0, UPT, UR4, 0x8, UPT ;  /* 0x000000080400788c */ /* 0x000fd2000bf05270 */
[----:B------:R-:W-:Y:S05]  /*15d0*/  BRA.U !UP0, `(.L_x_11051) ;  /* 0x0000000108207547 */ /* 0x000fea000b800000 */
[----:B------:R-:W-:-:S09]  /*15e0*/  UISETP.NE.AND UP0, UPT, UR4, 0x9, UPT ;  /* 0x000000090400788c */ /* 0x000fd2000bf05270 */
[----:B------:R-:W-:Y:S05]  /*15f0*/  BRA.U UP0, `(.L_x_11044) ;  /* 0x0000000900ac7547 */ /* 0x000fea000b800000 */
[----:B------:R-:W3:Y:S02]  /*1600*/  LDG.E.64 R2, desc[UR36][R2.64] ;  /* 0x0000002402027981 */ /* 0x000ee4000c1e1b00 */
[----:B---3--:R-:W-:Y:S01]  /*1610*/  FMUL.FTZ R16, R2, 1 ;  /* 0x3f80000002107820 */ /* 0x008fe20000410000 */
[----:B------:R-:W-:-:S05]  /*1620*/  FMUL.FTZ R18, R3, 1 ;  /* 0x3f80000003127820 */ /* 0x000fca0000410000 */
[----:B------:R-:W0:Y:S08]  /*1630*/  F2F.F64.F32 R16, R16 ;  /* 0x0000001000107310 */ /* 0x000e300000201800 */
[----:B------:R-:W1:Y:S01]  /*1640*/  F2F.F64.F32 R18, R18 ;  /* 0x0000001200127310 */ /* 0x000e620000201800 */
[----:B------:R-:W-:Y:S05]  /*1650*/  BRA `(.L_x_11045) ;  /* 0x0000000800fc7947 */ /* 0x000fea0003800000 */
.L_x_11051:
[----:B------:R-:W3:Y:S02]  /*1660*/  LDG.E R2, desc[UR36][R2.64] ;  /* 0x0000002402027981 */ /* 0x000ee4000c1e1900 */
[--C-:B---3--:R-:W-:Y:S02]  /*1670*/  HADD2.F32 R0, -RZ, R2.reuse.H0_H0 ;  /* 0x20000002ff007230 */ /* 0x108fe40000004100 */
[----:B------:R-:W-:-:S03]  /*1680*/  HADD2.F32 R4, -RZ, R2.H1_H1 ;  /* 0x30000002ff047230 */ /* 0x000fc60000004100 */
[----:B------:R-:W-:Y:S02]  /*1690*/  FMUL.FTZ R0, R0, 1 ;  /* 0x3f80000000007820 */ /* 0x000fe40000410000 */
[----:B------:R-:W-:Y:S02]  /*16a0*/  FMUL.FTZ R4, R4, 1 ;  /* 0x3f80000004047820 */ /* 0x000fe40000410000 */
[----:B------:R0:W1:Y:S08]  /*16b0*/  F2F.F64.F32 R16, R0 ;  /* 0x0000000000107310 */ /* 0x0000700000201800 */
[----:B------:R0:W3:Y:S01]  /*16c0*/  F2F.F64.F32 R18, R4 ;  /* 0x0000000400127310 */ /* 0x0000e20000201800 */
[----:B------:R-:W-:Y:S05]  /*16d0*/  BRA `(.L_x_11045) ;  /* 0x0000000800dc7947 */ /* 0x000fea0003800000 */
.L_x_11050:
[----:B------:R0:W5:Y:S01]  /*16e0*/  LDG.E.64 R16, desc[UR36][R2.64] ;  /* 0x0000002402107981 */ /* 0x000162000c1e1b00 */
[----:B------:R-:W-:Y:S01]  /*16f0*/  CS2R R18, SRZ ;  /* 0x0000000000127805 */ /* 0x000fe2000001ff00 */
[----:B------:R-:W-:Y:S06]  /*1700*/  BRA `(.L_x_11045) ;  /* 0x0000000800d07947 */ /* 0x000fec0003800000 */
.L_x_11040:
        /* <DEDUP_REMOVED lines=9> */
[----:B------:R-:W-:Y:S01]  /*17a0*/  CS2R R18, SRZ ;  /* 0x0000000000127805 */ /* 0x000fe2000001ff00 */
[----:B------:R-:W-:Y:S01]  /*17b0*/  IMAD.MOV.U32 R16, RZ, RZ, RZ ;  /* 0x000000ffff107224 */ /* 0x000fe200078e00ff */
[----:B---3--:R-:W-:-:S04]  /*17c0*/  ISETP.NE.AND P0, PT, R2, RZ, PT ;  /* 0x000000ff0200720c */ /* 0x008fc80003f05270 */
[----:B------:R-:W-:Y:S01]  /*17d0*/  FSEL R17, RZ, 1.875, !P0 ;  /* 0x3ff00000ff117808 */ /* 0x000fe20004000000 */
[----:B------:R-:W-:Y:S08]  /*17e0*/  BRA `(.L_x_11045) ;  /* 0x0000000800987947 */ /* 0x000ff00003800000 */
.L_x_11054:
[----:B------:R0:W5:Y:S01]  /*17f0*/  LDG.E.128 R16, desc[UR36][R2.64] ;  /* 0x0000002402107981 */ /* 0x000162000c1e1d00 */
[----:B------:R-:W-:Y:S05]  /*1800*/  BRA `(.L_x_11045) ;  /* 0x0000000800907947 */ /* 0x000fea0003800000 */
.L_x_11053:
[----:B------:R-:W-:-:S09]  /*1810*/  UISETP.NE.AND UP0, UPT, UR4, 0xf, UPT ;  /* 0x0000000f0400788c */ /* 0x000fd2000bf05270 */
[----:B------:R-:W-:Y:S05]  /*1820*/  BRA.U !UP0, `(.L_x_11055) ;  /* 0x0000000108a47547 */ /* 0x000fea000b800000 */
[----:B------:R-:W-:-:S09]  /*1830*/  UISETP.NE.AND UP0, UPT, UR4, 0x17, UPT ;  /* 0x000000170400788c */ /* 0x000fd2000bf05270 */
[----:B------:R-:W-:Y:S05]  /*1840*/  BRA.U !UP0, `(.L_x_11056) ;  /* 0x0000000108607547 */ /* 0x000fea000b800000 */
[----:B------:R-:W-:-:S09]  /*1850*/  UISETP.NE.AND UP0, UPT, UR4, 0x18, UPT ;  /* 0x000000180400788c */ /* 0x000fd2000bf05270 */
[----:B------:R-:W-:Y:S05]  /*1860*/  BRA.U UP0, `(.L_x_11044) ;  /* 0x0000000900107547 */ /* 0x000fea000b800000 */
[----:B------:R-:W3:Y:S01]  /*1870*/  LDG.E.U8 R0, desc[UR36][R2.64] ;  /* 0x0000002402007981 */ /* 0x000ee2000c1e1100 */
[----:B------:R-:W-:Y:S01]  /*1880*/  IMAD.MOV.U32 R6, RZ, RZ, 0x1f ;  /* 0x0000001fff067424 */ /* 0x000fe200078e00ff */
[----:B------:R-:W-:Y:S01]  /*1890*/  CS2R R18, SRZ ;  /* 0x0000000000127805 */ /* 0x000fe2000001ff00 */
        /* <DEDUP_REMOVED lines=19> */
.L_x_11056:
[----:B------:R-:W3:Y:S01]  /*19d0*/  LDG.E.U8 R2, desc[UR36][R2.64] ;  /* 0x0000002402027981 */ /* 0x000ee2000c1e1100 */
[----:B------:R-:W-:Y:S01]  /*19e0*/  CS2R R18, SRZ ;  /* 0x0000000000127805 */ /* 0x000fe2000001ff00 */
[C---:B---3--:R-:W-:Y:S02]  /*19f0*/  IMAD.SHL.U32 R0, R2.reuse, 0x2000000, RZ ;  /* 0x0200000002007824 */ /* 0x048fe400078e00ff */
        /* <DEDUP_REMOVED lines=12> */
.L_x_11055:
[----:B------:R-:W3:Y:S01]  /*1ac0*/  LDG.E.U16 R0, desc[UR36][R2.64] ;  /* 0x0000002402007981 */ /* 0x000ee2000c1e1500 */
[----:B------:R-:W-:Y:S02]  /*1ad0*/  CS2R R18, SRZ ;  /* 0x0000000000127805 */ /* 0x000fe4000001ff00 */
[----:B---3--:R-:W-:-:S05]  /*1ae0*/  SHF.L.U32 R0, R0, 0x10, RZ ;  /* 0x0000001000007819 */ /* 0x008fca00000006ff */
[----:B------:R-:W-:-:S04]  /*1af0*/  FMUL.FTZ R0, R0, 1 ;  /* 0x3f80000000007820 */ /* 0x000fc80000410000 */
[----:B------:R0:W1:Y:S01]  /*1b00*/  F2F.F64.F32 R16, R0 ;  /* 0x0000000000107310 */ /* 0x0000620000201800 */
[----:B------:R-:W-:Y:S05]  /*1b10*/  BRA `(.L_x_11045) ;  /* 0x0000000400cc7947 */ /* 0x000fea0003800000 */
.L_x_11052:
        /* <DEDUP_REMOVED lines=8> */
[----:B------:R-:W3:Y:S01]  /*1ba0*/  LDG.E.U16 R2, desc[UR36][R2.64] ;  /* 0x0000002402027981 */ /* 0x000ee2000c1e1500 */
[----:B------:R-:W-:Y:S01]  /*1bb0*/  CS2R R18, SRZ ;  /* 0x0000000000127805 */ /* 0x000fe2000001ff00 */
[----:B---3--:R0:W1:Y:S01]  /*1bc0*/  I2F.F64.U16 R16, R2 ;  /* 0x0000000200107312 */ /* 0x0080620000101800 */
[----:B------:R-:W-:Y:S05]  /*1bd0*/  BRA `(.L_x_11045) ;  /* 0x00000004009c7947 */ /* 0x000fea0003800000 */
.L_x_11059:
[----:B------:R-:W3:Y:S01]  /*1be0*/  LDG.E.U8 R3, desc[UR36][R2.64] ;  /* 0x0000002402037981 */ /* 0x000ee2000c1e1100 */
[----:B------:R-:W-:Y:S02]  /*1bf0*/  CS2R R18, SRZ ;  /* 0x0000000000127805 */ /* 0x000fe4000001ff00 */
        /* <DEDUP_REMOVED lines=20> */
.L_x_11061:
[----:B------:R-:W-:Y:S05]  /*1d40*/  BSYNC.RECONVERGENT B0 ;  /* 0x0000000000007941 */ /* 0x000fea0003800200 */
.L_x_11060:
[----:B------:R-:W-:Y:S01]  /*1d50*/  IMAD.SHL.U32 R0, R0, 0x100000, RZ ;  /* 0x0010000000007824 */ /* 0x000fe200078e00ff */
[----:B------:R-:W-:-:S04]  /*1d60*/  LEA R2, R2, 0x3b800000, 0x17 ;  /* 0x3b80000002027811 */ /* 0x000fc800078eb8ff */
[----:B------:R-:W-:-:S05]  /*1d70*/  LOP3.LUT R0, R2, R0, R7, 0xfe, !PT ;  /* 0x0000000002007212 */ /* 0x000fca00078efe07 */
[----:B------:R-:W-:-:S04]  /*1d80*/  FMUL.FTZ R0, R0, 1 ;  /* 0x3f80000000007820 */ /* 0x000fc80000410000 */
[----:B------:R0:W1:Y:S01]  /*1d90*/  F2F.F64.F32 R16, R0 ;  /* 0x0000000000107310 */ /* 0x0000620000201800 */
[----:B------:R-:W-:Y:S05]  /*1da0*/  BRA `(.L_x_11045) ;  /* 0x0000000400287947 */ /* 0x000fea0003800000 */
.L_x_11058:
        /* <DEDUP_REMOVED lines=22> */
.L_x_11063:
[----:B------:R-:W-:Y:S05]  /*1f10*/  BSYNC.RECONVERGENT B0 ;  /* 0x0000000000007941 */ /* 0x000fea0003800200 */
.L_x_11062:
[----:B------:R-:W-:Y:S01]  /*1f20*/  IMAD.SHL.U32 R0, R0, 0x200000, RZ ;  /* 0x0020000000007824 */ /* 0x000fe200078e00ff */
[----:B------:R-:W-:-:S04]  /*1f30*/  LEA R2, R2, 0x37800000, 0x17 ;  /* 0x3780000002027811 */ /* 0x000fc800078eb8ff */
[----:B------:R-:W-:-:S05]  /*1f40*/  LOP3.LUT R0, R2, R0, R7, 0xfe, !PT ;  /* 0x0000000002007212 */ /* 0x000fca00078efe07 */
[----:B------:R-:W-:-:S04]  /*1f50*/  FMUL.FTZ R0, R0, 1 ;  /* 0x3f80000000007820 */ /* 0x000fc80000410000 */
[----:B------:R0:W1:Y:S01]  /*1f60*/  F2F.F64.F32 R16, R0 ;  /* 0x0000000000107310 */ /* 0x0000620000201800 */
[----:B------:R-:W-:Y:S05]  /*1f70*/  BRA `(.L_x_11045) ;  /* 0x0000000000b47947 */ /* 0x000fea0003800000 */
.L_x_11057:
[----:B------:R-:W-:-:S09]  /*1f80*/  UISETP.NE.AND UP0, UPT, UR4, 0x1c, UPT ;  /* 0x0000001c0400788c */ /* 0x000fd2000bf05270 */
[----:B------:R-:W-:Y:S05]  /*1f90*/  BRA.U !UP0, `(.L_x_11064) ;  /* 0x0000000108a07547 */ /* 0x000fea000b800000 */
[----:B------:R-:W-:-:S09]  /*1fa0*/  UISETP.NE.AND UP0, UPT, UR4, 0x1d, UPT ;  /* 0x0000001d0400788c */ /* 0x000fd2000bf05270 */
[----:B------:R-:W-:Y:S05]  /*1fb0*/  BRA.U !UP0, `(.L_x_11065) ;  /* 0x0000000108887547 */ /* 0x000fea000b800000 */
[----:B------:R-:W-:-:S09]  /*1fc0*/  UISETP.NE.AND UP0, UPT, UR4, 0x2c, UPT ;  /* 0x0000002c0400788c */ /* 0x000fd2000bf05270 */
[----:B------:R-:W-:Y:S05]  /*1fd0*/  BRA.U UP0, `(.L_x_11044) ;  /* 0x0000000100347547 */ /* 0x000fea000b800000 */
[----:B------:R-:W3:Y:S01]  /*1fe0*/  LDG.E.U8 R0, desc[UR36][R2.64] ;  /* 0x0000002402007981 */ /* 0x000ee2000c1e1100 */
[----:B------:R-:W-:Y:S01]  /*1ff0*/  CS2R R18, SRZ ;  /* 0x0000000000127805 */ /* 0x000fe2000001ff00 */
[----:B------:R-:W-:Y:S02]  /*2000*/  IMAD.MOV.U32 R16, RZ, RZ, 0x0 ;  /* 0x00000000ff107424 */ /* 0x000fe400078e00ff */
[----:B------:R-:W-:Y:S01]  /*2010*/  IMAD.MOV.U32 R17, RZ, RZ, 0x38000000 ;  /* 0x38000000ff117424 */ /* 0x000fe200078e00ff */
[----:B---3--:R-:W-:-:S13]  /*2020*/  ISETP.NE.AND P0, PT, R0, RZ, PT ;  /* 0x000000ff0000720c */ /* 0x008fda0003f05270 */
        /* <DEDUP_REMOVED lines=8> */
.L_x_11044:
        /* <DEDUP_REMOVED lines=16> */
.L_x_11066:
[----:B------:R-:W-:Y:S02]  /*21b0*/  CS2R R16, SRZ ;  /* 0x0000000000107805 */ /* 0x000fe4000001ff00 */
[----:B------:R-:W-:Y:S01]  /*21c0*/  CS2R R18, SRZ ;  /* 0x0000000000127805 */ /* 0x000fe2000001ff00 */
[----:B------:R-:W-:Y:S06]  /*21d0*/  BRA `(.L_x_11045) ;  /* 0x00000000001c7947 */ /* 0x000fec0003800000 */
.L_x_11065:
[----:B------:R-:W3:Y:S01]  /*21e0*/  LDG.E.64 R16, desc[UR36][R2.64] ;  /* 0x0000002402107981 */ /* 0x000ee2000c1e1b00 */
[----:B------:R-:W-:Y:S01]  /*21f0*/  CS2R R18, SRZ ;  /* 0x0000000000127805 */ /* 0x000fe2000001ff00 */
[----:B---3--:R-:W0:Y:S01]  /*2200*/  I2F.F64.U64 R16, R16 ;  /* 0x0000001000107312 */ /* 0x008e220000301800 */
[----:B------:R-:W-:Y:S05]  /*2210*/  BRA `(.L_x_11045) ;  /* 0x00000000000c7947 */ /* 0x000fea0003800000 */
.L_x_11064:
[----:B------:R-:W3:Y:S01]  /*2220*/  LDG.E R2, desc[UR36][R2.64] ;  /* 0x0000002402027981 */ /* 0x000ee2000c1e1900 */
[----:B------:R-:W-:Y:S01]  /*2230*/  CS2R R18, SRZ ;  /* 0x0000000000127805 */ /* 0x000fe2000001ff00 */
[----:B---3--:R0:W1:Y:S06]  /*2240*/  I2F.F64.U32 R16, R2 ;  /* 0x0000000200107312 */ /* 0x00806c0000201800 */
.L_x_11045:
[----:B------:R-:W-:Y:S05]  /*2250*/  BSYNC.RECONVERGENT B7 ;  /* 0x0000000000077941 */ /* 0x000fea0003800200 */
.L_x_11039:
[----:B------:R-:W-:-:S07]  /*2260*/  VIADD R33, R33, 0x80 ;  /* 0x0000008021217836 */ /* 0x000fce0000000000 */
.L_x_11038:
[----:B------:R-:W-:Y:S05]  /*2270*/  BSYNC.RECONVERGENT B6 ;  /* 0x0000000000067941 */ /* 0x000fea0003800200 */
.L_x_11037:
[----:B------:R-:W-:Y:S01]  /*2280*/  ISETP.GE.AND P0, PT, R33, R58, PT ;  /* 0x0000003a2100720c */ /* 0x000fe20003f06270 */
[----:B------:R-:W-:Y:S01]  /*2290*/  BSSY.RECONVERGENT B6, `(.L_x_11067) ;  /* 0x000010e000067945 */ /* 0x000fe20003800200 */
[----:B------:R-:W-:Y:S02]  /*22a0*/  CS2R R26, SRZ ;  /* 0x00000000001a7805 */ /* 0x000fe4000001ff00 */
[----:B------:R-:W-:-:S09]  /*22b0*/  CS2R R24, SRZ ;  /* 0x0000000000187805 */ /* 0x000fd2000001ff00 */
[----:B------:R-:W-:Y:S05]  /*22c0*/  @P0 BRA `(.L_x_11068) ;  /* 0x0000001000280947 */ /* 0x000fea0003800000 */
[----:B01-3--:R-:W0:Y:S01]  /*22d0*/  LDC.64 R2, c[0x0][0x390] ;  /* 0x0000e400ff027b82 */ /* 0x00be220000000a00 */
[----:B------:R-:W1:Y:S01]  /*22e0*/  LDCU UR5, c[0x0][0x3a0] ;  /* 0x00007400ff0577ac */ /* 0x000e620008000800 */
[----:B------:R-:W-:Y:S01]  /*22f0*/  LEA R0, R59, R33, 0x9 ;  /* 0x000000213b007211 */ /* 0x000fe200078e48ff */
        /* <DEDUP_REMOVED lines=19> */
.L_x_11073:
[----:B------:R-:W3:Y:S01]  /*2430*/  LDG.E.U8 R2, desc[UR36][R2.64] ;  /* 0x0000002402027981 */ /* 0x000ee2000c1e1100 */
[----:B------:R-:W-:Y:S01]  /*2440*/  CS2R R26, SRZ ;  /* 0x00000000001a7805 */ /* 0x000fe2000001ff00 */
[----:B---3--:R0:W1:Y:S01]  /*2450*/  I2F.F64.U16 R24, R2 ;  /* 0x0000000200187312 */ /* 0x0080620000101800 */
[----:B------:R-:W-:Y:S05]  /*2460*/  BRA `(.L_x_11075) ;  /* 0x0000000c00b87947 */ /* 0x000fea0003800000 */
.L_x_11072:
        /* <DEDUP_REMOVED lines=10> */
.L_x_11077:
[----:B------:R-:W3:Y:S01]  /*2510*/  LDG.E R2, desc[UR36][R2.64] ;  /* 0x0000002402027981 */ /* 0x000ee2000c1e1900 */
[----:B------:R-:W-:Y:S01]  /*2520*/  CS2R R26, SRZ ;  /* 0x00000000001a7805 */ /* 0x000fe2000001ff00 */
[----:B---3--:R1:W3:Y:S01]  /*2530*/  I2F.F64 R24, R2 ;  /* 0x0000000200187312 */ /* 0x0082e20000201c00 */
[----:B------:R-:W-:Y:S05]  /*2540*/  BRA `(.L_x_11075) ;  /* 0x0000000c00807947 */ /* 0x000fea0003800000 */
.L_x_11076:
[----:B------:R-:W3:Y:S01]  /*2550*/  LDG.E.U16 R2, desc[UR36][R2.64] ;  /* 0x0000002402027981 */ /* 0x000ee2000c1e1500 */
[----:B------:R-:W-:Y:S01]  /*2560*/  CS2R R26, SRZ ;  /* 0x00000000001a7805 */ /* 0x000fe2000001ff00 */
[----:B---3--:R0:W1:Y:S01]  /*2570*/  I2F.F64.S16 R24, R2 ;  /* 0x0000000200187312 */ /* 0x0080620000101c00 */
[----:B------:R-:W-:Y:S05]  /*2580*/  BRA `(.L_x_11075) ;  /* 0x0000000c00707947 */ /* 0x000fea0003800000 */
.L_x_11071:
        /* <DEDUP_REMOVED lines=9> */
[----:B------:R-:W0:Y:S01]  /*2620*/  F2F.F64.F32 R24, R24 ;  /* 0x0000001800187310 */ /* 0x000e220000201800 */
[----:B------:R-:W-:Y:S05]  /*2630*/  BRA `(.L_x_11075) ;  /* 0x0000000c00447947 */ /* 0x000fea0003800000 */
.L_x_11079:
[----:B------:R-:W3:Y:S01]  /*2640*/  LDG.E.U16 R0, desc[UR36][R2.64] ;  /* 0x0000002402007981 */ /* 0x000ee2000c1e1500 */
[----:B------:R-:W-:Y:S01]  /*2650*/  CS2R R26, SRZ ;  /* 0x00000000001a7805 */ /* 0x000fe2000001ff00 */
[----:B---3--:R-:W-:-:S05]  /*2660*/  HADD2.F32 R0, -RZ, R0.H0_H0 ;  /* 0x20000000ff007230 */ /* 0x008fca0000004100 */
[----:B------:R-:W-:-:S04]  /*2670*/  FMUL.FTZ R0, R0, 1 ;  /* 0x3f80000000007820 */ /* 0x000fc80000410000 */
[----:B------:R0:W1:Y:S01]  /*2680*/  F2F.F64.F32 R24, R0 ;  /* 0x0000000000187310 */ /* 0x0000620000201800 */
[----:B------:R-:W-:Y:S05]  /*2690*/  BRA `(.L_x_11075) ;  /* 0x0000000c002c7947 */ /* 0x000fea0003800000 */
.L_x_11078:
        /* <DEDUP_REMOVED lines=12> */
.L_x_11081:
        /* <DEDUP_REMOVED lines=8> */
.L_x_11080:
[----:B------:R0:W5:Y:S01]  /*27e0*/  LDG.E.64 R24, desc[UR36][R2.64] ;  /* 0x0000002402187981 */ /* 0x000162000c1e1b00 */
[----:B------:R-:W-:Y:S01]  /*27f0*/  CS2R R26, SRZ ;  /* 0x00000000001a7805 */ /* 0x000fe2000001ff00 */
[----:B------:R-:W-:Y:S06]  /*2800*/  BRA `(.L_x_11075) ;  /* 0x0000000800d07947 */ /* 0x000fec0003800000 */
.L_x_11070:
        /* <DEDUP_REMOVED lines=14> */
.L_x_11084:
[----:B------:R0:W5:Y:S01]  /*28f0*/  LDG.E.128 R24, desc[UR36][R2.64] ;  /* 0x0000002402187981 */ /* 0x000162000c1e1d00 */
[----:B------:R-:W-:Y:S05]  /*2900*/  BRA `(.L_x_11075) ;  /* 0x0000000800907947 */ /* 0x000fea0003800000 */
.L_x_11083:
        /* <DEDUP_REMOVED lines=28> */
.L_x_11086:
        /* <DEDUP_REMOVED lines=15> */
.L_x_11085:
[----:B------:R-:W3:Y:S01]  /*2bc0*/  LDG.E.U16 R0, desc[UR36][R2.64] ;  /* 0x0000002402007981 */ /* 0x000ee2000c1e1500 */
[----:B------:R-:W-:Y:S01]  /*2bd0*/  CS2R R26, SRZ ;  /* 0x00000000001a7805 */ /* 0x000fe2000001ff00 */
[----:B---3--:R-:W-:-:S04]  /*2be0*/  IMAD.U32 R0, R0, 0x10000, RZ ;  /* 0x0001000000007824 */ /* 0x008fc800078e00ff */
[----:B------:R-:W-:-:S04]  /*2bf0*/  FMUL.FTZ R0, R0, 1 ;  /* 0x3f80000000007820 */ /* 0x000fc80000410000 */
[----:B------:R0:W1:Y:S01]  /*2c00*/  F2F.F64.F32 R24, R0 ;  /* 0x0000000000187310 */ /* 0x0000620000201800 */
[----:B------:R-:W-:Y:S05]  /*2c10*/  BRA `(.L_x_11075) ;  /* 0x0000000400cc7947 */ /* 0x000fea0003800000 */
.L_x_11082:
        /* <DEDUP_REMOVED lines=12> */
.L_x_11089:
[----:B------:R-:W3:Y:S01]  /*2ce0*/  LDG.E.U8 R3, desc[UR36][R2.64] ;  /* 0x0000002402037981 */ /* 0x000ee2000c1e1100 */
[----:B------:R-:W-:Y:S02]  /*2cf0*/  CS2R R26, SRZ ;  /* 0x00000000001a7805 */ /* 0x000fe4000001ff00 */
[----:B------:R-:W-:Y:S02]  /*2d00*/  CS2R R24, SRZ ;  /* 0x0000000000187805 */ /* 0x000fe4000001ff00 */
[----:B---3--:R-:W-:-:S13]  /*2d10*/  ISETP.NE.AND P0, PT, R3, RZ, PT ;  /* 0x000000ff0300720c */ /* 0x008fda0003f05270 */
        /* <DEDUP_REMOVED lines=18> */
.L_x_11091:
[----:B------:R-:W-:Y:S05]  /*2e40*/  BSYNC.RECONVERGENT B0 ;  /* 0x0000000000007941 */ /* 0x000fea0003800200 */
.L_x_11090:
[----:B------:R-:W-:Y:S01]  /*2e50*/  IMAD.SHL.U32 R0, R0, 0x100000, RZ ;  /* 0x0010000000007824 */ /* 0x000fe200078e00ff */
[----:B------:R-:W-:-:S04]  /*2e60*/  LEA R2, R2, 0x3b800000, 0x17 ;  /* 0x3b80000002027811 */ /* 0x000fc800078eb8ff */
[----:B------:R-:W-:-:S05]  /*2e70*/  LOP3.LUT R0, R2, R0, R7, 0xfe, !PT ;  /* 0x0000000002007212 */ /* 0x000fca00078efe07 */
[----:B------:R-:W-:-:S04]  /*2e80*/  FMUL.FTZ R0, R0, 1 ;  /* 0x3f80000000007820 */ /* 0x000fc80000410000 */
[----:B------:R0:W1:Y:S01]  /*2e90*/  F2F.F64.F32 R24, R0 ;  /* 0x0000000000187310 */ /* 0x0000620000201800 */
[----:B------:R-:W-:Y:S05]  /*2ea0*/  BRA `(.L_x_11075) ;  /* 0x0000000400287947 */ /* 0x000fea0003800000 */
.L_x_11088:
        /* <DEDUP_REMOVED lines=22> */
.L_x_11093:
[----:B------:R-:W-:Y:S05]  /*3010*/  BSYNC.RECONVERGENT B0 ;  /* 0x0000000000007941 */ /* 0x000fea0003800200 */
.L_x_11092:
[----:B------:R-:W-:Y:S01]  /*3020*/  IMAD.SHL.U32 R0, R0, 0x200000, RZ ;  /* 0x0020000000007824 */ /* 0x000fe200078e00ff */
[----:B------:R-:W-:-:S04]  /*3030*/  LEA R2, R2, 0x37800000, 0x17 ;  /* 0x3780000002027811 */ /* 0x000fc800078eb8ff */
[----:B------:R-:W-:-:S05]  /*3040*/  LOP3.LUT R0, R2, R0, R7, 0xfe, !PT ;  /* 0x0000000002007212 */ /* 0x000fca00078efe07 */
[----:B------:R-:W-:-:S04]  /*3050*/  FMUL.FTZ R0, R0, 1 ;  /* 0x3f80000000007820 */ /* 0x000fc80000410000 */
[----:B------:R0:W1:Y:S01]  /*3060*/  F2F.F64.F32 R24, R0 ;  /* 0x0000000000187310 */ /* 0x0000620000201800 */
[----:B------:R-:W-:Y:S05]  /*3070*/  BRA `(.L_x_11075) ;  /* 0x0000000000b47947 */ /* 0x000fea0003800000 */
.L_x_11087:
        /* <DEDUP_REMOVED lines=13> */
[----:B------:R-:W-:Y:S01]  /*3150*/  @P0 IMAD.SHL.U32 R0, R0, 0x800000, RZ ;  /* 0x0080000000000824 */ /* 0x000fe200078e00ff */
[----:B------:R-:W-:Y:S01]  /*3160*/  @!P0 MOV R24, 0x20000000 ;  /* 0x2000000000188802 */ /* 0x000fe20000000f00 */
[----:B------:R-:W-:Y:S02]  /*3170*/  @!P0 IMAD.MOV.U32 R25, RZ, RZ, 0x7ff80000 ;  /* 0x7ff80000ff198424 */ /* 0x000fe400078e00ff */
[----:B------:R-:W-:-:S04]  /*3180*/  @P0 FMUL.FTZ R0, R0, 1 ;  /* 0x3f80000000000820 */ /* 0x000fc80000410000 */
[----:B------:R0:W1:Y:S01]  /*3190*/  @P0 F2F.F64.F32 R24, R0 ;  /* 0x0000000000180310 */ /* 0x0000620000201800 */
[----:B------:R-:W-:Y:S05]  /*31a0*/  BRA `(.L_x_11075) ;  /* 0x0000000000687947 */ /* 0x000fea0003800000 */
.L_x_11074:
        /* <DEDUP_REMOVED lines=16> */
.L_x_11096:
[----:B------:R-:W-:Y:S02]  /*32b0*/  CS2R R24, SRZ ;  /* 0x0000000000187805 */ /* 0x000fe4000001ff00 */
[----:B------:R-:W-:Y:S01]  /*32c0*/  CS2R R26, SRZ ;  /* 0x00000000001a7805 */ /* 0x000fe2000001ff00 */
[----:B------:R-:W-:Y:S06]  /*32d0*/  BRA `(.L_x_11075) ;  /* 0x00000000001c7947 */ /* 0x000fec0003800000 */
.L_x_11095:
[----:B------:R-:W3:Y:S01]  /*32e0*/  LDG.E.64 R24, desc[UR36][R2.64] ;  /* 0x0000002402187981 */ /* 0x000ee2000c1e1b00 */
[----:B------:R-:W-:Y:S01]  /*32f0*/  CS2R R26, SRZ ;  /* 0x00000000001a7805 */ /* 0x000fe2000001ff00 */
[----:B---3--:R-:W0:Y:S01]  /*3300*/  I2F.F64.U64 R24, R24 ;  /* 0x0000001800187312 */ /* 0x008e220000301800 */
[----:B------:R-:W-:Y:S05]  /*3310*/  BRA `(.L_x_11075) ;  /* 0x00000000000c7947 */ /* 0x000fea0003800000 */
.L_x_11094:
[----:B------:R-:W3:Y:S01]  /*3320*/  LDG.E R2, desc[UR36][R2.64] ;  /* 0x0000002402027981 */ /* 0x000ee2000c1e1900 */
[----:B------:R-:W-:Y:S01]  /*3330*/  CS2R R26, SRZ ;  /* 0x00000000001a7805 */ /* 0x000fe2000001ff00 */
[----:B---3--:R0:W1:Y:S06]  /*3340*/  I2F.F64.U32 R24, R2 ;  /* 0x0000000200187312 */ /* 0x00806c0000201800 */
.L_x_11075:
[----:B------:R-:W-:Y:S05]  /*3350*/  BSYNC.RECONVERGENT B7 ;  /* 0x0000000000077941 */ /* 0x000fea0003800200 */
.L_x_11069:
[----:B------:R-:W-:-:S07]  /*3360*/  VIADD R33, R33, 0x80 ;  /* 0x0000008021217836 */ /* 0x000fce0000000000 */
.L_x_11068:
[----:B------:R-:W-:Y:S05]  /*3370*/  BSYNC.RECONVERGENT B6 ;  /* 0x0000000000067941 */ /* 0x000fea0003800200 */
.L_x_11067:
        /* <DEDUP_REMOVED lines=25> */
.L_x_11102:
[----:B------:R-:W3:Y:S02]  /*3510*/  LDG.E.U8 R2, desc[UR36][R2.64] ;  /* 0x0000002402027981 */ /* 0x000ee4000c1e1100 */
[----:B---3--:R0:W1:Y:S01]  /*3520*/  I2F.F64.U16 R20, R2 ;  /* 0x0000000200147312 */ /* 0x0080620000101800 */
[----:B------:R-:W-:Y:S05]  /*3530*/  BRA `(.L_x_11098) ;  /* 0x0000000c00747947 */ /* 0x000fea0003800000 */
.L_x_11101:
        /* <DEDUP_REMOVED lines=9> */
.L_x_11105:
[----:B------:R-:W3:Y:S02]  /*35d0*/  LDG.E R2, desc[UR36][R2.64] ;  /* 0x0000002402027981 */ /* 0x000ee4000c1e1900 */
[----:B---3--:R0:W1:Y:S01]  /*35e0*/  I2F.F64 R20, R2 ;  /* 0x0000000200147312 */ /* 0x0080620000201c00 */
[----:B------:R-:W-:Y:S05]  /*35f0*/  BRA `(.L_x_11098) ;  /* 0x0000000c00447947 */ /* 0x000fea0003800000 */
.L_x_11104:
[----:B------:R-:W3:Y:S02]  /*3600*/  LDG.E.U16 R2, desc[UR36][R2.64] ;  /* 0x0000002402027981 */ /* 0x000ee4000c1e1500 */
[----:B---3--:R0:W1:Y:S01]  /*3610*/  I2F.F64.S16 R20, R2 ;  /* 0x0000000200147312 */ /* 0x0080620000101c00 */
[----:B------:R-:W-:Y:S05]  /*3620*/  BRA `(.L_x_11098) ;  /* 0x0000000c00387947 */ /* 0x000fea0003800000 */
.L_x_11100:
        /* <DEDUP_REMOVED lines=10> */
.L_x_11107:
[----:B------:R-:W3:Y:S02]  /*36d0*/  LDG.E.U16 R0, desc[UR36][R2.64] ;  /* 0x0000002402007981 */ /* 0x000ee4000c1e1500 */
[----:B---3--:R-:W-:-:S05]  /*36e0*/  HADD2.F32 R0, -RZ, R0.H0_H0 ;  /* 0x20000000ff007230 */ /* 0x008fca0000004100 */
[----:B------:R-:W-:-:S04]  /*36f0*/  FMUL.FTZ R0, R0, 1 ;  /* 0x3f80000000007820 */ /* 0x000fc80000410000 */
[----:B------:R0:W1:Y:S01]  /*3700*/  F2F.F64.F32 R20, R0 ;  /* 0x0000000000147310 */ /* 0x0000620000201800 */
[----:B------:R-:W-:Y:S05]  /*3710*/  BRA `(.L_x_11098) ;  /* 0x0000000800fc7947 */ /* 0x000fea0003800000 */
.L_x_11106:
        /* <DEDUP_REMOVED lines=12> */
.L_x_11109:
        /* <DEDUP_REMOVED lines=8> */
.L_x_11108:
[----:B------:R0:W5:Y:S01]  /*3860*/  LDG.E.64 R20, desc[UR36][R2.64] ;  /* 0x0000002402147981 */ /* 0x000162000c1e1b00 */
[----:B------:R-:W-:Y:S05]  /*3870*/  BRA `(.L_x_11098) ;  /* 0x0000000800a47947 */ /* 0x000fea0003800000 */
.L_x_11099:
        /* <DEDUP_REMOVED lines=13> */
.L_x_11112:
[----:B------:R0:W5:Y:S01]  /*3950*/  LDG.E.128 R20, desc[UR36][R2.64] ;  /* 0x0000002402147981 */ /* 0x000162000c1e1d00 */
[----:B------:R-:W-:Y:S05]  /*3960*/  BRA `(.L_x_11098) ;  /* 0x0000000800687947 */ /* 0x000fea0003800000 */
.L_x_11111:
        /* <DEDUP_REMOVED lines=27> */
.L_x_11114:
[----:B------:R-:W3:Y:S02]  /*3b20*/  LDG.E.U8 R2, desc[UR36][R2.64] ;  /* 0x0000002402027981 */ /* 0x000ee4000c1e1100 */
        /* <DEDUP_REMOVED lines=13> */
.L_x_11113:
[----:B------:R-:W3:Y:S02]  /*3c00*/  LDG.E.U16 R0, desc[UR36][R2.64] ;  /* 0x0000002402007981 */ /* 0x000ee4000c1e1500 */
[----:B---3--:R-:W-:-:S04]  /*3c10*/  IMAD.U32 R0, R0, 0x10000, RZ ;  /* 0x0001000000007824 */ /* 0x008fc800078e00ff */
[----:B------:R-:W-:-:S04]  /*3c20*/  FMUL.FTZ R0, R0, 1 ;  /* 0x3f80000000007820 */ /* 0x000fc80000410000 */
[----:B------:R0:W1:Y:S01]  /*3c30*/  F2F.F64.F32 R20, R0 ;  /* 0x0000000000147310 */ /* 0x0000620000201800 */
[----:B------:R-:W-:Y:S05]  /*3c40*/  BRA `(.L_x_11098) ;  /* 0x0000000400b07947 */ /* 0x000fea0003800000 */
.L_x_11110:
        /* <DEDUP_REMOVED lines=11> */
.L_x_11117:
[----:B------:R-:W3:Y:S01]  /*3d00*/  LDG.E.U8 R3, desc[UR36][R2.64] ;  /* 0x0000002402037981 */ /* 0x000ee2000c1e1100 */
[----:B------:R-:W-:Y:S02]  /*3d10*/  CS2R R20, SRZ ;  /* 0x0000000000147805 */ /* 0x000fe4000001ff00 */
[----:B---3--:R-:W-:-:S13]  /*3d20*/  ISETP.NE.AND P0, PT, R3, RZ, PT ;  /* 0x000000ff0300720c */ /* 0x008fda0003f05270 */
        /* <DEDUP_REMOVED lines=18> */
.L_x_11119:
[----:B------:R-:W-:Y:S05]  /*3e50*/  BSYNC.RECONVERGENT B0 ;  /* 0x0000000000007941 */ /* 0x000fea0003800200 */
.L_x_11118:
[----:B------:R-:W-:Y:S01]  /*3e60*/  IMAD.SHL.U32 R0, R0, 0x100000, RZ ;  /* 0x0010000000007824 */ /* 0x000fe200078e00ff */
[----:B------:R-:W-:-:S04]  /*3e70*/  LEA R2, R2, 0x3b800000, 0x17 ;  /* 0x3b80000002027811 */ /* 0x000fc800078eb8ff */
[----:B------:R-:W-:-:S05]  /*3e80*/  LOP3.LUT R0, R2, R0, R7, 0xfe, !PT ;  /* 0x0000000002007212 */ /* 0x000fca00078efe07 */
[----:B------:R-:W-:-:S04]  /*3e90*/  FMUL.FTZ R0, R0, 1 ;  /* 0x3f80000000007820 */ /* 0x000fc80000410000 */
[----:B------:R0:W1:Y:S01]  /*3ea0*/  F2F.F64.F32 R20, R0 ;  /* 0x0000000000147310 */ /* 0x0000620000201800 */
[----:B------:R-:W-:Y:S05]  /*3eb0*/  BRA `(.L_x_11098) ;  /* 0x0000000400147947 */ /* 0x000fea0003800000 */
.L_x_11116:
        /* <DEDUP_REMOVED lines=21> */
.L_x_11121:
[----:B------:R-:W-:Y:S05]  /*4010*/  BSYNC.RECONVERGENT B0 ;  /* 0x0000000000007941 */ /* 0x000fea0003800200 */
.L_x_11120:
[----:B------:R-:W-:Y:S01]  /*4020*/  IMAD.SHL.U32 R0, R0, 0x200000, RZ ;  /* 0x0020000000007824 */ /* 0x000fe200078e00ff */
[----:B------:R-:W-:-:S04]  /*4030*/  LEA R2, R2, 0x37800000, 0x17 ;  /* 0x3780000002027811 */ /* 0x000fc800078eb8ff */
[----:B------:R-:W-:-:S05]  /*4040*/  LOP3.LUT R0, R2, R0, R7, 0xfe, !PT ;  /* 0x0000000002007212 */ /* 0x000fca00078efe07 */
[----:B------:R-:W-:-:S04]  /*4050*/  FMUL.FTZ R0, R0, 1 ;  /* 0x3f80000000007820 */ /* 0x000fc80000410000 */
[----:B------:R0:W1:Y:S01]  /*4060*/  F2F.F64.F32 R20, R0 ;  /* 0x0000000000147310 */ /* 0x0000620000201800 */
[----:B------:R-:W-:Y:S05]  /*4070*/  BRA `(.L_x_11098) ;  /* 0x0000000000a47947 */ /* 0x000fea0003800000 */
.L_x_11115:
        /* <DEDUP_REMOVED lines=18> */
.L_x_11103:
        /* <DEDUP_REMOVED lines=16> */
.L_x_11124:
[----:B------:R-:W-:Y:S01]  /*42a0*/  CS2R R20, SRZ ;  /* 0x0000000000147805 */ /* 0x000fe2000001ff00 */
[----:B------:R-:W-:Y:S06]  /*42b0*/  BRA `(.L_x_11098) ;  /* 0x0000000000147947 */ /* 0x000fec0003800000 */
.L_x_11123:
[----:B------:R-:W3:Y:S02]  /*42c0*/  LDG.E.64 R20, desc[UR36][R2.64] ;  /* 0x0000002402147981 */ /* 0x000ee4000c1e1b00 */
[----:B---3--:R-:W0:Y:S01]  /*42d0*/  I2F.F64.U64 R20, R20 ;  /* 0x0000001400147312 */ /* 0x008e220000301800 */
[----:B------:R-:W-:Y:S05]  /*42e0*/  BRA `(.L_x_11098) ;  /* 0x0000000000087947 */ /* 0x000fea0003800000 */
.L_x_11122:
[----:B------:R-:W3:Y:S02]  /*42f0*/  LDG.E R2, desc[UR36][R2.64] ;  /* 0x0000002402027981 */ /* 0x000ee4000c1e1900 */
[----:B---3--:R0:W1:Y:S02]  /*4300*/  I2F.F64.U32 R20, R2 ;  /* 0x0000000200147312 */ /* 0x0080640000201800 */
.L_x_11098:
[----:B------:R-:W-:Y:S05]  /*4310*/  BSYNC.RECONVERGENT B6 ;  /* 0x0000000000067941 */ /* 0x000fea0003800200 */
.L_x_11097:
[----:B------:R-:W-:Y:S01]  /*4320*/  ISETP.GE.AND P0, PT, R38, R58, PT ;  /* 0x0000003a2600720c */ /* 0x000fe20003f06270 */
[----:B------:R-:W-:Y:S01]  /*4330*/  BSSY.RECONVERGENT B1, `(.L_x_11125) ;  /* 0x0000ad7000017945 */ /* 0x000fe20003800200 */
[----:B------:R-:W-:Y:S02]  /*4340*/  CS2R R10, SRZ ;  /* 0x00000000000a7805 */ /* 0x000fe4000001ff00 */
[----:B------:R-:W-:-:S09]  /*4350*/  CS2R R8, SRZ ;  /* 0x0000000000087805 */ /* 0x000fd2000001ff00 */
[----:B------:R-:W-:Y:S05]  /*4360*/  @P0 BRA `(.L_x_11126) ;  /* 0x000000ac004c0947 */ /* 0x000fea0003800000 */
[----:B-12--5:R-:W-:Y:S02]  /*4370*/  DSETP.NAN.AND P0, PT, R30, R30, PT ;  /* 0x0000001e1e00722a */ /* 0x026fe40003f08000 */
[--C-:B0---4-:R-:W-:Y:S02]  /*4380*/  DSETP.NUM.AND P1, PT, R28, R28.reuse, PT ;  /* 0x0000001c1c00722a */ /* 0x111fe40003f27000 */
[----:B------:R-:W-:Y:S02]  /*4390*/  DADD R32, -RZ, |R28| ;  /* 0x00000000ff207229 */ /* 0x000fe4000000051c */
[----:B------:R-:W-:-:S10]  /*43a0*/  DADD R34, -RZ, |R30| ;  /* 0x00000000ff227229 */ /* 0x000fd4000000051e */
[----:B------:R-:W-:Y:S05]  /*43b0*/  @!P0 BRA P1, `(.L_x_11127) ;  /* 0x0000000000508947 */ /* 0x000fea0000800000 */
[----:B------:R-:W-:-:S14]  /*43c0*/  DSETP.NEU.AND P0, PT, R32, +INF , PT ;  /* 0x7ff000002000742a */ /* 0x000fdc0003f0d000 */
[----:B------:R-:W-:Y:S01]  /*43d0*/  @!P0 DADD R10, R30, R30 ;  /* 0x000000001e0a8229 */ /* 0x000fe2000000001e */
[----:B------:R-:W-:Y:S02]  /*43e0*/  @!P0 IMAD.MOV.U32 R8, RZ, RZ, R28 ;  /* 0x000000ffff088224 */ /* 0x000fe400078e001c */
[----:B------:R-:W-:Y:S01]  /*43f0*/  @!P0 IMAD.MOV.U32 R9, RZ, RZ, R29 ;  /* 0x000000ffff098224 */ /* 0x000fe200078e001d */
[----:B------:R-:W-:Y:S07]  /*4400*/  @!P0 BRA `(.L_x_11126) ;  /* 0x000000ac00248947 */ /* 0x000fee0003800000 */
[----:B------:R-:W-:-:S14]  /*4410*/  DSETP.NEU.AND P0, PT, R34, +INF , PT ;  /* 0x7ff000002200742a */ /* 0x000fdc0003f0d000 */
[----:B------:R-:W-:Y:S01]  /*4420*/  @!P0 DADD R10, R28, R28 ;  /* 0x000000001c0a8229 */ /* 0x000fe2000000001c */
[----:B------:R-:W-:Y:S01]  /*4430*/  @!P0 IMAD.MOV.U32 R8, RZ, RZ, R30 ;  /* 0x000000ffff088224 */ /* 0x000fe200078e001e */
[----:B------:R-:W-:Y:S01]  /*4440*/  @!P0 MOV R9, R31 ;  /* 0x0000001f00098202 */ /* 0x000fe20000000f00 */
[----:B------:R-:W-:Y:S08]  /*4450*/  @!P0 BRA `(.L_x_11126) ;  /* 0x000000ac00108947 */ /* 0x000ff00003800000 */
[----:B------:R-:W-:-:S14]  /*4460*/  DSETP.NEU.AND P0, PT, R30, RZ, PT ;  /* 0x000000ff1e00722a */ /* 0x000fdc0003f0d000 */
[----:B---3--:R-:W-:Y:S01]  /*4470*/  @P0 DADD R2, RZ, R28 ;  /* 0x00000000ff020229 */ /* 0x008fe2000000001c */
[----:B------:R-:W-:Y:S01]  /*4480*/  @!P0 IMAD.MOV.U32 R10, RZ, RZ, R30 ;  /* 0x000000ffff0a8224 */ /* 0x000fe200078e001e */
[----:B------:R-:W-:Y:S01]  /*4490*/  @P0 DADD R4, RZ, R30 ;  /* 0x00000000ff040229 */ /* 0x000fe2000000001e */
[----:B------:R-:W-:Y:S01]  /*44a0*/  @!P0 IMAD.MOV.U32 R11, RZ, RZ, R31 ;  /* 0x000000ffff0b8224 */ /* 0x000fe200078e001f */
[----:B------:R-:W-:-:S06]  /*44b0*/  @!P0 DADD R8, R28, R28 ;  /* 0x000000001c088229 */ /* 0x000fcc000000001c */
[----:B------:R-:W-:-:S10]  /*44c0*/  @P0 DADD R10, R2, R4 ;  /* 0x00000000020a0229 */ /* 0x000fd40000000004 */
[----:B------:R-:W-:Y:S02]  /*44d0*/  @P0 IMAD.MOV.U32 R8, RZ, RZ, R10 ;  /* 0x000000ffff080224 */ /* 0x000fe400078e000a */
[----:B------:R-:W-:Y:S01]  /*44e0*/  @P0 IMAD.MOV.U32 R9, RZ, RZ, R11 ;  /* 0x000000ffff090224 */ /* 0x000fe200078e000b */
[----:B------:R-:W-:Y:S06]  /*44f0*/  BRA `(.L_x_11126) ;  /* 0x000000a800e87947 */ /* 0x000fec0003800000 */
.L_x_11127:
[----:B------:R-:W-:Y:S01]  /*4500*/  DSETP.MAX.AND P0, P1, R32, R34, PT ;  /* 0x000000222000722a */ /* 0x000fe2000390f000 */
[----:B------:R-:W-:Y:S02]  /*4510*/  IMAD.MOV.U32 R0, RZ, RZ, R33 ;  /* 0x000000ffff007224 */ /* 0x000fe400078e0021 */
[----:B------:R-:W-:Y:S02]  /*4520*/  IMAD.MOV.U32 R5, RZ, RZ, R35 ;  /* 0x000000ffff057224 */ /* 0x000fe400078e0023 */
[----:B------:R-:W-:-:S03]  /*4530*/  IMAD.MOV.U32 R3, RZ, RZ, R34 ;  /* 0x000000ffff037224 */ /* 0x000fc600078e0022 */
[----:B------:R-:W-:Y:S01]  /*4540*/  FSEL R7, R0, R5, P0 ;  /* 0x0000000500077208 */ /* 0x000fe20000000000 */
[----:B------:R-:W-:-:S05]  /*4550*/  IMAD.MOV.U32 R0, RZ, RZ, R32 ;  /* 0x000000ffff007224 */ /* 0x000fca00078e0020 */
[----:B------:R-:W-:Y:S02]  /*4560*/  @P1 LOP3.LUT R7, R5, 0x80000, RZ, 0xfc, !PT ;  /* 0x0008000005071812 */ /* 0x000fe400078efcff */
[----:B---3--:R-:W-:-:S03]  /*4570*/  SEL R2, R0, R3, P0 ;  /* 0x0000000300027207 */ /* 0x008fc60000000000 */
        /* <DEDUP_REMOVED lines=37> */
[----:B------:R-:W-:Y:S05]  /*47d0*/  CALL.REL.NOINC `($__internal_23_$__cuda_sm20_div_rn_f64_full) ;  /* 0x000002f800807944 */ /* 0x000fea0003c00000 */
[----:B------:R-:W-:Y:S02]  /*47e0*/  IMAD.MOV.U32 R8, RZ, RZ, R2 ;  /* 0x000000ffff087224 */ /* 0x000fe400078e0002 */
[----:B------:R-:W-:-:S07]  /*47f0*/  IMAD.MOV.U32 R9, RZ, RZ, R3 ;  /* 0x000000ffff097224 */ /* 0x000fce00078e0003 */
.L_x_11133:
[----:B------:R-:W-:Y:S05]  /*4800*/  BSYNC.RECONVERGENT B3 ;  /* 0x0000000000037941 */ /* 0x000fea0003800200 */
.L_x_11132:
        /* <DEDUP_REMOVED lines=22> */
[----:B------:R-:W-:Y:S05]  /*4970*/  CALL.REL.NOINC `($__internal_23_$__cuda_sm20_div_rn_f64_full) ;  /* 0x000002f800187944 */ /* 0x000fea0003c00000 */
.L_x_11135:
[----:B------:R-:W-:Y:S05]  /*4980*/  BSYNC.RECONVERGENT B3 ;  /* 0x0000000000037941 */ /* 0x000fea0003800200 */
.L_x_11134:
[----:B------:R-:W-:Y:S01]  /*4990*/  DADD R14, -RZ, |R2| ;  /* 0x00000000ff0e7229 */ /* 0x000fe20000000502 */
[----:B------:R-:W-:Y:S01]  /*49a0*/  MOV R6, RZ ;  /* 0x000000ff00067202 */ /* 0x000fe20000000f00 */
[----:B------:R-:W-:Y:S01]  /*49b0*/  DADD R12, -RZ, |R8| ;  /* 0x00000000ff0c7229 */ /* 0x000fe20000000508 */
[----:B------:R-:W-:Y:S01]  /*49c0*/  UMOV UR4, 0xffffffff ;  /* 0xffffffff00047882 */ /* 0x000fe20000000000 */
[----:B------:R-:W-:Y:S01]  /*49d0*/  UMOV UR5, 0x7fefffff ;  /* 0x7fefffff00057882 */ /* 0x000fe20000000000 */
[----:B------:R-:W-:Y:S01]  /*49e0*/  IMAD.MOV.U32 R40, RZ, RZ, 0x0 ;  /* 0x00000000ff287424 */ /* 0x000fe200078e00ff */
[----:B------:R-:W-:Y:S01]  /*49f0*/  UMOV UR6, UR5 ;  /* 0x0000000500067c82 */ /* 0x000fe20008000000 */
[----:B------:R-:W-:Y:S01]  /*4a00*/  IMAD.MOV.U32 R41, RZ, RZ, 0x3fd80000 ;  /* 0x3fd80000ff297424 */ /* 0x000fe200078e00ff */
[----:B------:R-:W-:Y:S04]  /*4a10*/  BSSY.RECONVERGENT B0, `(.L_x_11136) ;  /* 0x0000077000007945 */ /* 0x000fe80003800200 */
[----:B------:R-:W-:-:S02]  /*4a20*/  ISETP.GT.U32.AND P2, PT, R12, R14, PT ;  /* 0x0000000e0c00720c */ /* 0x000fc40003f44070 */
[CC--:B------:R-:W-:Y:S02]  /*4a30*/  ISETP.LT.U32.AND P0, PT, R14.reuse, R12.reuse, PT ;  /* 0x0000000c0e00720c */ /* 0x0c0fe40003f01070 */
[----:B------:R-:W-:Y:S02]  /*4a40*/  ISETP.GT.U32.AND.EX P2, PT, R13, R15, PT, P2 ;  /* 0x0000000f0d00720c */ /* 0x000fe40003f44120 */
[----:B------:R-:W-:Y:S02]  /*4a50*/  ISETP.LT.U32.AND.EX P0, PT, R15, R13, PT, P0 ;  /* 0x0000000d0f00720c */ /* 0x000fe40003f01100 */
[----:B------:R-:W-:Y:S02]  /*4a60*/  SEL R5, R13, R15, P2 ;  /* 0x0000000f0d057207 */ /* 0x000fe40001000000 */
[----:B------:R-:W-:Y:S02]  /*4a70*/  SEL R2, R14, R12, P0 ;  /* 0x0000000c0e027207 */ /* 0x000fe40000000000 */
[----:B------:R-:W-:-:S02]  /*4a80*/  LOP3.LUT R0, R5, 0xffc00000, RZ, 0xc0, !PT ;  /* 0xffc0000005007812 */ /* 0x000fc400078ec0ff */
[----:B------:R-:W-:Y:S02]  /*4a90*/  SEL R3, R15, R13, P0 ;  /* 0x0000000d0f037207 */ /* 0x000fe40000000000 */
        /* <DEDUP_REMOVED lines=104> */
.L_x_11137:
[----:B------:R-:W-:Y:S01]  /*5120*/  IMAD.MOV.U32 R2, RZ, RZ, 0x0 ;  /* 0x00000000ff027424 */ /* 0x000fe200078e00ff */
[----:B------:R-:W-:Y:S01]  /*5130*/  LOP3.LUT P0, RZ, R5, 0x7fffffff, RZ, 0xc0, !PT ;  /* 0x7fffffff05ff7812 */ /* 0x000fe2000780c0ff */
[----:B------:R-:W-:-:S06]  /*5140*/  IMAD.MOV.U32 R3, RZ, RZ, 0x7ff00000 ;  /* 0x7ff00000ff037424 */ /* 0x000fcc00078e00ff */
[----:B------:R-:W-:-:S10]  /*5150*/  DFMA R2, R4, R2, +INF ;  /* 0x7ff000000402742b */ /* 0x000fd40000000002 */
[----:B------:R-:W-:Y:S02]  /*5160*/  FSEL R4, R2, RZ, P0 ;  /* 0x000000ff02047208 */ /* 0x000fe40000000000 */
[----:B------:R-:W-:-:S07]  /*5170*/  FSEL R5, R3, -QNAN , P0 ;  /* 0xfff0000003057808 */ /* 0x000fce0000000000 */
.L_x_11138:
[----:B------:R-:W-:Y:S05]  /*5180*/  BSYNC.RECONVERGENT B0 ;  /* 0x0000000000007941 */ /* 0x000fea0003800200 */
.L_x_11136:
        /* <DEDUP_REMOVED lines=11> */
[----:B------:R-:W-:Y:S02]  /*5240*/  DFMA R2, R2, R8, R6 ;  /* 0x000000080202722b */ /* 0x000fe40000000006 */
[----:B------:R-:W-:-:S08]  /*5250*/  DADD R8, R4, 1 ;  /* 0x3ff0000004087429 */ /* 0x000fd00000000000 */
        /* <DEDUP_REMOVED lines=8> */
[----:B------:R-:W-:Y:S05]  /*52e0*/  CALL.REL.NOINC `($__internal_23_$__cuda_sm20_div_rn_f64_full) ;  /* 0x000002ec00bc7944 */ /* 0x000fea0003c00000 */
.L_x_11140:
[----:B------:R-:W-:Y:S05]  /*52f0*/  BSYNC.RECONVERGENT B3 ;  /* 0x0000000000037941 */ /* 0x000fea0003800200 */
.L_x_11139:
        /* <DEDUP_REMOVED lines=76> */
.L_x_11131:
        /* <DEDUP_REMOVED lines=16> */
[----:B------:R-:W-:Y:S01]  /*58c0*/  IMAD.MOV.U32 R41, RZ, RZ, 0x3fd80000 ;  /* 0x3fd80000ff297424 */ /* 0x000fe200078e00ff */
[----:B------:R-:W-:Y:S01]  /*58d0*/  SEL R3, R35, R33, P0 ;  /* 0x0000002123037207 */ /* 0x000fe20000000000 */
[----:B------:R-:W-:Y:S01]  /*58e0*/  BSSY.RECONVERGENT B0, `(.L_x_11143) ;  /* 0x000006e000007945 */ /* 0x000fe20003800200 */
[----:B------:R-:W-:-:S02]  /*58f0*/  LOP3.LUT R7, R0, 0x7fd00000, RZ, 0x3c, !PT ;  /* 0x7fd0000000077812 */ /* 0x000fc400078e3cff */
[----:B------:R-:W-:-:S04]  /*5900*/  SEL R4, R32, R34, P2 ;  /* 0x0000002220047207 */ /* 0x000fc80001000000 */
        /* <DEDUP_REMOVED lines=20> */
[----:B------:R-:W-:Y:S02]  /*5a50*/  LOP3.LUT R7, R0, 0x100000, RZ, 0xfc, !PT ;  /* 0x0010000000077812 */ /* 0x000fe400078efcff */
[----:B------:R-:W-:-:S06]  /*5a60*/  MOV R6, RZ ;  /* 0x000000ff00067202 */ /* 0x000fcc0000000f00 */
        /* <DEDUP_REMOVED lines=79> */
.L_x_11144:
[----:B------:R-:W-:Y:S01]  /*5f60*/  IMAD.MOV.U32 R2, RZ, RZ, 0x0 ;  /* 0x00000000ff027424 */ /* 0x000fe200078e00ff */
[----:B------:R-:W-:Y:S01]  /*5f70*/  LOP3.LUT P0, RZ, R5, 0x7fffffff, RZ, 0xc0, !PT ;  /* 0x7fffffff05ff7812 */ /* 0x000fe2000780c0ff */
[----:B------:R-:W-:-:S06]  /*5f80*/  IMAD.MOV.U32 R3, RZ, RZ, 0x7ff00000 ;  /* 0x7ff00000ff037424 */ /* 0x000fcc00078e00ff */
[----:B------:R-:W-:-:S10]  /*5f90*/  DFMA R2, R4, R2, +INF ;  /* 0x7ff000000402742b */ /* 0x000fd40000000002 */
[----:B------:R-:W-:Y:S02]  /*5fa0*/  FSEL R8, R2, RZ, P0 ;  /* 0x000000ff02087208 */ /* 0x000fe40000000000 */
[----:B------:R-:W-:-:S07]  /*5fb0*/  FSEL R9, R3, -QNAN , P0 ;  /* 0xfff0000003097808 */ /* 0x000fce0000000000 */
.L_x_11145:
[----:B------:R-:W-:Y:S05]  /*5fc0*/  BSYNC.RECONVERGENT B0 ;  /* 0x0000000000007941 */ /* 0x000fea0003800200 */
.L_x_11143:
        /* <DEDUP_REMOVED lines=20> */
[----:B------:R-:W-:Y:S05]  /*6110*/  CALL.REL.NOINC `($__internal_23_$__cuda_sm20_div_rn_f64_full) ;  /* 0x000002e000307944 */ /* 0x000fea0003c00000 */
.L_x_11147:
[----:B------:R-:W-:Y:S05]  /*6120*/  BSYNC.RECONVERGENT B3 ;  /* 0x0000000000037941 */ /* 0x000fea0003800200 */
.L_x_11146:
        /* <DEDUP_REMOVED lines=76> */
.L_x_11142:
[----:B------:R-:W-:Y:S01]  /*65f0*/  DMUL R2, R10, R10 ;  /* 0x0000000a0a027228 */ /* 0x000fe20000000000 */
[----:B------:R-:W-:Y:S07]  /*6600*/  BSSY.RECONVERGENT B0, `(.L_x_11148) ;  /* 0x0000054000007945 */ /* 0x000fee0003800200 */
[----:B------:R-:W-:-:S10]  /*6610*/  DFMA R12, R36, R36, R2 ;  /* 0x00000024240c722b */ /* 0x000fd40000000002 */
[----:B------:R-:W-:Y:S01]  /*6620*/  ISETP.GT.AND P0, PT, R13, 0xfffff, PT ;  /* 0x000fffff0d00780c */ /* 0x000fe20003f04270 */
[----:B------:R-:W-:Y:S01]  /*6630*/  IMAD.MOV.U32 R2, RZ, RZ, R12 ;  /* 0x000000ffff027224 */ /* 0x000fe200078e000c */
[----:B------:R-:W-:-:S11]  /*6640*/  MOV R3, R13 ;  /* 0x0000000d00037202 */ /* 0x000fd60000000f00 */
        /* <DEDUP_REMOVED lines=19> */
[----:B------:R-:W-:Y:S01]  /*6780*/  UMOV UR7, 0x43300000 ;  /* 0x4330000000077882 */ /* 0x000fe20000000000 */
[----:B------:R-:W-:-:S09]  /*6790*/  MOV R43, 0x43300000 ;  /* 0x43300000002b7802 */ /* 0x000fd20000000f00 */
        /* <DEDUP_REMOVED lines=52> */
.L_x_11149:
[----:B------:R-:W-:Y:S01]  /*6ae0*/  IMAD.MOV.U32 R4, RZ, RZ, 0x0 ;  /* 0x00000000ff047424 */ /* 0x000fe200078e00ff */
[----:B------:R-:W-:Y:S01]  /*6af0*/  LOP3.LUT P0, RZ, R3, 0x7fffffff, RZ, 0xc0, !PT ;  /* 0x7fffffff03ff7812 */ /* 0x000fe2000780c0ff */
[----:B------:R-:W-:-:S06]  /*6b00*/  IMAD.MOV.U32 R5, RZ, RZ, 0x7ff00000 ;  /* 0x7ff00000ff057424 */ /* 0x000fcc00078e00ff */
[----:B------:R-:W-:-:S10]  /*6b10*/  DFMA R4, R2, R4, +INF ;  /* 0x7ff000000204742b */ /* 0x000fd40000000004 */
[----:B------:R-:W-:Y:S02]  /*6b20*/  FSEL R8, R4, RZ, P0 ;  /* 0x000000ff04087208 */ /* 0x000fe40000000000 */
[----:B------:R-:W-:-:S07]  /*6b30*/  FSEL R9, R5, -QNAN , P0 ;  /* 0xfff0000005097808 */ /* 0x000fce0000000000 */
.L_x_11150:
[----:B------:R-:W-:Y:S05]  /*6b40*/  BSYNC.RECONVERGENT B0 ;  /* 0x0000000000007941 */ /* 0x000fea0003800200 */
.L_x_11148:
        /* <DEDUP_REMOVED lines=22> */
.L_x_11152:
[----:B------:R-:W-:Y:S05]  /*6cb0*/  BSYNC.RECONVERGENT B3 ;  /* 0x0000000000037941 */ /* 0x000fea0003800200 */
.L_x_11151:
        /* <DEDUP_REMOVED lines=76> */
.L_x_11130:
        /* <DEDUP_REMOVED lines=8> */
[----:B------:R-:W-:Y:S01]  /*7200*/  FSEL R37, R33, R35, !P1 ;  /* 0x0000002321257208 */ /* 0x000fe20004800000 */
[----:B------:R-:W-:Y:S01]  /*7210*/  IMAD.MOV.U32 R39, RZ, RZ, R3 ;  /* 0x000000ffff277224 */ /* 0x000fe200078e0003 */
[----:B------:R-:W-:Y:S01]  /*7220*/  DSETP.GT.AND P0, PT, R10, UR4, PT ;  /* 0x000000040a007e2a */ /* 0x000fe2000bf04000 */
[----:B------:R-:W-:-:S13]  /*7230*/  IMAD.MOV.U32 R40, RZ, RZ, R41 ;  /* 0x000000ffff287224 */ /* 0x000fda00078e0029 */
[----:B------:R-:W-:Y:S05]  /*7240*/  @!P0 BRA `(.L_x_11153) ;  /* 0x0000001000948947 */ /* 0x000fea0003800000 */
        /* <DEDUP_REMOVED lines=22> */
[----:B------:R-:W-:Y:S05]  /*73b0*/  CALL.REL.NOINC `($__internal_23_$__cuda_sm20_div_rn_f64_full) ;  /* 0x000002cc00887944 */ /* 0x000fea0003c00000 */
[----:B------:R-:W-:Y:S02]  /*73c0*/  IMAD.MOV.U32 R8, RZ, RZ, R2 ;  /* 0x000000ffff087224 */ /* 0x000fe400078e0002 */
[----:B------:R-:W-:-:S07]  /*73d0*/  IMAD.MOV.U32 R9, RZ, RZ, R3 ;  /* 0x000000ffff097224 */ /* 0x000fce00078e0003 */
.L_x_11155:
[----:B------:R-:W-:Y:S05]  /*73e0*/  BSYNC.RECONVERGENT B3 ;  /* 0x0000000000037941 */ /* 0x000fea0003800200 */
.L_x_11154:
        /* <DEDUP_REMOVED lines=22> */
[----:B------:R-:W-:Y:S05]  /*7550*/  CALL.REL.NOINC `($__internal_23_$__cuda_sm20_div_rn_f64_full) ;  /* 0x000002cc00207944 */ /* 0x000fea0003c00000 */
.L_x_11157:
[----:B------:R-:W-:Y:S05]  /*7560*/  BSYNC.RECONVERGENT B3 ;  /* 0x0000000000037941 */ /* 0x000fea0003800200 */
.L_x_11156:
        /* <DEDUP_REMOVED lines=121> */
.L_x_11159:
[----:B------:R-:W-:Y:S01]  /*7d00*/  IMAD.MOV.U32 R2, RZ, RZ, 0x0 ;  /* 0x00000000ff027424 */ /* 0x000fe200078e00ff */
[----:B------:R-:W-:Y:S02]  /*7d10*/  MOV R3, 0x7ff00000 ;  /* 0x7ff0000000037802 */ /* 0x000fe40000000f00 */
[----:B------:R-:W-:-:S04]  /*7d20*/  LOP3.LUT P0, RZ, R5, 0x7fffffff, RZ, 0xc0, !PT ;  /* 0x7fffffff05ff7812 */ /* 0x000fc8000780c0ff */
[----:B------:R-:W-:-:S10]  /*7d30*/  DFMA R2, R4, R2, +INF ;  /* 0x7ff000000402742b */ /* 0x000fd40000000002 */
[----:B------:R-:W-:Y:S02]  /*7d40*/  FSEL R8, R2, RZ, P0 ;  /* 0x000000ff02087208 */ /* 0x000fe40000000000 */
[----:B------:R-:W-:-:S07]  /*7d50*/  FSEL R9, R3, -QNAN , P0 ;  /* 0xfff0000003097808 */ /* 0x000fce0000000000 */
.L_x_11160:
[----:B------:R-:W-:Y:S05]  /*7d60*/  BSYNC.RECONVERGENT B0 ;  /* 0x0000000000007941 */ /* 0x000fea0003800200 */
.L_x_11158:
        /* <DEDUP_REMOVED lines=22> */
.L_x_11162:
[----:B------:R-:W-:Y:S05]  /*7ed0*/  BSYNC.RECONVERGENT B3 ;  /* 0x0000000000037941 */ /* 0x000fea0003800200 */
.L_x_11161:
[----:B------:R-:W-:Y:S01]  /*7ee0*/  DMUL R4, R2, R2 ;  /* 0x0000000202047228 */ /* 0x000fe20000000000 */
[----:B------:R-:W-:Y:S01]  /*7ef0*/  IMAD.MOV.U32 R6, RZ, RZ, -0x2449a4b7 ;  /* 0xdbb65b49ff067424 */ /* 0x000fe200078e00ff */
[----:B------:R-:W-:Y:S01]  /*7f00*/  UMOV UR4, 0x2a25ff7e ;  /* 0x2a25ff7e00047882 */ /* 0x000fe20000000000 */
[----:B------:R-:W-:Y:S01]  /*7f10*/  IMAD.MOV.U32 R7, RZ, RZ, 0x3f2d3b63 ;  /* 0x3f2d3b63ff077424 */ /* 0x000fe200078e00ff */
[----:B------:R-:W-:Y:S01]  /*7f20*/  UMOV UR5, 0x3ef53e1d ;  /* 0x3ef53e1d00057882 */ /* 0x000fe20000000000 */
[----:B------:R-:W-:Y:S01]  /*7f30*/  ISETP.GE.AND P2, PT, R39, RZ, PT ;  /* 0x000000ff2700720c */ /* 0x000fe20003f46270 */
[----:B------:R-:W-:Y:S01]  /*7f40*/  DSETP.NEU.AND P3, PT, R10, RZ, PT ;  /* 0x000000ff0a00722a */ /* 0x000fe20003f6d000 */
[----:B------:R-:W-:Y:S02]  /*7f50*/  @!P1 IMAD.MOV.U32 R10, RZ, RZ, 0x54442d18 ;  /* 0x54442d18ff0a9424 */ /* 0x000fe400078e00ff */
[----:B------:R-:W-:Y:S01]  /*7f60*/  DFMA R6, R4, -UR4, R6 ;  /* 0x8000000404067c2b */ /* 0x000fe20008000006 */
[----:B------:R-:W-:Y:S01]  /*7f70*/  UMOV UR4, 0x8dde082e ;  /* 0x8dde082e00047882 */ /* 0x000fe20000000000 */
[----:B------:R-:W-:Y:S01]  /*7f80*/  UMOV UR5, 0x3f531278 ;  /* 0x3f53127800057882 */ /* 0x000fe20000000000 */
[----:B------:R-:W-:Y:S01]  /*7f90*/  @!P1 PLOP3.LUT P0, PT, P2, PT, PT, 0x80, 0x8 ;  /* 0x000000000008981c */ /* 0x000fe2000170f070 */
[----:B------:R-:W-:Y:S01]  /*7fa0*/  @!P1 IMAD.MOV.U32 R11, RZ, RZ, 0x3ff921fb ;  /* 0x3ff921fbff0b9424 */ /* 0x000fe200078e00ff */
[----:B------:R-:W-:-:S03]  /*7fb0*/  DADD R8, R8, 1 ;  /* 0x3ff0000008087429 */ /* 0x000fc60000000000 */
[----:B------:R-:W-:Y:S01]  /*7fc0*/  DFMA R6, R4, R6, -UR4 ;  /* 0x8000000404067e2b */ /* 0x000fe20008000006 */
[----:B------:R-:W-:Y:S01]  /*7fd0*/  UMOV UR4, 0xc8249315 ;  /* 0xc824931500047882 */ /* 0x000fe20000000000 */
[----:B------:R-:W-:Y:S01]  /*7fe0*/  UMOV UR5, 0x3f6f9690 ;  /* 0x3f6f969000057882 */ /* 0x000fe20000000000 */
[----:B------:R-:W-:-:S05]  /*7ff0*/  @P3 MOV R13, 0x4002d97c ;  /* 0x4002d97c000d3802 */ /* 0x000fca0000000f00 */
        /* <DEDUP_REMOVED lines=50> */
[----:B------:R-:W-:Y:S02]  /*8320*/  @!P1 DADD R2, -RZ, -R6 ;  /* 0x00000000ff029229 */ /* 0x000fe40000000906 */
[----:B------:R-:W-:-:S08]  /*8330*/  @P1 DADD R4, -R6, R4 ;  /* 0x0000000006041229 */ /* 0x000fd00000000104 */
[----:B------:R-:W-:Y:S02]  /*8340*/  @!P1 FSEL R2, R6, R2, !P0 ;  /* 0x0000000206029208 */ /* 0x000fe40004000000 */
[----:B------:R-:W-:Y:S02]  /*8350*/  @!P1 FSEL R3, R7, R3, !P0 ;  /* 0x0000000307039208 */ /* 0x000fe40004000000 */
[----:B------:R-:W-:-:S04]  /*8360*/  @P1 PLOP3.LUT P0, PT, P2, PT, PT, 0x80, 0x8 ;  /* 0x000000000008181c */ /* 0x000fc8000170f070 */
[----:B------:R-:W-:Y:S01]  /*8370*/  @!P1 DADD R2, R2, R10 ;  /* 0x0000000002029229 */ /* 0x000fe2000000000a */
[----:B------:R-:W-:Y:S02]  /*8380*/  @P3 FSEL R13, R13, 1.8213495016098022461, !P0 ;  /* 0x3fe921fb0d0d3808 */ /* 0x000fe40004000000 */
[----:B------:R-:W-:Y:S02]  /*8390*/  @!P3 FSEL R11, RZ, 2.1426990032196044922, P0 ;  /* 0x400921fbff0bb808 */ /* 0x000fe40000000000 */
[----:B------:R-:W-:Y:S02]  /*83a0*/  @!P3 FSEL R10, RZ, 3.37028055040000000000e+12, P0 ;  /* 0x54442d18ff0ab808 */ /* 0x000fe40000000000 */
[----:B------:R-:W-:Y:S02]  /*83b0*/  @P1 FSEL R2, R4, R6, !P0 ;  /* 0x0000000604021208 */ /* 0x000fe40004000000 */
[----:B------:R-:W-:Y:S01]  /*83c0*/  @P1 FSEL R3, R5, R7, !P0 ;  /* 0x0000000705031208 */ /* 0x000fe20004000000 */
[C-C-:B------:R-:W-:Y:S01]  /*83d0*/  @P3 DSETP.NEU.AND P1, PT, R32.reuse, R34.reuse, PT ;  /* 0x000000222000322a */ /* 0x140fe20003f2d000 */
[----:B------:R-:W-:Y:S01]  /*83e0*/  @P3 IMAD.MOV.U32 R7, RZ, RZ, 0x7f3321d2 ;  /* 0x7f3321d2ff073424 */ /* 0x000fe200078e00ff */
[----:B------:R-:W-:-:S04]  /*83f0*/  DADD R4, R32, R34 ;  /* 0x0000000020047229 */ /* 0x000fc80000000022 */
[----:B------:R-:W-:Y:S02]  /*8400*/  @P3 FSEL R7, R7, 3.37028055040000000000e+12, !P0 ;  /* 0x54442d1807073808 */ /* 0x000fe40004000000 */
[----:B------:R-:W-:Y:S02]  /*8410*/  @P3 FSEL R3, R13, R3, !P1 ;  /* 0x000000030d033208 */ /* 0x000fe40004800000 */
[----:B------:R-:W-:Y:S01]  /*8420*/  @P3 FSEL R0, R7, R2, !P1 ;  /* 0x0000000207003208 */ /* 0x000fe20004800000 */
[----:B------:R-:W-:Y:S02]  /*8430*/  DSETP.NAN.AND P0, PT, R4, R4, PT ;  /* 0x000000040400722a */ /* 0x000fe40003f08000 */
[----:B------:R-:W-:Y:S02]  /*8440*/  @P3 IMAD.MOV.U32 R11, RZ, RZ, R3 ;  /* 0x000000ffff0b3224 */ /* 0x000fe400078e0003 */
[----:B------:R-:W-:-:S03]  /*8450*/  @P3 IMAD.MOV.U32 R10, RZ, RZ, R0 ;  /* 0x000000ffff0a3224 */ /* 0x000fc600078e0000 */
[----:B------:R-:W-:Y:S02]  /*8460*/  LOP3.LUT R3, R11, 0x80000000, R40, 0xb8, !PT ;  /* 0x800000000b037812 */ /* 0x000fe400078eb828 */
[----:B------:R-:W-:Y:S02]  /*8470*/  FSEL R10, R4, R10, P0 ;  /* 0x0000000a040a7208 */ /* 0x000fe40000000000 */
[----:B------:R-:W-:Y:S01]  /*8480*/  FSEL R11, R5, R3, P0 ;  /* 0x00000003050b7208 */ /* 0x000fe20000000000 */
[----:B------:R-:W-:Y:S06]  /*8490*/  BRA `(.L_x_11141) ;  /* 0x0000001800e47947 */ /* 0x000fec0003800000 */
.L_x_11153:
        /* <DEDUP_REMOVED lines=14> */
[----:B------:R-:W-:Y:S01]  /*8580*/  IMAD.MOV.U32 R43, RZ, RZ, 0x3fd80000 ;  /* 0x3fd80000ff2b7424 */ /* 0x000fe200078e00ff */
[----:B------:R-:W-:Y:S01]  /*8590*/  LOP3.LUT R0, R5, 0xffc00000, RZ, 0xc0, !PT ;  /* 0xffc0000005007812 */ /* 0x000fe200078ec0ff */
[----:B------:R-:W-:Y:S01]  /*85a0*/  BSSY.RECONVERGENT B0, `(.L_x_11164) ;  /* 0x0000070000007945 */ /* 0x000fe20003800200 */
[----:B------:R-:W-:-:S02]  /*85b0*/  SEL R2, R34, R32, P0 ;  /* 0x0000002022027207 */ /* 0x000fc40000000000 */
[----:B------:R-:W-:Y:S02]  /*85c0*/  SEL R3, R35, R33, P0 ;  /* 0x0000002123037207 */ /* 0x000fe40000000000 */
[----:B------:R-:W-:Y:S02]  /*85d0*/  LOP3.LUT R7, R0, 0x7fd00000, RZ, 0x3c, !PT ;  /* 0x7fd0000000077812 */ /* 0x000fe400078e3cff */
        /* <DEDUP_REMOVED lines=30> */
[----:B------:R-:W-:Y:S01]  /*87c0*/  @!P3 MOV R3, R5 ;  /* 0x000000050003b202 */ /* 0x000fe20000000f00 */
[----:B------:R-:W-:-:S04]  /*87d0*/  @!P3 IMAD.MOV.U32 R2, RZ, RZ, R4 ;  /* 0x000000ffff02b224 */ /* 0x000fc800078e0004 */
        /* <DEDUP_REMOVED lines=70> */
.L_x_11165:
[----:B------:R-:W-:Y:S01]  /*8c40*/  MOV R2, 0x0 ;  /* 0x0000000000027802 */ /* 0x000fe20000000f00 */
[----:B------:R-:W-:Y:S01]  /*8c50*/  IMAD.MOV.U32 R3, RZ, RZ, 0x7ff00000 ;  /* 0x7ff00000ff037424 */ /* 0x000fe200078e00ff */
[----:B------:R-:W-:-:S05]  /*8c60*/  LOP3.LUT P0, RZ, R5, 0x7fffffff, RZ, 0xc0, !PT ;  /* 0x7fffffff05ff7812 */ /* 0x000fca000780c0ff */
[----:B------:R-:W-:-:S10]  /*8c70*/  DFMA R2, R4, R2, +INF ;  /* 0x7ff000000402742b */ /* 0x000fd40000000002 */
[----:B------:R-:W-:Y:S02]  /*8c80*/  FSEL R8, R2, RZ, P0 ;  /* 0x000000ff02087208 */ /* 0x000fe40000000000 */
[----:B------:R-:W-:-:S07]  /*8c90*/  FSEL R9, R3, -QNAN , P0 ;  /* 0xfff0000003097808 */ /* 0x000fce0000000000 */
.L_x_11166:
[----:B------:R-:W-:Y:S05]  /*8ca0*/  BSYNC.RECONVERGENT B0 ;  /* 0x0000000000007941 */ /* 0x000fea0003800200 */
.L_x_11164:
        /* <DEDUP_REMOVED lines=21> */
.L_x_11168:
[----:B------:R-:W-:Y:S05]  /*8e00*/  BSYNC.RECONVERGENT B3 ;  /* 0x0000000000037941 */ /* 0x000fea0003800200 */
.L_x_11167:
        /* <DEDUP_REMOVED lines=12> */
[----:B------:R-:W-:-:S04]  /*8ed0*/  @!P1 IMAD.MOV.U32 R11, RZ, RZ, 0x3ff921fb ;  /* 0x3ff921fbff0b9424 */ /* 0x000fc800078e00ff */
        /* <DEDUP_REMOVED lines=60> */
[----:B------:R-:W-:Y:S02]  /*92a0*/  @!P3 FSEL R11, RZ, 2.1426990032196044922, P0 ;  /* 0x400921fbff0bb808 */ /* 0x000fe40000000000 */
[----:B------:R-:W-:-:S03]  /*92b0*/  @!P3 FSEL R10, RZ, 3.37028055040000000000e+12, P0 ;  /* 0x54442d18ff0ab808 */ /* 0x000fc60000000000 */
[----:B------:R-:W-:Y:S01]  /*92c0*/  @P1 FSEL R2, R4, R6, !P0 ;  /* 0x0000000604021208 */ /* 0x000fe20004000000 */
[----:B------:R-:W-:Y:S01]  /*92d0*/  @P3 IMAD.MOV.U32 R6, RZ, RZ, 0x4002d97c ;  /* 0x4002d97cff063424 */ /* 0x000fe200078e00ff */
[----:B------:R-:W-:Y:S01]  /*92e0*/  @P1 FSEL R3, R5, R7, !P0 ;  /* 0x0000000705031208 */ /* 0x000fe20004000000 */
[C-C-:B------:R-:W-:Y:S01]  /*92f0*/  @P3 DSETP.NEU.AND P1, PT, R32.reuse, R34.reuse, PT ;  /* 0x000000222000322a */ /* 0x140fe20003f2d000 */
[----:B------:R-:W-:Y:S01]  /*9300*/  @P3 FSEL R7, R0, 3.37028055040000000000e+12, !P0 ;  /* 0x54442d1800073808 */ /* 0x000fe20004000000 */
[----:B------:R-:W-:Y:S01]  /*9310*/  DADD R4, R32, R34 ;  /* 0x0000000020047229 */ /* 0x000fe20000000022 */
[----:B------:R-:W-:-:S03]  /*9320*/  @P3 FSEL R13, R6, 1.8213495016098022461, !P0 ;  /* 0x3fe921fb060d3808 */ /* 0x000fc60004000000 */
[----:B------:R-:W-:Y:S02]  /*9330*/  @P3 FSEL R0, R7, R2, !P1 ;  /* 0x0000000207003208 */ /* 0x000fe40004800000 */
[----:B------:R-:W-:Y:S02]  /*9340*/  @P3 FSEL R3, R13, R3, !P1 ;  /* 0x000000030d033208 */ /* 0x000fe40004800000 */
[----:B------:R-:W-:Y:S01]  /*9350*/  DSETP.NAN.AND P0, PT, R4, R4, PT ;  /* 0x000000040400722a */ /* 0x000fe20003f08000 */
[----:B------:R-:W-:Y:S02]  /*9360*/  @P3 IMAD.MOV.U32 R10, RZ, RZ, R0 ;  /* 0x000000ffff0a3224 */ /* 0x000fe400078e0000 */
[----:B------:R-:W-:-:S03]  /*9370*/  @P3 IMAD.MOV.U32 R11, RZ, RZ, R3 ;  /* 0x000000ffff0b3224 */ /* 0x000fc600078e0003 */
[----:B------:R-:W-:Y:S02]  /*9380*/  FSEL R10, R4, R10, P0 ;  /* 0x0000000a040a7208 */ /* 0x000fe40000000000 */
[----:B------:R-:W-:-:S04]  /*9390*/  LOP3.LUT R3, R11, 0x80000000, R40, 0xb8, !PT ;  /* 0x800000000b037812 */ /* 0x000fc800078eb828 */
[----:B------:R-:W-:Y:S01]  /*93a0*/  FSEL R11, R5, R3, P0 ;  /* 0x00000003050b7208 */ /* 0x000fe20000000000 */
[----:B------:R-:W-:Y:S06]  /*93b0*/  BRA `(.L_x_11141) ;  /* 0x0000000c001c7947 */ /* 0x000fec0003800000 */
.L_x_11163:
[----:B------:R-:W-:Y:S01]  /*93c0*/  DMUL R2, R36, R36 ;  /* 0x0000002424027228 */ /* 0x000fe20000000000 */
[----:B------:R-:W-:Y:S07]  /*93d0*/  BSSY.RECONVERGENT B0, `(.L_x_11169) ;  /* 0x0000054000007945 */ /* 0x000fee0003800200 */
[----:B------:R-:W-:-:S10]  /*93e0*/  DFMA R12, R10, R10, R2 ;  /* 0x0000000a0a0c722b */ /* 0x000fd40000000002 */
        /* <DEDUP_REMOVED lines=76> */
.L_x_11170:
[----:B------:R-:W-:Y:S01]  /*98b0*/  IMAD.MOV.U32 R4, RZ, RZ, 0x0 ;  /* 0x00000000ff047424 */ /* 0x000fe200078e00ff */
[----:B------:R-:W-:Y:S01]  /*98c0*/  LOP3.LUT P0, RZ, R3, 0x7fffffff, RZ, 0xc0, !PT ;  /* 0x7fffffff03ff7812 */ /* 0x000fe2000780c0ff */
[----:B------:R-:W-:-:S06]  /*98d0*/  IMAD.MOV.U32 R5, RZ, RZ, 0x7ff00000 ;  /* 0x7ff00000ff057424 */ /* 0x000fcc00078e00ff */
[----:B------:R-:W-:-:S10]  /*98e0*/  DFMA R4, R2, R4, +INF ;  /* 0x7ff000000204742b */ /* 0x000fd40000000004 */
[----:B------:R-:W-:Y:S02]  /*98f0*/  FSEL R8, R4, RZ, P0 ;  /* 0x000000ff04087208 */ /* 0x000fe40000000000 */
[----:B------:R-:W-:-:S07]  /*9900*/  FSEL R9, R5, -QNAN , P0 ;  /* 0xfff0000005097808 */ /* 0x000fce0000000000 */
.L_x_11171:
[----:B------:R-:W-:Y:S05]  /*9910*/  BSYNC.RECONVERGENT B0 ;  /* 0x0000000000007941 */ /* 0x000fea0003800200 */
.L_x_11169:
        /* <DEDUP_REMOVED lines=21> */
.L_x_11173:
[----:B------:R-:W-:Y:S05]  /*9a70*/  BSYNC.RECONVERGENT B3 ;  /* 0x0000000000037941 */ /* 0x000fea0003800200 */
.L_x_11172:
[----:B------:R-:W-:Y:S01]  /*9a80*/  DMUL R4, R2, R2 ;  /* 0x0000000202047228 */ /* 0x000fe20000000000 */
[----:B------:R-:W-:Y:S01]  /*9a90*/  MOV R6, 0xdbb65b49 ;  /* 0xdbb65b4900067802 */ /* 0x000fe20000000f00 */
[----:B------:R-:W-:Y:S01]  /*9aa0*/  IMAD.MOV.U32 R7, RZ, RZ, 0x3f2d3b63 ;  /* 0x3f2d3b63ff077424 */ /* 0x000fe200078e00ff */
[----:B------:R-:W-:Y:S01]  /*9ab0*/  UMOV UR4, 0x2a25ff7e ;  /* 0x2a25ff7e00047882 */ /* 0x000fe20000000000 */
[----:B------:R-:W-:Y:S01]  /*9ac0*/  UMOV UR5, 0x3ef53e1d ;  /* 0x3ef53e1d00057882 */ /* 0x000fe20000000000 */
[----:B------:R-:W-:Y:S01]  /*9ad0*/  ISETP.GE.AND P2, PT, R39, RZ, PT ;  /* 0x000000ff2700720c */ /* 0x000fe20003f46270 */
[----:B------:R-:W-:Y:S02]  /*9ae0*/  DSETP.NEU.AND P3, PT, R10, RZ, PT ;  /* 0x000000ff0a00722a */ /* 0x000fe40003f6d000 */
[----:B------:R-:W-:Y:S01]  /*9af0*/  DFMA R6, R4, -UR4, R6 ;  /* 0x8000000404067c2b */ /* 0x000fe20008000006 */
[----:B------:R-:W-:Y:S01]  /*9b00*/  UMOV UR4, 0x8dde082e ;  /* 0x8dde082e00047882 */ /* 0x000fe20000000000 */
[----:B------:R-:W-:Y:S01]  /*9b10*/  UMOV UR5, 0x3f531278 ;  /* 0x3f53127800057882 */ /* 0x000fe20000000000 */
[----:B------:R-:W-:Y:S01]  /*9b20*/  @!P1 PLOP3.LUT P0, PT, P2, PT, PT, 0x80, 0x8 ;  /* 0x000000000008981c */ /* 0x000fe2000170f070 */
[----:B------:R-:W-:Y:S01]  /*9b30*/  @!P1 IMAD.MOV.U32 R10, RZ, RZ, 0x54442d18 ;  /* 0x54442d18ff0a9424 */ /* 0x000fe200078e00ff */
[----:B------:R-:W-:Y:S01]  /*9b40*/  DMUL R8, R8, 0.5 ;  /* 0x3fe0000008087828 */ /* 0x000fe20000000000 */
[----:B------:R-:W-:-:S02]  /*9b50*/  @!P1 IMAD.MOV.U32 R11, RZ, RZ, 0x3ff921fb ;  /* 0x3ff921fbff0b9424 */ /* 0x000fc400078e00ff */
[----:B------:R-:W-:Y:S01]  /*9b60*/  DFMA R6, R4, R6, -UR4 ;  /* 0x8000000404067e2b */ /* 0x000fe20008000006 */
[----:B------:R-:W-:Y:S01]  /*9b70*/  UMOV UR4, 0xc8249315 ;  /* 0xc824931500047882 */ /* 0x000fe20000000000 */
[----:B------:R-:W-:Y:S02]  /*9b80*/  UMOV UR5, 0x3f6f9690 ;  /* 0x3f6f969000057882 */ /* 0x000fe40000000000 */
[----:B------:R-:W-:-:S04]  /*9b90*/  @P3 IMAD.MOV.U32 R0, RZ, RZ, 0x7f3321d2 ;  /* 0x7f3321d2ff003424 */ /* 0x000fc800078e00ff */
        /* <DEDUP_REMOVED lines=72> */
[----:B------:R-:W-:-:S07]  /*a020*/  FSEL R11, R5, R3, P0 ;  /* 0x00000003050b7208 */ /* 0x000fce0000000000 */
.L_x_11141:
[----:B------:R-:W-:Y:S05]  /*a030*/  BSYNC.RECONVERGENT B2 ;  /* 0x0000000000027941 */ /* 0x000fea0003800200 */
.L_x_11129:
[----:B------:R-:W-:Y:S01]  /*a040*/  UMOV UR4, 0xfefa39ef ;  /* 0xfefa39ef00047882 */ /* 0x000fe20000000000 */
[----:B------:R-:W-:Y:S01]  /*a050*/  UMOV UR5, 0x3fe62e42 ;  /* 0x3fe62e4200057882 */ /* 0x000fe20000000000 */
[----:B------:R-:W-:Y:S01]  /*a060*/  LOP3.LUT R11, R11, 0x80000000, R31, 0xb8, !PT ;  /* 0x800000000b0b7812 */ /* 0x000fe200078eb81f */
[----:B------:R-:W-:-:S10]  /*a070*/  DADD R8, R8, UR4 ;  /* 0x0000000408087e29 */ /* 0x000fd40008000000 */
[----:B------:R-:W-:Y:S01]  /*a080*/  LOP3.LUT R9, R9, 0x80000000, R29, 0xb8, !PT ;  /* 0x8000000009097812 */ /* 0x000fe200078eb81d */
[----:B------:R-:W-:Y:S06]  /*a090*/  BRA `(.L_x_11126) ;  /* 0x0000005000007947 */ /* 0x000fec0003800000 */
.L_x_11128:
[----:B------:R-:W-:Y:S01]  /*a0a0*/  DSETP.NEU.AND P0, PT, R30, RZ, PT ;  /* 0x000000ff1e00722a */ /* 0x000fe20003f0d000 */
[----:B------:R-:W-:Y:S01]  /*a0b0*/  IMAD.MOV.U32 R10, RZ, RZ, R30 ;  /* 0x000000ffff0a7224 */ /* 0x000fe200078e001e */
[----:B------:R-:W-:Y:S01]  /*a0c0*/  DSETP.EQ.AND P1, PT, R28, RZ, PT ;  /* 0x000000ff1c00722a */ /* 0x000fe20003f22000 */
[----:B------:R-:W-:Y:S01]  /*a0d0*/  IMAD.MOV.U32 R11, RZ, RZ, R31 ;  /* 0x000000ffff0b7224 */ /* 0x000fe200078e001f */
[----:B------:R-:W-:Y:S01]  /*a0e0*/  MOV R9, R29 ;  /* 0x0000001d00097202 */ /* 0x000fe20000000f00 */
[----:B------:R-:W-:-:S11]  /*a0f0*/  IMAD.MOV.U32 R8, RZ, RZ, R28 ;  /* 0x000000ffff087224 */ /* 0x000fd600078e001c */
[----:B------:R-:W-:Y:S05]  /*a100*/  @!P0 BRA P1, `(.L_x_11126) ;  /* 0x0000004c00e48947 */ /* 0x000fea0000800000 */
[----:B------:R-:W-:Y:S01]  /*a110*/  UMOV UR4, 0x1409212f ;  /* 0x1409212f00047882 */ /* 0x000fe20000000000 */
[----:B------:R-:W-:Y:S01]  /*a120*/  UMOV UR5, 0x3e43988e ;  /* 0x3e43988e00057882 */ /* 0x000fe20000000000 */
[----:B------:R-:W-:Y:S01]  /*a130*/  IMAD.MOV.U32 R10, RZ, RZ, R30 ;  /* 0x000000ffff0a7224 */ /* 0x000fe200078e001e */
[----:B------:R-:W-:Y:S01]  /*a140*/  DSETP.GEU.AND P0, PT, R34, UR4, PT ;  /* 0x0000000422007e2a */ /* 0x000fe2000bf0e000 */
[----:B------:R-:W-:Y:S01]  /*a150*/  IMAD.MOV.U32 R11, RZ, RZ, R31 ;  /* 0x000000ffff0b7224 */ /* 0x000fe200078e001f */
[----:B------:R-:W-:Y:S01]  /*a160*/  DSETP.LT.AND P1, PT, R32, UR4, PT ;  /* 0x0000000420007e2a */ /* 0x000fe2000bf21000 */
[----:B------:R-:W-:Y:S02]  /*a170*/  IMAD.MOV.U32 R8, RZ, RZ, R28 ;  /* 0x000000ffff087224 */ /* 0x000fe400078e001c */
[----:B------:R-:W-:-:S11]  /*a180*/  IMAD.MOV.U32 R9, RZ, RZ, R29 ;  /* 0x000000ffff097224 */ /* 0x000fd600078e001d */
[----:B------:R-:W-:Y:S05]  /*a190*/  @!P0 BRA P1, `(.L_x_11126) ;  /* 0x0000004c00c08947 */ /* 0x000fea0000800000 */
[C---:B------:R-:W-:Y:S01]  /*a1a0*/  DADD R8, R34.reuse, 1 ;  /* 0x3ff0000022087429 */ /* 0x040fe20000000000 */
[----:B------:R-:W-:Y:S01]  /*a1b0*/  IMAD.MOV.U32 R4, RZ, RZ, RZ ;  /* 0x000000ffff047224 */ /* 0x000fe200078e00ff */
[----:B------:R-:W-:Y:S01]  /*a1c0*/  DADD R40, R34, -1 ;  /* 0xbff0000022287429 */ /* 0x000fe20000000000 */
[----:B------:R-:W-:Y:S01]  /*a1d0*/  IMAD.MOV.U32 R36, RZ, RZ, RZ ;  /* 0x000000ffff247224 */ /* 0x000fe200078e00ff */
[----:B------:R-:W-:Y:S01]  /*a1e0*/  UMOV UR4, 0xffffffff ;  /* 0xffffffff00047882 */ /* 0x000fe20000000000 */
[----:B------:R-:W-:Y:S01]  /*a1f0*/  UMOV UR5, 0x7fefffff ;  /* 0x7fefffff00057882 */ /* 0x000fe20000000000 */
[----:B------:R-:W-:Y:S01]  /*a200*/  IMAD.MOV.U32 R52, RZ, RZ, RZ ;  /* 0x000000ffff347224 */ /* 0x000fe200078e00ff */
[----:B------:R-:W-:Y:S01]  /*a210*/  UMOV UR6, UR5 ;  /* 0x0000000500067c82 */ /* 0x000fe20008000000 */
[----:B------:R-:W-:Y:S02]  /*a220*/  BSSY.RECONVERGENT B2, `(.L_x_11174) ;  /* 0x00002ca000027945 */ /* 0x000fe40003800200 */
[----:B------:R-:W-:Y:S01]  /*a230*/  ISETP.GT.U32.AND P1, PT, R32, R8, PT ;  /* 0x000000082000720c */ /* 0x000fe20003f24070 */
[----:B------:R-:W-:Y:S01]  /*a240*/  DADD R2, -RZ, |R40| ;  /* 0x00000000ff027229 */ /* 0x000fe20000000528 */
[----:B------:R-:W-:-:S02]  /*a250*/  ISETP.LT.U32.AND P0, PT, R8, R32, PT ;  /* 0x000000200800720c */ /* 0x000fc40003f01070 */
[----:B------:R-:W-:Y:S02]  /*a260*/  ISETP.GT.U32.AND.EX P1, PT, R33, R9, PT, P1 ;  /* 0x000000092100720c */ /* 0x000fe40003f24110 */
[----:B------:R-:W-:Y:S02]  /*a270*/  ISETP.LT.U32.AND.EX P0, PT, R9, R33, PT, P0 ;  /* 0x000000210900720c */ /* 0x000fe40003f01100 */
[----:B------:R-:W-:Y:S02]  /*a280*/  SEL R11, R33, R9, P1 ;  /* 0x00000009210b7207 */ /* 0x000fe40000800000 */
[----:B------:R-:W-:Y:S02]  /*a290*/  SEL R46, R8, R32, P0 ;  /* 0x00000020082e7207 */ /* 0x000fe40000000000 */
[----:B------:R-:W-:Y:S02]  /*a2a0*/  SEL R47, R9, R33, P0 ;  /* 0x00000021092f7207 */ /* 0x000fe40000000000 */
[----:B------:R-:W-:Y:S01]  /*a2b0*/  LOP3.LUT R39, R11, 0xffc00000, RZ, 0xc0, !PT ;  /* 0xffc000000b277812 */ /* 0x000fe200078ec0ff */
[----:B------:R-:W-:Y:S01]  /*a2c0*/  IMAD.MOV.U32 R6, RZ, RZ, R46 ;  /* 0x000000ffff067224 */ /* 0x000fe200078e002e */
[----:B------:R-:W-:Y:S01]  /*a2d0*/  SEL R10, R32, R8, P1 ;  /* 0x00000008200a7207 */ /* 0x000fe20000800000 */
[----:B------:R-:W-:Y:S01]  /*a2e0*/  IMAD.MOV.U32 R7, RZ, RZ, R47 ;  /* 0x000000ffff077224 */ /* 0x000fe200078e002f */
[----:B------:R-:W-:-:S02]  /*a2f0*/  LOP3.LUT R5, R39, 0x7fd00000, RZ, 0x3c, !PT ;  /* 0x7fd0000027057812 */ /* 0x000fc400078e3cff */
[----:B------:R-:W-:Y:S02]  /*a300*/  ISETP.GT.U32.AND P1, PT, R32, R2, PT ;  /* 0x000000022000720c */ /* 0x000fe40003f24070 */
[CC--:B------:R-:W-:Y:S02]  /*a310*/  ISETP.LT.U32.AND P0, PT, R2.reuse, R32.reuse, PT ;  /* 0x000000200200720c */ /* 0x0c0fe40003f01070 */
[C---:B------:R-:W-:Y:S01]  /*a320*/  DMUL R12, R4.reuse, R6 ;  /* 0x00000006040c7228 */ /* 0x040fe20000000000 */
[----:B------:R-:W-:Y:S01]  /*a330*/  ISETP.GT.U32.AND.EX P1, PT, R33, R3, PT, P1 ;  /* 0x000000032100720c */ /* 0x000fe20003f24110 */
[----:B------:R-:W-:Y:S01]  /*a340*/  DMUL R44, R4, R10 ;  /* 0x0000000a042c7228 */ /* 0x000fe20000000000 */
[----:B------:R-:W-:Y:S02]  /*a350*/  ISETP.LT.U32.AND.EX P0, PT, R3, R33, PT, P0 ;  /* 0x000000210300720c */ /* 0x000fe40003f01100 */
[----:B------:R-:W-:Y:S02]  /*a360*/  SEL R5, R33, R3, P1 ;  /* 0x0000000321057207 */ /* 0x000fe40000800000 */
[----:B------:R-:W-:Y:S01]  /*a370*/  SEL R43, R2, R32, P0 ;  /* 0x00000020022b7207 */ /* 0x000fe20000000000 */
[----:B------:R-:W-:Y:S01]  /*a380*/  DMUL R12, R12, R12 ;  /* 0x0000000c0c0c7228 */ /* 0x000fe20000000000 */
[----:B------:R-:W-:Y:S01]  /*a390*/  SEL R42, R3, R33, P0 ;  /* 0x00000021032a7207 */ /* 0x000fe20000000000 */
[----:B------:R-:W-:Y:S01]  /*a3a0*/  IMAD.U32 R3, RZ, RZ, UR6 ;  /* 0x00000006ff037e24 */ /* 0x000fe2000f8e00ff */
[----:B------:R-:W-:Y:S01]  /*a3b0*/  LOP3.LUT R0, R5, 0xffc00000, RZ, 0xc0, !PT ;  /* 0xffc0000005007812 */ /* 0x000fe200078ec0ff */
[----:B------:R-:W-:Y:S01]  /*a3c0*/  IMAD.MOV.U32 R14, RZ, RZ, R43 ;  /* 0x000000ffff0e7224 */ /* 0x000fe200078e002b */
[----:B------:R-:W-:Y:S01]  /*a3d0*/  SEL R4, R32, R2, P1 ;  /* 0x0000000220047207 */ /* 0x000fe20000800000 */
[----:B------:R-:W-:Y:S01]  /*a3e0*/  IMAD.MOV.U32 R15, RZ, RZ, R42 ;  /* 0x000000ffff0f7224 */ /* 0x000fe200078e002a */
[----:B------:R-:W-:Y:S01]  /*a3f0*/  LOP3.LUT R37, R0, 0x7fd00000, RZ, 0x3c, !PT ;  /* 0x7fd0000000257812 */ /* 0x000fe200078e3cff */
[----:B------:R-:W-:Y:S01]  /*a400*/  DFMA R44, R44, R44, R12 ;  /* 0x0000002c2c2c722b */ /* 0x000fe2000000000c */
[----:B------:R-:W-:-:S04]  /*a410*/  ISETP.GE.U32.AND P3, PT, R42, 0x7ff00000, PT ;  /* 0x7ff000002a00780c */ /* 0x000fc80003f66070 */
[C---:B------:R-:W-:Y:S02]  /*a420*/  DMUL R12, R36.reuse, R14 ;  /* 0x0000000e240c7228 */ /* 0x040fe40000000000 */
[----:B------:R-:W-:Y:S02]  /*a430*/  DMUL R36, R36, R4 ;  /* 0x0000000424247228 */ /* 0x000fe40000000000 */
[----:B------:R-:W-:Y:S01]  /*a440*/  DSETP.MIN.AND P0, P2, R44, UR4, PT ;  /* 0x000000042c007e2a */ /* 0x000fe2000ba00000 */
[----:B------:R-:W-:-:S03]  /*a450*/  IMAD.MOV.U32 R2, RZ, RZ, R45 ;  /* 0x000000ffff027224 */ /* 0x000fc600078e002d */
[----:B------:R-:W-:Y:S02]  /*a460*/  DMUL R12, R12, R12 ;  /* 0x0000000c0c0c7228 */ /* 0x000fe40000000000 */
[----:B------:R-:W-:Y:S01]  /*a470*/  FSEL R55, R2, UR6, P0 ;  /* 0x0000000602377c08 */ /* 0x000fe20008000000 */
[----:B------:R-:W-:Y:S01]  /*a480*/  UMOV UR6, UR4 ;  /* 0x0000000400067c82 */ /* 0x000fe20008000000 */
[----:B------:R-:W-:-:S04]  /*a490*/  MOV R2, R44 ;  /* 0x0000002c00027202 */ /* 0x000fc80000000f00 */
[----:B------:R-:W-:Y:S01]  /*a4a0*/  DFMA R36, R36, R36, R12 ;  /* 0x000000242424722b */ /* 0x000fe2000000000c */
[----:B------:R-:W-:Y:S01]  /*a4b0*/  SEL R54, R2, UR6, P0 ;  /* 0x0000000602367c07 */ /* 0x000fe20008000000 */
[----:B------:R-:W-:Y:S01]  /*a4c0*/  UMOV UR6, UR5 ;  /* 0x0000000500067c82 */ /* 0x000fe20008000000 */
[----:B------:R-:W-:Y:S01]  /*a4d0*/  @P2 LOP3.LUT R55, R3, 0x80000, RZ, 0xfc, !PT ;  /* 0x0008000003372812 */ /* 0x000fe200078efcff */
[----:B------:R-:W-:Y:S01]  /*a4e0*/  IMAD.U32 R13, RZ, RZ, UR6 ;  /* 0x00000006ff0d7e24 */ /* 0x000fe2000f8e00ff */
[----:B------:R-:W-:Y:S02]  /*a4f0*/  DSETP.NEU.AND P2, PT, R14, RZ, PT ;  /* 0x000000ff0e00722a */ /* 0x000fe40003f4d000 */
[----:B------:R-:W0:Y:S01]  /*a500*/  MUFU.RSQ64H R53, R55 ;  /* 0x0000003700357308 */ /* 0x000e220000001c00 */
[----:B------:R-:W-:Y:S02]  /*a510*/  DSETP.MIN.AND P0, P1, R36, UR4, PT ;  /* 0x0000000424007e2a */ /* 0x000fe4000b900000 */
[----:B------:R-:W-:-:S02]  /*a520*/  IMAD.MOV.U32 R2, RZ, RZ, R37 ;  /* 0x000000ffff027224 */ /* 0x000fc400078e0025 */
[----:B------:R-:W-:-:S03]  /*a530*/  IMAD.MOV.U32 R12, RZ, RZ, R36 ;  /* 0x000000ffff0c7224 */ /* 0x000fc600078e0024 */
[----:B------:R-:W-:Y:S02]  /*a540*/  FSEL R49, R2, UR6, P0 ;  /* 0x0000000602317c08 */ /* 0x000fe40008000000 */
[----:B------:R-:W-:Y:S01]  /*a550*/  SEL R48, R12, UR4, P0 ;  /* 0x000000040c307c07 */ /* 0x000fe20008000000 */
[----:B------:R-:W-:Y:S01]  /*a560*/  IMAD.MOV.U32 R12, RZ, RZ, RZ ;  /* 0x000000ffff0c7224 */ /* 0x000fe200078e00ff */
[----:B------:R-:W-:-:S03]  /*a570*/  DSETP.NEU.AND P0, PT, R6, RZ, PT ;  /* 0x000000ff0600722a */ /* 0x000fc60003f0d000 */
[----:B------:R-:W-:Y:S01]  /*a580*/  @P1 LOP3.LUT R49, R13, 0x80000, RZ, 0xfc, !PT ;  /* 0x000800000d311812 */ /* 0x000fe200078efcff */
[----:B0-----:R-:W-:Y:S01]  /*a590*/  DMUL R2, R52, R52 ;  /* 0x0000003434027228 */ /* 0x001fe20000000000 */
[----:B------:R-:W-:Y:S02]  /*a5a0*/  ISETP.GE.U32.AND P1, PT, R47, 0x7ff00000, PT ;  /* 0x7ff000002f00780c */ /* 0x000fe40003f26070 */
[----:B------:R-:W0:Y:S05]  /*a5b0*/  MUFU.RSQ64H R13, R49 ;  /* 0x00000031000d7308 */ /* 0x000e2a0000001c00 */
[----:B------:R-:W-:Y:S01]  /*a5c0*/  DFMA R54, R54, -R2, 1 ;  /* 0x3ff000003636742b */ /* 0x000fe20000000802 */
[----:B------:R-:W-:-:S02]  /*a5d0*/  IMAD.MOV.U32 R2, RZ, RZ, 0x0 ;  /* 0x00000000ff027424 */ /* 0x000fc400078e00ff */
[----:B------:R-:W-:-:S05]  /*a5e0*/  IMAD.MOV.U32 R3, RZ, RZ, 0x3fd80000 ;  /* 0x3fd80000ff037424 */ /* 0x000fca00078e00ff */
[----:B------:R-:W-:Y:S02]  /*a5f0*/  DMUL R50, R52, R54 ;  /* 0x0000003634327228 */ /* 0x000fe40000000000 */
[----:B------:R-:W-:-:S08]  /*a600*/  DFMA R54, R54, R2, 0.5 ;  /* 0x3fe000003636742b */ /* 0x000fd00000000002 */
[----:B------:R-:W-:Y:S02]  /*a610*/  DFMA R50, R54, R50, R52 ;  /* 0x000000323632722b */ /* 0x000fe40000000034 */
[----:B0-----:R-:W-:-:S06]  /*a620*/  DMUL R52, R12, R12 ;  /* 0x0000000c0c347228 */ /* 0x001fcc0000000000 */
[----:B------:R-:W-:Y:S02]  /*a630*/  DMUL R50, R44, R50 ;  /* 0x000000322c327228 */ /* 0x000fe40000000000 */
[----:B------:R-:W-:-:S08]  /*a640*/  DFMA R52, R48, -R52, 1 ;  /* 0x3ff000003034742b */ /* 0x000fd00000000834 */
[----:B------:R-:W-:Y:S02]  /*a650*/  DFMA R48, R52, R2, 0.5 ;  /* 0x3fe000003430742b */ /* 0x000fe40000000002 */
[----:B------:R-:W-:-:S08]  /*a660*/  DMUL R52, R12, R52 ;  /* 0x000000340c347228 */ /* 0x000fd00000000000 */
[----:B------:R-:W-:Y:S01]  /*a670*/  DFMA R52, R48, R52, R12 ;  /* 0x000000343034722b */ /* 0x000fe2000000000c */
[----:B------:R-:W-:-:S07]  /*a680*/  LOP3.LUT R13, R39, 0x100000, RZ, 0xfc, !PT ;  /* 0x00100000270d7812 */ /* 0x000fce00078efcff */
[----:B------:R-:W-:Y:S01]  /*a690*/  DMUL R52, R36, R52 ;  /* 0x0000003424347228 */ /* 0x000fe20000000000 */
[----:B------:R-:W-:Y:S01]  /*a6a0*/  LOP3.LUT R37, R0, 0x100000, RZ, 0xfc, !PT ;  /* 0x0010000000257812 */ /* 0x000fe200078efcff */
[----:B------:R-:W-:Y:S01]  /*a6b0*/  IMAD.MOV.U32 R36, RZ, RZ, RZ ;  /* 0x000000ffff247224 */ /* 0x000fe200078e00ff */
[----:B------:R-:W-:-:S05]  /*a6c0*/  DMUL R50, R50, R12 ;  /* 0x0000000c32327228 */ /* 0x000fca0000000000 */
[----:B------:R-:W-:-:S05]  /*a6d0*/  DMUL R52, R52, R36 ;  /* 0x0000002434347228 */ /* 0x000fca0000000000 */
[----:B------:R-:W-:Y:S02]  /*a6e0*/  @!P1 FSEL R46, R10, R50, !P0 ;  /* 0x000000320a2e9208 */ /* 0x000fe40004000000 */
[----:B------:R-:W-:-:S03]  /*a6f0*/  @!P1 FSEL R47, R11, R51, !P0 ;  /* 0x000000330b2f9208 */ /* 0x000fc60004000000 */
[----:B------:R-:W-:Y:S02]  /*a700*/  @!P3 FSEL R43, R4, R52, !P2 ;  /* 0x00000034042bb208 */ /* 0x000fe40005000000 */
[----:B------:R-:W-:-:S04]  /*a710*/  @!P3 FSEL R42, R5, R53, !P2 ;  /* 0x00000035052ab208 */ /* 0x000fc80005000000 */
[----:B------:R-:W-:-:S04]  /*a720*/  LOP3.LUT R43, R43, R42, RZ, 0x3c, !PT ;  /* 0x0000002a2b2b7212 */ /* 0x000fc800078e3cff */
[----:B------:R-:W-:-:S04]  /*a730*/  LOP3.LUT R42, R43, R42, RZ, 0x3c, !PT ;  /* 0x0000002a2b2a7212 */ /* 0x000fc800078e3cff */
[----:B------:R-:W-:-:S06]  /*a740*/  LOP3.LUT R43, R43, R42, RZ, 0x3c, !PT ;  /* 0x0000002a2b2b7212 */ /* 0x000fcc00078e3cff */
[----:B------:R-:W-:-:S08]  /*a750*/  DADD R4, R46, R42 ;  /* 0x000000002e047229 */ /* 0x000fd0000000002a */
[----:B------:R-:W-:-:S08]  /*a760*/  DMUL R4, R4, 0.5 ;  /* 0x3fe0000004047828 */ /* 0x000fd00000000000 */
[----:B------:R-:W-:-:S06]  /*a770*/  DSETP.GEU.AND P0, PT, R4, 1, PT ;  /* 0x3ff000000400742a */ /* 0x000fcc0003f0e000 */
[----:B------:R-:W-:Y:S02]  /*a780*/  FSEL R10, R4, RZ, P0 ;  /* 0x000000ff040a7208 */ /* 0x000fe40000000000 */
[----:B------:R-:W-:-:S06]  /*a790*/  FSEL R11, R5, 1.875, P0 ;  /* 0x3ff00000050b7808 */ /* 0x000fcc0000000000 */
[----:B------:R-:W-:-:S14]  /*a7a0*/  DSETP.GEU.AND P0, PT, R10, 10, PT ;  /* 0x402400000a00742a */ /* 0x000fdc0003f0e000 */
[----:B------:R-:W-:Y:S05]  /*a7b0*/  @P0 BRA `(.L_x_11175) ;  /* 0x0000001c00f80947 */ /* 0x000fea0003800000 */
[----:B------:R-:W-:-:S06]  /*a7c0*/  DSETP.NEU.AND P0, PT, R34, 1, PT ;  /* 0x3ff000002200742a */ /* 0x000fcc0003f0d000 */
[----:B------:R-:W-:-:S14]  /*a7d0*/  DSETP.GEU.OR P0, PT, R32, 3.8518598887744717061e-34, P0 ;  /* 0x390000002000742a */ /* 0x000fdc000070e400 */
        /* <DEDUP_REMOVED lines=22> */
[----:B------:R-:W-:Y:S02]  /*a940*/  IMAD.MOV.U32 R6, RZ, RZ, R45 ;  /* 0x000000ffff067224 */ /* 0x000fe400078e002d */
[----:B------:R-:W-:-:S02]  /*a950*/  IMAD.MOV.U32 R3, RZ, RZ, R32 ;  /* 0x000000ffff037224 */ /* 0x000fc400078e0020 */
[----:B------:R-:W-:-:S07]  /*a960*/  IMAD.MOV.U32 R2, RZ, RZ, R33 ;  /* 0x000000ffff027224 */ /* 0x000fce00078e0021 */
[----:B------:R-:W-:Y:S05]  /*a970*/  CALL.REL.NOINC `($__internal_24_$__cuda_sm20_dsqrt_rn_f64_mediumpath_v1) ;  /* 0x0000029c00a47944 */ /* 0x000fea0003c00000 */
[----:B------:R-:W-:Y:S02]  /*a980*/  IMAD.MOV.U32 R36, RZ, RZ, R3 ;  /* 0x000000ffff247224 */ /* 0x000fe400078e0003 */
[----:B------:R-:W-:-:S07]  /*a990*/  IMAD.MOV.U32 R37, RZ, RZ, R2 ;  /* 0x000000ffff257224 */ /* 0x000fce00078e0002 */
.L_x_11178:
[----:B------:R-:W-:Y:S05]  /*a9a0*/  BSYNC.RECONVERGENT B3 ;  /* 0x0000000000037941 */ /* 0x000fea0003800200 */
.L_x_11177:
[----:B------:R-:W-:Y:S05]  /*a9b0*/  BRA `(.L_x_11179) ;  /* 0x0000002400407947 */ /* 0x000fea0003800000 */
.L_x_11176:
        /* <DEDUP_REMOVED lines=30> */
[----:B------:R-:W-:Y:S05]  /*aba0*/  CALL.REL.NOINC `($__internal_23_$__cuda_sm20_div_rn_f64_full) ;  /* 0x00000294008c7944 */ /* 0x000fea0003c00000 */
.L_x_11184:
[----:B------:R-:W-:Y:S05]  /*abb0*/  BSYNC.RECONVERGENT B4 ;  /* 0x0000000000047941 */ /* 0x000fea0003800200 */
.L_x_11183:
[----:B------:R-:W-:Y:S02]  /*abc0*/  IMAD.MOV.U32 R36, RZ, RZ, R2 ;  /* 0x000000ffff247224 */ /* 0x000fe400078e0002 */
[----:B------:R-:W-:-:S07]  /*abd0*/  IMAD.MOV.U32 R37, RZ, RZ, R3 ;  /* 0x000000ffff257224 */ /* 0x000fce00078e0003 */
.L_x_11182:
[----:B------:R-:W-:Y:S05]  /*abe0*/  BSYNC.RECONVERGENT B3 ;  /* 0x0000000000037941 */ /* 0x000fea0003800200 */
.L_x_11181:
        /* <DEDUP_REMOVED lines=32> */
.L_x_11187:
[----:B------:R-:W-:Y:S05]  /*adf0*/  BSYNC.RECONVERGENT B4 ;  /* 0x0000000000047941 */ /* 0x000fea0003800200 */
.L_x_11186:
[----:B------:R-:W-:Y:S05]  /*ae00*/  BSYNC.RECONVERGENT B3 ;  /* 0x0000000000037941 */ /* 0x000fea0003800200 */
.L_x_11185:
[----:B------:R-:W-:Y:S01]  /*ae10*/  DMUL R2, R2, 0.5 ;  /* 0x3fe0000002027828 */ /* 0x000fe20000000000 */
[----:B------:R-:W-:Y:S01]  /*ae20*/  MOV R12, 0x0 ;  /* 0x00000000000c7802 */ /* 0x000fe20000000f00 */
[----:B------:R-:W-:Y:S01]  /*ae30*/  DADD R6, R10, 1 ;  /* 0x3ff000000a067429 */ /* 0x000fe20000000000 */
        /* <DEDUP_REMOVED lines=23> */
[----:B------:R-:W-:Y:S02]  /*afb0*/  IMAD.MOV.U32 R13, RZ, RZ, R48 ;  /* 0x000000ffff0d7224 */ /* 0x000fe400078e0030 */
[----:B------:R-:W-:-:S02]  /*afc0*/  IMAD.MOV.U32 R12, RZ, RZ, R49 ;  /* 0x000000ffff0c7224 */ /* 0x000fc400078e0031 */
[----:B------:R-:W-:Y:S02]  /*afd0*/  IMAD.MOV.U32 R7, RZ, RZ, R44 ;  /* 0x000000ffff077224 */ /* 0x000fe400078e002c */
[----:B------:R-:W-:Y:S02]  /*afe0*/  IMAD.MOV.U32 R6, RZ, RZ, R45 ;  /* 0x000000ffff067224 */ /* 0x000fe400078e002d */
[----:B------:R-:W-:-:S07]  /*aff0*/  IMAD.MOV.U32 R4, RZ, RZ, R15 ;  /* 0x000000ffff047224 */ /* 0x000fce00078e000f */
[----:B------:R-:W-:Y:S05]  /*b000*/  CALL.REL.NOINC `($__internal_24_$__cuda_sm20_dsqrt_rn_f64_mediumpath_v1) ;  /* 0x0000029800007944 */ /* 0x000fea0003c00000 */
[----:B------:R-:W-:-:S04]  /*b010*/  LOP3.LUT R3, R3, R2, RZ, 0x3c, !PT ;  /* 0x0000000203037212 */ /* 0x000fc800078e3cff */
[----:B------:R-:W-:-:S04]  /*b020*/  LOP3.LUT R2, R3, R2, RZ, 0x3c, !PT ;  /* 0x0000000203027212 */ /* 0x000fc800078e3cff */
[----:B------:R-:W-:-:S07]  /*b030*/  LOP3.LUT R3, R3, R2, RZ, 0x3c, !PT ;  /* 0x0000000203037212 */ /* 0x000fce00078e3cff */
.L_x_11189:
[----:B------:R-:W-:Y:S05]  /*b040*/  BSYNC.RECONVERGENT B3 ;  /* 0x0000000000037941 */ /* 0x000fea0003800200 */
.L_x_11188:
[----:B------:R-:W-:-:S10]  /*b050*/  DADD R36, R36, R2 ;  /* 0x0000000024247229 */ /* 0x000fd40000000002 */
[C---:B------:R-:W-:Y:S02]  /*b060*/  FSETP.GEU.FTZ.AND P0, PT, R37.reuse, 1.7916666269302368164, PT ;  /* 0x3fe555552500780b */ /* 0x040fe40003f1e000 */
[----:B------:R-:W-:-:S04]  /*b070*/  FSETP.GT.FTZ.AND P1, PT, R37, -1.6999999284744262695, PT ;  /* 0xbfd999992500780b */ /* 0x000fc80003f34000 */
[----:B------:R-:W-:-:S13]  /*b080*/  PLOP3.LUT P0, PT, P0, P1, PT, 0xf2, 0x2f ;  /* 0x00000000002f781c */ /* 0x000fda0000703e72 */
[----:B------:R-:W-:Y:S05]  /*b090*/  @P0 BRA `(.L_x_11190) ;  /* 0x0000000000d40947 */ /* 0x000fea0003800000 */
        /* <DEDUP_REMOVED lines=22> */
.L_x_11192:
[----:B------:R-:W-:Y:S05]  /*b200*/  BSYNC.RECONVERGENT B3 ;  /* 0x0000000000037941 */ /* 0x000fea0003800200 */
.L_x_11191:
        /* <DEDUP_REMOVED lines=30> */
.L_x_11190:
[----:B------:R-:W-:-:S10]  /*b3f0*/  DADD R2, R36, 1 ;  /* 0x3ff0000024027429 */ /* 0x000fd40000000000 */
[----:B------:R-:W-:Y:S01]  /*b400*/  ISETP.GT.AND P0, PT, R3, 0xfffff, PT ;  /* 0x000fffff0300780c */ /* 0x000fe20003f04270 */
[----:B------:R-:W-:Y:S02]  /*b410*/  IMAD.MOV.U32 R4, RZ, RZ, R2 ;  /* 0x000000ffff047224 */ /* 0x000fe400078e0002 */
[----:B------:R-:W-:-:S10]  /*b420*/  IMAD.MOV.U32 R5, RZ, RZ, R3 ;  /* 0x000000ffff057224 */ /* 0x000fd400078e0003 */
        /* <DEDUP_REMOVED lines=48> */
[----:B------:R-:W-:-:S04]  /*b730*/  UMOV UR5, 0x3f3c71c7 ;  /* 0x3f3c71c700057882 */ /* 0x000fc80000000000 */
        /* <DEDUP_REMOVED lines=24> */
.L_x_11193:
[----:B------:R-:W-:Y:S01]  /*b8c0*/  IMAD.MOV.U32 R2, RZ, RZ, 0x0 ;  /* 0x00000000ff027424 */ /* 0x000fe200078e00ff */
[----:B------:R-:W-:Y:S01]  /*b8d0*/  LOP3.LUT P0, RZ, R5, 0x7fffffff, RZ, 0xc0, !PT ;  /* 0x7fffffff05ff7812 */ /* 0x000fe2000780c0ff */
[----:B------:R-:W-:-:S06]  /*b8e0*/  IMAD.MOV.U32 R3, RZ, RZ, 0x7ff00000 ;  /* 0x7ff00000ff037424 */ /* 0x000fcc00078e00ff */
[----:B------:R-:W-:-:S10]  /*b8f0*/  DFMA R2, R4, R2, +INF ;  /* 0x7ff000000402742b */ /* 0x000fd40000000002 */
[----:B------:R-:W-:Y:S02]  /*b900*/  FSEL R36, R2, RZ, P0 ;  /* 0x000000ff02247208 */ /* 0x000fe40000000000 */
[----:B------:R-:W-:Y:S01]  /*b910*/  FSEL R37, R3, -QNAN , P0 ;  /* 0xfff0000003257808 */ /* 0x000fe20000000000 */
[----:B------:R-:W-:Y:S06]  /*b920*/  BRA `(.L_x_11179) ;  /* 0x0000001400647947 */ /* 0x000fec0003800000 */
.L_x_11180:
        /* <DEDUP_REMOVED lines=30> */
[----:B------:R-:W-:Y:S02]  /*bb10*/  IMAD.MOV.U32 R6, RZ, RZ, R3 ;  /* 0x000000ffff067224 */ /* 0x000fe400078e0003 */
[----:B------:R-:W-:-:S07]  /*bb20*/  IMAD.MOV.U32 R7, RZ, RZ, R2 ;  /* 0x000000ffff077224 */ /* 0x000fce00078e0002 */
.L_x_11196:
[----:B------:R-:W-:Y:S05]  /*bb30*/  BSYNC.RECONVERGENT B3 ;  /* 0x0000000000037941 */ /* 0x000fea0003800200 */
.L_x_11195:
        /* <DEDUP_REMOVED lines=21> */
.L_x_11198:
[----:B------:R-:W-:Y:S05]  /*bc90*/  BSYNC.RECONVERGENT B3 ;  /* 0x0000000000037941 */ /* 0x000fea0003800200 */
.L_x_11197:
[----:B------:R-:W-:Y:S02]  /*bca0*/  IMAD.MOV.U32 R36, RZ, RZ, R2 ;  /* 0x000000ffff247224 */ /* 0x000fe400078e0002 */
[----:B------:R-:W-:Y:S01]  /*bcb0*/  IMAD.MOV.U32 R37, RZ, RZ, R3 ;  /* 0x000000ffff257224 */ /* 0x000fe200078e0003 */
[----:B------:R-:W-:Y:S06]  /*bcc0*/  BRA `(.L_x_11179) ;  /* 0x00000010007c7947 */ /* 0x000fec0003800000 */
.L_x_11194:
        /* <DEDUP_REMOVED lines=24> */
[----:B------:R-:W-:Y:S02]  /*be50*/  IMAD.MOV.U32 R6, RZ, RZ, R37 ;  /* 0x000000ffff067224 */ /* 0x000fe400078e0025 */
[----:B------:R-:W-:-:S07]  /*be60*/  IMAD.MOV.U32 R4, RZ, RZ, R15 ;  /* 0x000000ffff047224 */ /* 0x000fce00078e000f */
[----:B------:R-:W-:Y:S05]  /*be70*/  CALL.REL.NOINC `($__internal_24_$__cuda_sm20_dsqrt_rn_f64_mediumpath_v1) ;  /* 0x0000028800647944 */ /* 0x000fea0003c00000 */
[----:B------:R-:W-:-:S04]  /*be80*/  LOP3.LUT R3, R3, R2, RZ, 0x3c, !PT ;  /* 0x0000000203037212 */ /* 0x000fc800078e3cff */
[----:B------:R-:W-:-:S04]  /*be90*/  LOP3.LUT R2, R3, R2, RZ, 0x3c, !PT ;  /* 0x0000000203027212 */ /* 0x000fc800078e3cff */
[----:B------:R-:W-:-:S07]  /*bea0*/  LOP3.LUT R3, R3, R2, RZ, 0x3c, !PT ;  /* 0x0000000203037212 */ /* 0x000fce00078e3cff */
.L_x_11200:
[----:B------:R-:W-:Y:S05]  /*beb0*/  BSYNC.RECONVERGENT B3 ;  /* 0x0000000000037941 */ /* 0x000fea0003800200 */
.L_x_11199:
        /* <DEDUP_REMOVED lines=27> */
.L_x_11203:
[----:B------:R-:W-:Y:S05]  /*c070*/  BSYNC.RECONVERGENT B3 ;  /* 0x0000000000037941 */ /* 0x000fea0003800200 */
.L_x_11202:
        /* <DEDUP_REMOVED lines=30> */
.L_x_11201:
        /* <DEDUP_REMOVED lines=77> */
.L_x_11204:
[----:B------:R-:W-:Y:S01]  /*c730*/  IMAD.MOV.U32 R2, RZ, RZ, 0x0 ;  /* 0x00000000ff027424 */ /* 0x000fe200078e00ff */
[----:B------:R-:W-:Y:S01]  /*c740*/  LOP3.LUT P0, RZ, R5, 0x7fffffff, RZ, 0xc0, !PT ;  /* 0x7fffffff05ff7812 */ /* 0x000fe2000780c0ff */
[----:B------:R-:W-:-:S06]  /*c750*/  IMAD.MOV.U32 R3, RZ, RZ, 0x7ff00000 ;  /* 0x7ff00000ff037424 */ /* 0x000fcc00078e00ff */
[----:B------:R-:W-:-:S10]  /*c760*/  DFMA R2, R4, R2, +INF ;  /* 0x7ff000000402742b */ /* 0x000fd40000000002 */
[----:B------:R-:W-:Y:S02]  /*c770*/  FSEL R36, R2, RZ, P0 ;  /* 0x000000ff02247208 */ /* 0x000fe40000000000 */
[----:B------:R-:W-:Y:S01]  /*c780*/  FSEL R37, R3, -QNAN , P0 ;  /* 0xfff0000003257808 */ /* 0x000fe20000000000 */
[----:B------:R-:W-:Y:S06]  /*c790*/  BRA `(.L_x_11179) ;  /* 0x0000000400c87947 */ /* 0x000fec0003800000 */
.L_x_11175:
        /* <DEDUP_REMOVED lines=30> */
.L_x_11206:
[----:B------:R-:W-:Y:S05]  /*c980*/  BSYNC.RECONVERGENT B3 ;  /* 0x0000000000037941 */ /* 0x000fea0003800200 */
.L_x_11205:
[----:B------:R-:W-:-:S10]  /*c990*/  DADD R2, R10, R2 ;  /* 0x000000000a027229 */ /* 0x000fd40000000002 */
        /* <DEDUP_REMOVED lines=76> */
.L_x_11207:
[----:B------:R-:W-:Y:S01]  /*ce60*/  IMAD.MOV.U32 R2, RZ, RZ, 0x0 ;  /* 0x00000000ff027424 */ /* 0x000fe200078e00ff */
[----:B------:R-:W-:Y:S01]  /*ce70*/  LOP3.LUT P0, RZ, R5, 0x7fffffff, RZ, 0xc0, !PT ;  /* 0x7fffffff05ff7812 */ /* 0x000fe2000780c0ff */
[----:B------:R-:W-:-:S06]  /*ce80*/  IMAD.MOV.U32 R3, RZ, RZ, 0x7ff00000 ;  /* 0x7ff00000ff037424 */ /* 0x000fcc00078e00ff */
[----:B------:R-:W-:-:S10]  /*ce90*/  DFMA R2, R4, R2, +INF ;  /* 0x7ff000000402742b */ /* 0x000fd40000000002 */
[----:B------:R-:W-:Y:S02]  /*cea0*/  FSEL R36, R2, RZ, P0 ;  /* 0x000000ff02247208 */ /* 0x000fe40000000000 */
[----:B------:R-:W-:-:S07]  /*ceb0*/  FSEL R37, R3, -QNAN , P0 ;  /* 0xfff0000003257808 */ /* 0x000fce0000000000 */
.L_x_11179:
[----:B------:R-:W-:Y:S05]  /*cec0*/  BSYNC.RECONVERGENT B2 ;  /* 0x0000000000027941 */ /* 0x000fea0003800200 */
.L_x_11174:
        /* <DEDUP_REMOVED lines=27> */
.L_x_11212:
[----:B------:R-:W-:Y:S05]  /*d080*/  BSYNC.RECONVERGENT B4 ;  /* 0x0000000000047941 */ /* 0x000fea0003800200 */
.L_x_11211:
[----:B------:R-:W-:Y:S01]  /*d090*/  UMOV UR4, 0x703afb7f ;  /* 0x703afb7f00047882 */ /* 0x000fe20000000000 */
[----:B------:R-:W-:Y:S02]  /*d0a0*/  UMOV UR5, 0x3fe488ce ;  /* 0x3fe488ce00057882 */ /* 0x000fe40000000000 */
[----:B------:R-:W-:-:S14]  /*d0b0*/  DSETP.GT.AND P0, PT, R2, UR4, PT ;  /* 0x0000000402007e2a */ /* 0x000fdc000bf04000 */
[----:B------:R-:W-:Y:S05]  /*d0c0*/  @!P0 BREAK.RELIABLE B2 ;  /* 0x0000000000028942 */ /* 0x000fea0003800100 */
[----:B------:R-:W-:Y:S05]  /*d0d0*/  @!P0 BRA `(.L_x_11213) ;  /* 0x0000001800148947 */ /* 0x000fea0003800000 */
[----:B------:R-:W-:Y:S01]  /*d0e0*/  DSETP.NEU.AND P0, PT, R34, 1, PT ;  /* 0x3ff000002200742a */ /* 0x000fe20003f0d000 */
[----:B------:R-:W-:Y:S05]  /*d0f0*/  BSSY.RECONVERGENT B4, `(.L_x_11210) ;  /* 0x000010b000047945 */ /* 0x000fea0003800200 */
[----:B------:R-:W-:-:S14]  /*d100*/  DSETP.GEU.OR P0, PT, R32, 1.7347234759768070944e-18, P0 ;  /* 0x3c4000002000742a */ /* 0x000fdc000070e400 */
[----:B------:R-:W-:Y:S05]  /*d110*/  @P0 BRA `(.L_x_11214) ;  /* 0x00000004000c0947 */ /* 0x000fea0003800000 */
[----:B------:R-:W0:Y:S01]  /*d120*/  MUFU.RSQ64H R5, R33 ;  /* 0x0000002100057308 */ /* 0x000e220000001c00 */
[----:B------:R-:W-:Y:S01]  /*d130*/  VIADD R4, R33, 0xfcb00000 ;  /* 0xfcb0000021047836 */ /* 0x000fe20000000000 */
[----:B------:R-:W-:Y:S01]  /*d140*/  MOV R7, 0x3fd80000 ;  /* 0x3fd8000000077802 */ /* 0x000fe20000000f00 */
[----:B------:R-:W-:Y:S01]  /*d150*/  IMAD.MOV.U32 R6, RZ, RZ, 0x0 ;  /* 0x00000000ff067424 */ /* 0x000fe200078e00ff */
[----:B------:R-:W-:Y:S02]  /*d160*/  BSSY.RECONVERGENT B5, `(.L_x_11215) ;  /* 0x0000019000057945 */ /* 0x000fe40003800200 */
        /* <DEDUP_REMOVED lines=20> */
[----:B------:R-:W-:-:S07]  /*d2b0*/  IMAD.MOV.U32 R4, RZ, RZ, R9 ;  /* 0x000000ffff047224 */ /* 0x000fce00078e0009 */
[----:B------:R-:W-:Y:S05]  /*d2c0*/  CALL.REL.NOINC `($__internal_24_$__cuda_sm20_dsqrt_rn_f64_mediumpath_v1) ;  /* 0x0000027400507944 */ /* 0x000fea0003c00000 */
[----:B------:R-:W-:Y:S02]  /*d2d0*/  IMAD.MOV.U32 R44, RZ, RZ, R3 ;  /* 0x000000ffff2c7224 */ /* 0x000fe400078e0003 */
[----:B------:R-:W-:-:S07]  /*d2e0*/  IMAD.MOV.U32 R45, RZ, RZ, R2 ;  /* 0x000000ffff2d7224 */ /* 0x000fce00078e0002 */
.L_x_11216:
[----:B------:R-:W-:Y:S05]  /*d2f0*/  BSYNC.RECONVERGENT B5 ;  /* 0x0000000000057941 */ /* 0x000fea0003800200 */
.L_x_11215:
        /* <DEDUP_REMOVED lines=32> */
.L_x_11218:
[----:B------:R-:W-:Y:S05]  /*d500*/  BSYNC.RECONVERGENT B5 ;  /* 0x0000000000057941 */ /* 0x000fea0003800200 */
.L_x_11217:
[----:B------:R-:W-:Y:S01]  /*d510*/  DMUL R44, R2, R44 ;  /* 0x0000002c022c7228 */ /* 0x000fe20000000000 */
[----:B------:R-:W-:Y:S01]  /*d520*/  MOV R34, 0x0 ;  /* 0x0000000000227802 */ /* 0x000fe20000000f00 */
[----:B------:R-:W-:Y:S01]  /*d530*/  IMAD.MOV.U32 R35, RZ, RZ, 0x3ff00000 ;  /* 0x3ff00000ff237424 */ /* 0x000fe200078e00ff */
[----:B------:R-:W-:Y:S08]  /*d540*/  BRA `(.L_x_11219) ;  /* 0x0000000c00147947 */ /* 0x000ff00003800000 */
.L_x_11214:
[----:B------:R-:W-:-:S08]  /*d550*/  DMUL R40, |R40|, 2.2204460492503130808e-16 ;  /* 0x3cb0000028287828 */ /* 0x000fd00000000200 */
[----:B------:R-:W-:Y:S02]  /*d560*/  DSETP.GE.AND P0, PT, R32, R40, PT ;  /* 0x000000282000722a */ /* 0x000fe40003f06000 */
[----:B------:R-:W-:-:S12]  /*d570*/  DADD R40, R34, -1 ;  /* 0xbff0000022287429 */ /* 0x000fd80000000000 */
        /* <DEDUP_REMOVED lines=29> */
.L_x_11224:
[----:B------:R-:W-:Y:S05]  /*d750*/  BSYNC.RECONVERGENT B6 ;  /* 0x0000000000067941 */ /* 0x000fea0003800200 */
.L_x_11223:
[----:B------:R-:W-:Y:S02]  /*d760*/  IMAD.MOV.U32 R44, RZ, RZ, R2 ;  /* 0x000000ffff2c7224 */ /* 0x000fe400078e0002 */
[----:B------:R-:W-:-:S07]  /*d770*/  IMAD.MOV.U32 R45, RZ, RZ, R3 ;  /* 0x000000ffff2d7224 */ /* 0x000fce00078e0003 */
.L_x_11222:
[----:B------:R-:W-:Y:S05]  /*d780*/  BSYNC.RECONVERGENT B5 ;  /* 0x0000000000057941 */ /* 0x000fea0003800200 */
.L_x_11221:
[----:B------:R-:W-:Y:S01]  /*d790*/  DSETP.GEU.AND P0, PT, R40, RZ, PT ;  /* 0x000000ff2800722a */ /* 0x000fe20003f0e000 */
[----:B------:R-:W-:-:S13]  /*d7a0*/  BSSY.RECONVERGENT B5, `(.L_x_11225) ;  /* 0x000001f000057945 */ /* 0x000fda0003800200 */
[----:B------:R-:W-:Y:S01]  /*d7b0*/  @!P0 DADD R32, R42, -R40 ;  /* 0x000000002a208229 */ /* 0x000fe20000000828 */
        /* <DEDUP_REMOVED lines=26> */
.L_x_11228:
[----:B------:R-:W-:Y:S05]  /*d960*/  BSYNC.RECONVERGENT B6 ;  /* 0x0000000000067941 */ /* 0x000fea0003800200 */
.L_x_11227:
[----:B------:R-:W-:Y:S02]  /*d970*/  IMAD.MOV.U32 R32, RZ, RZ, R2 ;  /* 0x000000ffff207224 */ /* 0x000fe400078e0002 */
[----:B------:R-:W-:-:S07]  /*d980*/  IMAD.MOV.U32 R33, RZ, RZ, R3 ;  /* 0x000000ffff217224 */ /* 0x000fce00078e0003 */
.L_x_11226:
[----:B------:R-:W-:Y:S05]  /*d990*/  BSYNC.RECONVERGENT B5 ;  /* 0x0000000000057941 */ /* 0x000fea0003800200 */
.L_x_11225:
        /* <DEDUP_REMOVED lines=33> */
.L_x_11230:
[----:B------:R-:W-:Y:S05]  /*dbb0*/  BSYNC.RECONVERGENT B5 ;  /* 0x0000000000057941 */ /* 0x000fea0003800200 */
.L_x_11229:
[----:B------:R-:W-:Y:S05]  /*dbc0*/  BRA `(.L_x_11219) ;  /* 0x0000000400747947 */ /* 0x000fea0003800000 */
.L_x_11220:
        /* <DEDUP_REMOVED lines=34> */
.L_x_11233:
[----:B------:R-:W-:Y:S05]  /*ddf0*/  BSYNC.RECONVERGENT B5 ;  /* 0x0000000000057941 */ /* 0x000fea0003800200 */
.L_x_11232:
        /* <DEDUP_REMOVED lines=21> */
.L_x_11235:
[----:B------:R-:W-:Y:S05]  /*df50*/  BSYNC.RECONVERGENT B5 ;  /* 0x0000000000057941 */ /* 0x000fea0003800200 */
.L_x_11234:
[----:B------:R-:W-:Y:S01]  /*df60*/  DMUL R34, R34, 8.11296384146066816958e+31 ;  /* 0x4690000022227828 */ /* 0x000fe20000000000 */
[----:B------:R-:W-:Y:S02]  /*df70*/  IMAD.MOV.U32 R44, RZ, RZ, R2 ;  /* 0x000000ffff2c7224 */ /* 0x000fe400078e0002 */
[----:B------:R-:W-:Y:S01]  /*df80*/  IMAD.MOV.U32 R45, RZ, RZ, R3 ;  /* 0x000000ffff2d7224 */ /* 0x000fe200078e0003 */
[----:B------:R-:W-:Y:S07]  /*df90*/  BRA `(.L_x_11219) ;  /* 0x0000000000807947 */ /* 0x000fee0003800000 */
.L_x_11231:
        /* <DEDUP_REMOVED lines=22> */
[----:B------:R-:W-:Y:S01]  /*e100*/  IMAD.MOV.U32 R13, RZ, RZ, R6 ;  /* 0x000000ffff0d7224 */ /* 0x000fe200078e0006 */
[----:B------:R-:W-:Y:S01]  /*e110*/  MOV R6, R11 ;  /* 0x0000000b00067202 */ /* 0x000fe20000000f00 */
[----:B------:R-:W-:Y:S02]  /*e120*/  IMAD.MOV.U32 R12, RZ, RZ, R7 ;  /* 0x000000ffff0c7224 */ /* 0x000fe400078e0007 */
[----:B------:R-:W-:Y:S02]  /*e130*/  IMAD.MOV.U32 R5, RZ, RZ, R4 ;  /* 0x000000ffff057224 */ /* 0x000fe400078e0004 */
[----:B------:R-:W-:-:S02]  /*e140*/  IMAD.MOV.U32 R7, RZ, RZ, R10 ;  /* 0x000000ffff077224 */ /* 0x000fc400078e000a */
[----:B------:R-:W-:-:S07]  /*e150*/  IMAD.MOV.U32 R4, RZ, RZ, R9 ;  /* 0x000000ffff047224 */ /* 0x000fce00078e0009 */
[----:B------:R-:W-:Y:S05]  /*e160*/  CALL.REL.NOINC `($__internal_24_$__cuda_sm20_dsqrt_rn_f64_mediumpath_v1) ;  /* 0x0000026400a87944 */ /* 0x000fea0003c00000 */
[----:B------:R-:W-:Y:S02]  /*e170*/  IMAD.MOV.U32 R44, RZ, RZ, R3 ;  /* 0x000000ffff2c7224 */ /* 0x000fe400078e0003 */
[----:B------:R-:W-:-:S07]  /*e180*/  IMAD.MOV.U32 R45, RZ, RZ, R2 ;  /* 0x000000ffff2d7224 */ /* 0x000fce00078e0002 */
.L_x_11236:
[----:B------:R-:W-:Y:S05]  /*e190*/  BSYNC.RECONVERGENT B5 ;  /* 0x0000000000057941 */ /* 0x000fea0003800200 */
.L_x_11219:
[----:B------:R-:W-:Y:S05]  /*e1a0*/  BSYNC.RECONVERGENT B4 ;  /* 0x0000000000047941 */ /* 0x000fea0003800200 */
.L_x_11210:
[----:B------:R-:W-:Y:S05]  /*e1b0*/  BSYNC.RELIABLE B2 ;  /* 0x0000000000027941 */ /* 0x000fea0003800100 */
.L_x_11209:
        /* <DEDUP_REMOVED lines=27> */
.L_x_11238:
[----:B------:R-:W-:Y:S05]  /*e370*/  BSYNC.RECONVERGENT B2 ;  /* 0x0000000000027941 */ /* 0x000fea0003800200 */
.L_x_11237:
[----:B------:R-:W-:Y:S01]  /*e380*/  DMUL R4, R2, R2 ;  /* 0x0000000202047228 */ /* 0x000fe20000000000 */
[----:B------:R-:W-:Y:S01]  /*e390*/  IMAD.MOV.U32 R6, RZ, RZ, -0x2449a4b7 ;  /* 0xdbb65b49ff067424 */ /* 0x000fe200078e00ff */
[----:B------:R-:W-:Y:S01]  /*e3a0*/  UMOV UR4, 0x2a25ff7e ;  /* 0x2a25ff7e00047882 */ /* 0x000fe20000000000 */
[----:B------:R-:W-:Y:S01]  /*e3b0*/  IMAD.MOV.U32 R7, RZ, RZ, 0x3f2d3b63 ;  /* 0x3f2d3b63ff077424 */ /* 0x000fe200078e00ff */
[----:B------:R-:W-:Y:S01]  /*e3c0*/  UMOV UR5, 0x3ef53e1d ;  /* 0x3ef53e1d00057882 */ /* 0x000fe20000000000 */
[----:B------:R-:W-:Y:S01]  /*e3d0*/  ISETP.GE.AND P2, PT, R45, RZ, PT ;  /* 0x000000ff2d00720c */ /* 0x000fe20003f46270 */
[----:B------:R-:W-:Y:S01]  /*e3e0*/  DSETP.NEU.AND P3, PT, R8, RZ, PT ;  /* 0x000000ff0800722a */ /* 0x000fe20003f6d000 */
[----:B------:R-:W-:Y:S02]  /*e3f0*/  @P1 IMAD.MOV.U32 R8, RZ, RZ, 0x54442d18 ;  /* 0x54442d18ff081424 */ /* 0x000fe400078e00ff */
[----:B------:R-:W-:Y:S01]  /*e400*/  DFMA R6, R4, -UR4, R6 ;  /* 0x8000000404067c2b */ /* 0x000fe20008000006 */
[----:B------:R-:W-:Y:S01]  /*e410*/  UMOV UR4, 0x8dde082e ;  /* 0x8dde082e00047882 */ /* 0x000fe20000000000 */
[----:B------:R-:W-:Y:S01]  /*e420*/  UMOV UR5, 0x3f531278 ;  /* 0x3f53127800057882 */ /* 0x000fe20000000000 */
[----:B------:R-:W-:Y:S01]  /*e430*/  @P1 PLOP3.LUT P0, PT, P2, PT, PT, 0x80, 0x8 ;  /* 0x000000000008181c */ /* 0x000fe2000170f070 */
        /* <DEDUP_REMOVED lines=54> */
[----:B------:R-:W-:Y:S02]  /*e7a0*/  @P1 DADD R2, -RZ, -R6 ;  /* 0x00000000ff021229 */ /* 0x000fe40000000906 */
[----:B------:R-:W-:-:S08]  /*e7b0*/  @!P1 DADD R4, -R6, R4 ;  /* 0x0000000006049229 */ /* 0x000fd00000000104 */
[----:B------:R-:W-:Y:S02]  /*e7c0*/  @P1 FSEL R2, R6, R2, !P0 ;  /* 0x0000000206021208 */ /* 0x000fe40004000000 */
[----:B------:R-:W-:Y:S02]  /*e7d0*/  @P1 FSEL R3, R7, R3, !P0 ;  /* 0x0000000307031208 */ /* 0x000fe40004000000 */
        /* <DEDUP_REMOVED lines=21> */
.L_x_11213:
[----:B------:R-:W-:-:S13]  /*e930*/  FSETP.GEU.FTZ.AND P0, PT, |R3|, 1.7687499523162841797, PT ;  /* 0x3fe266660300780b */ /* 0x000fda0003f1e200 */
[----:B------:R-:W-:Y:S05]  /*e940*/  @P0 BRA `(.L_x_11240) ;  /* 0x0000000000a80947 */ /* 0x000fea0003800000 */
        /* <DEDUP_REMOVED lines=42> */
.L_x_11240:
        /* <DEDUP_REMOVED lines=70> */
.L_x_11239:
[----:B------:R-:W-:Y:S05]  /*f050*/  BSYNC.RECONVERGENT B3 ;  /* 0x0000000000037941 */ /* 0x000fea0003800200 */
.L_x_11208:
[----:B------:R-:W-:Y:S01]  /*f060*/  LOP3.LUT R9, R37, 0x80000000, R29, 0xb8, !PT ;  /* 0x8000000025097812 */ /* 0x000fe200078eb81d */
[----:B------:R-:W-:Y:S01]  /*f070*/  IMAD.MOV.U32 R8, RZ, RZ, R36 ;  /* 0x000000ffff087224 */ /* 0x000fe200078e0024 */
[----:B------:R-:W-:Y:S01]  /*f080*/  LOP3.LUT R11, R3, 0x80000000, R31, 0xb8, !PT ;  /* 0x80000000030b7812 */ /* 0x000fe200078eb81f */
[----:B------:R-:W-:-:S07]  /*f090*/  IMAD.MOV.U32 R10, RZ, RZ, R2 ;  /* 0x000000ffff0a7224 */ /* 0x000fce00078e0002 */
.L_x_11126:
[----:B------:R-:W-:Y:S05]  /*f0a0*/  BSYNC.RECONVERGENT B1 ;  /* 0x0000000000017941 */ /* 0x000fea0003800200 */
.L_x_11125:
[----:B------:R-:W-:Y:S01]  /*f0b0*/  VIADD R39, R38, 0x80 ;  /* 0x0000008026277836 */ /* 0x000fe20000000000 */
[----:B------:R-:W-:Y:S01]  /*f0c0*/  BSSY.RECONVERGENT B1, `(.L_x_11241) ;  /* 0x0000adb000017945 */ /* 0x000fe20003800200 */
[----:B-12--5:R-:W-:Y:S02]  /*f0d0*/  CS2R R30, SRZ ;  /* 0x00000000001e7805 */ /* 0x026fe4000001ff00 */
[----:B0---4-:R-:W-:Y:S02]  /*f0e0*/  CS2R R28, SRZ ;  /* 0x00000000001c7805 */ /* 0x011fe4000001ff00 */
[----:B------:R-:W-:-:S13]  /*f0f0*/  ISETP.GE.AND P0, PT, R39, R58, PT ;  /* 0x0000003a2700720c */ /* 0x000fda0003f06270 */
[----:B------:R-:W-:Y:S05]  /*f100*/  @P0 BRA `(.L_x_11242) ;  /* 0x000000ac00580947 */ /* 0x000fea0003800000 */
[----:B---3--:R-:W-:Y:S02]  /*f110*/  DSETP.NAN.AND P0, PT, R18, R18, PT ;  /* 0x000000121200722a */ /* 0x008fe40003f08000 */
[--C-:B------:R-:W-:Y:S02]  /*f120*/  DSETP.NUM.AND P1, PT, R16, R16.reuse, PT ;  /* 0x000000101000722a */ /* 0x100fe40003f27000 */
        /* <DEDUP_REMOVED lines=14> */
[----:B------:R-:W-:Y:S02]  /*f210*/  @P0 DADD R28, RZ, R16 ;  /* 0x00000000ff1c0229 */ /* 0x000fe40000000010 */
[----:B------:R-:W-:-:S08]  /*f220*/  @P0 DADD R2, RZ, R18 ;  /* 0x00000000ff020229 */ /* 0x000fd00000000012 */
[----:B------:R-:W-:-:S10]  /*f230*/  @P0 DADD R28, R28, R2 ;  /* 0x000000001c1c0229 */ /* 0x000fd40000000002 */
[----:B------:R-:W-:Y:S02]  /*f240*/  @P0 IMAD.MOV.U32 R30, RZ, RZ, R28 ;  /* 0x000000ffff1e0224 */ /* 0x000fe400078e001c */
[----:B------:R-:W-:Y:S01]  /*f250*/  @P0 IMAD.MOV.U32 R31, RZ, RZ, R29 ;  /* 0x000000ffff1f0224 */ /* 0x000fe200078e001d */
[----:B------:R-:W-:Y:S01]  /*f260*/  @!P0 DADD R28, R16, R16 ;  /* 0x00000000101c8229 */ /* 0x000fe20000000010 */
[----:B------:R-:W-:Y:S02]  /*f270*/  @!P0 IMAD.MOV.U32 R30, RZ, RZ, R18 ;  /* 0x000000ffff1e8224 */ /* 0x000fe400078e0012 */
[----:B------:R-:W-:Y:S01]  /*f280*/  @!P0 IMAD.MOV.U32 R31, RZ, RZ, R19 ;  /* 0x000000ffff1f8224 */ /* 0x000fe200078e0013 */
[----:B------:R-:W-:Y:S07]  /*f290*/  BRA `(.L_x_11242) ;  /* 0x000000a800f47947 */ /* 0x000fee0003800000 */
.L_x_11243:
        /* <DEDUP_REMOVED lines=35> */
[----:B------:R-:W-:Y:S01]  /*f4d0*/  IMAD.MOV.U32 R56, RZ, RZ, 0x0 ;  /* 0x00000000ff387424 */ /* 0x000fe200078e00ff */
[----:B------:R-:W-:Y:S01]  /*f4e0*/  MOV R45, UR6 ;  /* 0x00000006002d7c02 */ /* 0x000fe20008000f00 */
[----:B------:R-:W-:Y:S01]  /*f4f0*/  DADD R12, -RZ, |R40| ;  /* 0x00000000ff0c7229 */ /* 0x000fe20000000528 */
[----:B------:R-:W-:Y:S01]  /*f500*/  ISETP.GT.U32.AND P1, PT, R32, R28, PT ;  /* 0x0000001c2000720c */ /* 0x000fe20003f24070 */
[----:B------:R-:W-:Y:S01]  /*f510*/  IMAD.MOV.U32 R57, RZ, RZ, 0x3fd80000 ;  /* 0x3fd80000ff397424 */ /* 0x000fe200078e00ff */
[----:B------:R-:W-:Y:S01]  /*f520*/  ISETP.LT.U32.AND P0, PT, R28, R32, PT ;  /* 0x000000201c00720c */ /* 0x000fe20003f01070 */
[----:B------:R-:W-:Y:S01]  /*f530*/  BSSY.RECONVERGENT B2, `(.L_x_11245) ;  /* 0x00002c1000027945 */ /* 0x000fe20003800200 */
[----:B------:R-:W-:-:S02]  /*f540*/  ISETP.GT.U32.AND.EX P1, PT, R33, R29, PT, P1 ;  /* 0x0000001d2100720c */ /* 0x000fc40003f24110 */
        /* <DEDUP_REMOVED lines=18> */
[----:B------:R-:W-:-:S02]  /*f670*/  SEL R42, R13, R33, P0 ;  /* 0x000000210d2a7207 */ /* 0x000fc40000000000 */
[----:B------:R-:W-:Y:S02]  /*f680*/  LOP3.LUT R0, R3, 0xffc00000, RZ, 0xc0, !PT ;  /* 0xffc0000003007812 */ /* 0x000fe400078ec0ff */
[----:B------:R-:W-:Y:S02]  /*f690*/  SEL R2, R32, R12, P1 ;  /* 0x0000000c20027207 */ /* 0x000fe40000800000 */
[----:B------:R-:W-:Y:S01]  /*f6a0*/  LOP3.LUT R31, R0, 0x7fd00000, RZ, 0x3c, !PT ;  /* 0x7fd00000001f7812 */ /* 0x000fe200078e3cff */
[----:B------:R-:W-:Y:S01]  /*f6b0*/  DFMA R36, R36, R36, R14 ;  /* 0x000000242424722b */ /* 0x000fe2000000000e */
[----:B------:R-:W-:Y:S01]  /*f6c0*/  ISETP.GE.U32.AND P3, PT, R42, 0x7ff00000, PT ;  /* 0x7ff000002a00780c */ /* 0x000fe20003f66070 */
[----:B------:R-:W-:Y:S01]  /*f6d0*/  IMAD.MOV.U32 R14, RZ, RZ, R43 ;  /* 0x000000ffff0e7224 */ /* 0x000fe200078e002b */
[----:B------:R-:W-:Y:S01]  /*f6e0*/  LOP3.LUT R55, R54, 0x100000, RZ, 0xfc, !PT ;  /* 0x0010000036377812 */ /* 0x000fe200078efcff */
[----:B------:R-:W-:Y:S02]  /*f6f0*/  IMAD.MOV.U32 R15, RZ, RZ, R42 ;  /* 0x000000ffff0f7224 */ /* 0x000fe400078e002a */
[----:B------:R-:W-:-:S02]  /*f700*/  IMAD.MOV.U32 R54, RZ, RZ, RZ ;  /* 0x000000ffff367224 */ /* 0x000fc400078e00ff */
[----:B------:R-:W-:Y:S02]  /*f710*/  DSETP.MIN.AND P0, P1, R36, UR4, PT ;  /* 0x0000000424007e2a */ /* 0x000fe4000b900000 */
[C---:B------:R-:W-:Y:S01]  /*f720*/  DMUL R12, R30.reuse, R14 ;  /* 0x0000000e1e0c7228 */ /* 0x040fe20000000000 */
[----:B------:R-:W-:Y:S01]  /*f730*/  IMAD.MOV.U32 R44, RZ, RZ, R37 ;  /* 0x000000ffff2c7224 */ /* 0x000fe200078e0025 */
[----:B------:R-:W-:Y:S02]  /*f740*/  DMUL R30, R30, R2 ;  /* 0x000000021e1e7228 */ /* 0x000fe40000000000 */
[----:B------:R-:W-:Y:S02]  /*f750*/  DSETP.NEU.AND P2, PT, R14, RZ, PT ;  /* 0x000000ff0e00722a */ /* 0x000fe40003f4d000 */
[----:B------:R-:W-:Y:S01]  /*f760*/  FSEL R53, R44, UR6, P0 ;  /* 0x000000062c357c08 */ /* 0x000fe20008000000 */
[----:B------:R-:W-:Y:S01]  /*f770*/  IMAD.MOV.U32 R44, RZ, RZ, R36 ;  /* 0x000000ffff2c7224 */ /* 0x000fe200078e0024 */
[----:B------:R-:W-:Y:S01]  /*f780*/  DMUL R12, R12, R12 ;  /* 0x0000000c0c0c7228 */ /* 0x000fe20000000000 */
[----:B------:R-:W-:-:S03]  /*f790*/  UMOV UR6, UR4 ;  /* 0x0000000400067c82 */ /* 0x000fc60008000000 */
[----:B------:R-:W-:Y:S02]  /*f7a0*/  @P1 LOP3.LUT R53, R45, 0x80000, RZ, 0xfc, !PT ;  /* 0x000800002d351812 */ /* 0x000fe400078efcff */
[----:B------:R-:W-:Y:S01]  /*f7b0*/  SEL R52, R44, UR6, P0 ;  /* 0x000000062c347c07 */ /* 0x000fe20008000000 */
[----:B------:R-:W-:Y:S01]  /*f7c0*/  UMOV UR6, UR5 ;  /* 0x0000000500067c82 */ /* 0x000fe20008000000 */
[----:B------:R-:W0:Y:S01]  /*f7d0*/  MUFU.RSQ64H R51, R53 ;  /* 0x0000003500337308 */ /* 0x000e220000001c00 */
[----:B------:R-:W-:Y:S01]  /*f7e0*/  DFMA R30, R30, R30, R12 ;  /* 0x0000001e1e1e722b */ /* 0x000fe2000000000c */
[----:B------:R-:W-:-:S07]  /*f7f0*/  IMAD.U32 R44, RZ, RZ, UR6 ;  /* 0x00000006ff2c7e24 */ /* 0x000fce000f8e00ff */
[----:B------:R-:W-:Y:S02]  /*f800*/  DSETP.MIN.AND P0, P1, R30, UR4, PT ;  /* 0x000000041e007e2a */ /* 0x000fe4000b900000 */
[----:B------:R-:W-:-:S05]  /*f810*/  IMAD.MOV.U32 R12, RZ, RZ, R31 ;  /* 0x000000ffff0c7224 */ /* 0x000fca00078e001f */
[----:B------:R-:W-:Y:S01]  /*f820*/  FSEL R45, R12, UR6, P0 ;  /* 0x000000060c2d7c08 */ /* 0x000fe20008000000 */
[----:B0-----:R-:W-:-:S06]  /*f830*/  DMUL R12, R50, R50 ;  /* 0x00000032320c7228 */ /* 0x001fcc0000000000 */
[----:B------:R-:W-:Y:S01]  /*f840*/  @P1 LOP3.LUT R45, R44, 0x80000, RZ, 0xfc, !PT ;  /* 0x000800002c2d1812 */ /* 0x000fe200078efcff */
[----:B------:R-:W-:Y:S01]  /*f850*/  IMAD.MOV.U32 R44, RZ, RZ, R30 ;  /* 0x000000ffff2c7224 */ /* 0x000fe200078e001e */
[----:B------:R-:W-:Y:S01]  /*f860*/  DFMA R52, R52, -R12, 1 ;  /* 0x3ff000003434742b */ /* 0x000fe2000000080c */
[----:B------:R-:W-:Y:S01]  /*f870*/  ISETP.GE.U32.AND P1, PT, R47, 0x7ff00000, PT ;  /* 0x7ff000002f00780c */ /* 0x000fe20003f26070 */
[----:B------:R-:W0:Y:S01]  /*f880*/  MUFU.RSQ64H R13, R45 ;  /* 0x0000002d000d7308 */ /* 0x000e220000001c00 */
[----:B------:R-:W-:Y:S01]  /*f890*/  IMAD.MOV.U32 R12, RZ, RZ, RZ ;  /* 0x000000ffff0c7224 */ /* 0x000fe200078e00ff */
[----:B------:R-:W-:Y:S01]  /*f8a0*/  SEL R44, R44, UR4, P0 ;  /* 0x000000042c2c7c07 */ /* 0x000fe20008000000 */
[----:B------:R-:W-:-:S03]  /*f8b0*/  DSETP.NEU.AND P0, PT, R4, RZ, PT ;  /* 0x000000ff0400722a */ /* 0x000fc60003f0d000 */
[----:B------:R-:W-:Y:S02]  /*f8c0*/  DMUL R48, R50, R52 ;  /* 0x0000003432307228 */ /* 0x000fe40000000000 */
[----:B------:R-:W-:-:S08]  /*f8d0*/  DFMA R52, R52, R56, 0.5 ;  /* 0x3fe000003434742b */ /* 0x000fd00000000038 */
[----:B------:R-:W-:Y:S02]  /*f8e0*/  DFMA R48, R52, R48, R50 ;  /* 0x000000303430722b */ /* 0x000fe40000000032 */
[----:B0-----:R-:W-:-:S06]  /*f8f0*/  DMUL R50, R12, R12 ;  /* 0x0000000c0c327228 */ /* 0x001fcc0000000000 */
[----:B------:R-:W-:Y:S02]  /*f900*/  DMUL R48, R36, R48 ;  /* 0x0000003024307228 */ /* 0x000fe40000000000 */
[----:B------:R-:W-:-:S06]  /*f910*/  DFMA R50, R44, -R50, 1 ;  /* 0x3ff000002c32742b */ /* 0x000fcc0000000832 */
[----:B------:R-:W-:Y:S02]  /*f920*/  DMUL R48, R48, R54 ;  /* 0x0000003630307228 */ /* 0x000fe40000000000 */
[----:B------:R-:W-:Y:S02]  /*f930*/  DFMA R44, R50, R56, 0.5 ;  /* 0x3fe00000322c742b */ /* 0x000fe40000000038 */
[----:B------:R-:W-:-:S06]  /*f940*/  DMUL R50, R12, R50 ;  /* 0x000000320c327228 */ /* 0x000fcc0000000000 */
[----:B------:R-:W-:Y:S02]  /*f950*/  @!P1 FSEL R46, R6, R48, !P0 ;  /* 0x00000030062e9208 */ /* 0x000fe40004000000 */
[----:B------:R-:W-:Y:S01]  /*f960*/  DFMA R44, R44, R50, R12 ;  /* 0x000000322c2c722b */ /* 0x000fe2000000000c */
[----:B------:R-:W-:Y:S02]  /*f970*/  @!P1 FSEL R47, R7, R49, !P0 ;  /* 0x00000031072f9208 */ /* 0x000fe40004000000 */
[----:B------:R-:W-:-:S05]  /*f980*/  LOP3.LUT R13, R0, 0x100000, RZ, 0xfc, !PT ;  /* 0x00100000000d7812 */ /* 0x000fca00078efcff */
[----:B------:R-:W-:-:S08]  /*f990*/  DMUL R44, R30, R44 ;  /* 0x0000002c1e2c7228 */ /* 0x000fd00000000000 */
[----:B------:R-:W-:-:S10]  /*f9a0*/  DMUL R44, R44, R12 ;  /* 0x0000000c2c2c7228 */ /* 0x000fd40000000000 */
        /* <DEDUP_REMOVED lines=42> */
.L_x_11248:
[----:B------:R-:W-:Y:S05]  /*fc50*/  BSYNC.RECONVERGENT B3 ;  /* 0x0000000000037941 */ /* 0x000fea0003800200 */
.L_x_11247:
[----:B------:R-:W-:-:S10]  /*fc60*/  DADD R2, R30, R2 ;  /* 0x000000001e027229 */ /* 0x000fd40000000002 */
        /* <DEDUP_REMOVED lines=82> */
.L_x_11246:
[----:B------:R-:W-:Y:S02]  /*10190*/  DSETP.NEU.AND P0, PT, R34, 1, PT ;  /* 0x3ff000002200742a */ /* 0x000fe40003f0d000 */
[----:B------:R-:W-:-:S14]  /*101a0*/  DSETP.LT.AND P1, PT, R32, 3.8518598887744717061e-34, PT ;  /* 0x390000002000742a */ /* 0x000fdc0003f21000 */
        /* <DEDUP_REMOVED lines=32> */
.L_x_11255:
[----:B------:R-:W-:Y:S05]  /*103b0*/  BSYNC.RECONVERGENT B4 ;  /* 0x0000000000047941 */ /* 0x000fea0003800200 */
.L_x_11254:
[----:B------:R-:W-:Y:S01]  /*103c0*/  IMAD.MOV.U32 R36, RZ, RZ, R2 ;  /* 0x000000ffff247224 */ /* 0x000fe200078e0002 */
[----:B------:R-:W-:-:S07]  /*103d0*/  MOV R37, R3 ;  /* 0x0000000300257202 */ /* 0x000fce0000000f00 */
.L_x_11253:
[----:B------:R-:W-:Y:S05]  /*103e0*/  BSYNC.RECONVERGENT B3 ;  /* 0x0000000000037941 */ /* 0x000fea0003800200 */
.L_x_11252:
        /* <DEDUP_REMOVED lines=31> */
.L_x_11260:
[----:B------:R-:W-:Y:S05]  /*105e0*/  BSYNC.RECONVERGENT B4 ;  /* 0x0000000000047941 */ /* 0x000fea0003800200 */
.L_x_11259:
[----:B------:R-:W-:Y:S05]  /*105f0*/  BRA `(.L_x_11258) ;  /* 0x0000000000047947 */ /* 0x000fea0003800000 */
.L_x_11257:
[----:B------:R-:W-:-:S11]  /*10600*/  DADD R2, R42, -R6 ;  /* 0x000000002a027229 */ /* 0x000fd60000000806 */
.L_x_11258:
[----:B------:R-:W-:Y:S05]  /*10610*/  BSYNC.RECONVERGENT B3 ;  /* 0x0000000000037941 */ /* 0x000fea0003800200 */
.L_x_11256:
[----:B------:R-:W-:Y:S01]  /*10620*/  DMUL R2, R2, 0.5 ;  /* 0x3fe0000002027828 */ /* 0x000fe20000000000 */
[----:B------:R-:W-:Y:S01]  /*10630*/  IMAD.MOV.U32 R12, RZ, RZ, 0x0 ;  /* 0x00000000ff0c7424 */ /* 0x000fe200078e00ff */
        /* <DEDUP_REMOVED lines=33> */
.L_x_11262:
[----:B------:R-:W-:Y:S05]  /*10850*/  BSYNC.RECONVERGENT B3 ;  /* 0x0000000000037941 */ /* 0x000fea0003800200 */
.L_x_11261:
[----:B------:R-:W-:-:S10]  /*10860*/  DADD R36, R36, R2 ;  /* 0x0000000024247229 */ /* 0x000fd40000000002 */
        /* <DEDUP_REMOVED lines=86> */
.L_x_11263:
        /* <DEDUP_REMOVED lines=22> */
.L_x_11265:
[----:B------:R-:W-:Y:S05]  /*10f30*/  BSYNC.RECONVERGENT B3 ;  /* 0x0000000000037941 */ /* 0x000fea0003800200 */
.L_x_11264:
        /* <DEDUP_REMOVED lines=30> */
.L_x_11251:
        /* <DEDUP_REMOVED lines=32> */
.L_x_11268:
[----:B------:R-:W-:Y:S05]  /*11320*/  BSYNC.RECONVERGENT B3 ;  /* 0x0000000000037941 */ /* 0x000fea0003800200 */
.L_x_11267:
        /* <DEDUP_REMOVED lines=87> */
.L_x_11269:
        /* <DEDUP_REMOVED lines=22> */
.L_x_11271:
[----:B------:R-:W-:Y:S05]  /*11a00*/  BSYNC.RECONVERGENT B3 ;  /* 0x0000000000037941 */ /* 0x000fea0003800200 */
.L_x_11270:
        /* <DEDUP_REMOVED lines=30> */
.L_x_11266:
        /* <DEDUP_REMOVED lines=30> */
.L_x_11273:
[----:B------:R-:W-:Y:S05]  /*11dd0*/  BSYNC.RECONVERGENT B3 ;  /* 0x0000000000037941 */ /* 0x000fea0003800200 */
.L_x_11272:
        /* <DEDUP_REMOVED lines=21> */
.L_x_11275:
[----:B------:R-:W-:Y:S05]  /*11f30*/  BSYNC.RECONVERGENT B3 ;  /* 0x0000000000037941 */ /* 0x000fea0003800200 */
.L_x_11274:
[----:B------:R-:W-:Y:S02]  /*11f40*/  IMAD.MOV.U32 R36, RZ, RZ, R2 ;  /* 0x000000ffff247224 */ /* 0x000fe400078e0002 */
[----:B------:R-:W-:Y:S01]  /*11f50*/  IMAD.MOV.U32 R37, RZ, RZ, R3 ;  /* 0x000000ffff257224 */ /* 0x000fe200078e0003 */
[----:B------:R-:W-:Y:S06]  /*11f60*/  BRA `(.L_x_11249) ;  /* 0x0000000000747947 */ /* 0x000fec0003800000 */
.L_x_11250:
        /* <DEDUP_REMOVED lines=28> */
.L_x_11276:
[----:B------:R-:W-:Y:S05]  /*12130*/  BSYNC.RECONVERGENT B3 ;  /* 0x0000000000037941 */ /* 0x000fea0003800200 */
.L_x_11249:
[----:B------:R-:W-:Y:S05]  /*12140*/  BSYNC.RECONVERGENT B2 ;  /* 0x0000000000027941 */ /* 0x000fea0003800200 */
.L_x_11245:
        /* <DEDUP_REMOVED lines=25> */
.L_x_11281:
[----:B------:R-:W-:Y:S05]  /*122e0*/  BSYNC.RECONVERGENT B4 ;  /* 0x0000000000047941 */ /* 0x000fea0003800200 */
.L_x_11280:
        /* <DEDUP_REMOVED lines=77> */
.L_x_11283:
        /* <DEDUP_REMOVED lines=42> */
.L_x_11282:
[----:B------:R-:W-:Y:S01]  /*12a60*/  DSETP.NEU.AND P0, PT, R34, 1, PT ;  /* 0x3ff000002200742a */ /* 0x000fe20003f0d000 */
[----:B------:R-:W-:Y:S01]  /*12a70*/  BSSY.RECONVERGENT B4, `(.L_x_11285) ;  /* 0x0000111000047945 */ /* 0x000fe20003800200 */
[----:B------:R-:W-:-:S14]  /*12a80*/  DSETP.LT.AND P1, PT, R32, 1.7347234759768070944e-18, PT ;  /* 0x3c4000002000742a */ /* 0x000fdc0003f21000 */
[----:B------:R-:W-:Y:S05]  /*12a90*/  @!P0 BRA P1, `(.L_x_11286) ;  /* 0x0000000c00288947 */ /* 0x000fea0000800000 */
[----:B------:R-:W-:-:S08]  /*12aa0*/  DMUL R40, |R40|, 2.2204460492503130808e-16 ;  /* 0x3cb0000028287828 */ /* 0x000fd00000000200 */
[----:B------:R-:W-:Y:S02]  /*12ab0*/  DSETP.GE.AND P0, PT, R32, R40, PT ;  /* 0x000000282000722a */ /* 0x000fe40003f06000 */
[----:B------:R-:W-:-:S12]  /*12ac0*/  DADD R40, R34, -1 ;  /* 0xbff0000022287429 */ /* 0x000fd80000000000 */
        /* <DEDUP_REMOVED lines=29> */
.L_x_11291:
[----:B------:R-:W-:Y:S05]  /*12ca0*/  BSYNC.RECONVERGENT B6 ;  /* 0x0000000000067941 */ /* 0x000fea0003800200 */
.L_x_11290:
[----:B------:R-:W-:Y:S02]  /*12cb0*/  IMAD.MOV.U32 R44, RZ, RZ, R2 ;  /* 0x000000ffff2c7224 */ /* 0x000fe400078e0002 */
[----:B------:R-:W-:-:S07]  /*12cc0*/  IMAD.MOV.U32 R45, RZ, RZ, R3 ;  /* 0x000000ffff2d7224 */ /* 0x000fce00078e0003 */
.L_x_11289:
[----:B------:R-:W-:Y:S05]  /*12cd0*/  BSYNC.RECONVERGENT B5 ;  /* 0x0000000000057941 */ /* 0x000fea0003800200 */
.L_x_11288:
        /* <DEDUP_REMOVED lines=28> */
.L_x_11296:
[----:B------:R-:W-:Y:S05]  /*12ea0*/  BSYNC.RECONVERGENT B6 ;  /* 0x0000000000067941 */ /* 0x000fea0003800200 */
.L_x_11295:
[----:B------:R-:W-:Y:S02]  /*12eb0*/  IMAD.MOV.U32 R32, RZ, RZ, R2 ;  /* 0x000000ffff207224 */ /* 0x000fe400078e0002 */
[----:B------:R-:W-:Y:S01]  /*12ec0*/  IMAD.MOV.U32 R33, RZ, RZ, R3 ;  /* 0x000000ffff217224 */ /* 0x000fe200078e0003 */
[----:B------:R-:W-:Y:S06]  /*12ed0*/  BRA `(.L_x_11294) ;  /* 0x0000000000047947 */ /* 0x000fec0003800000 */
.L_x_11293:
[----:B------:R-:W-:-:S11]  /*12ee0*/  DADD R32, R42, -R40 ;  /* 0x000000002a207229 */ /* 0x000fd60000000828 */
.L_x_11294:
[----:B------:R-:W-:Y:S05]  /*12ef0*/  BSYNC.RECONVERGENT B5 ;  /* 0x0000000000057941 */ /* 0x000fea0003800200 */
.L_x_11292:
        /* <DEDUP_REMOVED lines=34> */
.L_x_11298:
[----:B------:R-:W-:Y:S05]  /*13120*/  BSYNC.RECONVERGENT B5 ;  /* 0x0000000000057941 */ /* 0x000fea0003800200 */
.L_x_11297:
[----:B------:R-:W-:Y:S05]  /*13130*/  BRA `(.L_x_11299) ;  /* 0x0000000800907947 */ /* 0x000fea0003800000 */
.L_x_11287:
        /* <DEDUP_REMOVED lines=34> */
.L_x_11302:
[----:B------:R-:W-:Y:S05]  /*13360*/  BSYNC.RECONVERGENT B5 ;  /* 0x0000000000057941 */ /* 0x000fea0003800200 */
.L_x_11301:
[----:B------:R-:W-:Y:S05]  /*13370*/  BRA `(.L_x_11299) ;  /* 0x0000000800007947 */ /* 0x000fea0003800000 */
.L_x_11300:
[----:B------:R-:W-:Y:S01]  /*13380*/  DMUL R40, R28, R40 ;  /* 0x000000281c287228 */ /* 0x000fe20000000000 */
[----:B------:R-:W-:Y:S01]  /*13390*/  MOV R6, 0x0 ;  /* 0x0000000000067802 */ /* 0x000fe20000000f00 */
[----:B------:R-:W-:Y:S01]  /*133a0*/  IMAD.MOV.U32 R7, RZ, RZ, 0x3fd80000 ;  /* 0x3fd80000ff077424 */ /* 0x000fe200078e00ff */
        /* <DEDUP_REMOVED lines=30> */
.L_x_11304:
[----:B------:R-:W-:Y:S05]  /*13590*/  BSYNC.RECONVERGENT B5 ;  /* 0x0000000000057941 */ /* 0x000fea0003800200 */
.L_x_11303:
        /* <DEDUP_REMOVED lines=21> */
.L_x_11306:
[----:B------:R-:W-:Y:S05]  /*136f0*/  BSYNC.RECONVERGENT B5 ;  /* 0x0000000000057941 */ /* 0x000fea0003800200 */
.L_x_11305:
[----:B------:R-:W-:Y:S01]  /*13700*/  DMUL R34, R34, 8.11296384146066816958e+31 ;  /* 0x4690000022227828 */ /* 0x000fe20000000000 */
[----:B------:R-:W-:Y:S02]  /*13710*/  IMAD.MOV.U32 R28, RZ, RZ, R2 ;  /* 0x000000ffff1c7224 */ /* 0x000fe400078e0002 */
[----:B------:R-:W-:Y:S01]  /*13720*/  IMAD.MOV.U32 R29, RZ, RZ, R3 ;  /* 0x000000ffff1d7224 */ /* 0x000fe200078e0003 */
[----:B------:R-:W-:Y:S07]  /*13730*/  BRA `(.L_x_11299) ;  /* 0x0000000400107947 */ /* 0x000fee0003800000 */
.L_x_11286:
        /* <DEDUP_REMOVED lines=28> */
[----:B------:R-:W-:Y:S01]  /*13900*/  MOV R28, R3 ;  /* 0x00000003001c7202 */ /* 0x000fe20000000f00 */
[----:B------:R-:W-:-:S07]  /*13910*/  IMAD.MOV.U32 R29, RZ, RZ, R2 ;  /* 0x000000ffff1d7224 */ /* 0x000fce00078e0002 */
.L_x_11308:
[----:B------:R-:W-:Y:S05]  /*13920*/  BSYNC.RECONVERGENT B5 ;  /* 0x0000000000057941 */ /* 0x000fea0003800200 */
.L_x_11307:
        /* <DEDUP_REMOVED lines=33> */
.L_x_11310:
[----:B------:R-:W-:Y:S05]  /*13b40*/  BSYNC.RECONVERGENT B5 ;  /* 0x0000000000057941 */ /* 0x000fea0003800200 */
.L_x_11309:
[----:B------:R-:W-:Y:S01]  /*13b50*/  DMUL R28, R2, R28 ;  /* 0x0000001c021c7228 */ /* 0x000fe20000000000 */
[----:B------:R-:W-:Y:S02]  /*13b60*/  IMAD.MOV.U32 R34, RZ, RZ, 0x0 ;  /* 0x00000000ff227424 */ /* 0x000fe400078e00ff */
[----:B------:R-:W-:-:S08]  /*13b70*/  IMAD.MOV.U32 R35, RZ, RZ, 0x3ff00000 ;  /* 0x3ff00000ff237424 */ /* 0x000fd000078e00ff */
.L_x_11299:
[----:B------:R-:W-:Y:S05]  /*13b80*/  BSYNC.RECONVERGENT B4 ;  /* 0x0000000000047941 */ /* 0x000fea0003800200 */
.L_x_11285:
[----:B------:R-:W-:Y:S05]  /*13b90*/  BRA `(.L_x_11311) ;  /* 0x0000000000087947 */ /* 0x000fea0003800000 */
.L_x_11279:
[----:B------:R-:W-:Y:S02]  /*13ba0*/  DMUL R28, R30, 9.00719925474099200000e+15 ;  /* 0x434000001e1c7828 */ /* 0x000fe40000000000 */
[----:B------:R-:W-:-:S11]  /*13bb0*/  DMUL R34, R34, 9.00719925474099200000e+15 ;  /* 0x4340000022227828 */ /* 0x000fd60000000000 */
.L_x_11311:
[----:B------:R-:W-:Y:S05]  /*13bc0*/  BSYNC.RELIABLE B2 ;  /* 0x0000000000027941 */ /* 0x000fea0003800100 */
.L_x_11278:
        /* <DEDUP_REMOVED lines=27> */
.L_x_11313:
[----:B------:R-:W-:Y:S05]  /*13d80*/  BSYNC.RECONVERGENT B2 ;  /* 0x0000000000027941 */ /* 0x000fea0003800200 */
.L_x_11312:
        /* <DEDUP_REMOVED lines=64> */
[----:B------:R-:W-:Y:S02]  /*14190*/  @!P1 IMAD.MOV.U32 R2, RZ, RZ, 0x54442d18 ;  /* 0x54442d18ff029424 */ /* 0x000fe400078e00ff */
[----:B------:R-:W-:-:S05]  /*141a0*/  @!P1 IMAD.MOV.U32 R3, RZ, RZ, 0x400921fb ;  /* 0x400921fbff039424 */ /* 0x000fca00078e00ff */
[----:B------:R-:W-:Y:S02]  /*141b0*/  @P1 DADD R4, -RZ, -R6 ;  /* 0x00000000ff041229 */ /* 0x000fe40000000906 */
[----:B------:R-:W-:-:S10]  /*141c0*/  @!P1 DADD R2, -R6, R2 ;  /* 0x0000000006029229 */ /* 0x000fd40000000102 */
        /* <DEDUP_REMOVED lines=16> */
.L_x_11315:
[----:B------:R-:W-:Y:S02]  /*142d0*/  FSEL R2, RZ, 3.37028055040000000000e+12, P0 ;  /* 0x54442d18ff027808 */ /* 0x000fe40000000000 */
[----:B------:R-:W-:-:S07]  /*142e0*/  FSEL R3, RZ, 2.1426990032196044922, P0 ;  /* 0x400921fbff037808 */ /* 0x000fce0000000000 */
.L_x_11316:
[----:B------:R-:W-:Y:S05]  /*142f0*/  BSYNC.RECONVERGENT B0 ;  /* 0x0000000000007941 */ /* 0x000fea0003800200 */
.L_x_11314:
[----:B------:R-:W-:Y:S02]  /*14300*/  DADD R28, |R28|, R34 ;  /* 0x000000001c1c7229 */ /* 0x000fe40000000222 */
[----:B------:R-:W-:-:S06]  /*14310*/  DADD R2, -RZ, |R2| ;  /* 0x00000000ff027229 */ /* 0x000fcc0000000502 */
[----:B------:R-:W-:-:S06]  /*14320*/  DSETP.NAN.AND P0, PT, R28, R28, PT ;  /* 0x0000001c1c00722a */ /* 0x000fcc0003f08000 */
[----:B------:R-:W-:Y:S02]  /*14330*/  FSEL R4, R28, R2, P0 ;  /* 0x000000021c047208 */ /* 0x000fe40000000000 */
[----:B------:R-:W-:-:S07]  /*14340*/  FSEL R5, R29, R3, P0 ;  /* 0x000000031d057208 */ /* 0x000fce0000000000 */
.L_x_11284:
[----:B------:R-:W-:Y:S05]  /*14350*/  BSYNC.RECONVERGENT B3 ;  /* 0x0000000000037941 */ /* 0x000fea0003800200 */
.L_x_11277:
[----:B------:R-:W-:Y:S01]  /*14360*/  LOP3.LUT R29, R37, 0x80000000, R17, 0xb8, !PT ;  /* 0x80000000251d7812 */ /* 0x000fe200078eb811 */
[----:B------:R-:W-:Y:S01]  /*14370*/  IMAD.MOV.U32 R28, RZ, RZ, R36 ;  /* 0x000000ffff1c7224 */ /* 0x000fe200078e0024 */
[----:B------:R-:W-:Y:S01]  /*14380*/  LOP3.LUT R31, R5, 0x80000000, R19, 0xb8, !PT ;  /* 0x80000000051f7812 */ /* 0x000fe200078eb813 */
[----:B------:R-:W-:Y:S01]  /*14390*/  IMAD.MOV.U32 R30, RZ, RZ, R4 ;  /* 0x000000ffff1e7224 */ /* 0x000fe200078e0004 */
[----:B------:R-:W-:Y:S06]  /*143a0*/  BRA `(.L_x_11242) ;  /* 0x0000005800b07947 */ /* 0x000fec0003800000 */
.L_x_11244:
        /* <DEDUP_REMOVED lines=23> */
[----:B------:R-:W-:-:S05]  /*14520*/  FSETP.GEU.AND P5, PT, |R31|, 6.5827683646048100446e-37, PT ;  /* 0x036000001f00780b */ /* 0x000fca0003fae200 */
[C---:B------:R-:W-:Y:S02]  /*14530*/  DFMA R4, R36.reuse, R36, R4 ;  /* 0x000000242404722b */ /* 0x040fe40000000004 */
[----:B0-----:R-:W-:-:S08]  /*14540*/  DFMA R6, -R36, R2, 1 ;  /* 0x3ff000002406742b */ /* 0x001fd00000000102 */
[----:B------:R-:W-:Y:S01]  /*14550*/  ISETP.GT.AND P0, PT, R5, 0xfffff, PT ;  /* 0x000fffff0500780c */ /* 0x000fe20003f04270 */
[----:B------:R-:W-:-:S08]  /*14560*/  DFMA R6, R6, R6, R6 ;  /* 0x000000060606722b */ /* 0x000fd00000000006 */
        /* <DEDUP_REMOVED lines=18> */
[----:B------:R-:W-:Y:S01]  /*14690*/  FSETP.GT.AND P4, PT, |R0|, 1.469367938527859385e-39, PT ;  /* 0x001000000000780b */ /* 0x000fe20003f84200 */
[----:B------:R-:W-:Y:S02]  /*146a0*/  IMAD.MOV.U32 R0, RZ, RZ, -0x3ff ;  /* 0xfffffc01ff007424 */ /* 0x000fe400078e00ff */
[----:B------:R-:W-:Y:S01]  /*146b0*/  @!P0 IMAD.MOV.U32 R0, RZ, RZ, -0x435 ;  /* 0xfffffbcbff008424 */ /* 0x000fe200078e00ff */
[----:B------:R-:W-:Y:S02]  /*146c0*/  @P2 FSEL R28, R12, RZ, P3 ;  /* 0x000000ff0c1c2208 */ /* 0x000fe40001800000 */
[----:B------:R-:W-:Y:S01]  /*146d0*/  @P2 FSEL R29, R13, -QNAN , P3 ;  /* 0xfff000000d1d2808 */ /* 0x000fe20001800000 */
[----:B------:R-:W-:Y:S06]  /*146e0*/  @P2 BRA `(.L_x_11322) ;  /* 0x0000000400002947 */ /* 0x000fec0003800000 */
[----:B------:R-:W-:Y:S01]  /*146f0*/  LOP3.LUT R6, R5, 0xfffff, RZ, 0xc0, !PT ;  /* 0x000fffff05067812 */ /* 0x000fe200078ec0ff */
[----:B------:R-:W-:Y:S01]  /*14700*/  IMAD.MOV.U32 R44, RZ, RZ, -0x748574fc ;  /* 0x8b7a8b04ff2c7424 */ /* 0x000fe200078e00ff */
[----:B------:R-:W-:Y:S01]  /*14710*/  MOV R12, RZ ;  /* 0x000000ff000c7202 */ /* 0x000fe20000000f00 */
[----:B------:R-:W-:Y:S01]  /*14720*/  IMAD.MOV.U32 R45, RZ, RZ, 0x3ed0ee25 ;  /* 0x3ed0ee25ff2d7424 */ /* 0x000fe200078e00ff */
        /* <DEDUP_REMOVED lines=60> */
.L_x_11322:
[----:B------:R-:W-:Y:S05]  /*14af0*/  BSYNC.RECONVERGENT B0 ;  /* 0x0000000000007941 */ /* 0x000fea0003800200 */
.L_x_11321:
[----:B------:R-:W-:Y:S04]  /*14b00*/  BSSY.RECONVERGENT B3, `(.L_x_11323) ;  /* 0x0000008000037945 */ /* 0x000fe80003800200 */
[----:B------:R-:W-:Y:S05]  /*14b10*/  @P4 BRA P5, `(.L_x_11324) ;  /* 0x0000000000184947 */ /* 0x000fea0002800000 */
[----:B------:R-:W-:Y:S01]  /*14b20*/  IMAD.MOV.U32 R4, RZ, RZ, R30 ;  /* 0x000000ffff047224 */ /* 0x000fe200078e001e */
[----:B------:R-:W-:Y:S01]  /*14b30*/  MOV R0, 0x14b80 ;  /* 0x00014b8000007802 */ /* 0x000fe20000000f00 */
[----:B------:R-:W-:Y:S02]  /*14b40*/  IMAD.MOV.U32 R5, RZ, RZ, R31 ;  /* 0x000000ffff057224 */ /* 0x000fe400078e001f */
[----:B------:R-:W-:Y:S02]  /*14b50*/  IMAD.MOV.U32 R2, RZ, RZ, R36 ;  /* 0x000000ffff027224 */ /* 0x000fe400078e0024 */
[----:B------:R-:W-:-:S07]  /*14b60*/  IMAD.MOV.U32 R3, RZ, RZ, R37 ;  /* 0x000000ffff037224 */ /* 0x000fce00078e0025 */
[----:B------:R-:W-:Y:S05]  /*14b70*/  CALL.REL.NOINC `($__internal_23_$__cuda_sm20_div_rn_f64_full) ;  /* 0x000001f400987944 */ /* 0x000fea0003c00000 */
.L_x_11324:
[----:B------:R-:W-:Y:S05]  /*14b80*/  BSYNC.RECONVERGENT B3 ;  /* 0x0000000000037941 */ /* 0x000fea0003800200 */
.L_x_11323:
        /* <DEDUP_REMOVED lines=67> */
[----:B------:R-:W-:-:S10]  /*14fc0*/  @P1 DADD R2, -R6, R2 ;  /* 0x0000000006021229 */ /* 0x000fd40000000102 */
        /* <DEDUP_REMOVED lines=16> */
.L_x_11326:
[----:B------:R-:W-:Y:S02]  /*150d0*/  FSEL R2, RZ, 3.37028055040000000000e+12, P0 ;  /* 0x54442d18ff027808 */ /* 0x000fe40000000000 */
[----:B------:R-:W-:-:S07]  /*150e0*/  FSEL R3, RZ, 2.1426990032196044922, P0 ;  /* 0x400921fbff037808 */ /* 0x000fce0000000000 */
.L_x_11327:
[----:B------:R-:W-:Y:S05]  /*150f0*/  BSYNC.RECONVERGENT B0 ;  /* 0x0000000000007941 */ /* 0x000fea0003800200 */
.L_x_11325:
[----:B------:R-:W-:Y:S01]  /*15100*/  DADD R32, R32, R34 ;  /* 0x0000000020207229 */ /* 0x000fe20000000022 */
[----:B------:R-:W-:Y:S01]  /*15110*/  LOP3.LUT R41, R3, 0x80000000, R41, 0xb8, !PT ;  /* 0x8000000003297812 */ /* 0x000fe200078eb829 */
[----:B------:R-:W-:-:S06]  /*15120*/  DMUL R28, R28, 0.5 ;  /* 0x3fe000001c1c7828 */ /* 0x000fcc0000000000 */
[----:B------:R-:W-:-:S06]  /*15130*/  DSETP.NAN.AND P0, PT, R32, R32, PT ;  /* 0x000000202000722a */ /* 0x000fcc0003f08000 */
[----:B------:R-:W-:Y:S02]  /*15140*/  FSEL R2, R32, R2, P0 ;  /* 0x0000000220027208 */ /* 0x000fe40000000000 */
[----:B------:R-:W-:Y:S01]  /*15150*/  FSEL R3, R33, R41, P0 ;  /* 0x0000002921037208 */ /* 0x000fe20000000000 */
[----:B------:R-:W-:Y:S06]  /*15160*/  BRA `(.L_x_11328) ;  /* 0x0000004c00247947 */ /* 0x000fec0003800000 */
.L_x_11320:
        /* <DEDUP_REMOVED lines=12> */
[----:B------:R-:W-:Y:S01]  /*15230*/  LOP3.LUT R0, R3, 0xffc00000, RZ, 0xc0, !PT ;  /* 0xffc0000003007812 */ /* 0x000fe200078ec0ff */
[----:B------:R-:W-:Y:S01]  /*15240*/  BSSY.RECONVERGENT B0, `(.L_x_11329) ;  /* 0x000007b000007945 */ /* 0x000fe20003800200 */
[----:B------:R-:W-:-:S02]  /*15250*/  SEL R5, R35, R33, P0 ;  /* 0x0000002123057207 */ /* 0x000fc40000000000 */
[----:B------:R-:W-:Y:S02]  /*15260*/  LOP3.LUT R7, R0, 0x7fd00000, RZ, 0x3c, !PT ;  /* 0x7fd0000000077812 */ /* 0x000fe400078e3cff */
[----:B------:R-:W-:Y:S02]  /*15270*/  SEL R2, R32, R34, P2 ;  /* 0x0000002220027207 */ /* 0x000fe40001000000 */
[----:B------:R-:W-:Y:S02]  /*15280*/  ISETP.GE.U32.AND P3, PT, R5, 0x7ff00000, PT ;  /* 0x7ff000000500780c */ /* 0x000fe40003f66070 */
[C---:B------:R-:W-:Y:S01]  /*15290*/  DMUL R12, R6.reuse, R4 ;  /* 0x00000004060c7228 */ /* 0x040fe20000000000 */
[----:B------:R-:W-:Y:S01]  /*152a0*/  FSETP.GEU.AND P5, PT, |R31|, 6.5827683646048100446e-37, PT ;  /* 0x036000001f00780b */ /* 0x000fe20003fae200 */
[----:B------:R-:W-:-:S06]  /*152b0*/  DMUL R6, R6, R2 ;  /* 0x0000000206067228 */ /* 0x000fcc0000000000 */
[----:B------:R-:W-:-:S08]  /*152c0*/  DMUL R12, R12, R12 ;  /* 0x0000000c0c0c7228 */ /* 0x000fd00000000000 */
[----:B------:R-:W-:Y:S01]  /*152d0*/  DFMA R12, R6, R6, R12 ;  /* 0x00000006060c722b */ /* 0x000fe2000000000c */
[----:B------:R-:W-:-:S07]  /*152e0*/  IMAD.U32 R7, RZ, RZ, UR6 ;  /* 0x00000006ff077e24 */ /* 0x000fce000f8e00ff */
[----:B------:R-:W-:Y:S02]  /*152f0*/  DSETP.MIN.AND P0, P2, R12, UR4, PT ;  /* 0x000000040c007e2a */ /* 0x000fe4000ba00000 */
[----:B------:R-:W-:-:S05]  /*15300*/  IMAD.MOV.U32 R6, RZ, RZ, R13 ;  /* 0x000000ffff067224 */ /* 0x000fca00078e000d */
[----:B------:R-:W-:Y:S01]  /*15310*/  FSEL R29, R6, UR6, P0 ;  /* 0x00000006061d7c08 */ /* 0x000fe20008000000 */
[----:B------:R-:W-:-:S05]  /*15320*/  IMAD.MOV.U32 R6, RZ, RZ, R12 ;  /* 0x000000ffff067224 */ /* 0x000fca00078e000c */
[----:B------:R-:W-:Y:S01]  /*15330*/  SEL R28, R6, UR4, P0 ;  /* 0x00000004061c7c07 */ /* 0x000fe20008000000 */
[----:B------:R-:W-:Y:S01]  /*15340*/  IMAD.MOV.U32 R6, RZ, RZ, RZ ;  /* 0x000000ffff067224 */ /* 0x000fe200078e00ff */
[----:B------:R-:W-:Y:S01]  /*15350*/  @P2 LOP3.LUT R29, R7, 0x80000, RZ, 0xfc, !PT ;  /* 0x00080000071d2812 */ /* 0x000fe200078efcff */
[----:B------:R-:W-:-:S03]  /*15360*/  DSETP.NEU.AND P2, PT, R4, RZ, PT ;  /* 0x000000ff0400722a */ /* 0x000fc60003f4d000 */
[----:B------:R-:W0:Y:S02]  /*15370*/  MUFU.RSQ64H R7, R29 ;  /* 0x0000001d00077308 */ /* 0x000e240000001c00 */
[----:B0-----:R-:W-:-:S08]  /*15380*/  DMUL R14, R6, R6 ;  /* 0x00000006060e7228 */ /* 0x001fd00000000000 */
[----:B------:R-:W-:-:S08]  /*15390*/  DFMA R14, R28, -R14, 1 ;  /* 0x3ff000001c0e742b */ /* 0x000fd0000000080e */
[----:B------:R-:W-:Y:S02]  /*153a0*/  DFMA R42, R14, R42, 0.5 ;  /* 0x3fe000000e2a742b */ /* 0x000fe4000000002a */
[----:B------:R-:W-:Y:S01]  /*153b0*/  DMUL R44, R6, R14 ;  /* 0x0000000e062c7228 */ /* 0x000fe20000000000 */
[----:B------:R-:W0:Y:S01]  /*153c0*/  MUFU.RCP64H R15, R37 ;  /* 0x00000025000f7308 */ /* 0x000e220000001800 */
[----:B------:R-:W-:-:S06]  /*153d0*/  MOV R14, 0x1 ;  /* 0x00000001000e7802 */ /* 0x000fcc0000000f00 */
[----:B------:R-:W-:Y:S01]  /*153e0*/  DFMA R42, R42, R44, R6 ;  /* 0x0000002c2a2a722b */ /* 0x000fe20000000006 */
[----:B------:R-:W-:-:S07]  /*153f0*/  LOP3.LUT R7, R0, 0x100000, RZ, 0xfc, !PT ;  /* 0x0010000000077812 */ /* 0x000fce00078efcff */
[----:B------:R-:W-:Y:S02]  /*15400*/  DMUL R42, R12, R42 ;  /* 0x0000002a0c2a7228 */ /* 0x000fe40000000000 */
[----:B0-----:R-:W-:-:S06]  /*15410*/  DFMA R12, -R36, R14, 1 ;  /* 0x3ff00000240c742b */ /* 0x001fcc000000010e */
[----:B------:R-:W-:Y:S02]  /*15420*/  DMUL R42, R42, R6 ;  /* 0x000000062a2a7228 */ /* 0x000fe40000000000 */
[----:B------:R-:W-:-:S08]  /*15430*/  DFMA R12, R12, R12, R12 ;  /* 0x0000000c0c0c722b */ /* 0x000fd0000000000c */
[----:B------:R-:W-:Y:S01]  /*15440*/  @!P3 FSEL R5, R3, R43, !P2 ;  /* 0x0000002b0305b208 */ /* 0x000fe20005000000 */
[----:B------:R-:W-:Y:S01]  /*15450*/  DFMA R12, R14, R12, R14 ;  /* 0x0000000c0e0c722b */ /* 0x000fe2000000000e */
[----:B------:R-:W-:Y:S02]  /*15460*/  @!P3 FSEL R4, R2, R42, !P2 ;  /* 0x0000002a0204b208 */ /* 0x000fe40005000000 */
[----:B------:R-:W-:Y:S01]  /*15470*/  ISETP.GT.AND P0, PT, R5, 0xfffff, PT ;  /* 0x000fffff0500780c */ /* 0x000fe20003f04270 */
[----:B------:R-:W-:Y:S02]  /*15480*/  IMAD.MOV.U32 R7, RZ, RZ, R5 ;  /* 0x000000ffff077224 */ /* 0x000fe400078e0005 */
[----:B------:R-:W-:Y:S02]  /*15490*/  IMAD.MOV.U32 R6, RZ, RZ, R4 ;  /* 0x000000ffff067224 */ /* 0x000fe400078e0004 */
[----:B------:R-:W-:-:S08]  /*154a0*/  DFMA R2, -R36, R12, 1 ;  /* 0x3ff000002402742b */ /* 0x000fd0000000010c */
[----:B------:R-:W-:Y:S02]  /*154b0*/  @!P0 DMUL R6, R6, 1.80143985094819840000e+16 ;  /* 0x4350000006068828 */ /* 0x000fe40000000000 */
[----:B------:R-:W-:-:S08]  /*154c0*/  DFMA R2, R12, R2, R12 ;  /* 0x000000020c02722b */ /* 0x000fd0000000000c */
[----:B------:R-:W-:Y:S01]  /*154d0*/  @!P0 IMAD.MOV.U32 R5, RZ, RZ, R7 ;  /* 0x000000ffff058224 */ /* 0x000fe200078e0007 */
[----:B------:R-:W-:Y:S01]  /*154e0*/  DMUL R12, R30, R2 ;  /* 0x000000021e0c7228 */ /* 0x000fe20000000000 */
[----:B------:R-:W-:Y:S02]  /*154f0*/  @!P0 IMAD.MOV.U32 R4, RZ, RZ, R6 ;  /* 0x000000ffff048224 */ /* 0x000fe400078e0006 */
        /* <DEDUP_REMOVED lines=9> */
[----:B------:R-:W-:Y:S01]  /*15590*/  FSETP.GT.AND P4, PT, |R0|, 1.469367938527859385e-39, PT ;  /* 0x001000000000780b */ /* 0x000fe20003f84200 */
[----:B------:R-:W-:Y:S02]  /*155a0*/  IMAD.MOV.U32 R0, RZ, RZ, -0x3ff ;  /* 0xfffffc01ff007424 */ /* 0x000fe400078e00ff */
[----:B------:R-:W-:-:S04]  /*155b0*/  @!P0 IMAD.MOV.U32 R0, RZ, RZ, -0x435 ;  /* 0xfffffbcbff008424 */ /* 0x000fc800078e00ff */
        /* <DEDUP_REMOVED lines=67> */
.L_x_11330:
[----:B------:R-:W-:Y:S05]  /*159f0*/  BSYNC.RECONVERGENT B0 ;  /* 0x0000000000007941 */ /* 0x000fea0003800200 */
.L_x_11329:
        /* <DEDUP_REMOVED lines=8> */
.L_x_11332:
[----:B------:R-:W-:Y:S05]  /*15a80*/  BSYNC.RECONVERGENT B3 ;  /* 0x0000000000037941 */ /* 0x000fea0003800200 */
.L_x_11331:
        /* <DEDUP_REMOVED lines=64> */
[----:B------:R-:W-:Y:S01]  /*15e90*/  @P1 MOV R2, 0x54442d18 ;  /* 0x54442d1800021802 */ /* 0x000fe20000000f00 */
[----:B------:R-:W-:-:S06]  /*15ea0*/  @P1 IMAD.MOV.U32 R3, RZ, RZ, 0x400921fb ;  /* 0x400921fbff031424 */ /* 0x000fcc00078e00ff */
        /* <DEDUP_REMOVED lines=18> */
.L_x_11334:
[----:B------:R-:W-:Y:S02]  /*15fd0*/  FSEL R2, RZ, 3.37028055040000000000e+12, P0 ;  /* 0x54442d18ff027808 */ /* 0x000fe40000000000 */
[----:B------:R-:W-:-:S07]  /*15fe0*/  FSEL R3, RZ, 2.1426990032196044922, P0 ;  /* 0x400921fbff037808 */ /* 0x000fce0000000000 */
.L_x_11335:
[----:B------:R-:W-:Y:S05]  /*15ff0*/  BSYNC.RECONVERGENT B0 ;  /* 0x0000000000007941 */ /* 0x000fea0003800200 */
.L_x_11333:
[----:B------:R-:W-:Y:S01]  /*16000*/  DADD R32, R32, R34 ;  /* 0x0000000020207229 */ /* 0x000fe20000000022 */
[----:B------:R-:W-:-:S07]  /*16010*/  LOP3.LUT R41, R3, 0x80000000, R41, 0xb8, !PT ;  /* 0x8000000003297812 */ /* 0x000fce00078eb829 */
[----:B------:R-:W-:-:S06]  /*16020*/  DSETP.NAN.AND P0, PT, R32, R32, PT ;  /* 0x000000202000722a */ /* 0x000fcc0003f08000 */
[----:B------:R-:W-:Y:S02]  /*16030*/  FSEL R2, R32, R2, P0 ;  /* 0x0000000220027208 */ /* 0x000fe40000000000 */
[----:B------:R-:W-:Y:S01]  /*16040*/  FSEL R3, R33, R41, P0 ;  /* 0x0000002921037208 */ /* 0x000fe20000000000 */
[----:B------:R-:W-:Y:S06]  /*16050*/  BRA `(.L_x_11328) ;  /* 0x0000003c00687947 */ /* 0x000fec0003800000 */
.L_x_11319:
        /* <DEDUP_REMOVED lines=23> */
[----:B------:R-:W-:Y:S02]  /*161d0*/  IMAD.MOV.U32 R28, RZ, RZ, R2 ;  /* 0x000000ffff1c7224 */ /* 0x000fe400078e0002 */
[----:B------:R-:W-:-:S07]  /*161e0*/  IMAD.MOV.U32 R29, RZ, RZ, R3 ;  /* 0x000000ffff1d7224 */ /* 0x000fce00078e0003 */
.L_x_11337:
[----:B------:R-:W-:Y:S05]  /*161f0*/  BSYNC.RECONVERGENT B3 ;  /* 0x0000000000037941 */ /* 0x000fea0003800200 */
.L_x_11336:
        /* <DEDUP_REMOVED lines=23> */
.L_x_11339:
[----:B------:R-:W-:Y:S05]  /*16370*/  BSYNC.RECONVERGENT B3 ;  /* 0x0000000000037941 */ /* 0x000fea0003800200 */
.L_x_11338:
        /* <DEDUP_REMOVED lines=8> */
[----:B------:R-:W-:Y:S01]  /*16400*/  BSSY.RECONVERGENT B0, `(.L_x_11340) ;  /* 0x0000082000007945 */ /* 0x000fe20003800200 */
[----:B------:R-:W-:-:S03]  /*16410*/  FSETP.GEU.AND P5, PT, |R31|, 6.5827683646048100446e-37, PT ;  /* 0x036000001f00780b */ /* 0x000fc60003fae200 */
[----:B------:R-:W-:Y:S02]  /*16420*/  ISETP.GT.U32.AND P2, PT, R28, R14, PT ;  /* 0x0000000e1c00720c */ /* 0x000fe40003f44070 */
[CC--:B------:R-:W-:Y:S02]  /*16430*/  ISETP.LT.U32.AND P0, PT, R14.reuse, R28.reuse, PT ;  /* 0x0000001c0e00720c */ /* 0x0c0fe40003f01070 */
[----:B------:R-:W-:Y:S02]  /*16440*/  ISETP.GT.U32.AND.EX P2, PT, R29, R15, PT, P2 ;  /* 0x0000000f1d00720c */ /* 0x000fe40003f44120 */
[----:B------:R-:W-:Y:S02]  /*16450*/  ISETP.LT.U32.AND.EX P0, PT, R15, R29, PT, P0 ;  /* 0x0000001d0f00720c */ /* 0x000fe40003f01100 */
[----:B------:R-:W-:Y:S02]  /*16460*/  SEL R3, R29, R15, P2 ;  /* 0x0000000f1d037207 */ /* 0x000fe40001000000 */
[----:B------:R-:W-:-:S02]  /*16470*/  SEL R4, R14, R28, P0 ;  /* 0x0000001c0e047207 */ /* 0x000fc40000000000 */
[----:B------:R-:W-:Y:S02]  /*16480*/  LOP3.LUT R0, R3, 0xffc00000, RZ, 0xc0, !PT ;  /* 0xffc0000003007812 */ /* 0x000fe400078ec0ff */
[----:B------:R-:W-:Y:S02]  /*16490*/  SEL R5, R15, R29, P0 ;  /* 0x0000001d0f057207 */ /* 0x000fe40000000000 */
[----:B------:R-:W-:Y:S02]  /*164a0*/  LOP3.LUT R7, R0, 0x7fd00000, RZ, 0x3c, !PT ;  /* 0x7fd0000000077812 */ /* 0x000fe400078e3cff */
[----:B------:R-:W-:Y:S02]  /*164b0*/  SEL R2, R28, R14, P2 ;  /* 0x0000000e1c027207 */ /* 0x000fe40001000000 */
[----:B------:R-:W-:Y:S02]  /*164c0*/  ISETP.GE.U32.AND P3, PT, R5, 0x7ff00000, PT ;  /* 0x7ff000000500780c */ /* 0x000fe40003f66070 */
[----:B------:R-:W-:-:S02]  /*164d0*/  DMUL R12, R6, R4 ;  /* 0x00000004060c7228 */ /* 0x000fc40000000000 */
[----:B------:R-:W-:-:S06]  /*164e0*/  DMUL R6, R6, R2 ;  /* 0x0000000206067228 */ /* 0x000fcc0000000000 */
[----:B------:R-:W-:-:S08]  /*164f0*/  DMUL R12, R12, R12 ;  /* 0x0000000c0c0c7228 */ /* 0x000fd00000000000 */
[----:B------:R-:W-:Y:S01]  /*16500*/  DFMA R12, R6, R6, R12 ;  /* 0x00000006060c722b */ /* 0x000fe2000000000c */
[----:B------:R-:W-:-:S07]  /*16510*/  IMAD.U32 R7, RZ, RZ, UR6 ;  /* 0x00000006ff077e24 */ /* 0x000fce000f8e00ff */
[----:B------:R-:W-:Y:S02]  /*16520*/  DSETP.MIN.AND P0, P2, R12, UR4, PT ;  /* 0x000000040c007e2a */ /* 0x000fe4000ba00000 */
[----:B------:R-:W-:-:S04]  /*16530*/  MOV R6, R13 ;  /* 0x0000000d00067202 */ /* 0x000fc80000000f00 */
        /* <DEDUP_REMOVED lines=12> */
[----:B------:R-:W-:-:S06]  /*16600*/  IMAD.MOV.U32 R14, RZ, RZ, 0x1 ;  /* 0x00000001ff0e7424 */ /* 0x000fcc00078e00ff */
        /* <DEDUP_REMOVED lines=27> */
[----:B------:R-:W-:Y:S02]  /*167c0*/  FSETP.GT.AND P4, PT, |R0|, 1.469367938527859385e-39, PT ;  /* 0x001000000000780b */ /* 0x000fe40003f84200 */
[----:B------:R-:W-:Y:S01]  /*167d0*/  MOV R0, 0xfffffc01 ;  /* 0xfffffc0100007802 */ /* 0x000fe20000000f00 */
        /* <DEDUP_REMOVED lines=68> */
.L_x_11341:
[----:B------:R-:W-:Y:S05]  /*16c20*/  BSYNC.RECONVERGENT B0 ;  /* 0x0000000000007941 */ /* 0x000fea0003800200 */
.L_x_11340:
[----:B------:R-:W-:Y:S04]  /*16c30*/  BSSY.RECONVERGENT B3, `(.L_x_11342) ;  /* 0x0000008000037945 */ /* 0x000fe80003800200 */
[----:B------:R-:W-:Y:S05]  /*16c40*/  @P4 BRA P5, `(.L_x_11343) ;  /* 0x0000000000184947 */ /* 0x000fea0002800000 */
[----:B------:R-:W-:Y:S01]  /*16c50*/  IMAD.MOV.U32 R4, RZ, RZ, R30 ;  /* 0x000000ffff047224 */ /* 0x000fe200078e001e */
[----:B------:R-:W-:Y:S01]  /*16c60*/  MOV R5, R31 ;  /* 0x0000001f00057202 */ /* 0x000fe20000000f00 */
[----:B------:R-:W-:Y:S01]  /*16c70*/  IMAD.MOV.U32 R2, RZ, RZ, R36 ;  /* 0x000000ffff027224 */ /* 0x000fe200078e0024 */
[----:B------:R-:W-:Y:S01]  /*16c80*/  MOV R0, 0x16cb0 ;  /* 0x00016cb000007802 */ /* 0x000fe20000000f00 */
[----:B------:R-:W-:-:S07]  /*16c90*/  IMAD.MOV.U32 R3, RZ, RZ, R37 ;  /* 0x000000ffff037224 */ /* 0x000fce00078e0025 */
[----:B------:R-:W-:Y:S05]  /*16ca0*/  CALL.REL.NOINC `($__internal_23_$__cuda_sm20_div_rn_f64_full) ;  /* 0x000001d4004c7944 */ /* 0x000fea0003c00000 */
.L_x_11343:
[----:B------:R-:W-:Y:S05]  /*16cb0*/  BSYNC.RECONVERGENT B3 ;  /* 0x0000000000037941 */ /* 0x000fea0003800200 */
.L_x_11342:
        /* <DEDUP_REMOVED lines=84> */
.L_x_11345:
[----:B------:R-:W-:Y:S02]  /*17200*/  FSEL R2, RZ, 3.37028055040000000000e+12, P0 ;  /* 0x54442d18ff027808 */ /* 0x000fe40000000000 */
[----:B------:R-:W-:-:S07]  /*17210*/  FSEL R3, RZ, 2.1426990032196044922, P0 ;  /* 0x400921fbff037808 */ /* 0x000fce0000000000 */
.L_x_11346:
[----:B------:R-:W-:Y:S05]  /*17220*/  BSYNC.RECONVERGENT B0 ;  /* 0x0000000000007941 */ /* 0x000fea0003800200 */
.L_x_11344:
[----:B------:R-:W-:Y:S01]  /*17230*/  DADD R32, R32, R34 ;  /* 0x0000000020207229 */ /* 0x000fe20000000022 */
[----:B------:R-:W-:Y:S01]  /*17240*/  LOP3.LUT R41, R3, 0x80000000, R41, 0xb8, !PT ;  /* 0x8000000003297812 */ /* 0x000fe200078eb829 */
[----:B------:R-:W-:-:S06]  /*17250*/  DADD R28, R28, 1 ;  /* 0x3ff000001c1c7429 */ /* 0x000fcc0000000000 */
[----:B------:R-:W-:-:S06]  /*17260*/  DSETP.NAN.AND P0, PT, R32, R32, PT ;  /* 0x000000202000722a */ /* 0x000fcc0003f08000 */
[----:B------:R-:W-:Y:S02]  /*17270*/  FSEL R2, R32, R2, P0 ;  /* 0x0000000220027208 */ /* 0x000fe40000000000 */
[----:B------:R-:W-:Y:S01]  /*17280*/  FSEL R3, R33, R41, P0 ;  /* 0x0000002921037208 */ /* 0x000fe20000000000 */
[----:B------:R-:W-:Y:S06]  /*17290*/  BRA `(.L_x_11328) ;  /* 0x0000002800d87947 */ /* 0x000fec0003800000 */
.L_x_11318:
        /* <DEDUP_REMOVED lines=109> */
.L_x_11350:
[----:B------:R-:W-:Y:S05]  /*17970*/  BSYNC.RECONVERGENT B0 ;  /* 0x0000000000007941 */ /* 0x000fea0003800200 */
.L_x_11349:
        /* <DEDUP_REMOVED lines=8> */
[----:B------:R-:W-:Y:S05]  /*17a00*/  CALL.REL.NOINC `($__internal_23_$__cuda_sm20_div_rn_f64_full) ;  /* 0x000001c400f47944 */ /* 0x000fea0003c00000 */
.L_x_11352:
[----:B------:R-:W-:Y:S05]  /*17a10*/  BSYNC.RECONVERGENT B3 ;  /* 0x0000000000037941 */ /* 0x000fea0003800200 */
.L_x_11351:
        /* <DEDUP_REMOVED lines=76> */
.L_x_11348:
[----:B------:R-:W-:Y:S01]  /*17ee0*/  ISETP.GT.U32.AND P0, PT, R32, R34, PT ;  /* 0x000000222000720c */ /* 0x000fe20003f04070 */
[----:B------:R-:W-:Y:S01]  /*17ef0*/  IMAD.MOV.U32 R6, RZ, RZ, RZ ;  /* 0x000000ffff067224 */ /* 0x000fe200078e00ff */
[----:B------:R-:W-:Y:S01]  /*17f00*/  UMOV UR4, 0xffffffff ;  /* 0xffffffff00047882 */ /* 0x000fe20000000000 */
[----:B------:R-:W-:Y:S01]  /*17f10*/  UMOV UR5, 0x7fefffff ;  /* 0x7fefffff00057882 */ /* 0x000fe20000000000 */
[CC--:B------:R-:W-:Y:S01]  /*17f20*/  ISETP.GT.U32.AND.EX P2, PT, R33.reuse, R35.reuse, PT, P0 ;  /* 0x000000232100720c */ /* 0x0c0fe20003f44100 */
[----:B------:R-:W-:Y:S01]  /*17f30*/  UMOV UR6, UR5 ;  /* 0x0000000500067c82 */ /* 0x000fe20008000000 */
[CC--:B------:R-:W-:Y:S01]  /*17f40*/  ISETP.LT.U32.AND P0, PT, R34.reuse, R32.reuse, PT ;  /* 0x000000202200720c */ /* 0x0c0fe20003f01070 */
[----:B------:R-:W-:Y:S01]  /*17f50*/  IMAD.MOV.U32 R28, RZ, RZ, RZ ;  /* 0x000000ffff1c7224 */ /* 0x000fe200078e00ff */
        /* <DEDUP_REMOVED lines=16> */
[----:B------:R-:W-:-:S07]  /*18060*/  MOV R13, UR6 ;  /* 0x00000006000d7c02 */ /* 0x000fce0008000f00 */
[----:B------:R-:W-:Y:S02]  /*18070*/  DSETP.MIN.AND P0, P2, R6, UR4, PT ;  /* 0x0000000406007e2a */ /* 0x000fe4000ba00000 */
[----:B------:R-:W-:-:S05]  /*18080*/  IMAD.MOV.U32 R12, RZ, RZ, R7 ;  /* 0x000000ffff0c7224 */ /* 0x000fca00078e0007 */
[----:B------:R-:W-:Y:S01]  /*18090*/  FSEL R15, R12, UR6, P0 ;  /* 0x000000060c0f7c08 */ /* 0x000fe20008000000 */
[----:B------:R-:W-:-:S05]  /*180a0*/  IMAD.MOV.U32 R12, RZ, RZ, R6 ;  /* 0x000000ffff0c7224 */ /* 0x000fca00078e0006 */
[----:B------:R-:W-:Y:S02]  /*180b0*/  SEL R14, R12, UR4, P0 ;  /* 0x000000040c0e7c07 */ /* 0x000fe40008000000 */
        /* <DEDUP_REMOVED lines=9> */
[----:B------:R-:W-:-:S08]  /*18150*/  DFMA R40, R40, R42, R28 ;  /* 0x0000002a2828722b */ /* 0x000fd0000000001c */
[----:B------:R-:W-:Y:S01]  /*18160*/  DMUL R40, R6, R40 ;  /* 0x0000002806287228 */ /* 0x000fe20000000000 */
[----:B------:R-:W-:Y:S01]  /*18170*/  LOP3.LUT R7, R0, 0x100000, RZ, 0xfc, !PT ;  /* 0x0010000000077812 */ /* 0x000fe200078efcff */
[----:B------:R-:W-:Y:S01]  /*18180*/  IMAD.MOV.U32 R6, RZ, RZ, RZ ;  /* 0x000000ffff067224 */ /* 0x000fe200078e00ff */
[----:B0-----:R-:W-:-:S05]  /*18190*/  DFMA R14, -R30, R12, 1 ;  /* 0x3ff000001e0e742b */ /* 0x001fca000000010c */
[----:B------:R-:W-:-:S03]  /*181a0*/  DMUL R40, R40, R6 ;  /* 0x0000000628287228 */ /* 0x000fc60000000000 */
[----:B------:R-:W-:-:S07]  /*181b0*/  DFMA R14, R14, R14, R14 ;  /* 0x0000000e0e0e722b */ /* 0x000fce000000000e */
        /* <DEDUP_REMOVED lines=16> */
[----:B------:R-:W-:Y:S01]  /*182c0*/  @P2 MOV R12, 0x0 ;  /* 0x00000000000c2802 */ /* 0x000fe20000000f00 */
[----:B------:R-:W-:Y:S01]  /*182d0*/  @P2 IMAD.MOV.U32 R13, RZ, RZ, 0x7ff00000 ;  /* 0x7ff00000ff0d2424 */ /* 0x000fe200078e00ff */
[----:B------:R-:W-:-:S04]  /*182e0*/  @P2 LOP3.LUT P3, RZ, R7, 0x7fffffff, RZ, 0xc0, !PT ;  /* 0x7fffffff07ff2812 */ /* 0x000fc8000786c0ff */
[----:B------:R-:W-:Y:S01]  /*182f0*/  FFMA R0, RZ, R31, R3 ;  /* 0x0000001fff007223 */ /* 0x000fe20000000003 */
[----:B------:R-:W-:-:S04]  /*18300*/  @P2 DFMA R12, R6, R12, +INF ;  /* 0x7ff00000060c242b */ /* 0x000fc8000000000c */
[----:B------:R-:W-:Y:S01]  /*18310*/  FSETP.GT.AND P4, PT, |R0|, 1.469367938527859385e-39, PT ;  /* 0x001000000000780b */ /* 0x000fe20003f84200 */
[----:B------:R-:W-:Y:S02]  /*18320*/  IMAD.MOV.U32 R0, RZ, RZ, -0x3ff ;  /* 0xfffffc01ff007424 */ /* 0x000fe400078e00ff */
[----:B------:R-:W-:-:S03]  /*18330*/  @!P0 IMAD.MOV.U32 R0, RZ, RZ, -0x435 ;  /* 0xfffffbcbff008424 */ /* 0x000fc600078e00ff */
        /* <DEDUP_REMOVED lines=67> */
.L_x_11354:
[----:B------:R-:W-:Y:S05]  /*18770*/  BSYNC.RECONVERGENT B0 ;  /* 0x0000000000007941 */ /* 0x000fea0003800200 */
.L_x_11353:
        /* <DEDUP_REMOVED lines=8> */
.L_x_11356:
[----:B------:R-:W-:Y:S05]  /*18800*/  BSYNC.RECONVERGENT B3 ;  /* 0x0000000000037941 */ /* 0x000fea0003800200 */
.L_x_11355:
        /* <DEDUP_REMOVED lines=76> */
.L_x_11347:
        /* <DEDUP_REMOVED lines=22> */
[----:B------:R-:W-:Y:S05]  /*18e30*/  CALL.REL.NOINC `($__internal_23_$__cuda_sm20_div_rn_f64_full) ;  /* 0x000001b000e87944 */ /* 0x000fea0003c00000 */
[----:B------:R-:W-:Y:S02]  /*18e40*/  IMAD.MOV.U32 R28, RZ, RZ, R2 ;  /* 0x000000ffff1c7224 */ /* 0x000fe400078e0002 */
[----:B------:R-:W-:-:S07]  /*18e50*/  IMAD.MOV.U32 R29, RZ, RZ, R3 ;  /* 0x000000ffff1d7224 */ /* 0x000fce00078e0003 */
.L_x_11358:
[----:B------:R-:W-:Y:S05]  /*18e60*/  BSYNC.RECONVERGENT B3 ;  /* 0x0000000000037941 */ /* 0x000fea0003800200 */
.L_x_11357:
        /* <DEDUP_REMOVED lines=23> */
.L_x_11360:
[----:B------:R-:W-:Y:S05]  /*18fe0*/  BSYNC.RECONVERGENT B3 ;  /* 0x0000000000037941 */ /* 0x000fea0003800200 */
.L_x_11359:
        /* <DEDUP_REMOVED lines=19> */
[----:B------:R-:W-:Y:S01]  /*19120*/  SEL R2, R28, R14, P2 ;  /* 0x0000000e1c027207 */ /* 0x000fe20001000000 */
[----:B------:R-:W-:Y:S01]  /*19130*/  IMAD.MOV.U32 R28, RZ, RZ, RZ ;  /* 0x000000ffff1c7224 */ /* 0x000fe200078e00ff */
[----:B------:R-:W-:Y:S02]  /*19140*/  ISETP.GE.U32.AND P3, PT, R5, 0x7ff00000, PT ;  /* 0x7ff000000500780c */ /* 0x000fe40003f66070 */
[----:B------:R-:W-:-:S02]  /*19150*/  DMUL R12, R6, R4 ;  /* 0x00000004060c7228 */ /* 0x000fc40000000000 */
        /* <DEDUP_REMOVED lines=116> */
.L_x_11362:
[----:B------:R-:W-:Y:S05]  /*198a0*/  BSYNC.RECONVERGENT B0 ;  /* 0x0000000000007941 */ /* 0x000fea0003800200 */
.L_x_11361:
        /* <DEDUP_REMOVED lines=8> */
[----:B------:R-:W-:Y:S05]  /*19930*/  CALL.REL.NOINC `($__internal_23_$__cuda_sm20_div_rn_f64_full) ;  /* 0x000001a800287944 */ /* 0x000fea0003c00000 */
.L_x_11364:
[----:B------:R-:W-:Y:S05]  /*19940*/  BSYNC.RECONVERGENT B3 ;  /* 0x0000000000037941 */ /* 0x000fea0003800200 */
.L_x_11363:
        /* <DEDUP_REMOVED lines=75> */
.L_x_11328:
[----:B------:R-:W-:Y:S05]  /*19e00*/  BSYNC.RECONVERGENT B2 ;  /* 0x0000000000027941 */ /* 0x000fea0003800200 */
.L_x_11317:
[----:B------:R-:W-:Y:S01]  /*19e10*/  UMOV UR4, 0xfefa39ef ;  /* 0xfefa39ef00047882 */ /* 0x000fe20000000000 */
[----:B------:R-:W-:Y:S01]  /*19e20*/  UMOV UR5, 0x3fe62e42 ;  /* 0x3fe62e4200057882 */ /* 0x000fe20000000000 */
[----:B------:R-:W-:Y:S01]  /*19e30*/  LOP3.LUT R31, R3, 0x80000000, R19, 0xb8, !PT ;  /* 0x80000000031f7812 */ /* 0x000fe200078eb813 */
[----:B------:R-:W-:Y:S01]  /*19e40*/  DADD R28, R28, UR4 ;  /* 0x000000041c1c7e29 */ /* 0x000fe20008000000 */
[----:B------:R-:W-:-:S09]  /*19e50*/  IMAD.MOV.U32 R30, RZ, RZ, R2 ;  /* 0x000000ffff1e7224 */ /* 0x000fd200078e0002 */
[----:B------:R-:W-:-:S07]  /*19e60*/  LOP3.LUT R29, R29, 0x80000000, R17, 0xb8, !PT ;  /* 0x800000001d1d7812 */ /* 0x000fce00078eb811 */
.L_x_11242:
[----:B------:R-:W-:Y:S05]  /*19e70*/  BSYNC.RECONVERGENT B1 ;  /* 0x0000000000017941 */ /* 0x000fea0003800200 */
.L_x_11241:
[----:B------:R-:W-:Y:S01]  /*19e80*/  VIADD R3, R38, 0x100 ;  /* 0x0000010026037836 */ /* 0x000fe20000000000 */
[----:B------:R-:W-:Y:S01]  /*19e90*/  BSSY.RECONVERGENT B1, `(.L_x_11365) ;  /* 0x0000adb000017945 */ /* 0x000fe20003800200 */
[----:B---3--:R-:W-:Y:S02]  /*19ea0*/  CS2R R18, SRZ ;  /* 0x0000000000127805 */ /* 0x008fe4000001ff00 */
[----:B------:R-:W-:Y:S02]  /*19eb0*/  CS2R R16, SRZ ;  /* 0x0000000000107805 */ /* 0x000fe4000001ff00 */
[----:B------:R-:W-:-:S13]  /*19ec0*/  ISETP.GE.AND P0, PT, R3, R58, PT ;  /* 0x0000003a0300720c */ /* 0x000fda0003f06270 */
[----:B------:R-:W-:Y:S05]  /*19ed0*/  @P0 BRA `(.L_x_11366) ;  /* 0x000000ac00580947 */ /* 0x000fea0003800000 */
[----:B------:R-:W-:Y:S02]  /*19ee0*/  DSETP.NAN.AND P0, PT, R26, R26, PT ;  /* 0x0000001a1a00722a */ /* 0x000fe40003f08000 */
        /* <DEDUP_REMOVED lines=24> */
.L_x_11367:
        /* <DEDUP_REMOVED lines=155> */
.L_x_11372:
[----:B------:R-:W-:Y:S05]  /*1aa20*/  BSYNC.RECONVERGENT B3 ;  /* 0x0000000000037941 */ /* 0x000fea0003800200 */
.L_x_11371:
        /* <DEDUP_REMOVED lines=83> */
.L_x_11370:
        /* <DEDUP_REMOVED lines=34> */
.L_x_11379:
[----:B------:R-:W-:Y:S05]  /*1b180*/  BSYNC.RECONVERGENT B4 ;  /* 0x0000000000047941 */ /* 0x000fea0003800200 */
.L_x_11378:
[----:B------:R-:W-:Y:S01]  /*1b190*/  IMAD.MOV.U32 R36, RZ, RZ, R2 ;  /* 0x000000ffff247224 */ /* 0x000fe200078e0002 */
[----:B------:R-:W-:-:S07]  /*1b1a0*/  MOV R37, R3 ;  /* 0x0000000300257202 */ /* 0x000fce0000000f00 */
.L_x_11377:
[----:B------:R-:W-:Y:S05]  /*1b1b0*/  BSYNC.RECONVERGENT B3 ;  /* 0x0000000000037941 */ /* 0x000fea0003800200 */
.L_x_11376:
        /* <DEDUP_REMOVED lines=31> */
.L_x_11384:
[----:B------:R-:W-:Y:S05]  /*1b3b0*/  BSYNC.RECONVERGENT B4 ;  /* 0x0000000000047941 */ /* 0x000fea0003800200 */
.L_x_11383:
[----:B------:R-:W-:Y:S05]  /*1b3c0*/  BRA `(.L_x_11382) ;  /* 0x0000000000047947 */ /* 0x000fea0003800000 */
.L_x_11381:
[----:B------:R-:W-:-:S11]  /*1b3d0*/  DADD R2, R42, -R6 ;  /* 0x000000002a027229 */ /* 0x000fd60000000806 */
.L_x_11382:
[----:B------:R-:W-:Y:S05]  /*1b3e0*/  BSYNC.RECONVERGENT B3 ;  /* 0x0000000000037941 */ /* 0x000fea0003800200 */
.L_x_11380:
        /* <DEDUP_REMOVED lines=35> */
.L_x_11386:
[----:B------:R-:W-:Y:S05]  /*1b620*/  BSYNC.RECONVERGENT B3 ;  /* 0x0000000000037941 */ /* 0x000fea0003800200 */
.L_x_11385:
        /* <DEDUP_REMOVED lines=87> */
.L_x_11387:
        /* <DEDUP_REMOVED lines=22> */
.L_x_11389:
[----:B------:R-:W-:Y:S05]  /*1bd00*/  BSYNC.RECONVERGENT B3 ;  /* 0x0000000000037941 */ /* 0x000fea0003800200 */
.L_x_11388:
        /* <DEDUP_REMOVED lines=30> */
.L_x_11375:
        /* <DEDUP_REMOVED lines=32> */
.L_x_11392:
[----:B------:R-:W-:Y:S05]  /*1c0f0*/  BSYNC.RECONVERGENT B3 ;  /* 0x0000000000037941 */ /* 0x000fea0003800200 */
.L_x_11391:
        /* <DEDUP_REMOVED lines=87> */
.L_x_11393:
        /* <DEDUP_REMOVED lines=22> */
.L_x_11395:
[----:B------:R-:W-:Y:S05]  /*1c7d0*/  BSYNC.RECONVERGENT B3 ;  /* 0x0000000000037941 */ /* 0x000fea0003800200 */
.L_x_11394:
        /* <DEDUP_REMOVED lines=30> */
.L_x_11390:
        /* <DEDUP_REMOVED lines=30> */
.L_x_11397:
[----:B------:R-:W-:Y:S05]  /*1cba0*/  BSYNC.RECONVERGENT B3 ;  /* 0x0000000000037941 */ /* 0x000fea0003800200 */
.L_x_11396:
        /* <DEDUP_REMOVED lines=21> */
.L_x_11399:
[----:B------:R-:W-:Y:S05]  /*1cd00*/  BSYNC.RECONVERGENT B3 ;  /* 0x0000000000037941 */ /* 0x000fea0003800200 */
.L_x_11398:
[----:B------:R-:W-:Y:S02]  /*1cd10*/  IMAD.MOV.U32 R36, RZ, RZ, R2 ;  /* 0x000000ffff247224 */ /* 0x000fe400078e0002 */
[----:B------:R-:W-:Y:S01]  /*1cd20*/  IMAD.MOV.U32 R37, RZ, RZ, R3 ;  /* 0x000000ffff257224 */ /* 0x000fe200078e0003 */
[----:B------:R-:W-:Y:S06]  /*1cd30*/  BRA `(.L_x_11373) ;  /* 0x0000000000747947 */ /* 0x000fec0003800000 */
.L_x_11374:
        /* <DEDUP_REMOVED lines=28> */
.L_x_11400:
[----:B------:R-:W-:Y:S05]  /*1cf00*/  BSYNC.RECONVERGENT B3 ;  /* 0x0000000000037941 */ /* 0x000fea0003800200 */
.L_x_11373:
[----:B------:R-:W-:Y:S05]  /*1cf10*/  BSYNC.RECONVERGENT B2 ;  /* 0x0000000000027941 */ /* 0x000fea0003800200 */
.L_x_11369:
        /* <DEDUP_REMOVED lines=25> */
.L_x_11405:
[----:B------:R-:W-:Y:S05]  /*1d0b0*/  BSYNC.RECONVERGENT B4 ;  /* 0x0000000000047941 */ /* 0x000fea0003800200 */
.L_x_11404:
        /* <DEDUP_REMOVED lines=77> */
.L_x_11407:
        /* <DEDUP_REMOVED lines=42> */
.L_x_11406:
        /* <DEDUP_REMOVED lines=36> */
.L_x_11415:
[----:B------:R-:W-:Y:S05]  /*1da70*/  BSYNC.RECONVERGENT B6 ;  /* 0x0000000000067941 */ /* 0x000fea0003800200 */
.L_x_11414:
[----:B------:R-:W-:Y:S02]  /*1da80*/  IMAD.MOV.U32 R44, RZ, RZ, R2 ;  /* 0x000000ffff2c7224 */ /* 0x000fe400078e0002 */
[----:B------:R-:W-:-:S07]  /*1da90*/  IMAD.MOV.U32 R45, RZ, RZ, R3 ;  /* 0x000000ffff2d7224 */ /* 0x000fce00078e0003 */
.L_x_11413:
[----:B------:R-:W-:Y:S05]  /*1daa0*/  BSYNC.RECONVERGENT B5 ;  /* 0x0000000000057941 */ /* 0x000fea0003800200 */
.L_x_11412:
        /* <DEDUP_REMOVED lines=28> */
.L_x_11420:
[----:B------:R-:W-:Y:S05]  /*1dc70*/  BSYNC.RECONVERGENT B6 ;  /* 0x0000000000067941 */ /* 0x000fea0003800200 */
.L_x_11419:
[----:B------:R-:W-:Y:S02]  /*1dc80*/  IMAD.MOV.U32 R34, RZ, RZ, R2 ;  /* 0x000000ffff227224 */ /* 0x000fe400078e0002 */
[----:B------:R-:W-:Y:S01]  /*1dc90*/  IMAD.MOV.U32 R35, RZ, RZ, R3 ;  /* 0x000000ffff237224 */ /* 0x000fe200078e0003 */
[----:B------:R-:W-:Y:S06]  /*1dca0*/  BRA `(.L_x_11418) ;  /* 0x0000000000047947 */ /* 0x000fec0003800000 */
.L_x_11417:
[----:B------:R-:W-:-:S11]  /*1dcb0*/  DADD R34, R42, -R40 ;  /* 0x000000002a227229 */ /* 0x000fd60000000828 */
.L_x_11418:
[----:B------:R-:W-:Y:S05]  /*1dcc0*/  BSYNC.RECONVERGENT B5 ;  /* 0x0000000000057941 */ /* 0x000fea0003800200 */
.L_x_11416:
        /* <DEDUP_REMOVED lines=34> */
.L_x_11422:
[----:B------:R-:W-:Y:S05]  /*1def0*/  BSYNC.RECONVERGENT B5 ;  /* 0x0000000000057941 */ /* 0x000fea0003800200 */
.L_x_11421:
[----:B------:R-:W-:Y:S05]  /*1df00*/  BRA `(.L_x_11423) ;  /* 0x0000000800907947 */ /* 0x000fea0003800000 */
.L_x_11411:
        /* <DEDUP_REMOVED lines=34> */
.L_x_11426:
[----:B------:R-:W-:Y:S05]  /*1e130*/  BSYNC.RECONVERGENT B5 ;  /* 0x0000000000057941 */ /* 0x000fea0003800200 */
.L_x_11425:
[----:B------:R-:W-:Y:S05]  /*1e140*/  BRA `(.L_x_11423) ;  /* 0x0000000800007947 */ /* 0x000fea0003800000 */
.L_x_11424:
        /* <DEDUP_REMOVED lines=33> */
.L_x_11428:
[----:B------:R-:W-:Y:S05]  /*1e360*/  BSYNC.RECONVERGENT B5 ;  /* 0x0000000000057941 */ /* 0x000fea0003800200 */
.L_x_11427:
        /* <DEDUP_REMOVED lines=21> */
.L_x_11430:
[----:B------:R-:W-:Y:S05]  /*1e4c0*/  BSYNC.RECONVERGENT B5 ;  /* 0x0000000000057941 */ /* 0x000fea0003800200 */
.L_x_11429:
[----:B------:R-:W-:Y:S01]  /*1e4d0*/  DMUL R32, R32, 8.11296384146066816958e+31 ;  /* 0x4690000020207828 */ /* 0x000fe20000000000 */
[----:B------:R-:W-:Y:S02]  /*1e4e0*/  IMAD.MOV.U32 R16, RZ, RZ, R2 ;  /* 0x000000ffff107224 */ /* 0x000fe400078e0002 */
[----:B------:R-:W-:Y:S01]  /*1e4f0*/  IMAD.MOV.U32 R17, RZ, RZ, R3 ;  /* 0x000000ffff117224 */ /* 0x000fe200078e0003 */
[----:B------:R-:W-:Y:S07]  /*1e500*/  BRA `(.L_x_11423) ;  /* 0x0000000400107947 */ /* 0x000fee0003800000 */
.L_x_11410:
        /* <DEDUP_REMOVED lines=30> */
.L_x_11432:
[----:B------:R-:W-:Y:S05]  /*1e6f0*/  BSYNC.RECONVERGENT B5 ;  /* 0x0000000000057941 */ /* 0x000fea0003800200 */
.L_x_11431:
        /* <DEDUP_REMOVED lines=33> */
.L_x_11434:
[----:B------:R-:W-:Y:S05]  /*1e910*/  BSYNC.RECONVERGENT B5 ;  /* 0x0000000000057941 */ /* 0x000fea0003800200 */
.L_x_11433:
[----:B------:R-:W-:Y:S01]  /*1e920*/  DMUL R16, R2, R16 ;  /* 0x0000001002107228 */ /* 0x000fe20000000000 */
[----:B------:R-:W-:Y:S02]  /*1e930*/  IMAD.MOV.U32 R32, RZ, RZ, 0x0 ;  /* 0x00000000ff207424 */ /* 0x000fe400078e00ff */
[----:B------:R-:W-:-:S08]  /*1e940*/  IMAD.MOV.U32 R33, RZ, RZ, 0x3ff00000 ;  /* 0x3ff00000ff217424 */ /* 0x000fd000078e00ff */
.L_x_11423:
[----:B------:R-:W-:Y:S05]  /*1e950*/  BSYNC.RECONVERGENT B4 ;  /* 0x0000000000047941 */ /* 0x000fea0003800200 */
.L_x_11409:
[----:B------:R-:W-:Y:S05]  /*1e960*/  BRA `(.L_x_11435) ;  /* 0x0000000000087947 */ /* 0x000fea0003800000 */
.L_x_11403:
[----:B------:R-:W-:Y:S02]  /*1e970*/  DMUL R16, R18, 9.00719925474099200000e+15 ;  /* 0x4340000012107828 */ /* 0x000fe40000000000 */
[----:B------:R-:W-:-:S11]  /*1e980*/  DMUL R32, R32, 9.00719925474099200000e+15 ;  /* 0x4340000020207828 */ /* 0x000fd60000000000 */
.L_x_11435:
[----:B------:R-:W-:Y:S05]  /*1e990*/  BSYNC.RELIABLE B2 ;  /* 0x0000000000027941 */ /* 0x000fea0003800100 */
.L_x_11402:
        /* <DEDUP_REMOVED lines=27> */
.L_x_11437:
[----:B------:R-:W-:Y:S05]  /*1eb50*/  BSYNC.RECONVERGENT B2 ;  /* 0x0000000000027941 */ /* 0x000fea0003800200 */
.L_x_11436:
        /* <DEDUP_REMOVED lines=84> */
.L_x_11439:
[----:B------:R-:W-:Y:S02]  /*1f0a0*/  FSEL R2, RZ, 3.37028055040000000000e+12, P0 ;  /* 0x54442d18ff027808 */ /* 0x000fe40000000000 */
[----:B------:R-:W-:-:S07]  /*1f0b0*/  FSEL R3, RZ, 2.1426990032196044922, P0 ;  /* 0x400921fbff037808 */ /* 0x000fce0000000000 */
.L_x_11440:
[----:B------:R-:W-:Y:S05]  /*1f0c0*/  BSYNC.RECONVERGENT B0 ;  /* 0x0000000000007941 */ /* 0x000fea0003800200 */
.L_x_11438:
[----:B------:R-:W-:Y:S02]  /*1f0d0*/  DADD R16, |R16|, R32 ;  /* 0x0000000010107229 */ /* 0x000fe40000000220 */
[----:B------:R-:W-:-:S06]  /*1f0e0*/  DADD R2, -RZ, |R2| ;  /* 0x00000000ff027229 */ /* 0x000fcc0000000502 */
[----:B------:R-:W-:-:S06]  /*1f0f0*/  DSETP.NAN.AND P0, PT, R16, R16, PT ;  /* 0x000000101000722a */ /* 0x000fcc0003f08000 */
[----:B------:R-:W-:Y:S02]  /*1f100*/  FSEL R4, R16, R2, P0 ;  /* 0x0000000210047208 */ /* 0x000fe40000000000 */
[----:B------:R-:W-:-:S07]  /*1f110*/  FSEL R5, R17, R3, P0 ;  /* 0x0000000311057208 */ /* 0x000fce0000000000 */
.L_x_11408:
[----:B------:R-:W-:Y:S05]  /*1f120*/  BSYNC.RECONVERGENT B3 ;  /* 0x0000000000037941 */ /* 0x000fea0003800200 */
.L_x_11401:
[----:B------:R-:W-:Y:S01]  /*1f130*/  LOP3.LUT R17, R37, 0x80000000, R25, 0xb8, !PT ;  /* 0x8000000025117812 */ /* 0x000fe200078eb819 */
[----:B------:R-:W-:Y:S01]  /*1f140*/  IMAD.MOV.U32 R16, RZ, RZ, R36 ;  /* 0x000000ffff107224 */ /* 0x000fe200078e0024 */
[----:B------:R-:W-:Y:S01]  /*1f150*/  LOP3.LUT R19, R5, 0x80000000, R27, 0xb8, !PT ;  /* 0x8000000005137812 */ /* 0x000fe200078eb81b */
[----:B------:R-:W-:Y:S01]  /*1f160*/  IMAD.MOV.U32 R18, RZ, RZ, R4 ;  /* 0x000000ffff127224 */ /* 0x000fe200078e0004 */
[----:B------:R-:W-:Y:S06]  /*1f170*/  BRA `(.L_x_11366) ;  /* 0x0000005800b07947 */ /* 0x000fec0003800000 */
.L_x_11368:
        /* <DEDUP_REMOVED lines=116> */
.L_x_11446:
[----:B------:R-:W-:Y:S05]  /*1f8c0*/  BSYNC.RECONVERGENT B0 ;  /* 0x0000000000007941 */ /* 0x000fea0003800200 */
.L_x_11445:
        /* <DEDUP_REMOVED lines=8> */
.L_x_11448:
[----:B------:R-:W-:Y:S05]  /*1f950*/  BSYNC.RECONVERGENT B3 ;  /* 0x0000000000037941 */ /* 0x000fea0003800200 */
.L_x_11447:
        /* <DEDUP_REMOVED lines=84> */
.L_x_11450:
[----:B------:R-:W-:Y:S02]  /*1fea0*/  FSEL R2, RZ, 3.37028055040000000000e+12, P0 ;  /* 0x54442d18ff027808 */ /* 0x000fe40000000000 */
[----:B------:R-:W-:-:S07]  /*1feb0*/  FSEL R3, RZ, 2.1426990032196044922, P0 ;  /* 0x400921fbff037808 */ /* 0x000fce0000000000 */
.L_x_11451:
[----:B------:R-:W-:Y:S05]  /*1fec0*/  BSYNC.RECONVERGENT B0 ;  /* 0x0000000000007941 */ /* 0x000fea0003800200 */
.L_x_11449:
[----:B------:R-:W-:Y:S01]  /*1fed0*/  DADD R32, R34, R32 ;  /* 0x0000000022207229 */ /* 0x000fe20000000020 */
[----:B------:R-:W-:Y:S01]  /*1fee0*/  LOP3.LUT R41, R3, 0x80000000, R41, 0xb8, !PT ;  /* 0x8000000003297812 */ /* 0x000fe200078eb829 */
[----:B------:R-:W-:-:S06]  /*1fef0*/  DMUL R16, R16, 0.5 ;  /* 0x3fe0000010107828 */ /* 0x000fcc0000000000 */
[----:B------:R-:W-:-:S06]  /*1ff00*/  DSETP.NAN.AND P0, PT, R32, R32, PT ;  /* 0x000000202000722a */ /* 0x000fcc0003f08000 */
[----:B------:R-:W-:Y:S02]  /*1ff10*/  FSEL R2, R32, R2, P0 ;  /* 0x0000000220027208 */ /* 0x000fe40000000000 */
[----:B------:R-:W-:Y:S01]  /*1ff20*/  FSEL R3, R33, R41, P0 ;  /* 0x0000002921037208 */ /* 0x000fe20000000000 */
[----:B------:R-:W-:Y:S06]  /*1ff30*/  BRA `(.L_x_11452) ;  /* 0x0000004c00247947 */ /* 0x000fec0003800000 */
.L_x_11444:
        /* <DEDUP_REMOVED lines=136> */
.L_x_11454:
[----:B------:R-:W-:Y:S05]  /*207c0*/  BSYNC.RECONVERGENT B0 ;  /* 0x0000000000007941 */ /* 0x000fea0003800200 */
.L_x_11453:
        /* <DEDUP_REMOVED lines=8> */
.L_x_11456:
[----:B------:R-:W-:Y:S05]  /*20850*/  BSYNC.RECONVERGENT B3 ;  /* 0x0000000000037941 */ /* 0x000fea0003800200 */
.L_x_11455:
        /* <DEDUP_REMOVED lines=84> */
.L_x_11458:
[----:B------:R-:W-:Y:S02]  /*20da0*/  FSEL R2, RZ, 3.37028055040000000000e+12, P0 ;  /* 0x54442d18ff027808 */ /* 0x000fe40000000000 */
[----:B------:R-:W-:-:S07]  /*20db0*/  FSEL R3, RZ, 2.1426990032196044922, P0 ;  /* 0x400921fbff037808 */ /* 0x000fce0000000000 */
.L_x_11459:
[----:B------:R-:W-:Y:S05]  /*20dc0*/  BSYNC.RECONVERGENT B0 ;  /* 0x0000000000007941 */ /* 0x000fea0003800200 */
.L_x_11457:
[----:B------:R-:W-:Y:S01]  /*20dd0*/  DADD R32, R34, R32 ;  /* 0x0000000022207229 */ /* 0x000fe20000000020 */
[----:B------:R-:W-:-:S07]  /*20de0*/  LOP3.LUT R41, R3, 0x80000000, R41, 0xb8, !PT ;  /* 0x8000000003297812 */ /* 0x000fce00078eb829 */
[----:B------:R-:W-:-:S06]  /*20df0*/  DSETP.NAN.AND P0, PT, R32, R32, PT ;  /* 0x000000202000722a */ /* 0x000fcc0003f08000 */
[----:B------:R-:W-:Y:S02]  /*20e00*/  FSEL R2, R32, R2, P0 ;  /* 0x0000000220027208 */ /* 0x000fe40000000000 */
[----:B------:R-:W-:Y:S01]  /*20e10*/  FSEL R3, R33, R41, P0 ;  /* 0x0000002921037208 */ /* 0x000fe20000000000 */
[----:B------:R-:W-:Y:S06]  /*20e20*/  BRA `(.L_x_11452) ;  /* 0x0000003c00687947 */ /* 0x000fec0003800000 */
.L_x_11443:
        /* <DEDUP_REMOVED lines=25> */
.L_x_11461:
[----:B------:R-:W-:Y:S05]  /*20fc0*/  BSYNC.RECONVERGENT B3 ;  /* 0x0000000000037941 */ /* 0x000fea0003800200 */
.L_x_11460:
        /* <DEDUP_REMOVED lines=23> */
.L_x_11463:
[----:B------:R-:W-:Y:S05]  /*21140*/  BSYNC.RECONVERGENT B3 ;  /* 0x0000000000037941 */ /* 0x000fea0003800200 */
.L_x_11462:
        /* <DEDUP_REMOVED lines=138> */
.L_x_11465:
[----:B------:R-:W-:Y:S05]  /*219f0*/  BSYNC.RECONVERGENT B0 ;  /* 0x0000000000007941 */ /* 0x000fea0003800200 */
.L_x_11464:
        /* <DEDUP_REMOVED lines=8> */
.L_x_11467:
[----:B------:R-:W-:Y:S05]  /*21a80*/  BSYNC.RECONVERGENT B3 ;  /* 0x0000000000037941 */ /* 0x000fea0003800200 */
.L_x_11466:
        /* <DEDUP_REMOVED lines=84> */
.L_x_11469:
[----:B------:R-:W-:Y:S02]  /*21fd0*/  FSEL R2, RZ, 3.37028055040000000000e+12, P0 ;  /* 0x54442d18ff027808 */ /* 0x000fe40000000000 */
[----:B------:R-:W-:-:S07]  /*21fe0*/  FSEL R3, RZ, 2.1426990032196044922, P0 ;  /* 0x400921fbff037808 */ /* 0x000fce0000000000 */
.L_x_11470:
[----:B------:R-:W-:Y:S05]  /*21ff0*/  BSYNC.RECONVERGENT B0 ;  /* 0x0000000000007941 */ /* 0x000fea0003800200 */
.L_x_11468:
[----:B------:R-:W-:Y:S01]  /*22000*/  DADD R32, R34, R32 ;  /* 0x0000000022207229 */ /* 0x000fe20000000020 */
[----:B------:R-:W-:Y:S01]  /*22010*/  LOP3.LUT R41, R3, 0x80000000, R41, 0xb8, !PT ;  /* 0x8000000003297812 */ /* 0x000fe200078eb829 */
[----:B------:R-:W-:-:S06]  /*22020*/  DADD R16, R16, 1 ;  /* 0x3ff0000010107429 */ /* 0x000fcc0000000000 */
[----:B------:R-:W-:-:S06]  /*22030*/  DSETP.NAN.AND P0, PT, R32, R32, PT ;  /* 0x000000202000722a */ /* 0x000fcc0003f08000 */
[----:B------:R-:W-:Y:S02]  /*22040*/  FSEL R2, R32, R2, P0 ;  /* 0x0000000220027208 */ /* 0x000fe40000000000 */
[----:B------:R-:W-:Y:S01]  /*22050*/  FSEL R3, R33, R41, P0 ;  /* 0x0000002921037208 */ /* 0x000fe20000000000 */
[----:B------:R-:W-:Y:S06]  /*22060*/  BRA `(.L_x_11452) ;  /* 0x0000002800d87947 */ /* 0x000fec0003800000 */
.L_x_11442:
        /* <DEDUP_REMOVED lines=109> */
.L_x_11474:
[----:B------:R-:W-:Y:S05]  /*22740*/  BSYNC.RECONVERGENT B0 ;  /* 0x0000000000007941 */ /* 0x000fea0003800200 */
.L_x_11473:
        /* <DEDUP_REMOVED lines=9> */
.L_x_11476:
[----:B------:R-:W-:Y:S05]  /*227e0*/  BSYNC.RECONVERGENT B3 ;  /* 0x0000000000037941 */ /* 0x000fea0003800200 */
.L_x_11475:
        /* <DEDUP_REMOVED lines=76> */
.L_x_11472:
        /* <DEDUP_REMOVED lines=137> */
.L_x_11478:
[----:B------:R-:W-:Y:S05]  /*23540*/  BSYNC.RECONVERGENT B0 ;  /* 0x0000000000007941 */ /* 0x000fea0003800200 */
.L_x_11477:
        /* <DEDUP_REMOVED lines=8> */
.L_x_11480:
[----:B------:R-:W-:Y:S05]  /*235d0*/  BSYNC.RECONVERGENT B3 ;  /* 0x0000000000037941 */ /* 0x000fea0003800200 */
.L_x_11479:
        /* <DEDUP_REMOVED lines=76> */
.L_x_11471:
        /* <DEDUP_REMOVED lines=25> */
.L_x_11482:
[----:B------:R-:W-:Y:S05]  /*23c30*/  BSYNC.RECONVERGENT B3 ;  /* 0x0000000000037941 */ /* 0x000fea0003800200 */
.L_x_11481:
        /* <DEDUP_REMOVED lines=23> */
.L_x_11484:
[----:B------:R-:W-:Y:S05]  /*23db0*/  BSYNC.RECONVERGENT B3 ;  /* 0x0000000000037941 */ /* 0x000fea0003800200 */
.L_x_11483:
        /* <DEDUP_REMOVED lines=139> */
.L_x_11486:
[----:B------:R-:W-:Y:S05]  /*24670*/  BSYNC.RECONVERGENT B0 ;  /* 0x0000000000007941 */ /* 0x000fea0003800200 */
.L_x_11485:
        /* <DEDUP_REMOVED lines=9> */
.L_x_11488:
[----:B------:R-:W-:Y:S05]  /*24710*/  BSYNC.RECONVERGENT B3 ;  /* 0x0000000000037941 */ /* 0x000fea0003800200 */
.L_x_11487:
        /* <DEDUP_REMOVED lines=75> */
.L_x_11452:
[----:B------:R-:W-:Y:S05]  /*24bd0*/  BSYNC.RECONVERGENT B2 ;  /* 0x0000000000027941 */ /* 0x000fea0003800200 */
.L_x_11441:
[----:B------:R-:W-:Y:S01]  /*24be0*/  UMOV UR4, 0xfefa39ef ;  /* 0xfefa39ef00047882 */ /* 0x000fe20000000000 */
[----:B------:R-:W-:Y:S01]  /*24bf0*/  UMOV UR5, 0x3fe62e42 ;  /* 0x3fe62e4200057882 */ /* 0x000fe20000000000 */
[----:B------:R-:W-:Y:S01]  /*24c00*/  LOP3.LUT R19, R3, 0x80000000, R27, 0xb8, !PT ;  /* 0x8000000003137812 */ /* 0x000fe200078eb81b */
[----:B------:R-:W-:Y:S01]  /*24c10*/  DADD R16, R16, UR4 ;  /* 0x0000000410107e29 */ /* 0x000fe20008000000 */
[----:B------:R-:W-:-:S09]  /*24c20*/  IMAD.MOV.U32 R18, RZ, RZ, R2 ;  /* 0x000000ffff127224 */ /* 0x000fd200078e0002 */
[----:B------:R-:W-:-:S07]  /*24c30*/  LOP3.LUT R17, R17, 0x80000000, R25, 0xb8, !PT ;  /* 0x8000000011117812 */ /* 0x000fce00078eb819 */
.L_x_11366:
[----:B------:R-:W-:Y:S05]  /*24c40*/  BSYNC.RECONVERGENT B1 ;  /* 0x0000000000017941 */ /* 0x000fea0003800200 */
.L_x_11365:
[----:B------:R-:W-:Y:S01]  /*24c50*/  VIADD R3, R38, 0x180 ;  /* 0x0000018026037836 */ /* 0x000fe20000000000 */
[----:B------:R-:W-:Y:S01]  /*24c60*/  BSSY.RECONVERGENT B1, `(.L_x_11489) ;  /* 0x0000adb000017945 */ /* 0x000fe20003800200 */
[----:B------:R-:W-:Y:S02]  /*24c70*/  CS2R R26, SRZ ;  /* 0x00000000001a7805 */ /* 0x000fe4000001ff00 */
        /* <DEDUP_REMOVED lines=28> */
.L_x_11491:
        /* <DEDUP_REMOVED lines=155> */
.L_x_11496:
[----:B------:R-:W-:Y:S05]  /*257f0*/  BSYNC.RECONVERGENT B3 ;  /* 0x0000000000037941 */ /* 0x000fea0003800200 */
.L_x_11495:
        /* <DEDUP_REMOVED lines=83> */
.L_x_11494:
        /* <DEDUP_REMOVED lines=34> */
.L_x_11503:
[----:B------:R-:W-:Y:S05]  /*25f50*/  BSYNC.RECONVERGENT B4 ;  /* 0x0000000000047941 */ /* 0x000fea0003800200 */
.L_x_11502:
[----:B------:R-:W-:Y:S01]  /*25f60*/  IMAD.MOV.U32 R36, RZ, RZ, R2 ;  /* 0x000000ffff247224 */ /* 0x000fe200078e0002 */
[----:B------:R-:W-:-:S07]  /*25f70*/  MOV R37, R3 ;  /* 0x0000000300257202 */ /* 0x000fce0000000f00 */
.L_x_11501:
[----:B------:R-:W-:Y:S05]  /*25f80*/  BSYNC.RECONVERGENT B3 ;  /* 0x0000000000037941 */ /* 0x000fea0003800200 */
.L_x_11500:
        /* <DEDUP_REMOVED lines=31> */
.L_x_11508:
[----:B------:R-:W-:Y:S05]  /*26180*/  BSYNC.RECONVERGENT B4 ;  /* 0x0000000000047941 */ /* 0x000fea0003800200 */
.L_x_11507:
[----:B------:R-:W-:Y:S05]  /*26190*/  BRA `(.L_x_11506) ;  /* 0x0000000000047947 */ /* 0x000fea0003800000 */
.L_x_11505:
[----:B------:R-:W-:-:S11]  /*261a0*/  DADD R2, R42, -R6 ;  /* 0x000000002a027229 */ /* 0x000fd60000000806 */
.L_x_11506:
[----:B------:R-:W-:Y:S05]  /*261b0*/  BSYNC.RECONVERGENT B3 ;  /* 0x0000000000037941 */ /* 0x000fea0003800200 */
.L_x_11504:
        /* <DEDUP_REMOVED lines=35> */
.L_x_11510:
[----:B------:R-:W-:Y:S05]  /*263f0*/  BSYNC.RECONVERGENT B3 ;  /* 0x0000000000037941 */ /* 0x000fea0003800200 */
.L_x_11509:
        /* <DEDUP_REMOVED lines=87> */
.L_x_11511:
        /* <DEDUP_REMOVED lines=22> */
.L_x_11513:
[----:B------:R-:W-:Y:S05]  /*26ad0*/  BSYNC.RECONVERGENT B3 ;  /* 0x0000000000037941 */ /* 0x000fea0003800200 */
.L_x_11512:
        /* <DEDUP_REMOVED lines=30> */
.L_x_11499:
        /* <DEDUP_REMOVED lines=32> */
.L_x_11516:
[----:B------:R-:W-:Y:S05]  /*26ec0*/  BSYNC.RECONVERGENT B3 ;  /* 0x0000000000037941 */ /* 0x000fea0003800200 */
.L_x_11515:
        /* <DEDUP_REMOVED lines=87> */
.L_x_11517:
        /* <DEDUP_REMOVED lines=22> */
.L_x_11519:
[----:B------:R-:W-:Y:S05]  /*275a0*/  BSYNC.RECONVERGENT B3 ;  /* 0x0000000000037941 */ /* 0x000fea0003800200 */
.L_x_11518:
        /* <DEDUP_REMOVED lines=30> */
.L_x_11514:
        /* <DEDUP_REMOVED lines=30> */
.L_x_11521:
[----:B------:R-:W-:Y:S05]  /*27970*/  BSYNC.RECONVERGENT B3 ;  /* 0x0000000000037941 */ /* 0x000fea0003800200 */
.L_x_11520:
        /* <DEDUP_REMOVED lines=21> */
.L_x_11523:
[----:B------:R-:W-:Y:S05]  /*27ad0*/  BSYNC.RECONVERGENT B3 ;  /* 0x0000000000037941 */ /* 0x000fea0003800200 */
.L_x_11522:
[----:B------:R-:W-:Y:S02]  /*27ae0*/  IMAD.MOV.U32 R36, RZ, RZ, R2 ;  /* 0x000000ffff247224 */ /* 0x000fe400078e0002 */
[----:B------:R-:W-:Y:S01]  /*27af0*/  IMAD.MOV.U32 R37, RZ, RZ, R3 ;  /* 0x000000ffff257224 */ /* 0x000fe200078e0003 */
[----:B------:R-:W-:Y:S06]  /*27b00*/  BRA `(.L_x_11497) ;  /* 0x0000000000747947 */ /* 0x000fec0003800000 */
.L_x_11498:
        /* <DEDUP_REMOVED lines=28> */
.L_x_11524:
[----:B------:R-:W-:Y:S05]  /*27cd0*/  BSYNC.RECONVERGENT B3 ;  /* 0x0000000000037941 */ /* 0x000fea0003800200 */
.L_x_11497:
[----:B------:R-:W-:Y:S05]  /*27ce0*/  BSYNC.RECONVERGENT B2 ;  /* 0x0000000000027941 */ /* 0x000fea0003800200 */
.L_x_11493:
        /* <DEDUP_REMOVED lines=25> */
.L_x_11529:
[----:B------:R-:W-:Y:S05]  /*27e80*/  BSYNC.RECONVERGENT B4 ;  /* 0x0000000000047941 */ /* 0x000fea0003800200 */
.L_x_11528:
        /* <DEDUP_REMOVED lines=77> */
.L_x_11531:
        /* <DEDUP_REMOVED lines=42> */
.L_x_11530:
[----:B------:R-:W-:Y:S01]  /*28600*/  DSETP.NEU.AND P0, PT, R32, 1, PT ;  /* 0x3ff000002000742a */ /* 0x000fe20003f0d000 */
[----:B------:R-:W-:Y:S01]  /*28610*/  BSSY.RECONVERGENT B4, `(.L_x_11533) ;  /* 0x0000110000047945 */ /* 0x000fe20003800200 */
[----:B------:R-:W-:-:S14]  /*28620*/  DSETP.LT.AND P1, PT, R34, 1.7347234759768070944e-18, PT ;  /* 0x3c4000002200742a */ /* 0x000fdc0003f21000 */
        /* <DEDUP_REMOVED lines=32> */
.L_x_11539:
[----:B------:R-:W-:Y:S05]  /*28830*/  BSYNC.RECONVERGENT B6 ;  /* 0x0000000000067941 */ /* 0x000fea0003800200 */
.L_x_11538:
[----:B------:R-:W-:Y:S02]  /*28840*/  IMAD.MOV.U32 R44, RZ, RZ, R2 ;  /* 0x000000ffff2c7224 */ /* 0x000fe400078e0002 */
[----:B------:R-:W-:-:S07]  /*28850*/  IMAD.MOV.U32 R45, RZ, RZ, R3 ;  /* 0x000000ffff2d7224 */ /* 0x000fce00078e0003 */
.L_x_11537:
[----:B------:R-:W-:Y:S05]  /*28860*/  BSYNC.RECONVERGENT B5 ;  /* 0x0000000000057941 */ /* 0x000fea0003800200 */
.L_x_11536:
        /* <DEDUP_REMOVED lines=28> */
.L_x_11544:
[----:B------:R-:W-:Y:S05]  /*28a30*/  BSYNC.RECONVERGENT B6 ;  /* 0x0000000000067941 */ /* 0x000fea0003800200 */
.L_x_11543:
[----:B------:R-:W-:Y:S02]  /*28a40*/  IMAD.MOV.U32 R34, RZ, RZ, R2 ;  /* 0x000000ffff227224 */ /* 0x000fe400078e0002 */
[----:B------:R-:W-:Y:S01]  /*28a50*/  IMAD.MOV.U32 R35, RZ, RZ, R3 ;  /* 0x000000ffff237224 */ /* 0x000fe200078e0003 */
[----:B------:R-:W-:Y:S06]  /*28a60*/  BRA `(.L_x_11542) ;  /* 0x0000000000047947 */ /* 0x000fec0003800000 */
.L_x_11541:
[----:B------:R-:W-:-:S11]  /*28a70*/  DADD R34, -R40, R42 ;  /* 0x0000000028227229 */ /* 0x000fd6000000012a */
.L_x_11542:
[----:B------:R-:W-:Y:S05]  /*28a80*/  BSYNC.RECONVERGENT B5 ;  /* 0x0000000000057941 */ /* 0x000fea0003800200 */
.L_x_11540:
        /* <DEDUP_REMOVED lines=34> */
.L_x_11546:
[----:B------:R-:W-:Y:S05]  /*28cb0*/  BSYNC.RECONVERGENT B5 ;  /* 0x0000000000057941 */ /* 0x000fea0003800200 */
.L_x_11545:
[----:B------:R-:W-:Y:S05]  /*28cc0*/  BRA `(.L_x_11547) ;  /* 0x0000000800907947 */ /* 0x000fea0003800000 */
.L_x_11535:
        /* <DEDUP_REMOVED lines=34> */
.L_x_11550:
[----:B------:R-:W-:Y:S05]  /*28ef0*/  BSYNC.RECONVERGENT B5 ;  /* 0x0000000000057941 */ /* 0x000fea0003800200 */
.L_x_11549:
[----:B------:R-:W-:Y:S05]  /*28f00*/  BRA `(.L_x_11547) ;  /* 0x0000000800007947 */ /* 0x000fea0003800000 */
.L_x_11548:
        /* <DEDUP_REMOVED lines=33> */
.L_x_11552:
[----:B------:R-:W-:Y:S05]  /*29120*/  BSYNC.RECONVERGENT B5 ;  /* 0x0000000000057941 */ /* 0x000fea0003800200 */
.L_x_11551:
        /* <DEDUP_REMOVED lines=21> */
.L_x_11554:
[----:B------:R-:W-:Y:S05]  /*29280*/  BSYNC.RECONVERGENT B5 ;  /* 0x0000000000057941 */ /* 0x000fea0003800200 */
.L_x_11553:
[----:B------:R-:W-:Y:S01]  /*29290*/  DMUL R32, R32, 8.11296384146066816958e+31 ;  /* 0x4690000020207828 */ /* 0x000fe20000000000 */
[----:B------:R-:W-:Y:S02]  /*292a0*/  IMAD.MOV.U32 R24, RZ, RZ, R2 ;  /* 0x000000ffff187224 */ /* 0x000fe400078e0002 */
[----:B------:R-:W-:Y:S01]  /*292b0*/  IMAD.MOV.U32 R25, RZ, RZ, R3 ;  /* 0x000000ffff197224 */ /* 0x000fe200078e0003 */
[----:B------:R-:W-:Y:S07]  /*292c0*/  BRA `(.L_x_11547) ;  /* 0x0000000400107947 */ /* 0x000fee0003800000 */
.L_x_11534:
        /* <DEDUP_REMOVED lines=30> */
.L_x_11556:
[----:B------:R-:W-:Y:S05]  /*294b0*/  BSYNC.RECONVERGENT B5 ;  /* 0x0000000000057941 */ /* 0x000fea0003800200 */
.L_x_11555:
        /* <DEDUP_REMOVED lines=33> */
.L_x_11558:
[----:B------:R-:W-:Y:S05]  /*296d0*/  BSYNC.RECONVERGENT B5 ;  /* 0x0000000000057941 */ /* 0x000fea0003800200 */
.L_x_11557:
[----:B------:R-:W-:Y:S01]  /*296e0*/  DMUL R24, R2, R24 ;  /* 0x0000001802187228 */ /* 0x000fe20000000000 */
[----:B------:R-:W-:Y:S02]  /*296f0*/  IMAD.MOV.U32 R32, RZ, RZ, 0x0 ;  /* 0x00000000ff207424 */ /* 0x000fe400078e00ff */
[----:B------:R-:W-:-:S08]  /*29700*/  IMAD.MOV.U32 R33, RZ, RZ, 0x3ff00000 ;  /* 0x3ff00000ff217424 */ /* 0x000fd000078e00ff */
.L_x_11547:
[----:B------:R-:W-:Y:S05]  /*29710*/  BSYNC.RECONVERGENT B4 ;  /* 0x0000000000047941 */ /* 0x000fea0003800200 */
.L_x_11533:
[----:B------:R-:W-:Y:S05]  /*29720*/  BRA `(.L_x_11559) ;  /* 0x0000000000087947 */ /* 0x000fea0003800000 */
.L_x_11527:
[----:B------:R-:W-:Y:S02]  /*29730*/  DMUL R24, R26, 9.00719925474099200000e+15 ;  /* 0x434000001a187828 */ /* 0x000fe40000000000 */
[----:B------:R-:W-:-:S11]  /*29740*/  DMUL R32, R32, 9.00719925474099200000e+15 ;  /* 0x4340000020207828 */ /* 0x000fd60000000000 */
.L_x_11559:
[----:B------:R-:W-:Y:S05]  /*29750*/  BSYNC.RELIABLE B2 ;  /* 0x0000000000027941 */ /* 0x000fea0003800100 */
.L_x_11526:
        /* <DEDUP_REMOVED lines=27> */
.L_x_11561:
[----:B------:R-:W-:Y:S05]  /*29910*/  BSYNC.RECONVERGENT B2 ;  /* 0x0000000000027941 */ /* 0x000fea0003800200 */
.L_x_11560:
        /* <DEDUP_REMOVED lines=84> */
.L_x_11563:
[----:B------:R-:W-:Y:S02]  /*29e60*/  FSEL R2, RZ, 3.37028055040000000000e+12, P0 ;  /* 0x54442d18ff027808 */ /* 0x000fe40000000000 */
[----:B------:R-:W-:-:S07]  /*29e70*/  FSEL R3, RZ, 2.1426990032196044922, P0 ;  /* 0x400921fbff037808 */ /* 0x000fce0000000000 */
.L_x_11564:
[----:B------:R-:W-:Y:S05]  /*29e80*/  BSYNC.RECONVERGENT B0 ;  /* 0x0000000000007941 */ /* 0x000fea0003800200 */
.L_x_11562:
[----:B------:R-:W-:Y:S02]  /*29e90*/  DADD R24, |R24|, R32 ;  /* 0x0000000018187229 */ /* 0x000fe40000000220 */
[----:B------:R-:W-:-:S06]  /*29ea0*/  DADD R2, -RZ, |R2| ;  /* 0x00000000ff027229 */ /* 0x000fcc0000000502 */
[----:B------:R-:W-:-:S06]  /*29eb0*/  DSETP.NAN.AND P0, PT, R24, R24, PT ;  /* 0x000000181800722a */ /* 0x000fcc0003f08000 */
[----:B------:R-:W-:Y:S02]  /*29ec0*/  FSEL R4, R24, R2, P0 ;  /* 0x0000000218047208 */ /* 0x000fe40000000000 */
[----:B------:R-:W-:-:S07]  /*29ed0*/  FSEL R5, R25, R3, P0 ;  /* 0x0000000319057208 */ /* 0x000fce0000000000 */
.L_x_11532:
[----:B------:R-:W-:Y:S05]  /*29ee0*/  BSYNC.RECONVERGENT B3 ;  /* 0x0000000000037941 */ /* 0x000fea0003800200 */
.L_x_11525:
[----:B------:R-:W-:Y:S01]  /*29ef0*/  LOP3.LUT R25, R37, 0x80000000, R21, 0xb8, !PT ;  /* 0x8000000025197812 */ /* 0x000fe200078eb815 */
[----:B------:R-:W-:Y:S01]  /*29f00*/  IMAD.MOV.U32 R24, RZ, RZ, R36 ;  /* 0x000000ffff187224 */ /* 0x000fe200078e0024 */
[----:B------:R-:W-:Y:S01]  /*29f10*/  LOP3.LUT R27, R5, 0x80000000, R23, 0xb8, !PT ;  /* 0x80000000051b7812 */ /* 0x000fe200078eb817 */
[----:B------:R-:W-:Y:S01]  /*29f20*/  IMAD.MOV.U32 R26, RZ, RZ, R4 ;  /* 0x000000ffff1a7224 */ /* 0x000fe200078e0004 */
[----:B------:R-:W-:Y:S06]  /*29f30*/  BRA `(.L_x_11490) ;  /* 0x0000005800b47947 */ /* 0x000fec0003800000 */
.L_x_11492:
        /* <DEDUP_REMOVED lines=116> */
.L_x_11570:
[----:B------:R-:W-:Y:S05]  /*2a680*/  BSYNC.RECONVERGENT B0 ;  /* 0x0000000000007941 */ /* 0x000fea0003800200 */
.L_x_11569:
        /* <DEDUP_REMOVED lines=8> */
.L_x_11572:
[----:B------:R-:W-:Y:S05]  /*2a710*/  BSYNC.RECONVERGENT B3 ;  /* 0x0000000000037941 */ /* 0x000fea0003800200 */
.L_x_11571:
        /* <DEDUP_REMOVED lines=84> */
.L_x_11574:
[----:B------:R-:W-:Y:S02]  /*2ac60*/  FSEL R2, RZ, 3.37028055040000000000e+12, P0 ;  /* 0x54442d18ff027808 */ /* 0x000fe40000000000 */
[----:B------:R-:W-:-:S07]  /*2ac70*/  FSEL R3, RZ, 2.1426990032196044922, P0 ;  /* 0x400921fbff037808 */ /* 0x000fce0000000000 */
.L_x_11575:
[----:B------:R-:W-:Y:S05]  /*2ac80*/  BSYNC.RECONVERGENT B0 ;  /* 0x0000000000007941 */ /* 0x000fea0003800200 */
.L_x_11573:
[----:B------:R-:W-:Y:S01]  /*2ac90*/  DADD R32, R34, R32 ;  /* 0x0000000022207229 */ /* 0x000fe20000000020 */
[----:B------:R-:W-:Y:S01]  /*2aca0*/  LOP3.LUT R41, R3, 0x80000000, R41, 0xb8, !PT ;  /* 0x8000000003297812 */ /* 0x000fe200078eb829 */
[----:B------:R-:W-:-:S06]  /*2acb0*/  DMUL R24, R24, 0.5 ;  /* 0x3fe0000018187828 */ /* 0x000fcc0000000000 */
[----:B------:R-:W-:-:S06]  /*2acc0*/  DSETP.NAN.AND P0, PT, R32, R32, PT ;  /* 0x000000202000722a */ /* 0x000fcc0003f08000 */
[----:B------:R-:W-:Y:S02]  /*2acd0*/  FSEL R2, R32, R2, P0 ;  /* 0x0000000220027208 */ /* 0x000fe40000000000 */
[----:B------:R-:W-:Y:S01]  /*2ace0*/  FSEL R3, R33, R41, P0 ;  /* 0x0000002921037208 */ /* 0x000fe20000000000 */
[----:B------:R-:W-:Y:S06]  /*2acf0*/  BRA `(.L_x_11576) ;  /* 0x0000004c00287947 */ /* 0x000fec0003800000 */
.L_x_11568:
        /* <DEDUP_REMOVED lines=136> */
.L_x_11578:
[----:B------:R-:W-:Y:S05]  /*2b580*/  BSYNC.RECONVERGENT B0 ;  /* 0x0000000000007941 */ /* 0x000fea0003800200 */
.L_x_11577:
        /* <DEDUP_REMOVED lines=8> */
.L_x_11580:
[----:B------:R-:W-:Y:S05]  /*2b610*/  BSYNC.RECONVERGENT B3 ;  /* 0x0000000000037941 */ /* 0x000fea0003800200 */
.L_x_11579:
        /* <DEDUP_REMOVED lines=84> */
.L_x_11582:
[----:B------:R-:W-:Y:S02]  /*2bb60*/  FSEL R2, RZ, 3.37028055040000000000e+12, P0 ;  /* 0x54442d18ff027808 */ /* 0x000fe40000000000 */
[----:B------:R-:W-:-:S07]  /*2bb70*/  FSEL R3, RZ, 2.1426990032196044922, P0 ;  /* 0x400921fbff037808 */ /* 0x000fce0000000000 */
.L_x_11583:
[----:B------:R-:W-:Y:S05]  /*2bb80*/  BSYNC.RECONVERGENT B0 ;  /* 0x0000000000007941 */ /* 0x000fea0003800200 */
.L_x_11581:
[----:B------:R-:W-:Y:S01]  /*2bb90*/  DADD R32, R34, R32 ;  /* 0x0000000022207229 */ /* 0x000fe20000000020 */
[----:B------:R-:W-:-:S07]  /*2bba0*/  LOP3.LUT R41, R3, 0x80000000, R41, 0xb8, !PT ;  /* 0x8000000003297812 */ /* 0x000fce00078eb829 */
[----:B------:R-:W-:-:S06]  /*2bbb0*/  DSETP.NAN.AND P0, PT, R32, R32, PT ;  /* 0x000000202000722a */ /* 0x000fcc0003f08000 */
[----:B------:R-:W-:Y:S02]  /*2bbc0*/  FSEL R2, R32, R2, P0 ;  /* 0x0000000220027208 */ /* 0x000fe40000000000 */
[----:B------:R-:W-:Y:S01]  /*2bbd0*/  FSEL R3, R33, R41, P0 ;  /* 0x0000002921037208 */ /* 0x000fe20000000000 */
[----:B------:R-:W-:Y:S06]  /*2bbe0*/  BRA `(.L_x_11576) ;  /* 0x0000003c006c7947 */ /* 0x000fec0003800000 */
.L_x_11567:
        /* <DEDUP_REMOVED lines=25> */
.L_x_11585:
[----:B------:R-:W-:Y:S05]  /*2bd80*/  BSYNC.RECONVERGENT B3 ;  /* 0x0000000000037941 */ /* 0x000fea0003800200 */
.L_x_11584:
        /* <DEDUP_REMOVED lines=23> */
.L_x_11587:
[----:B------:R-:W-:Y:S05]  /*2bf00*/  BSYNC.RECONVERGENT B3 ;  /* 0x0000000000037941 */ /* 0x000fea0003800200 */
.L_x_11586:
        /* <DEDUP_REMOVED lines=138> */
.L_x_11589:
[----:B------:R-:W-:Y:S05]  /*2c7b0*/  BSYNC.RECONVERGENT B0 ;  /* 0x0000000000007941 */ /* 0x000fea0003800200 */
.L_x_11588:
        /* <DEDUP_REMOVED lines=8> */
.L_x_11591:
[----:B------:R-:W-:Y:S05]  /*2c840*/  BSYNC.RECONVERGENT B3 ;  /* 0x0000000000037941 */ /* 0x000fea0003800200 */
.L_x_11590:
        /* <DEDUP_REMOVED lines=84> */
.L_x_11593:
[----:B------:R-:W-:Y:S02]  /*2cd90*/  FSEL R2, RZ, 3.37028055040000000000e+12, P0 ;  /* 0x54442d18ff027808 */ /* 0x000fe40000000000 */
[----:B------:R-:W-:-:S07]  /*2cda0*/  FSEL R3, RZ, 2.1426990032196044922, P0 ;  /* 0x400921fbff037808 */ /* 0x000fce0000000000 */
.L_x_11594:
[----:B------:R-:W-:Y:S05]  /*2cdb0*/  BSYNC.RECONVERGENT B0 ;  /* 0x0000000000007941 */ /* 0x000fea0003800200 */
.L_x_11592:
[----:B------:R-:W-:Y:S01]  /*2cdc0*/  DADD R32, R34, R32 ;  /* 0x0000000022207229 */ /* 0x000fe20000000020 */
[----:B------:R-:W-:Y:S01]  /*2cdd0*/  LOP3.LUT R41, R3, 0x80000000, R41, 0xb8, !PT ;  /* 0x8000000003297812 */ /* 0x000fe200078eb829 */
[----:B------:R-:W-:-:S06]  /*2cde0*/  DADD R24, R24, 1 ;  /* 0x3ff0000018187429 */ /* 0x000fcc0000000000 */
[----:B------:R-:W-:-:S06]  /*2cdf0*/  DSETP.NAN.AND P0, PT, R32, R32, PT ;  /* 0x000000202000722a */ /* 0x000fcc0003f08000 */
[----:B------:R-:W-:Y:S02]  /*2ce00*/  FSEL R2, R32, R2, P0 ;  /* 0x0000000220027208 */ /* 0x000fe40000000000 */
[----:B------:R-:W-:Y:S01]  /*2ce10*/  FSEL R3, R33, R41, P0 ;  /* 0x0000002921037208 */ /* 0x000fe20000000000 */
[----:B------:R-:W-:Y:S06]  /*2ce20*/  BRA `(.L_x_11576) ;  /* 0x0000002800dc7947 */ /* 0x000fec0003800000 */
.L_x_11566:
        /* <DEDUP_REMOVED lines=109> */
.L_x_11598:
[----:B------:R-:W-:Y:S05]  /*2d500*/  BSYNC.RECONVERGENT B0 ;  /* 0x0000000000007941 */ /* 0x000fea0003800200 */
.L_x_11597:
        /* <DEDUP_REMOVED lines=9> */
.L_x_11600:
[----:B------:R-:W-:Y:S05]  /*2d5a0*/  BSYNC.RECONVERGENT B3 ;  /* 0x0000000000037941 */ /* 0x000fea0003800200 */
.L_x_11599:
        /* <DEDUP_REMOVED lines=76> */
.L_x_11596:
        /* <DEDUP_REMOVED lines=137> */
.L_x_11602:
[----:B------:R-:W-:Y:S05]  /*2e300*/  BSYNC.RECONVERGENT B0 ;  /* 0x0000000000007941 */ /* 0x000fea0003800200 */
.L_x_11601:
        /* <DEDUP_REMOVED lines=8> */
.L_x_11604:
[----:B------:R-:W-:Y:S05]  /*2e390*/  BSYNC.RECONVERGENT B3 ;  /* 0x0000000000037941 */ /* 0x000fea0003800200 */
.L_x_11603:
        /* <DEDUP_REMOVED lines=76> */
.L_x_11595:
        /* <DEDUP_REMOVED lines=25> */
.L_x_11606:
[----:B------:R-:W-:Y:S05]  /*2e9f0*/  BSYNC.RECONVERGENT B3 ;  /* 0x0000000000037941 */ /* 0x000fea0003800200 */
.L_x_11605:
        /* <DEDUP_REMOVED lines=23> */
.L_x_11608:
[----:B------:R-:W-:Y:S05]  /*2eb70*/  BSYNC.RECONVERGENT B3 ;  /* 0x0000000000037941 */ /* 0x000fea0003800200 */
.L_x_11607:
        /* <DEDUP_REMOVED lines=50> */
[----:B------:R-:W-:Y:S01]  /*2eea0*/  @!P2 FSEL R4, R2, R40, !P1 ;  /* 0x000000280204a208 */ /* 0x000fe20004800000 */
[----:B------:R-:W-:Y:S01]  /*2eeb0*/  DSETP.GEU.AND P1, PT, R34, R32, PT ;  /* 0x000000202200722a */ /* 0x000fe20003f2e000 */
        /* <DEDUP_REMOVED lines=88> */
.L_x_11610:
[----:B------:R-:W-:Y:S05]  /*2f440*/  BSYNC.RECONVERGENT B0 ;  /* 0x0000000000007941 */ /* 0x000fea0003800200 */
.L_x_11609:
        /* <DEDUP_REMOVED lines=9> */
.L_x_11612:
[----:B------:R-:W-:Y:S05]  /*2f4e0*/  BSYNC.RECONVERGENT B3 ;  /* 0x0000000000037941 */ /* 0x000fea0003800200 */
.L_x_11611:
        /* <DEDUP_REMOVED lines=75> */
.L_x_11576:
[----:B------:R-:W-:Y:S05]  /*2f9a0*/  BSYNC.RECONVERGENT B2 ;  /* 0x0000000000027941 */ /* 0x000fea0003800200 */
.L_x_11565:
[----:B------:R-:W-:Y:S01]  /*2f9b0*/  UMOV UR4, 0xfefa39ef ;  /* 0xfefa39ef00047882 */ /* 0x000fe20000000000 */
[----:B------:R-:W-:Y:S01]  /*2f9c0*/  UMOV UR5, 0x3fe62e42 ;  /* 0x3fe62e4200057882 */ /* 0x000fe20000000000 */
[----:B------:R-:W-:Y:S01]  /*2f9d0*/  LOP3.LUT R27, R3, 0x80000000, R23, 0xb8, !PT ;  /* 0x80000000031b7812 */ /* 0x000fe200078eb817 */
[----:B------:R-:W-:Y:S01]  /*2f9e0*/  DADD R24, R24, UR4 ;  /* 0x0000000418187e29 */ /* 0x000fe20008000000 */
[----:B------:R-:W-:-:S09]  /*2f9f0*/  IMAD.MOV.U32 R26, RZ, RZ, R2 ;  /* 0x000000ffff1a7224 */ /* 0x000fd200078e0002 */
[----:B------:R-:W-:-:S07]  /*2fa00*/  LOP3.LUT R25, R25, 0x80000000, R21, 0xb8, !PT ;  /* 0x8000000019197812 */ /* 0x000fce00078eb815 */
.L_x_11490:
[----:B------:R-:W-:Y:S05]  /*2fa10*/  BSYNC.RECONVERGENT B1 ;  /* 0x0000000000017941 */ /* 0x000fea0003800200 */
.L_x_11489:
        /* <DEDUP_REMOVED lines=27> */
.L_x_11619:
[----:B------:R-:W0:Y:S01]  /*2fbd0*/  F2I.S64.F64.TRUNC R8, R8 ;  /* 0x0000000800087311 */ /* 0x000e22000030d900 */
[----:B------:R-:W-:Y:S01]  /*2fbe0*/  IMAD.MOV.U32 R38, RZ, RZ, R39 ;  /* 0x000000ffff267224 */ /* 0x000fe200078e0027 */
[----:B0-----:R-:W-:-:S05]  /*2fbf0*/  MOV R5, R8 ;  /* 0x0000000800057202 */ /* 0x001fca0000000f00 */
[----:B------:R0:W-:Y:S01]  /*2fc00*/  STG.E.U8 desc[UR36][R2.64], R5 ;  /* 0x0000000502007986 */ /* 0x0001e2000c101124 */
[----:B------:R-:W-:Y:S05]  /*2fc10*/  BRA `(.L_x_11621) ;  /* 0x0000001000447947 */ /* 0x000fea0003800000 */
.L_x_11618:
        /* <DEDUP_REMOVED lines=10> */
.L_x_11623:
[----:B------:R-:W0:Y:S01]  /*2fcc0*/  F2I.F64.TRUNC R9, R8 ;  /* 0x0000000800097311 */ /* 0x000e22000030d100 */
[----:B------:R-:W-:Y:S01]  /*2fcd0*/  IMAD.MOV.U32 R38, RZ, RZ, R39 ;  /* 0x000000ffff267224 */ /* 0x000fe200078e0027 */
[----:B0-----:R0:W-:Y:S01]  /*2fce0*/  STG.E desc[UR36][R2.64], R9 ;  /* 0x0000000902007986 */ /* 0x0011e2000c101924 */
[----:B------:R-:W-:Y:S05]  /*2fcf0*/  BRA `(.L_x_11621) ;  /* 0x00000010000c7947 */ /* 0x000fea0003800000 */
.L_x_11622:
[----:B------:R-:W0:Y:S01]  /*2fd00*/  F2I.F64.TRUNC R9, R8 ;  /* 0x0000000800097311 */ /* 0x000e22000030d100 */
[----:B------:R-:W-:Y:S01]  /*2fd10*/  IMAD.MOV.U32 R38, RZ, RZ, R39 ;  /* 0x000000ffff267224 */ /* 0x000fe200078e0027 */
[----:B0-----:R0:W-:Y:S01]  /*2fd20*/  STG.E.U16 desc[UR36][R2.64], R9 ;  /* 0x0000000902007986 */ /* 0x0011e2000c101524 */
[----:B------:R-:W-:Y:S05]  /*2fd30*/  BRA `(.L_x_11621) ;  /* 0x0000000c00fc7947 */ /* 0x000fea0003800000 */
.L_x_11617:
        /* <DEDUP_REMOVED lines=14> */
.L_x_11625:
        /* <DEDUP_REMOVED lines=9> */
.L_x_11624:
        /* <DEDUP_REMOVED lines=10> */
[----:B------:R-:W-:Y:S01]  /*2ff50*/  IMAD.MOV.U32 R38, RZ, RZ, R39 ;  /* 0x000000ffff267224 */ /* 0x000fe200078e0027 */
[----:B------:R-:W-:-:S05]  /*2ff60*/  DSETP.GEU.AND P0, PT, |R10|, UR4, PT ;  /* 0x000000040a007e2a */ /* 0x000fca000bf0e200 */
[----:B------:R-:W1:Y:S07]  /*2ff70*/  F2F.F32.F64 R5, R10 ;  /* 0x0000000a00057310 */ /* 0x000e6e0000301000 */
[----:B0-----:R-:W-:Y:S02]  /*2ff80*/  @!P1 FMUL R4, R4, 1.175494350822287508e-38 ;  /* 0x0080000004049820 */ /* 0x001fe40000400000 */
[----:B-1----:R-:W-:-:S05]  /*2ff90*/  @!P0 FMUL R5, R5, 1.175494350822287508e-38 ;  /* 0x0080000005058820 */ /* 0x002fca0000400000 */
[----:B------:R0:W-:Y:S01]  /*2ffa0*/  STG.E.64 desc[UR36][R2.64], R4 ;  /* 0x0000000402007986 */ /* 0x0001e2000c101b24 */
[----:B------:R-:W-:Y:S05]  /*2ffb0*/  BRA `(.L_x_11621) ;  /* 0x0000000c005c7947 */ /* 0x000fea0003800000 */
.L_x_11627:
        /* <DEDUP_REMOVED lines=9> */
[----:B------:R-:W-:-:S05]  /*30050*/  F2FP.F16.F32.PACK_AB R5, R0, R5 ;  /* 0x000000050005723e */ /* 0x000fca00000000ff */
[----:B------:R0:W-:Y:S01]  /*30060*/  STG.E desc[UR36][R2.64], R5 ;  /* 0x0000000502007986 */ /* 0x0001e2000c101924 */
[----:B------:R-:W-:Y:S05]  /*30070*/  BRA `(.L_x_11621) ;  /* 0x0000000c002c7947 */ /* 0x000fea0003800000 */
.L_x_11626:
[----:B------:R0:W-:Y:S01]  /*30080*/  STG.E.64 desc[UR36][R2.64], R8 ;  /* 0x0000000802007986 */ /* 0x0001e2000c101b24 */
[----:B------:R-:W-:Y:S01]  /*30090*/  IMAD.MOV.U32 R38, RZ, RZ, R39 ;  /* 0x000000ffff267224 */ /* 0x000fe200078e0027 */
[----:B------:R-:W-:Y:S06]  /*300a0*/  BRA `(.L_x_11621) ;  /* 0x0000000c00207947 */ /* 0x000fec0003800000 */
.L_x_11616:
        /* <DEDUP_REMOVED lines=10> */
[----:B------:R-:W-:-:S06]  /*30150*/  DSETP.NEU.OR P0, PT, R8, RZ, P0 ;  /* 0x000000ff0800722a */ /* 0x000fcc000070d400 */
[----:B------:R-:W-:-:S05]  /*30160*/  SEL R5, RZ, 0x1, !P0 ;  /* 0x00000001ff057807 */ /* 0x000fca0004000000 */
[----:B------:R4:W-:Y:S01]  /*30170*/  STG.E.U8 desc[UR36][R2.64], R5 ;  /* 0x0000000502007986 */ /* 0x0009e2000c101124 */
[----:B------:R-:W-:Y:S05]  /*30180*/  BRA `(.L_x_11621) ;  /* 0x0000000800e87947 */ /* 0x000fea0003800000 */
.L_x_11630:
[----:B------:R3:W-:Y:S01]  /*30190*/  STG.E.128 desc[UR36][R2.64], R8 ;  /* 0x0000000802007986 */ /* 0x0007e2000c101d24 */
[----:B------:R-:W-:Y:S01]  /*301a0*/  IMAD.MOV.U32 R38, RZ, RZ, R39 ;  /* 0x000000ffff267224 */ /* 0x000fe200078e0027 */
[----:B------:R-:W-:Y:S06]  /*301b0*/  BRA `(.L_x_11621) ;  /* 0x0000000800dc7947 */ /* 0x000fec0003800000 */
.L_x_11629:
        /* <DEDUP_REMOVED lines=23> */
.L_x_11634:
[----:B------:R-:W-:Y:S05]  /*30330*/  BSYNC.RECONVERGENT B0 ;  /* 0x0000000000007941 */ /* 0x000fea0003800200 */
.L_x_11633:
[----:B------:R-:W-:Y:S01]  /*30340*/  LOP3.LUT R5, R0, 0x80, R5, 0xf8, !PT ;  /* 0x0000008000057812 */ /* 0x000fe200078ef805 */
[----:B------:R-:W-:-:S04]  /*30350*/  IMAD.MOV.U32 R38, RZ, RZ, R39 ;  /* 0x000000ffff267224 */ /* 0x000fc800078e0027 */
[----:B------:R0:W-:Y:S01]  /*30360*/  STG.E.U8 desc[UR36][R2.64], R5 ;  /* 0x0000000502007986 */ /* 0x0001e2000c101124 */
[----:B------:R-:W-:Y:S05]  /*30370*/  BRA `(.L_x_11621) ;  /* 0x00000008006c7947 */ /* 0x000fea0003800000 */
.L_x_11632:
        /* <DEDUP_REMOVED lines=19> */
.L_x_11636:
[----:B------:R-:W-:Y:S05]  /*304b0*/  BSYNC.RECONVERGENT B0 ;  /* 0x0000000000007941 */ /* 0x000fea0003800200 */
.L_x_11635:
[----:B------:R-:W-:Y:S01]  /*304c0*/  LOP3.LUT R5, R0, 0x80, R5, 0xf8, !PT ;  /* 0x0000008000057812 */ /* 0x000fe200078ef805 */
[----:B------:R-:W-:-:S04]  /*304d0*/  IMAD.MOV.U32 R38, RZ, RZ, R39 ;  /* 0x000000ffff267224 */ /* 0x000fc800078e0027 */
[----:B------:R1:W-:Y:S01]  /*304e0*/  STG.E.U8 desc[UR36][R2.64], R5 ;  /* 0x0000000502007986 */ /* 0x0003e2000c101124 */
[----:B------:R-:W-:Y:S05]  /*304f0*/  BRA `(.L_x_11621) ;  /* 0x00000008000c7947 */ /* 0x000fea0003800000 */
.L_x_11631:
        /* <DEDUP_REMOVED lines=9> */
.L_x_11628:
        /* <DEDUP_REMOVED lines=12> */
.L_x_11639:
        /* <DEDUP_REMOVED lines=17> */
.L_x_11642:
[----:B------:R-:W-:-:S04]  /*30760*/  SHF.R.U32.HI R0, RZ, 0x14, R5 ;  /* 0x00000014ff007819 */ /* 0x000fc80000011605 */
[----:B------:R-:W-:-:S04]  /*30770*/  LOP3.LUT R0, R0, 0x1, RZ, 0xc0, !PT ;  /* 0x0000000100007812 */ /* 0x000fc800078ec0ff */
[----:B------:R-:W-:-:S04]  /*30780*/  IADD3 R0, PT, PT, R5, 0x487ffff, R0 ;  /* 0x0487ffff05007810 */ /* 0x000fc80007ffe000 */
[----:B------:R-:W-:-:S04]  /*30790*/  SHF.R.U32.HI R0, RZ, 0x14, R0 ;  /* 0x00000014ff007819 */ /* 0x000fc80000011600 */
[----:B------:R-:W-:-:S07]  /*307a0*/  LOP3.LUT R4, R0, 0xff, RZ, 0xc0, !PT ;  /* 0x000000ff00047812 */ /* 0x000fce00078ec0ff */
.L_x_11643:
[----:B------:R-:W-:-:S04]  /*307b0*/  SHF.R.U32.HI R5, RZ, 0x18, R5 ;  /* 0x00000018ff057819 */ /* 0x000fc80000011605 */
[----:B------:R-:W-:-:S04]  /*307c0*/  LOP3.LUT R4, R4, 0x80, R5, 0xf8, !PT ;  /* 0x0000008004047812 */ /* 0x000fc800078ef805 */
[----:B------:R-:W-:-:S07]  /*307d0*/  PRMT R0, R4, 0x7610, R0 ;  /* 0x0000761004007816 */ /* 0x000fce0000000000 */
.L_x_11641:
[----:B------:R-:W-:Y:S05]  /*307e0*/  BSYNC.RECONVERGENT B0 ;  /* 0x0000000000007941 */ /* 0x000fea0003800200 */
.L_x_11640:
[----:B------:R0:W-:Y:S01]  /*307f0*/  STG.E.U8 desc[UR36][R2.64], R0 ;  /* 0x0000000002007986 */ /* 0x0001e2000c101124 */
[----:B------:R-:W-:Y:S01]  /*30800*/  IMAD.MOV.U32 R38, RZ, RZ, R39 ;  /* 0x000000ffff267224 */ /* 0x000fe200078e0027 */
[----:B------:R-:W-:Y:S06]  /*30810*/  BRA `(.L_x_11621) ;  /* 0x0000000400447947 */ /* 0x000fec0003800000 */
.L_x_11638:
        /* <DEDUP_REMOVED lines=17> */
.L_x_11646:
[----:B------:R-:W-:-:S04]  /*30930*/  SHF.R.U32.HI R0, RZ, 0x15, R5 ;  /* 0x00000015ff007819 */ /* 0x000fc80000011605 */
[----:B------:R-:W-:-:S04]  /*30940*/  LOP3.LUT R0, R0, 0x1, RZ, 0xc0, !PT ;  /* 0x0000000100007812 */ /* 0x000fc800078ec0ff */
[----:B------:R-:W-:-:S04]  /*30950*/  IADD3 R0, PT, PT, R5, 0x88fffff, R0 ;  /* 0x088fffff05007810 */ /* 0x000fc80007ffe000 */
[----:B------:R-:W-:-:S04]  /*30960*/  SHF.R.U32.HI R0, RZ, 0x15, R0 ;  /* 0x00000015ff007819 */ /* 0x000fc80000011600 */
[----:B------:R-:W-:-:S07]  /*30970*/  LOP3.LUT R4, R0, 0xff, RZ, 0xc0, !PT ;  /* 0x000000ff00047812 */ /* 0x000fce00078ec0ff */
.L_x_11647:
[----:B------:R-:W-:-:S04]  /*30980*/  SHF.R.U32.HI R5, RZ, 0x18, R5 ;  /* 0x00000018ff057819 */ /* 0x000fc80000011605 */
[----:B------:R-:W-:-:S04]  /*30990*/  LOP3.LUT R4, R4, 0x80, R5, 0xf8, !PT ;  /* 0x0000008004047812 */ /* 0x000fc800078ef805 */
[----:B------:R-:W-:-:S07]  /*309a0*/  PRMT R0, R4, 0x7610, R0 ;  /* 0x0000761004007816 */ /* 0x000fce0000000000 */
.L_x_11645:
[----:B------:R-:W-:Y:S05]  /*309b0*/  BSYNC.RECONVERGENT B0 ;  /* 0x0000000000007941 */ /* 0x000fea0003800200 */
.L_x_11644:
[----:B------:R0:W-:Y:S01]  /*309c0*/  STG.E.U8 desc[UR36][R2.64], R0 ;  /* 0x0000000002007986 */ /* 0x0001e2000c101124 */
[----:B------:R-:W-:Y:S01]  /*309d0*/  IMAD.MOV.U32 R38, RZ, RZ, R39 ;  /* 0x000000ffff267224 */ /* 0x000fe200078e0027 */
[----:B------:R-:W-:Y:S06]  /*309e0*/  BRA `(.L_x_11621) ;  /* 0x0000000000d07947 */ /* 0x000fec0003800000 */
.L_x_11637:
[----:B------:R-:W-:-:S13]  /*309f0*/  ISETP.NE.AND P0, PT, R0, 0x1c, PT ;  /* 0x0000001c0000780c */ /* 0x000fda0003f05270 */
[----:B------:R-:W-:Y:S05]  /*30a00*/  @!P0 BRA `(.L_x_11648) ;  /* 0x0000000000bc8947 */ /* 0x000fea0003800000 */
[----:B------:R-:W-:-:S13]  /*30a10*/  ISETP.NE.AND P0, PT, R0, 0x1d, PT ;  /* 0x0000001d0000780c */ /* 0x000fda0003f05270 */
[----:B------:R-:W-:Y:S05]  /*30a20*/  @!P0 BRA `(.L_x_11649) ;  /* 0x0000000000a48947 */ /* 0x000fea0003800000 */
[----:B------:R-:W-:-:S13]  /*30a30*/  ISETP.NE.AND P0, PT, R0, 0x2c, PT ;  /* 0x0000002c0000780c */ /* 0x000fda0003f05270 */
[----:B------:R-:W-:Y:S05]  /*30a40*/  @!P0 BRA `(.L_x_11650) ;  /* 0x0000000000488947 */ /* 0x000fea0003800000 */
.L_x_11620:
        /* <DEDUP_REMOVED lines=9> */
[----:B------:R-:W-:Y:S01]  /*30ae0*/  IMAD.U32 R5, RZ, RZ, UR7 ;  /* 0x00000007ff057e24 */ /* 0x000fe2000f8e00ff */
[----:B---3--:R-:W-:Y:S01]  /*30af0*/  MOV R6, UR8 ;  /* 0x0000000800067c02 */ /* 0x008fe20008000f00 */
[----:B------:R-:W-:Y:S02]  /*30b00*/  IMAD.U32 R7, RZ, RZ, UR9 ;  /* 0x00000009ff077e24 */ /* 0x000fe4000f8e00ff */
[----:B----4-:R-:W-:Y:S02]  /*30b10*/  IMAD.U32 R10, RZ, RZ, UR4 ;  /* 0x00000004ff0a7e24 */ /* 0x010fe4000f8e00ff */
[----:B-1----:R-:W-:-:S07]  /*30b20*/  IMAD.U32 R11, RZ, RZ, UR5 ;  /* 0x00000005ff0b7e24 */ /* 0x002fce000f8e00ff */
[----:B------:R-:W-:-:S07]  /*30b30*/  LEPC R20, `(.L_x_11651) ;  /* 0x000000001014794e */ /* 0x000fce0000000000 */
[----:B--2---:R-:W-:Y:S05]  /*30b40*/  CALL.ABS.NOINC R2 ;  /* 0x0000000002007343 */ /* 0x004fea0003c00000 */
.L_x_11651:
[----:B------:R-:W-:Y:S01]  /*30b50*/  IMAD.MOV.U32 R38, RZ, RZ, R39 ;  /* 0x000000ffff267224 */ /* 0x000fe200078e0027 */
[----:B------:R-:W-:Y:S06]  /*30b60*/  BRA `(.L_x_11621) ;  /* 0x0000000000707947 */ /* 0x000fec0003800000 */
.L_x_11650:
[----:B------:R-:W-:Y:S01]  /*30b70*/  UMOV UR4, 0xf0000000 ;  /* 0xf000000000047882 */ /* 0x000fe20000000000 */
[----:B------:R-:W-:Y:S01]  /*30b80*/  UMOV UR5, 0x380fffff ;  /* 0x380fffff00057882 */ /* 0x000fe20000000000 */
[----:B------:R-:W0:Y:S01]  /*30b90*/  F2F.F32.F64 R6, R8 ;  /* 0x0000000800067310 */ /* 0x000e220000301000 */
[----:B------:R-:W-:Y:S01]  /*30ba0*/  DSETP.GEU.AND P0, PT, |R8|, UR4, PT ;  /* 0x0000000408007e2a */ /* 0x000fe2000bf0e200 */
[----:B------:R-:W-:-:S13]  /*30bb0*/  MOV R38, R39 ;  /* 0x0000002700267202 */ /* 0x000fda0000000f00 */
        /* <DEDUP_REMOVED lines=16> */
.L_x_11649:
[----:B------:R-:W0:Y:S01]  /*30cc0*/  F2I.U64.F64.TRUNC R8, R8 ;  /* 0x0000000800087311 */ /* 0x000e22000030d800 */
[----:B------:R-:W-:Y:S01]  /*30cd0*/  IMAD.MOV.U32 R38, RZ, RZ, R39 ;  /* 0x000000ffff267224 */ /* 0x000fe200078e0027 */
[----:B0-----:R0:W-:Y:S01]  /*30ce0*/  STG.E.64 desc[UR36][R2.64], R8 ;  /* 0x0000000802007986 */ /* 0x0011e2000c101b24 */
[----:B------:R-:W-:Y:S05]  /*30cf0*/  BRA `(.L_x_11621) ;  /* 0x00000000000c7947 */ /* 0x000fea0003800000 */
.L_x_11648:
[----:B------:R-:W0:Y:S01]  /*30d00*/  F2I.U32.F64.TRUNC R9, R8 ;  /* 0x0000000800097311 */ /* 0x000e22000030d000 */
[----:B------:R-:W-:Y:S01]  /*30d10*/  IMAD.MOV.U32 R38, RZ, RZ, R39 ;  /* 0x000000ffff267224 */ /* 0x000fe200078e0027 */
[----:B0-----:R0:W-:Y:S06]  /*30d20*/  STG.E desc[UR36][R2.64], R9 ;  /* 0x0000000902007986 */ /* 0x0011ec000c101924 */
.L_x_11621:
[----:B------:R-:W-:-:S13]  /*30d30*/  ISETP.GE.AND P0, PT, R38, R58, PT ;  /* 0x0000003a2600720c */ /* 0x000fda0003f06270 */
[----:B------:R-:W-:Y:S05]  /*30d40*/  @P0 BREAK.RELIABLE B6 ;  /* 0x0000000000060942 */ /* 0x000fea0003800100 */
        /* <DEDUP_REMOVED lines=22> */
.L_x_11656:
[----:B------:R-:W0:Y:S02]  /*30eb0*/  F2I.S64.F64.TRUNC R28, R28 ;  /* 0x0000001c001c7311 */ /* 0x000e24000030d900 */
[----:B0-----:R-:W-:-:S05]  /*30ec0*/  IMAD.MOV.U32 R5, RZ, RZ, R28 ;  /* 0x000000ffff057224 */ /* 0x001fca00078e001c */
[----:B------:R0:W-:Y:S01]  /*30ed0*/  STG.E.U8 desc[UR36][R2.64], R5 ;  /* 0x0000000502007986 */ /* 0x0001e2000c101124 */
[----:B------:R-:W-:Y:S05]  /*30ee0*/  BRA `(.L_x_11658) ;  /* 0x0000000c00f07947 */ /* 0x000fea0003800000 */
.L_x_11655:
        /* <DEDUP_REMOVED lines=9> */
.L_x_11660:
[----:B------:R-:W0:Y:S02]  /*30f80*/  F2I.F64.TRUNC R29, R28 ;  /* 0x0000001c001d7311 */ /* 0x000e24000030d100 */
[----:B0-----:R0:W-:Y:S01]  /*30f90*/  STG.E desc[UR36][R2.64], R29 ;  /* 0x0000001d02007986 */ /* 0x0011e2000c101924 */
[----:B------:R-:W-:Y:S05]  /*30fa0*/  BRA `(.L_x_11658) ;  /* 0x0000000c00c07947 */ /* 0x000fea0003800000 */
.L_x_11659:
[----:B------:R-:W0:Y:S02]  /*30fb0*/  F2I.F64.TRUNC R29, R28 ;  /* 0x0000001c001d7311 */ /* 0x000e24000030d100 */
[----:B0-----:R0:W-:Y:S01]  /*30fc0*/  STG.E.U16 desc[UR36][R2.64], R29 ;  /* 0x0000001d02007986 */ /* 0x0011e2000c101524 */
[----:B------:R-:W-:Y:S05]  /*30fd0*/  BRA `(.L_x_11658) ;  /* 0x0000000c00b47947 */ /* 0x000fea0003800000 */
.L_x_11654:
        /* <DEDUP_REMOVED lines=13> */
.L_x_11662:
        /* <DEDUP_REMOVED lines=8> */
.L_x_11661:
        /* <DEDUP_REMOVED lines=16> */
.L_x_11664:
        /* <DEDUP_REMOVED lines=11> */
.L_x_11663:
[----:B------:R0:W-:Y:S01]  /*312e0*/  STG.E.64 desc[UR36][R2.64], R28 ;  /* 0x0000001c02007986 */ /* 0x0001e2000c101b24 */
[----:B------:R-:W-:Y:S05]  /*312f0*/  BRA `(.L_x_11658) ;  /* 0x0000000800ec7947 */ /* 0x000fea0003800000 */
.L_x_11653:
        /* <DEDUP_REMOVED lines=13> */
.L_x_11668:
        /* <DEDUP_REMOVED lines=22> */
.L_x_11671:
[----:B------:R-:W-:-:S04]  /*31530*/  SHF.R.U32.HI R5, RZ, 0x18, R5 ;  /* 0x00000018ff057819 */ /* 0x000fc80000011605 */
[----:B------:R-:W-:-:S07]  /*31540*/  LOP3.LUT R0, R0, 0x80, R5, 0xf8, !PT ;  /* 0x0000008000007812 */ /* 0x000fce00078ef805 */
.L_x_11670:
[----:B------:R-:W-:Y:S05]  /*31550*/  BSYNC.RECONVERGENT B0 ;  /* 0x0000000000007941 */ /* 0x000fea0003800200 */
.L_x_11669:
[----:B------:R0:W-:Y:S01]  /*31560*/  STG.E.U8 desc[UR36][R2.64], R0 ;  /* 0x0000000002007986 */ /* 0x0001e2000c101124 */
[----:B------:R-:W-:Y:S05]  /*31570*/  BRA `(.L_x_11658) ;  /* 0x00000008004c7947 */ /* 0x000fea0003800000 */
.L_x_11667:
        /* <DEDUP_REMOVED lines=22> */
.L_x_11674:
[----:B------:R-:W-:-:S04]  /*316e0*/  SHF.R.U32.HI R5, RZ, 0x18, R5 ;  /* 0x00000018ff057819 */ /* 0x000fc80000011605 */
[----:B------:R-:W-:-:S07]  /*316f0*/  LOP3.LUT R0, R0, 0x80, R5, 0xf8, !PT ;  /* 0x0000008000007812 */ /* 0x000fce00078ef805 */
.L_x_11673:
[----:B------:R-:W-:Y:S05]  /*31700*/  BSYNC.RECONVERGENT B0 ;  /* 0x0000000000007941 */ /* 0x000fea0003800200 */
.L_x_11672:
[----:B------:R0:W-:Y:S01]  /*31710*/  STG.E.U8 desc[UR36][R2.64], R0 ;  /* 0x0000000002007986 */ /* 0x0001e2000c101124 */
[----:B------:R-:W-:Y:S05]  /*31720*/  BRA `(.L_x_11658) ;  /* 0x0000000400e07947 */ /* 0x000fea0003800000 */
.L_x_11666:
        /* <DEDUP_REMOVED lines=26> */
.L_x_11676:
[----:B------:R-:W0:Y:S02]  /*318d0*/  F2I.U64.F64.TRUNC R28, R28 ;  /* 0x0000001c001c7311 */ /* 0x000e24000030d800 */
[----:B0-----:R0:W-:Y:S01]  /*318e0*/  STG.E.64 desc[UR36][R2.64], R28 ;  /* 0x0000001c02007986 */ /* 0x0011e2000c101b24 */
[----:B------:R-:W-:Y:S05]  /*318f0*/  BRA `(.L_x_11658) ;  /* 0x00000004006c7947 */ /* 0x000fea0003800000 */
.L_x_11675:
[----:B------:R-:W0:Y:S02]  /*31900*/  F2I.U32.F64.TRUNC R29, R28 ;  /* 0x0000001c001d7311 */ /* 0x000e24000030d000 */
[----:B0-----:R0:W-:Y:S01]  /*31910*/  STG.E desc[UR36][R2.64], R29 ;  /* 0x0000001d02007986 */ /* 0x0011e2000c101924 */
[----:B------:R-:W-:Y:S05]  /*31920*/  BRA `(.L_x_11658) ;  /* 0x0000000400607947 */ /* 0x000fea0003800000 */
.L_x_11665:
[----:B------:R-:W-:-:S13]  /*31930*/  ISETP.GT.AND P0, PT, R0, 0xe, PT ;  /* 0x0000000e0000780c */ /* 0x000fda0003f04270 */
[----:B------:R-:W-:Y:S05]  /*31940*/  @P0 BRA `(.L_x_11677) ;  /* 0x00000000002c0947 */ /* 0x000fea0003800000 */
[----:B------:R-:W-:-:S13]  /*31950*/  ISETP.NE.AND P0, PT, R0, 0xa, PT ;  /* 0x0000000a0000780c */ /* 0x000fda0003f05270 */
[----:B------:R-:W-:Y:S05]  /*31960*/  @!P0 BRA `(.L_x_11678) ;  /* 0x00000000001c8947 */ /* 0x000fea0003800000 */
[----:B------:R-:W-:-:S13]  /*31970*/  ISETP.NE.AND P0, PT, R0, 0xb, PT ;  /* 0x0000000b0000780c */ /* 0x000fda0003f05270 */
[----:B------:R-:W-:Y:S05]  /*31980*/  @P0 BRA `(.L_x_11657) ;  /* 0x0000000000340947 */ /* 0x000fea0003800000 */
[----:B------:R-:W-:-:S06]  /*31990*/  DSETP.NEU.AND P0, PT, R30, RZ, PT ;  /* 0x000000ff1e00722a */ /* 0x000fcc0003f0d000 */
[----:B------:R-:W-:-:S06]  /*319a0*/  DSETP.NEU.OR P0, PT, R28, RZ, P0 ;  /* 0x000000ff1c00722a */ /* 0x000fcc000070d400 */
[----:B------:R-:W-:-:S05]  /*319b0*/  SEL R5, RZ, 0x1, !P0 ;  /* 0x00000001ff057807 */ /* 0x000fca0004000000 */
[----:B------:R3:W-:Y:S01]  /*319c0*/  STG.E.U8 desc[UR36][R2.64], R5 ;  /* 0x0000000502007986 */ /* 0x0007e2000c101124 */
[----:B------:R-:W-:Y:S05]  /*319d0*/  BRA `(.L_x_11658) ;  /* 0x0000000400347947 */ /* 0x000fea0003800000 */
.L_x_11678:
[----:B------:R4:W-:Y:S01]  /*319e0*/  STG.E.128 desc[UR36][R2.64], R28 ;  /* 0x0000001c02007986 */ /* 0x0009e2000c101d24 */
[----:B------:R-:W-:Y:S05]  /*319f0*/  BRA `(.L_x_11658) ;  /* 0x00000004002c7947 */ /* 0x000fea0003800000 */
.L_x_11677:
[----:B------:R-:W-:-:S13]  /*31a00*/  ISETP.NE.AND P0, PT, R0, 0xf, PT ;  /* 0x0000000f0000780c */ /* 0x000fda0003f05270 */
[----:B------:R-:W-:Y:S05]  /*31a10*/  @!P0 BRA `(.L_x_11679) ;  /* 0x0000000400088947 */ /* 0x000fea0003800000 */
[----:B------:R-:W-:-:S13]  /*31a20*/  ISETP.NE.AND P0, PT, R0, 0x17, PT ;  /* 0x000000170000780c */ /* 0x000fda0003f05270 */
[----:B------:R-:W-:Y:S05]  /*31a30*/  @!P0 BRA `(.L_x_11680) ;  /* 0x0000000000a08947 */ /* 0x000fea0003800000 */
[----:B------:R-:W-:-:S13]  /*31a40*/  ISETP.NE.AND P0, PT, R0, 0x18, PT ;  /* 0x000000180000780c */ /* 0x000fda0003f05270 */
[----:B------:R-:W-:Y:S05]  /*31a50*/  @!P0 BRA `(.L_x_11681) ;  /* 0x0000000000448947 */ /* 0x000fea0003800000 */
.L_x_11657:
        /* <DEDUP_REMOVED lines=16> */
.L_x_11682:
[----:B------:R-:W-:Y:S05]  /*31b60*/  BRA `(.L_x_11658) ;  /* 0x0000000000d07947 */ /* 0x000fea0003800000 */
.L_x_11681:
        /* <DEDUP_REMOVED lines=17> */
.L_x_11684:
[----:B------:R-:W-:Y:S05]  /*31c80*/  BSYNC.RECONVERGENT B0 ;  /* 0x0000000000007941 */ /* 0x000fea0003800200 */
.L_x_11683:
[----:B------:R-:W-:-:S05]  /*31c90*/  LOP3.LUT R5, R0, 0x80, R5, 0xf8, !PT ;  /* 0x0000008000057812 */ /* 0x000fca00078ef805 */
[----:B------:R2:W-:Y:S01]  /*31ca0*/  STG.E.U8 desc[UR36][R2.64], R5 ;  /* 0x0000000502007986 */ /* 0x0005e2000c101124 */
[----:B------:R-:W-:Y:S05]  /*31cb0*/  BRA `(.L_x_11658) ;  /* 0x00000000007c7947 */ /* 0x000fea0003800000 */
.L_x_11680:
        /* <DEDUP_REMOVED lines=16> */
.L_x_11686:
[----:B------:R-:W-:Y:S01]  /*31dc0*/  IMAD.MOV.U32 R0, RZ, RZ, 0x7f ;  /* 0x0000007fff007424 */ /* 0x000fe200078e00ff */
[----:B------:R-:W-:-:S04]  /*31dd0*/  ISETP.GT.U32.AND P0, PT, R4, 0x7f800000, PT ;  /* 0x7f8000000400780c */ /* 0x000fc80003f04070 */
[----:B------:R-:W-:-:S09]  /*31de0*/  SEL R0, R0, 0x7c, P0 ;  /* 0x0000007c00007807 */ /* 0x000fd20000000000 */
.L_x_11687:
[----:B------:R-:W-:Y:S05]  /*31df0*/  BSYNC.RECONVERGENT B0 ;  /* 0x0000000000007941 */ /* 0x000fea0003800200 */
.L_x_11685:
[----:B------:R-:W-:-:S04]  /*31e00*/  SHF.R.U32.HI R5, RZ, 0x18, R5 ;  /* 0x00000018ff057819 */ /* 0x000fc80000011605 */
[----:B------:R-:W-:-:S05]  /*31e10*/  LOP3.LUT R5, R0, 0x80, R5, 0xf8, !PT ;  /* 0x0000008000057812 */ /* 0x000fca00078ef805 */
[----:B------:R1:W-:Y:S01]  /*31e20*/  STG.E.U8 desc[UR36][R2.64], R5 ;  /* 0x0000000502007986 */ /* 0x0003e2000c101124 */
[----:B------:R-:W-:Y:S05]  /*31e30*/  BRA `(.L_x_11658) ;  /* 0x00000000001c7947 */ /* 0x000fea0003800000 */
.L_x_11679:
[----:B------:R-:W-:Y:S01]  /*31e40*/  UMOV UR4, 0xf0000000 ;  /* 0xf000000000047882 */ /* 0x000fe20000000000 */
[----:B------:R-:W-:Y:S01]  /*31e50*/  UMOV UR5, 0x380fffff ;  /* 0x380fffff00057882 */ /* 0x000fe20000000000 */
[----:B------:R-:W0:Y:S01]  /*31e60*/  F2F.F32.F64 R0, R28 ;  /* 0x0000001c00007310 */ /* 0x000e220000301000 */
[----:B------:R-:W-:-:S14]  /*31e70*/  DSETP.GEU.AND P0, PT, |R28|, UR4, PT ;  /* 0x000000041c007e2a */ /* 0x000fdc000bf0e200 */
[----:B0-----:R-:W-:-:S05]  /*31e80*/  @!P0 FMUL R0, R0, 1.175494350822287508e-38 ;  /* 0x0080000000008820 */ /* 0x001fca0000400000 */
[----:B------:R-:W-:-:S05]  /*31e90*/  F2FP.BF16.F32.PACK_AB R0, RZ, R0 ;  /* 0x00000000ff00723e */ /* 0x000fca00000010ff */
[----:B------:R0:W-:Y:S02]  /*31ea0*/  STG.E.U16 desc[UR36][R2.64], R0 ;  /* 0x0000000002007986 */ /* 0x0001e4000c101524 */
.L_x_11658:
[----:B------:R-:W-:-:S07]  /*31eb0*/  VIADD R38, R38, 0x80 ;  /* 0x0000008026267836 */ /* 0x000fce0000000000 */
.L_x_11615:
[----:B------:R-:W-:-:S13]  /*31ec0*/  ISETP.GE.AND P0, PT, R38, R58, PT ;  /* 0x0000003a2600720c */ /* 0x000fda0003f06270 */
[----:B------:R-:W-:Y:S05]  /*31ed0*/  @P0 BREAK.RELIABLE B6 ;  /* 0x0000000000060942 */ /* 0x000fea0003800100 */
[----:B------:R-:W-:Y:S05]  /*31ee0*/  @P0 BRA `(.L_x_11652) ;  /* 0x00000010005c0947 */ /* 0x000fea0003800000 */
[----:B------:R-:W-:Y:S05]  /*31ef0*/  BSYNC.RELIABLE B6 ;  /* 0x0000000000067941 */ /* 0x000fea0003800100 */
.L_x_11614:
        /* <DEDUP_REMOVED lines=21> */
.L_x_11691:
[----:B------:R-:W0:Y:S02]  /*32050*/  F2I.S64.F64.TRUNC R16, R16 ;  /* 0x0000001000107311 */ /* 0x000e24000030d900 */
[----:B0-----:R-:W-:-:S05]  /*32060*/  IMAD.MOV.U32 R5, RZ, RZ, R16 ;  /* 0x000000ffff057224 */ /* 0x001fca00078e0010 */
[----:B------:R4:W-:Y:S01]  /*32070*/  STG.E.U8 desc[UR36][R2.64], R5 ;  /* 0x0000000502007986 */ /* 0x0009e2000c101124 */
[----:B------:R-:W-:Y:S05]  /*32080*/  BRA `(.L_x_11693) ;  /* 0x0000000c00f07947 */ /* 0x000fea0003800000 */
.L_x_11690:
        /* <DEDUP_REMOVED lines=9> */
.L_x_11695:
[----:B------:R-:W0:Y:S02]  /*32120*/  F2I.F64.TRUNC R17, R16 ;  /* 0x0000001000117311 */ /* 0x000e24000030d100 */
[----:B0-----:R2:W-:Y:S01]  /*32130*/  STG.E desc[UR36][R2.64], R17 ;  /* 0x0000001102007986 */ /* 0x0015e2000c101924 */
[----:B------:R-:W-:Y:S05]  /*32140*/  BRA `(.L_x_11693) ;  /* 0x0000000c00c07947 */ /* 0x000fea0003800000 */
.L_x_11694:
[----:B------:R-:W0:Y:S02]  /*32150*/  F2I.F64.TRUNC R17, R16 ;  /* 0x0000001000117311 */ /* 0x000e24000030d100 */
[----:B0-----:R0:W-:Y:S01]  /*32160*/  STG.E.U16 desc[UR36][R2.64], R17 ;  /* 0x0000001102007986 */ /* 0x0011e2000c101524 */
[----:B------:R-:W-:Y:S05]  /*32170*/  BRA `(.L_x_11693) ;  /* 0x0000000c00b47947 */ /* 0x000fea0003800000 */
.L_x_11689:
        /* <DEDUP_REMOVED lines=13> */
.L_x_11697:
        /* <DEDUP_REMOVED lines=8> */
.L_x_11696:
        /* <DEDUP_REMOVED lines=16> */
.L_x_11699:
        /* <DEDUP_REMOVED lines=11> */
.L_x_11698:
[----:B------:R0:W-:Y:S01]  /*32480*/  STG.E.64 desc[UR36][R2.64], R16 ;  /* 0x0000001002007986 */ /* 0x0001e2000c101b24 */
[----:B------:R-:W-:Y:S05]  /*32490*/  BRA `(.L_x_11693) ;  /* 0x0000000800ec7947 */ /* 0x000fea0003800000 */
.L_x_11688:
        /* <DEDUP_REMOVED lines=13> */
.L_x_11703:
        /* <DEDUP_REMOVED lines=22> */
.L_x_11706:
[----:B------:R-:W-:-:S04]  /*326d0*/  SHF.R.U32.HI R5, RZ, 0x18, R5 ;  /* 0x00000018ff057819 */ /* 0x000fc80000011605 */
[----:B------:R-:W-:-:S07]  /*326e0*/  LOP3.LUT R0, R0, 0x80, R5, 0xf8, !PT ;  /* 0x0000008000007812 */ /* 0x000fce00078ef805 */
.L_x_11705:
[----:B------:R-:W-:Y:S05]  /*326f0*/  BSYNC.RECONVERGENT B0 ;  /* 0x0000000000007941 */ /* 0x000fea0003800200 */
.L_x_11704:
[----:B------:R0:W-:Y:S01]  /*32700*/  STG.E.U8 desc[UR36][R2.64], R0 ;  /* 0x0000000002007986 */ /* 0x0001e2000c101124 */
[----:B------:R-:W-:Y:S05]  /*32710*/  BRA `(.L_x_11693) ;  /* 0x00000008004c7947 */ /* 0x000fea0003800000 */
.L_x_11702:
        /* <DEDUP_REMOVED lines=22> */
.L_x_11709:
[----:B------:R-:W-:-:S04]  /*32880*/  SHF.R.U32.HI R5, RZ, 0x18, R5 ;  /* 0x00000018ff057819 */ /* 0x000fc80000011605 */
[----:B------:R-:W-:-:S07]  /*32890*/  LOP3.LUT R0, R0, 0x80, R5, 0xf8, !PT ;  /* 0x0000008000007812 */ /* 0x000fce00078ef805 */
.L_x_11708:
[----:B------:R-:W-:Y:S05]  /*328a0*/  BSYNC.RECONVERGENT B0 ;  /* 0x0000000000007941 */ /* 0x000fea0003800200 */
.L_x_11707:
[----:B------:R0:W-:Y:S01]  /*328b0*/  STG.E.U8 desc[UR36][R2.64], R0 ;  /* 0x0000000002007986 */ /* 0x0001e2000c101124 */
[----:B------:R-:W-:Y:S05]  /*328c0*/  BRA `(.L_x_11693) ;  /* 0x0000000400e07947 */ /* 0x000fea0003800000 */
.L_x_11701:
        /* <DEDUP_REMOVED lines=26> */
.L_x_11711:
[----:B------:R-:W0:Y:S02]  /*32a70*/  F2I.U64.F64.TRUNC R16, R16 ;  /* 0x0000001000107311 */ /* 0x000e24000030d800 */
[----:B0-----:R0:W-:Y:S01]  /*32a80*/  STG.E.64 desc[UR36][R2.64], R16 ;  /* 0x0000001002007986 */ /* 0x0011e2000c101b24 */
[----:B------:R-:W-:Y:S05]  /*32a90*/  BRA `(.L_x_11693) ;  /* 0x00000004006c7947 */ /* 0x000fea0003800000 */
.L_x_11710:
[----:B------:R-:W0:Y:S02]  /*32aa0*/  F2I.U32.F64.TRUNC R17, R16 ;  /* 0x0000001000117311 */ /* 0x000e24000030d000 */
[----:B0-----:R0:W-:Y:S01]  /*32ab0*/  STG.E desc[UR36][R2.64], R17 ;  /* 0x0000001102007986 */ /* 0x0011e2000c101924 */
[----:B------:R-:W-:Y:S05]  /*32ac0*/  BRA `(.L_x_11693) ;  /* 0x0000000400607947 */ /* 0x000fea0003800000 */
.L_x_11700:
        /* <DEDUP_REMOVED lines=11> */
.L_x_11713:
[----:B------:R0:W-:Y:S01]  /*32b80*/  STG.E.128 desc[UR36][R2.64], R16 ;  /* 0x0000001002007986 */ /* 0x0001e2000c101d24 */
[----:B------:R-:W-:Y:S05]  /*32b90*/  BRA `(.L_x_11693) ;  /* 0x00000004002c7947 */ /* 0x000fea0003800000 */
.L_x_11712:
[----:B------:R-:W-:-:S13]  /*32ba0*/  ISETP.NE.AND P0, PT, R0, 0xf, PT ;  /* 0x0000000f0000780c */ /* 0x000fda0003f05270 */
[----:B------:R-:W-:Y:S05]  /*32bb0*/  @!P0 BRA `(.L_x_11714) ;  /* 0x0000000400088947 */ /* 0x000fea0003800000 */
[----:B------:R-:W-:-:S13]  /*32bc0*/  ISETP.NE.AND P0, PT, R0, 0x17, PT ;  /* 0x000000170000780c */ /* 0x000fda0003f05270 */
[----:B------:R-:W-:Y:S05]  /*32bd0*/  @!P0 BRA `(.L_x_11715) ;  /* 0x0000000000a08947 */ /* 0x000fea0003800000 */
[----:B------:R-:W-:-:S13]  /*32be0*/  ISETP.NE.AND P0, PT, R0, 0x18, PT ;  /* 0x000000180000780c */ /* 0x000fda0003f05270 */
[----:B------:R-:W-:Y:S05]  /*32bf0*/  @!P0 BRA `(.L_x_11716) ;  /* 0x0000000000448947 */ /* 0x000fea0003800000 */
.L_x_11692:
        /* <DEDUP_REMOVED lines=16> */
.L_x_11717:
[----:B------:R-:W-:Y:S05]  /*32d00*/  BRA `(.L_x_11693) ;  /* 0x0000000000d07947 */ /* 0x000fea0003800000 */
.L_x_11716:
        /* <DEDUP_REMOVED lines=17> */
.L_x_11719:
[----:B------:R-:W-:Y:S05]  /*32e20*/  BSYNC.RECONVERGENT B0 ;  /* 0x0000000000007941 */ /* 0x000fea0003800200 */
.L_x_11718:
[----:B------:R-:W-:-:S05]  /*32e30*/  LOP3.LUT R5, R0, 0x80, R5, 0xf8, !PT ;  /* 0x0000008000057812 */ /* 0x000fca00078ef805 */
[----:B------:R0:W-:Y:S01]  /*32e40*/  STG.E.U8 desc[UR36][R2.64], R5 ;  /* 0x0000000502007986 */ /* 0x0001e2000c101124 */
[----:B------:R-:W-:Y:S05]  /*32e50*/  BRA `(.L_x_11693) ;  /* 0x00000000007c7947 */ /* 0x000fea0003800000 */
.L_x_11715:
        /* <DEDUP_REMOVED lines=16> */
.L_x_11721:
[----:B------:R-:W-:Y:S01]  /*32f60*/  IMAD.MOV.U32 R0, RZ, RZ, 0x7f ;  /* 0x0000007fff007424 */ /* 0x000fe200078e00ff */
[----:B------:R-:W-:-:S04]  /*32f70*/  ISETP.GT.U32.AND P0, PT, R4, 0x7f800000, PT ;  /* 0x7f8000000400780c */ /* 0x000fc80003f04070 */
[----:B------:R-:W-:-:S09]  /*32f80*/  SEL R0, R0, 0x7c, P0 ;  /* 0x0000007c00007807 */ /* 0x000fd20000000000 */
.L_x_11722:
[----:B------:R-:W-:Y:S05]  /*32f90*/  BSYNC.RECONVERGENT B0 ;  /* 0x0000000000007941 */ /* 0x000fea0003800200 */
.L_x_11720:
[----:B------:R-:W-:-:S04]  /*32fa0*/  SHF.R.U32.HI R5, RZ, 0x18, R5 ;  /* 0x00000018ff057819 */ /* 0x000fc80000011605 */
[----:B------:R-:W-:-:S05]  /*32fb0*/  LOP3.LUT R5, R0, 0x80, R5, 0xf8, !PT ;  /* 0x0000008000057812 */ /* 0x000fca00078ef805 */
[----:B------:R0:W-:Y:S01]  /*32fc0*/  STG.E.U8 desc[UR36][R2.64], R5 ;  /* 0x0000000502007986 */ /* 0x0001e2000c101124 */
[----:B------:R-:W-:Y:S05]  /*32fd0*/  BRA `(.L_x_11693) ;  /* 0x00000000001c7947 */ /* 0x000fea0003800000 */
.L_x_11714:
[----:B------:R-:W-:Y:S01]  /*32fe0*/  UMOV UR4, 0xf0000000 ;  /* 0xf000000000047882 */ /* 0x000fe20000000000 */
[----:B------:R-:W-:Y:S01]  /*32ff0*/  UMOV UR5, 0x380fffff ;  /* 0x380fffff00057882 */ /* 0x000fe20000000000 */
[----:B------:R-:W0:Y:S01]  /*33000*/  F2F.F32.F64 R0, R16 ;  /* 0x0000001000007310 */ /* 0x000e220000301000 */
[----:B------:R-:W-:-:S14]  /*33010*/  DSETP.GEU.AND P0, PT, |R16|, UR4, PT ;  /* 0x0000000410007e2a */ /* 0x000fdc000bf0e200 */
[----:B0-----:R-:W-:-:S05]  /*33020*/  @!P0 FMUL R0, R0, 1.175494350822287508e-38 ;  /* 0x0080000000008820 */ /* 0x001fca0000400000 */
[----:B------:R-:W-:-:S05]  /*33030*/  F2FP.BF16.F32.PACK_AB R0, RZ, R0 ;  /* 0x00000000ff00723e */ /* 0x000fca00000010ff */
[----:B------:R0:W-:Y:S02]  /*33040*/  STG.E.U16 desc[UR36][R2.64], R0 ;  /* 0x0000000002007986 */ /* 0x0001e4000c101524 */
.L_x_11693:
[----:B------:R-:W-:-:S07]  /*33050*/  VIADD R38, R38, 0x80 ;  /* 0x0000008026267836 */ /* 0x000fce0000000000 */
.L_x_11652:
[----:B------:R-:W-:Y:S05]  /*33060*/  BSYNC.RECONVERGENT B7 ;  /* 0x0000000000077941 */ /* 0x000fea0003800200 */
.L_x_11613:
[----:B------:R-:W-:-:S13]  /*33070*/  ISETP.GE.AND P0, PT, R38, R58, PT ;  /* 0x0000003a2600720c */ /* 0x000fda0003f06270 */
[----:B------:R-:W-:Y:S05]  /*33080*/  @P0 EXIT ;  /* 0x000000000000094d */ /* 0x000fea0003800000 */
[----:B01234-:R-:W0:Y:S01]  /*33090*/  LDC.64 R2, c[0x0][0x388] ;  /* 0x0000e200ff027b82 */ /* 0x01fe220000000a00 */
        /* <DEDUP_REMOVED lines=19> */
.L_x_11726:
[----:B------:R-:W0:Y:S02]  /*331d0*/  F2I.S64.F64.TRUNC R24, R24 ;  /* 0x0000001800187311 */ /* 0x000e24000030d900 */
[----:B0-----:R-:W-:-:S05]  /*331e0*/  IMAD.MOV.U32 R5, RZ, RZ, R24 ;  /* 0x000000ffff057224 */ /* 0x001fca00078e0018 */
[----:B------:R-:W-:Y:S01]  /*331f0*/  STG.E.U8 desc[UR36][R2.64], R5 ;  /* 0x0000000502007986 */ /* 0x000fe2000c101124 */
[----:B------:R-:W-:Y:S05]  /*33200*/  EXIT ;  /* 0x000000000000794d */ /* 0x000fea0003800000 */
.L_x_11725:
        /* <DEDUP_REMOVED lines=9> */
.L_x_11729:
[----:B------:R-:W0:Y:S02]  /*332a0*/  F2I.F64.TRUNC R25, R24 ;  /* 0x0000001800197311 */ /* 0x000e24000030d100 */
[----:B0-----:R-:W-:Y:S01]  /*332b0*/  STG.E desc[UR36][R2.64], R25 ;  /* 0x0000001902007986 */ /* 0x001fe2000c101924 */
[----:B------:R-:W-:Y:S05]  /*332c0*/  EXIT ;  /* 0x000000000000794d */ /* 0x000fea0003800000 */
.L_x_11728:
[----:B------:R-:W0:Y:S02]  /*332d0*/  F2I.F64.TRUNC R25, R24 ;  /* 0x0000001800197311 */ /* 0x000e24000030d100 */
[----:B0-----:R-:W-:Y:S01]  /*332e0*/  STG.E.U16 desc[UR36][R2.64], R25 ;  /* 0x0000001902007986 */ /* 0x001fe2000c101524 */
[----:B------:R-:W-:Y:S05]  /*332f0*/  EXIT ;  /* 0x000000000000794d */ /* 0x000fea0003800000 */
.L_x_11724:
        /* <DEDUP_REMOVED lines=13> */
.L_x_11731:
        /* <DEDUP_REMOVED lines=8> */
.L_x_11730:
        /* <DEDUP_REMOVED lines=16> */
.L_x_11733:
        /* <DEDUP_REMOVED lines=11> */
.L_x_11732:
[----:B------:R-:W-:Y:S01]  /*33600*/  STG.E.64 desc[UR36][R2.64], R24 ;  /* 0x0000001802007986 */ /* 0x000fe2000c101b24 */
[----:B------:R-:W-:Y:S05]  /*33610*/  EXIT ;  /* 0x000000000000794d */ /* 0x000fea0003800000 */
.L_x_11723:
        /* <DEDUP_REMOVED lines=13> */
.L_x_11737:
        /* <DEDUP_REMOVED lines=22> */
.L_x_11740:
[----:B------:R-:W-:-:S04]  /*33850*/  SHF.R.U32.HI R5, RZ, 0x18, R5 ;  /* 0x00000018ff057819 */ /* 0x000fc80000011605 */
[----:B------:R-:W-:-:S07]  /*33860*/  LOP3.LUT R0, R0, 0x80, R5, 0xf8, !PT ;  /* 0x0000008000007812 */ /* 0x000fce00078ef805 */
.L_x_11739:
[----:B------:R-:W-:Y:S05]  /*33870*/  BSYNC.RECONVERGENT B0 ;  /* 0x0000000000007941 */ /* 0x000fea0003800200 */
.L_x_11738:
[----:B------:R-:W-:Y:S01]  /*33880*/  STG.E.U8 desc[UR36][R2.64], R0 ;  /* 0x0000000002007986 */ /* 0x000fe2000c101124 */
[----:B------:R-:W-:Y:S05]  /*33890*/  EXIT ;  /* 0x000000000000794d */ /* 0x000fea0003800000 */
.L_x_11736:
        /* <DEDUP_REMOVED lines=22> */
.L_x_11743:
[----:B------:R-:W-:-:S04]  /*33a00*/  SHF.R.U32.HI R5, RZ, 0x18, R5 ;  /* 0x00000018ff057819 */ /* 0x000fc80000011605 */
[----:B------:R-:W-:-:S07]  /*33a10*/  LOP3.LUT R0, R0, 0x80, R5, 0xf8, !PT ;  /* 0x0000008000007812 */ /* 0x000fce00078ef805 */
.L_x_11742:
[----:B------:R-:W-:Y:S05]  /*33a20*/  BSYNC.RECONVERGENT B0 ;  /* 0x0000000000007941 */ /* 0x000fea0003800200 */
.L_x_11741:
[----:B------:R-:W-:Y:S01]  /*33a30*/  STG.E.U8 desc[UR36][R2.64], R0 ;  /* 0x0000000002007986 */ /* 0x000fe2000c101124 */
[----:B------:R-:W-:Y:S05]  /*33a40*/  EXIT ;  /* 0x000000000000794d */ /* 0x000fea0003800000 */
.L_x_11735:
        /* <DEDUP_REMOVED lines=26> */
.L_x_11745:
[----:B------:R-:W0:Y:S02]  /*33bf0*/  F2I.U64.F64.TRUNC R24, R24 ;  /* 0x0000001800187311 */ /* 0x000e24000030d800 */
[----:B0-----:R-:W-:Y:S01]  /*33c00*/  STG.E.64 desc[UR36][R2.64], R24 ;  /* 0x0000001802007986 */ /* 0x001fe2000c101b24 */
[----:B------:R-:W-:Y:S05]  /*33c10*/  EXIT ;  /* 0x000000000000794d */ /* 0x000fea0003800000 */
.L_x_11744:
[----:B------:R-:W0:Y:S02]  /*33c20*/  F2I.U32.F64.TRUNC R25, R24 ;  /* 0x0000001800197311 */ /* 0x000e24000030d000 */
[----:B0-----:R-:W-:Y:S01]  /*33c30*/  STG.E desc[UR36][R2.64], R25 ;  /* 0x0000001902007986 */ /* 0x001fe2000c101924 */
[----:B------:R-:W-:Y:S05]  /*33c40*/  EXIT ;  /* 0x000000000000794d */ /* 0x000fea0003800000 */
.L_x_11734:
        /* <DEDUP_REMOVED lines=9> */
[----:B------:R-:W-:Y:S01]  /*33ce0*/  STG.E.U8 desc[UR36][R2.64], R5 ;  /* 0x0000000502007986 */ /* 0x000fe2000c101124 */
[----:B------:R-:W-:Y:S05]  /*33cf0*/  EXIT ;  /* 0x000000000000794d */ /* 0x000fea0003800000 */
.L_x_11747:
[----:B------:R-:W-:Y:S01]  /*33d00*/  STG.E.128 desc[UR36][R2.64], R24 ;  /* 0x0000001802007986 */ /* 0x000fe2000c101d24 */
[----:B------:R-:W-:Y:S05]  /*33d10*/  EXIT ;  /* 0x000000000000794d */ /* 0x000fea0003800000 */
.L_x_11746:
[----:B------:R-:W-:-:S13]  /*33d20*/  ISETP.NE.AND P0, PT, R0, 0xf, PT ;  /* 0x0000000f0000780c */ /* 0x000fda0003f05270 */
[----:B------:R-:W-:Y:S05]  /*33d30*/  @!P0 BRA `(.L_x_11748) ;  /* 0x0000000400088947 */ /* 0x000fea0003800000 */
[----:B------:R-:W-:-:S13]  /*33d40*/  ISETP.NE.AND P0, PT, R0, 0x17, PT ;  /* 0x000000170000780c */ /* 0x000fda0003f05270 */
[----:B------:R-:W-:Y:S05]  /*33d50*/  @!P0 BRA `(.L_x_11749) ;  /* 0x0000000000a08947 */ /* 0x000fea0003800000 */
[----:B------:R-:W-:-:S13]  /*33d60*/  ISETP.NE.AND P0, PT, R0, 0x18, PT ;  /* 0x000000180000780c */ /* 0x000fda0003f05270 */
[----:B------:R-:W-:Y:S05]  /*33d70*/  @!P0 BRA `(.L_x_11750) ;  /* 0x0000000000448947 */ /* 0x000fea0003800000 */
.L_x_11727:
        /* <DEDUP_REMOVED lines=16> */
.L_x_11751:
[----:B------:R-:W-:Y:S05]  /*33e80*/  EXIT ;  /* 0x000000000000794d */ /* 0x000fea0003800000 */
.L_x_11750:
        /* <DEDUP_REMOVED lines=17> */
.L_x_11753:
[----:B------:R-:W-:Y:S05]  /*33fa0*/  BSYNC.RECONVERGENT B0 ;  /* 0x0000000000007941 */ /* 0x000fea0003800200 */
.L_x_11752:
[----:B------:R-:W-:-:S05]  /*33fb0*/  LOP3.LUT R5, R0, 0x80, R5, 0xf8, !PT ;  /* 0x0000008000057812 */ /* 0x000fca00078ef805 */
[----:B------:R-:W-:Y:S01]  /*33fc0*/  STG.E.U8 desc[UR36][R2.64], R5 ;  /* 0x0000000502007986 */ /* 0x000fe2000c101124 */
[----:B------:R-:W-:Y:S05]  /*33fd0*/  EXIT ;  /* 0x000000000000794d */ /* 0x000fea0003800000 */
.L_x_11749:
        /* <DEDUP_REMOVED lines=16> */
.L_x_11755:
[----:B------:R-:W-:Y:S02]  /*340e0*/  ISETP.GT.U32.AND P0, PT, R4, 0x7f800000, PT ;  /* 0x7f8000000400780c */ /* 0x000fe40003f04070 */
[----:B------:R-:W-:-:S04]  /*340f0*/  MOV R0, 0x7f ;  /* 0x0000007f00007802 */ /* 0x000fc80000000f00 */
[----:B------:R-:W-:-:S07]  /*34100*/  SEL R0, R0, 0x7c, P0 ;  /* 0x0000007c00007807 */ /* 0x000fce0000000000 */
.L_x_11756:
[----:B------:R-:W-:Y:S05]  /*34110*/  BSYNC.RECONVERGENT B0 ;  /* 0x0000000000007941 */ /* 0x000fea0003800200 */
.L_x_11754:
[----:B------:R-:W-:-:S04]  /*34120*/  SHF.R.U32.HI R5, RZ, 0x18, R5 ;  /* 0x00000018ff057819 */ /* 0x000fc80000011605 */
[----:B------:R-:W-:-:S05]  /*34130*/  LOP3.LUT R5, R0, 0x80, R5, 0xf8, !PT ;  /* 0x0000008000057812 */ /* 0x000fca00078ef805 */
[----:B------:R-:W-:Y:S01]  /*34140*/  STG.E.U8 desc[UR36][R2.64], R5 ;  /* 0x0000000502007986 */ /* 0x000fe2000c101124 */
[----:B------:R-:W-:Y:S05]  /*34150*/  EXIT ;  /* 0x000000000000794d */ /* 0x000fea0003800000 */
.L_x_11748:
        /* <DEDUP_REMOVED lines=8> */
        .weak           $__internal_23_$__cuda_sm20_div_rn_f64_full
        .type           $__internal_23_$__cuda_sm20_div_rn_f64_full,@function
        .size           $__internal_23_$__cuda_sm20_div_rn_f64_full,($__internal_24_$__cuda_sm20_dsqrt_rn_f64_mediumpath_v1 - $__internal_23_$__cuda_sm20_div_rn_f64_full)
$__internal_23_$__cuda_sm20_div_rn_f64_full:
[C---:B------:R-:W-:Y:S01]  /*341e0*/  FSETP.GEU.AND P2, PT, |R3|.reuse, 1.469367938527859385e-39, PT ;  /* 0x001000000300780b */ /* 0x040fe20003f4e200 */
[--C-:B------:R-:W-:Y:S01]  /*341f0*/  IMAD.MOV.U32 R14, RZ, RZ, R2.reuse ;  /* 0x000000ffff0e7224 */ /* 0x100fe200078e0002 */
[----:B------:R-:W-:Y:S01]  /*34200*/  LOP3.LUT R6, R3, 0x800fffff, RZ, 0xc0, !PT ;  /* 0x800fffff03067812 */ /* 0x000fe200078ec0ff */
        /* <DEDUP_REMOVED lines=8> */
[----:B------:R-:W-:Y:S02]  /*34290*/  BSSY.RECONVERGENT B0, `(.L_x_11757) ;  /* 0x0000054000007945 */ /* 0x000fe40003800200 */
[----:B------:R-:W-:Y:S01]  /*342a0*/  @!P2 DMUL R6, R14, 8.98846567431157953865e+307 ;  /* 0x7fe000000e06a828 */ /* 0x000fe20000000000 */
[----:B------:R-:W-:-:S03]  /*342b0*/  ISETP.GE.U32.AND P4, PT, R53, R52, PT ;  /* 0x000000343500720c */ /* 0x000fc60003f86070 */
[----:B------:R-:W-:Y:S02]  /*342c0*/  @!P0 LOP3.LUT R2, R15, 0x7ff00000, RZ, 0xc0, !PT ;  /* 0x7ff000000f028812 */ /* 0x000fe400078ec0ff */
[----:B------:R-:W0:Y:S02]  /*342d0*/  MUFU.RCP64H R13, R7 ;  /* 0x00000007000d7308 */ /* 0x000e240000001800 */
        /* <DEDUP_REMOVED lines=12> */
[----:B------:R-:W-:-:S04]  /*343a0*/  @!P0 DFMA R12, R12, 2, -R2 ;  /* 0x400000000c0c882b */ /* 0x000fc80000000802 */
[----:B------:R-:W-:-:S08]  /*343b0*/  DFMA R2, R48, R50, R48 ;  /* 0x000000323002722b */ /* 0x000fd00000000030 */
[----:B------:R-:W-:-:S08]  /*343c0*/  DMUL R48, R2, R12 ;  /* 0x0000000c02307228 */ /* 0x000fd00000000000 */
[----:B------:R-:W-:-:S08]  /*343d0*/  DFMA R50, R48, -R6, R12 ;  /* 0x800000063032722b */ /* 0x000fd0000000000c */
[----:B------:R-:W-:Y:S01]  /*343e0*/  DFMA R48, R2, R50, R48 ;  /* 0x000000320230722b */ /* 0x000fe20000000030 */
[----:B------:R-:W-:Y:S01]  /*343f0*/  IMAD.MOV.U32 R50, RZ, RZ, R53 ;  /* 0x000000ffff327224 */ /* 0x000fe200078e0035 */
[----:B------:R-:W-:Y:S01]  /*34400*/  @!P0 LOP3.LUT R50, R13, 0x7ff00000, RZ, 0xc0, !PT ;  /* 0x7ff000000d328812 */ /* 0x000fe200078ec0ff */
[----:B------:R-:W-:Y:S01]  /*34410*/  IMAD.MOV.U32 R51, RZ, RZ, R52 ;  /* 0x000000ffff337224 */ /* 0x000fe200078e0034 */
[----:B------:R-:W-:-:S03]  /*34420*/  @!P2 LOP3.LUT R51, R7, 0x7ff00000, RZ, 0xc0, !PT ;  /* 0x7ff000000733a812 */ /* 0x000fc600078ec0ff */
[----:B------:R-:W-:Y:S02]  /*34430*/  VIADD R3, R50, 0xffffffff ;  /* 0xffffffff32037836 */ /* 0x000fe40000000000 */
[----:B------:R-:W-:-:S03]  /*34440*/  VIADD R2, R51, 0xffffffff ;  /* 0xffffffff33027836 */ /* 0x000fc60000000000 */
[----:B------:R-:W-:-:S04]  /*34450*/  ISETP.GT.U32.AND P0, PT, R3, 0x7feffffe, PT ;  /* 0x7feffffe0300780c */ /* 0x000fc80003f04070 */
[----:B------:R-:W-:-:S13]  /*34460*/  ISETP.GT.U32.OR P0, PT, R2, 0x7feffffe, P0 ;  /* 0x7feffffe0200780c */ /* 0x000fda0000704470 */
[----:B------:R-:W-:Y:S05]  /*34470*/  @P0 BRA `(.L_x_11758) ;  /* 0x0000000000740947 */ /* 0x000fea0003800000 */
[----:B------:R-:W-:Y:S01]  /*34480*/  LOP3.LUT R2, R15, 0x7ff00000, RZ, 0xc0, !PT ;  /* 0x7ff000000f027812 */ /* 0x000fe200078ec0ff */
[----:B------:R-:W-:-:S03]  /*34490*/  IMAD.MOV.U32 R4, RZ, RZ, RZ ;  /* 0x000000ffff047224 */ /* 0x000fc600078e00ff */
[CC--:B------:R-:W-:Y:S02]  /*344a0*/  VIADDMNMX R3, R53.reuse, -R2.reuse, 0xb9600000, !PT ;  /* 0xb960000035037446 */ /* 0x0c0fe40007800902 */
[----:B------:R-:W-:Y:S02]  /*344b0*/  ISETP.GE.U32.AND P0, PT, R53, R2, PT ;  /* 0x000000023500720c */ /* 0x000fe40003f06070 */
[----:B------:R-:W-:Y:S02]  /*344c0*/  VIMNMX R2, PT, PT, R3, 0x46a00000, PT ;  /* 0x46a0000003027848 */ /* 0x000fe40003fe0100 */
[----:B------:R-:W-:-:S04]  /*344d0*/  SEL R50, R54, 0x63400000, !P0 ;  /* 0x6340000036327807 */ /* 0x000fc80004000000 */
[----:B------:R-:W-:-:S05]  /*344e0*/  IADD3 R50, PT, PT, -R50, R2, RZ ;  /* 0x0000000232327210 */ /* 0x000fca0007ffe1ff */
        /* <DEDUP_REMOVED lines=11> */
[----:B------:R-:W-:Y:S01]  /*345a0*/  DMUL.RP R6, R48, R6 ;  /* 0x0000000630067228 */ /* 0x000fe20000008000 */
[----:B------:R-:W-:Y:S01]  /*345b0*/  IMAD.MOV.U32 R4, RZ, RZ, RZ ;  /* 0x000000ffff047224 */ /* 0x000fe200078e00ff */
[----:B------:R-:W-:-:S05]  /*345c0*/  IADD3 R50, PT, PT, -R50, -0x43300000, RZ ;  /* 0xbcd0000032327810 */ /* 0x000fca0007ffe1ff */
[----:B------:R-:W-:-:S03]  /*345d0*/  DFMA R4, R2, -R4, R48 ;  /* 0x800000040204722b */ /* 0x000fc60000000030 */
[----:B------:R-:W-:-:S07]  /*345e0*/  LOP3.LUT R14, R7, R14, RZ, 0x3c, !PT ;  /* 0x0000000e070e7212 */ /* 0x000fce00078e3cff */
[----:B------:R-:W-:-:S04]  /*345f0*/  FSETP.NEU.AND P0, PT, |R5|, R50, PT ;  /* 0x000000320500720b */ /* 0x000fc80003f0d200 */
[----:B------:R-:W-:Y:S02]  /*34600*/  FSEL R6, R6, R2, !P0 ;  /* 0x0000000206067208 */ /* 0x000fe40004000000 */
[----:B------:R-:W-:-:S05]  /*34610*/  FSEL R2, R14, R3, !P0 ;  /* 0x000000030e027208 */ /* 0x000fca0004000000 */
[----:B------:R-:W-:Y:S02]  /*34620*/  IMAD.MOV.U32 R3, RZ, RZ, R2 ;  /* 0x000000ffff037224 */ /* 0x000fe400078e0002 */
[----:B------:R-:W-:Y:S01]  /*34630*/  IMAD.MOV.U32 R2, RZ, RZ, R6 ;  /* 0x000000ffff027224 */ /* 0x000fe200078e0006 */
[----:B------:R-:W-:Y:S06]  /*34640*/  BRA `(.L_x_11759) ;  /* 0x0000000000607947 */ /* 0x000fec0003800000 */
.L_x_11758:
        /* <DEDUP_REMOVED lines=12> */
[----:B------:R-:W-:Y:S02]  /*34710*/  @!P0 IMAD.MOV.U32 R3, RZ, RZ, R2 ;  /* 0x000000ffff038224 */ /* 0x000fe400078e0002 */
[----:B------:R-:W-:Y:S01]  /*34720*/  @!P0 IMAD.MOV.U32 R2, RZ, RZ, RZ ;  /* 0x000000ffff028224 */ /* 0x000fe200078e00ff */
[----:B------:R-:W-:Y:S01]  /*34730*/  @P0 MOV R2, RZ ;  /* 0x000000ff00020202 */ /* 0x000fe20000000f00 */
[----:B------:R-:W-:Y:S01]  /*34740*/  @P0 IMAD.MOV.U32 R3, RZ, RZ, R4 ;  /* 0x000000ffff030224 */ /* 0x000fe200078e0004 */
[----:B------:R-:W-:Y:S06]  /*34750*/  BRA `(.L_x_11759) ;  /* 0x00000000001c7947 */ /* 0x000fec0003800000 */
.L_x_11761:
[----:B------:R-:W-:-:S05]  /*34760*/  LOP3.LUT R2, R15, 0x80000, RZ, 0xfc, !PT ;  /* 0x000800000f027812 */ /* 0x000fca00078efcff */
[----:B------:R-:W-:Y:S02]  /*34770*/  IMAD.MOV.U32 R3, RZ, RZ, R2 ;  /* 0x000000ffff037224 */ /* 0x000fe400078e0002 */
[----:B------:R-:W-:Y:S01]  /*34780*/  IMAD.MOV.U32 R2, RZ, RZ, R14 ;  /* 0x000000ffff027224 */ /* 0x000fe200078e000e */
[----:B------:R-:W-:Y:S06]  /*34790*/  BRA `(.L_x_11759) ;  /* 0x00000000000c7947 */ /* 0x000fec0003800000 */
.L_x_11760:
[----:B------:R-:W-:-:S05]  /*347a0*/  LOP3.LUT R2, R5, 0x80000, RZ, 0xfc, !PT ;  /* 0x0008000005027812 */ /* 0x000fca00078efcff */
[----:B------:R-:W-:Y:S02]  /*347b0*/  IMAD.MOV.U32 R3, RZ, RZ, R2 ;  /* 0x000000ffff037224 */ /* 0x000fe400078e0002 */
[----:B------:R-:W-:-:S07]  /*347c0*/  IMAD.MOV.U32 R2, RZ, RZ, R4 ;  /* 0x000000ffff027224 */ /* 0x000fce00078e0004 */
.L_x_11759:
[----:B------:R-:W-:Y:S05]  /*347d0*/  BSYNC.RECONVERGENT B0 ;  /* 0x0000000000007941 */ /* 0x000fea0003800200 */
.L_x_11757:
[----:B------:R-:W-:Y:S02]  /*347e0*/  IMAD.MOV.U32 R4, RZ, RZ, R0 ;  /* 0x000000ffff047224 */ /* 0x000fe400078e0000 */
[----:B------:R-:W-:-:S04]  /*347f0*/  IMAD.MOV.U32 R5, RZ, RZ, 0x0 ;  /* 0x00000000ff057424 */ /* 0x000fc800078e00ff */
[----:B------:R-:W-:Y:S05]  /*34800*/  RET.REL.NODEC R4 `(_ZN2at6native27unrolled_elementwise_kernelIZZZNS0_17asinh_kernel_cudaERNS_18TensorIteratorBaseEENKUlvE_clEvENKUlvE_clEvEUlN3c107complexIdEEE_St5arrayIPcLm2EELi4E23TrivialOffsetCalculatorILi1EjESE_NS0_6memory12LoadWithCastILi1EEENSF_13StoreWithCastILi1EEEEEviT_T0_T2_T3_T4_T5_) ;  /* 0xfffffcb404fc7950 */ /* 0x000fea0003c3ffff */
        .weak           $__internal_24_$__cuda_sm20_dsqrt_rn_f64_mediumpath_v1
        .type           $__internal_24_$__cuda_sm20_dsqrt_rn_f64_mediumpath_v1,@function
        .size           $__internal_24_$__cuda_sm20_dsqrt_rn_f64_mediumpath_v1,(.L_x_18532 - $__internal_24_$__cuda_sm20_dsqrt_rn_f64_mediumpath_v1)
$__internal_24_$__cuda_sm20_dsqrt_rn_f64_mediumpath_v1:
[----:B------:R-:W-:Y:S01]  /*34810*/  ISETP.GE.U32.AND P0, PT, R5, -0x3400000, PT ;  /* 0xfcc000000500780c */ /* 0x000fe20003f06070 */
[----:B------:R-:W-:Y:S01]  /*34820*/  BSSY.RECONVERGENT B0, `(.L_x_11762) ;  /* 0x000002f000007945 */ /* 0x000fe20003800200 */
[----:B------:R-:W-:Y:S01]  /*34830*/  LOP3.LUT R3, R3, R2, RZ, 0x3c, !PT ;  /* 0x0000000203037212 */ /* 0x000fe200078e3cff */
[----:B------:R-:W-:Y:S01]  /*34840*/  IMAD.MOV.U32 R5, RZ, RZ, R4 ;  /* 0x000000ffff057224 */ /* 0x000fe200078e0004 */
[----:B------:R-:W-:Y:S01]  /*34850*/  LOP3.LUT R13, R13, R12, RZ, 0x3c, !PT ;  /* 0x0000000c0d0d7212 */ /* 0x000fe200078e3cff */
[----:B------:R-:W-:Y:S01]  /*34860*/  IMAD.MOV.U32 R4, RZ, RZ, R14 ;  /* 0x000000ffff047224 */ /* 0x000fe200078e000e */
[----:B------:R-:W-:Y:S02]  /*34870*/  LOP3.LUT R7, R7, R6, RZ, 0x3c, !PT ;  /* 0x0000000607077212 */ /* 0x000fe400078e3cff */
[----:B------:R-:W-:Y:S02]  /*34880*/  LOP3.LUT R2, R3, R2, RZ, 0x3c, !PT ;  /* 0x0000000203027212 */ /* 0x000fe400078e3cff */
[----:B------:R-:W-:-:S02]  /*34890*/  LOP3.LUT R12, R13, R12, RZ, 0x3c, !PT ;  /* 0x0000000c0d0c7212 */ /* 0x000fc400078e3cff */
[----:B------:R-:W-:Y:S02]  /*348a0*/  LOP3.LUT R6, R7, R6, RZ, 0x3c, !PT ;  /* 0x0000000607067212 */ /* 0x000fe400078e3cff */
[----:B------:R-:W-:Y:S02]  /*348b0*/  LOP3.LUT R3, R3, R2, RZ, 0x3c, !PT ;  /* 0x0000000203037212 */ /* 0x000fe400078e3cff */
[----:B------:R-:W-:Y:S02]  /*348c0*/  LOP3.LUT R13, R13, R12, RZ, 0x3c, !PT ;  /* 0x0000000c0d0d7212 */ /* 0x000fe400078e3cff */
[----:B------:R-:W-:Y:S01]  /*348d0*/  LOP3.LUT R7, R7, R6, RZ, 0x3c, !PT ;  /* 0x0000000607077212 */ /* 0x000fe200078e3cff */
[----:B------:R-:W-:Y:S06]  /*348e0*/  @!P0 BRA `(.L_x_11763) ;  /* 0x0000000000208947 */ /* 0x000fec0003800000 */
[----:B------:R-:W-:-:S10]  /*348f0*/  DFMA.RM R6, R12, R4, R6 ;  /* 0x000000040c06722b */ /* 0x000fd40000004006 */
[----:B------:R-:W-:-:S05]  /*34900*/  IADD3 R4, P0, PT, R6, 0x1, RZ ;  /* 0x0000000106047810 */ /* 0x000fca0007f1e0ff */
[----:B------:R-:W-:-:S06]  /*34910*/  IMAD.X R5, RZ, RZ, R7, P0 ;  /* 0x000000ffff057224 */ /* 0x000fcc00000e0607 */
[----:B------:R-:W-:-:S08]  /*34920*/  DFMA.RP R2, -R6, R4, R2 ;  /* 0x000000040602722b */ /* 0x000fd00000008102 */
[----:B------:R-:W-:-:S06]  /*34930*/  DSETP.GT.AND P0, PT, R2, RZ, PT ;  /* 0x000000ff0200722a */ /* 0x000fcc0003f04000 */
[----:B------:R-:W-:Y:S02]  /*34940*/  FSEL R4, R4, R6, P0 ;  /* 0x0000000604047208 */ /* 0x000fe40000000000 */
[----:B------:R-:W-:Y:S01]  /*34950*/  FSEL R5, R5, R7, P0 ;  /* 0x0000000705057208 */ /* 0x000fe20000000000 */
[----:B------:R-:W-:Y:S06]  /*34960*/  BRA `(.L_x_11764) ;  /* 0x0000000000687947 */ /* 0x000fec0003800000 */
.L_x_11763:
[----:B------:R-:W-:-:S14]  /*34970*/  DSETP.NE.AND P0, PT, R2, RZ, PT ;  /* 0x000000ff0200722a */ /* 0x000fdc0003f05000 */
[----:B------:R-:W-:Y:S05]  /*34980*/  @!P0 BRA `(.L_x_11765) ;  /* 0x00000000005c8947 */ /* 0x000fea0003800000 */
[----:B------:R-:W-:-:S13]  /*34990*/  ISETP.GE.AND P0, PT, R3, RZ, PT ;  /* 0x000000ff0300720c */ /* 0x000fda0003f06270 */
[----:B------:R-:W-:Y:S01]  /*349a0*/  @!P0 IMAD.MOV.U32 R4, RZ, RZ, 0x0 ;  /* 0x00000000ff048424 */ /* 0x000fe200078e00ff */
[----:B------:R-:W-:Y:S01]  /*349b0*/  @!P0 MOV R5, 0xfff80000 ;  /* 0xfff8000000058802 */ /* 0x000fe20000000f00 */
[----:B------:R-:W-:Y:S06]  /*349c0*/  @!P0 BRA `(.L_x_11764) ;  /* 0x0000000000508947 */ /* 0x000fec0003800000 */
[----:B------:R-:W-:-:S13]  /*349d0*/  ISETP.GT.AND P0, PT, R3, 0x7fefffff, PT ;  /* 0x7fefffff0300780c */ /* 0x000fda0003f04270 */
[----:B------:R-:W-:Y:S05]  /*349e0*/  @P0 BRA `(.L_x_11765) ;  /* 0x0000000000440947 */ /* 0x000fea0003800000 */
[----:B------:R-:W-:Y:S01]  /*349f0*/  DMUL R6, R2, 8.11296384146066816958e+31 ;  /* 0x4690000002067828 */ /* 0x000fe20000000000 */
[----:B------:R-:W-:Y:S02]  /*34a00*/  IMAD.MOV.U32 R12, RZ, RZ, 0x0 ;  /* 0x00000000ff0c7424 */ /* 0x000fe400078e00ff */
[----:B------:R-:W-:Y:S02]  /*34a10*/  IMAD.MOV.U32 R2, RZ, RZ, RZ ;  /* 0x000000ffff027224 */ /* 0x000fe400078e00ff */
[----:B------:R-:W-:Y:S01]  /*34a20*/  IMAD.MOV.U32 R13, RZ, RZ, 0x3fd80000 ;  /* 0x3fd80000ff0d7424 */ /* 0x000fe200078e00ff */
[----:B------:R-:W0:Y:S03]  /*34a30*/  MUFU.RSQ64H R3, R7 ;  /* 0x0000000700037308 */ /* 0x000e260000001c00 */
        /* <DEDUP_REMOVED lines=9> */
[----:B------:R-:W-:Y:S02]  /*34ad0*/  VIADD R5, R3, 0xfcb00000 ;  /* 0xfcb0000003057836 */ /* 0x000fe40000000000 */
[----:B------:R-:W-:Y:S01]  /*34ae0*/  IMAD.MOV.U32 R4, RZ, RZ, R2 ;  /* 0x000000ffff047224 */ /* 0x000fe200078e0002 */
[----:B------:R-:W-:Y:S06]  /*34af0*/  BRA `(.L_x_11764) ;  /* 0x0000000000047947 */ /* 0x000fec0003800000 */
.L_x_11765:
[----:B------:R-:W-:-:S11]  /*34b00*/  DADD R4, R2, R2 ;  /* 0x0000000002047229 */ /* 0x000fd60000000002 */
.L_x_11764:
[----:B------:R-:W-:Y:S05]  /*34b10*/  BSYNC.RECONVERGENT B0 ;  /* 0x0000000000007941 */ /* 0x000fea0003800200 */
.L_x_11762:
[----:B------:R-:W-:Y:S02]  /*34b20*/  IMAD.MOV.U32 R3, RZ, RZ, R4 ;  /* 0x000000ffff037224 */ /* 0x000fe400078e0004 */
[----:B------:R-:W-:Y:S02]  /*34b30*/  IMAD.MOV.U32 R2, RZ, RZ, R5 ;  /* 0x000000ffff027224 */ /* 0x000fe400078e0005 */
[----:B------:R-:W-:Y:S02]  /*34b40*/  IMAD.MOV.U32 R4, RZ, RZ, R0 ;  /* 0x000000ffff047224 */ /* 0x000fe400078e0000 */
[----:B------:R-:W-:-:S04]  /*34b50*/  IMAD.MOV.U32 R5, RZ, RZ, 0x0 ;  /* 0x00000000ff057424 */ /* 0x000fc800078e00ff */
[----:B------:R-:W-:Y:S05]  /*34b60*/  RET.REL.NODEC R4 `(_ZN2at6native27unrolled_elementwise_kernelIZZZNS0_17asinh_kernel_cudaERNS_18TensorIteratorBaseEENKUlvE_clEvENKUlvE_clEvEUlN3c107complexIdEEE_St5arrayIPcLm2EELi4E23TrivialOffsetCalculatorILi1EjESE_NS0_6memory12LoadWithCastILi1EEENSF_13StoreWithCastILi1EEEEEviT_T0_T2_T3_T4_T5_) ;  /* 0xfffffcb404247950 */ /* 0x000fea0003c3ffff */
.L_x_11766:
        /* <DEDUP_REMOVED lines=9> */
.L_x_18532:


//--------------------- .text._ZN2at6native18elementwise_kernelILi128ELi2EZNS0_22gpu_kernel_impl_nocastIZZZNS0_17asinh_kernel_cudaERNS_18TensorIteratorBaseEENKUlvE_clEvENKUlvE_clEvEUlN3c107complexIdEEE_EEvS4_RKT_EUliE_EEviT1_ --------------------------
	.section	.text._ZN2at6native18elementwise_kernelILi128ELi2EZNS0_22gpu_kernel_impl_nocastIZZZNS0_17asinh_kernel_cudaERNS_18TensorIteratorBaseEENKUlvE_clEvENKUlvE_clEvEUlN3c107complexIdEEE_EEvS4_RKT_EUliE_EEviT1_,"ax",@progbits
	.align	128
        .global         _ZN2at6native18elementwise_kernelILi128ELi2EZNS0_22gpu_kernel_impl_nocastIZZZNS0_17asinh_kernel_cudaERNS_18TensorIteratorBaseEENKUlvE_clEvENKUlvE_clEvEUlN3c107complexIdEEE_EEvS4_RKT_EUliE_EEviT1_
        .type           _ZN2at6native18elementwise_kernelILi128ELi2EZNS0_22gpu_kernel_impl_nocastIZZZNS0_17asinh_kernel_cudaERNS_18TensorIteratorBaseEENKUlvE_clEvENKUlvE_clEvEUlN3c107complexIdEEE_EEvS4_RKT_EUliE_EEviT1_,@function
        .size           _ZN2at6native18elementwise_kernelILi128ELi2EZNS0_22gpu_kernel_impl_nocastIZZZNS0_17asinh_kernel_cudaERNS_18TensorIteratorBaseEENKUlvE_clEvENKUlvE_clEvEUlN3c107complexIdEEE_EEvS4_RKT_EUliE_EEviT1_,(.L_x_18534 - _ZN2at6native18elementwise_kernelILi128ELi2EZNS0_22gpu_kernel_impl_nocastIZZZNS0_17asinh_kernel_cudaERNS_18TensorIteratorBaseEENKUlvE_clEvENKUlvE_clEvEUlN3c107complexIdEEE_EEvS4_RKT_EUliE_EEviT1_)
        .other          _ZN2at6native18elementwise_kernelILi128ELi2EZNS0_22gpu_kernel_impl_nocastIZZZNS0_17asinh_kernel_cudaERNS_18TensorIteratorBaseEENKUlvE_clEvENKUlvE_clEvEUlN3c107complexIdEEE_EEvS4_RKT_EUliE_EEviT1_,@"STO_CUDA_ENTRY STV_DEFAULT"
_ZN2at6native18elementwise_kernelILi128ELi2EZNS0_22gpu_kernel_impl_nocastIZZZNS0_17asinh_kernel_cudaERNS_18TensorIteratorBaseEENKUlvE_clEvENKUlvE_clEvEUlN3c107complexIdEEE_EEvS4_RKT_EUliE_EEviT1_:
.text._ZN2at6native18elementwise_kernelILi128ELi2EZNS0_22gpu_kernel_impl_nocastIZZZNS0_17asinh_kernel_cudaERNS_18TensorIteratorBaseEENKUlvE_clEvENKUlvE_clEvEUlN3c107complexIdEEE_EEvS4_RKT_EUliE_EEviT1_:
        /* <DEDUP_REMOVED lines=8> */
[----:B0-----:R-:W-:Y:S01]  /*0080*/  LOP3.LUT R7, R7, UR4, RZ, 0xfc, !PT ;  /* 0x0000000407077c12 */ /* 0x001fe2000f8efcff */
[----:B----4-:R-:W-:-:S03]  /*0090*/  VIADD R6, R0, 0xffffffff ;  /* 0xffffffff00067836 */ /* 0x010fc60000000000 */
[----:B--2---:R-:W-:Y:S02]  /*00a0*/  ISETP.GE.AND P0, PT, R7, UR5, PT ;  /* 0x0000000507007c0c */ /* 0x004fe4000bf06270 */
[----:B------:R-:W-:-:S05]  /*00b0*/  VIMNMX.U32 R4, PT, PT, R6, 0x18, PT ;  /* 0x0000001806047848 */ /* 0x000fca0003fe0000 */
[----:B------:R-:W-:-:S06]  /*00c0*/  VIADD R4, R4, 0x1 ;  /* 0x0000000104047836 */ /* 0x000fcc0000000000 */
[----:B---3--:R-:W-:Y:S05]  /*00d0*/  @P0 BRA `(.L_x_11768) ;  /* 0x000000bc00180947 */ /* 0x008fea0003800000 */
[----:B------:R-:W-:Y:S01]  /*00e0*/  ISETP.NE.AND P0, PT, R0, RZ, PT ;  /* 0x000000ff0000720c */ /* 0x000fe20003f05270 */
[----:B------:R-:W-:Y:S02]  /*00f0*/  IMAD.MOV.U32 R0, RZ, RZ, RZ ;  /* 0x000000ffff007224 */ /* 0x000fe400078e00ff */
[----:B------:R-:W-:-:S10]  /*0100*/  IMAD.MOV.U32 R5, RZ, RZ, RZ ;  /* 0x000000ffff057224 */ /* 0x000fd400078e00ff */
[----:B------:R-:W-:Y:S05]  /*0110*/  @!P0 BRA `(.L_x_11769) ;  /* 0x0000001000a88947 */ /* 0x000fea0003800000 */
[----:B------:R-:W0:Y:S01]  /*0120*/  LDCU.64 UR4, c[0x0][0x390] ;  /* 0x00007200ff0477ac */ /* 0x000e220008000a00 */
[----:B------:R-:W-:Y:S01]  /*0130*/  MOV R3, R7 ;  /* 0x0000000700037202 */ /* 0x000fe20000000f00 */
[----:B------:R-:W-:Y:S01]  /*0140*/  IMAD.MOV.U32 R2, RZ, RZ, RZ ;  /* 0x000000ffff027224 */ /* 0x000fe200078e00ff */
        /* <DEDUP_REMOVED lines=276> */
[----:B------:R-:W-:Y:S01]  /*1290*/  IMAD.MOV.U32 R2, RZ, RZ, RZ ;  /* 0x000000ffff027224 */ /* 0x000fe200078e00ff */
        /* <DEDUP_REMOVED lines=18> */
.L_x_11769:
[----:B------:R-:W0:Y:S02]  /*13c0*/  LDCU.64 UR4, c[0x0][0x588] ;  /* 0x0000b100ff0477ac */ /* 0x000e240008000a00 */
[----:B0-----:R-:W-:-:S05]  /*13d0*/  IADD3 R2, P0, PT, R0, UR4, RZ ;  /* 0x0000000400027c10 */ /* 0x001fca000ff1e0ff */
[----:B------:R-:W-:-:S05]  /*13e0*/  IMAD.X R3, RZ, RZ, UR5, P0 ;  /* 0x00000005ff037e24 */ /* 0x000fca00080e06ff */
[----:B------:R-:W2:Y:S01]  /*13f0*/  LDG.E.128 R12, desc[UR8][R2.64] ;  /* 0x00000008020c7981 */ /* 0x000ea2000c1e1d00 */
[----:B------:R-:W-:Y:S01]  /*1400*/  BSSY.RECONVERGENT B1, `(.L_x_11770) ;  /* 0x0000a8e000017945 */ /* 0x000fe20003800200 */
[----:B--2---:R-:W-:Y:S02]  /*1410*/  DSETP.NAN.AND P0, PT, R14, R14, PT ;  /* 0x0000000e0e00722a */ /* 0x004fe40003f08000 */
[--C-:B------:R-:W-:Y:S02]  /*1420*/  DSETP.NUM.AND P1, PT, R12, R12.reuse, PT ;  /* 0x0000000c0c00722a */ /* 0x100fe40003f27000 */
        /* <DEDUP_REMOVED lines=21> */
.L_x_11771:
        /* <DEDUP_REMOVED lines=45> */
[----:B------:R-:W-:Y:S05]  /*1850*/  CALL.REL.NOINC `($__internal_25_$__cuda_sm20_div_rn_f64_full) ;  /* 0x0000016000787944 */ /* 0x000fea0003c00000 */
[----:B------:R-:W-:Y:S02]  /*1860*/  IMAD.MOV.U32 R20, RZ, RZ, R2 ;  /* 0x000000ffff147224 */ /* 0x000fe400078e0002 */
[----:B------:R-:W-:-:S07]  /*1870*/  IMAD.MOV.U32 R21, RZ, RZ, R3 ;  /* 0x000000ffff157224 */ /* 0x000fce00078e0003 */
.L_x_11778:
[----:B------:R-:W-:Y:S05]  /*1880*/  BSYNC.RECONVERGENT B4 ;  /* 0x0000000000047941 */ /* 0x000fea0003800200 */
.L_x_11777:
        /* <DEDUP_REMOVED lines=22> */
[----:B------:R-:W-:Y:S05]  /*19f0*/  CALL.REL.NOINC `($__internal_25_$__cuda_sm20_div_rn_f64_full) ;  /* 0x0000016000107944 */ /* 0x000fea0003c00000 */
.L_x_11780:
[----:B------:R-:W-:Y:S05]  /*1a00*/  BSYNC.RECONVERGENT B4 ;  /* 0x0000000000047941 */ /* 0x000fea0003800200 */
.L_x_11779:
        /* <DEDUP_REMOVED lines=121> */
.L_x_11782:
[----:B------:R-:W-:Y:S01]  /*21a0*/  IMAD.MOV.U32 R2, RZ, RZ, 0x0 ;  /* 0x00000000ff027424 */ /* 0x000fe200078e00ff */
[----:B------:R-:W-:Y:S02]  /*21b0*/  MOV R3, 0x7ff00000 ;  /* 0x7ff0000000037802 */ /* 0x000fe40000000f00 */
[----:B------:R-:W-:-:S04]  /*21c0*/  LOP3.LUT P0, RZ, R9, 0x7fffffff, RZ, 0xc0, !PT ;  /* 0x7fffffff09ff7812 */ /* 0x000fc8000780c0ff */
[----:B------:R-:W-:-:S10]  /*21d0*/  DFMA R2, R8, R2, +INF ;  /* 0x7ff000000802742b */ /* 0x000fd40000000002 */
[----:B------:R-:W-:Y:S02]  /*21e0*/  FSEL R8, R2, RZ, P0 ;  /* 0x000000ff02087208 */ /* 0x000fe40000000000 */
[----:B------:R-:W-:-:S07]  /*21f0*/  FSEL R9, R3, -QNAN , P0 ;  /* 0xfff0000003097808 */ /* 0x000fce0000000000 */
.L_x_11783:
[----:B------:R-:W-:Y:S05]  /*2200*/  BSYNC.RECONVERGENT B0 ;  /* 0x0000000000007941 */ /* 0x000fea0003800200 */
.L_x_11781:
        /* <DEDUP_REMOVED lines=22> */
[----:B------:R-:W-:Y:S05]  /*2370*/  CALL.REL.NOINC `($__internal_25_$__cuda_sm20_div_rn_f64_full) ;  /* 0x0000015400b07944 */ /* 0x000fea0003c00000 */
.L_x_11785:
[----:B------:R-:W-:Y:S05]  /*2380*/  BSYNC.RECONVERGENT B4 ;  /* 0x0000000000047941 */ /* 0x000fea0003800200 */
.L_x_11784:
        /* <DEDUP_REMOVED lines=76> */
.L_x_11776:
        /* <DEDUP_REMOVED lines=31> */
[----:B------:R-:W-:Y:S02]  /*2a40*/  @P2 LOP3.LUT R21, R22, 0x80000, RZ, 0xfc, !PT ;  /* 0x0008000016152812 */ /* 0x000fe400078efcff */
[----:B------:R-:W-:Y:S02]  /*2a50*/  MOV R22, RZ ;  /* 0x000000ff00167202 */ /* 0x000fe40000000f00 */
[----:B------:R-:W0:Y:S01]  /*2a60*/  MUFU.RSQ64H R23, R21 ;  /* 0x0000001500177308 */ /* 0x000e220000001c00 */
[----:B------:R-:W-:-:S03]  /*2a70*/  ISETP.GE.U32.AND P2, PT, R3, 0x7ff00000, PT ;  /* 0x7ff000000300780c */ /* 0x000fc60003f46070 */
        /* <DEDUP_REMOVED lines=87> */
.L_x_11789:
[----:B------:R-:W-:Y:S01]  /*2ff0*/  IMAD.MOV.U32 R2, RZ, RZ, 0x0 ;  /* 0x00000000ff027424 */ /* 0x000fe200078e00ff */
[----:B------:R-:W-:Y:S01]  /*3000*/  LOP3.LUT P0, RZ, R9, 0x7fffffff, RZ, 0xc0, !PT ;  /* 0x7fffffff09ff7812 */ /* 0x000fe2000780c0ff */
[----:B------:R-:W-:-:S06]  /*3010*/  IMAD.MOV.U32 R3, RZ, RZ, 0x7ff00000 ;  /* 0x7ff00000ff037424 */ /* 0x000fcc00078e00ff */
[----:B------:R-:W-:-:S10]  /*3020*/  DFMA R2, R8, R2, +INF ;  /* 0x7ff000000802742b */ /* 0x000fd40000000002 */
[----:B------:R-:W-:Y:S02]  /*3030*/  FSEL R20, R2, RZ, P0 ;  /* 0x000000ff02147208 */ /* 0x000fe40000000000 */
[----:B------:R-:W-:-:S07]  /*3040*/  FSEL R21, R3, -QNAN , P0 ;  /* 0xfff0000003157808 */ /* 0x000fce0000000000 */
.L_x_11790:
[----:B------:R-:W-:Y:S05]  /*3050*/  BSYNC.RECONVERGENT B0 ;  /* 0x0000000000007941 */ /* 0x000fea0003800200 */
.L_x_11788:
        /* <DEDUP_REMOVED lines=20> */
[----:B------:R-:W-:Y:S05]  /*31a0*/  CALL.REL.NOINC `($__internal_25_$__cuda_sm20_div_rn_f64_full) ;  /* 0x0000014800247944 */ /* 0x000fea0003c00000 */
.L_x_11792:
[----:B------:R-:W-:Y:S05]  /*31b0*/  BSYNC.RECONVERGENT B4 ;  /* 0x0000000000047941 */ /* 0x000fea0003800200 */
.L_x_11791:
        /* <DEDUP_REMOVED lines=76> */
.L_x_11787:
[----:B------:R-:W-:Y:S01]  /*3680*/  DMUL R2, R16, R16 ;  /* 0x0000001010027228 */ /* 0x000fe20000000000 */
[----:B------:R-:W-:Y:S07]  /*3690*/  BSSY.RECONVERGENT B0, `(.L_x_11793) ;  /* 0x0000054000007945 */ /* 0x000fee0003800200 */
[----:B------:R-:W-:-:S10]  /*36a0*/  DFMA R22, R18, R18, R2 ;  /* 0x000000121216722b */ /* 0x000fd40000000002 */
        /* <DEDUP_REMOVED lines=16> */
[----:B------:R-:W-:Y:S01]  /*37b0*/  UMOV UR4, 0x3ae80f1e ;  /* 0x3ae80f1e00047882 */ /* 0x000fe20000000000 */
[----:B------:R-:W-:Y:S01]  /*37c0*/  MOV R2, R22 ;  /* 0x0000001600027202 */ /* 0x000fe20000000f00 */
        /* <DEDUP_REMOVED lines=58> */
.L_x_11794:
[----:B------:R-:W-:Y:S01]  /*3b70*/  IMAD.MOV.U32 R8, RZ, RZ, 0x0 ;  /* 0x00000000ff087424 */ /* 0x000fe200078e00ff */
[----:B------:R-:W-:Y:S01]  /*3b80*/  LOP3.LUT P0, RZ, R3, 0x7fffffff, RZ, 0xc0, !PT ;  /* 0x7fffffff03ff7812 */ /* 0x000fe2000780c0ff */
[----:B------:R-:W-:-:S06]  /*3b90*/  IMAD.MOV.U32 R9, RZ, RZ, 0x7ff00000 ;  /* 0x7ff00000ff097424 */ /* 0x000fcc00078e00ff */
[----:B------:R-:W-:-:S10]  /*3ba0*/  DFMA R8, R2, R8, +INF ;  /* 0x7ff000000208742b */ /* 0x000fd40000000008 */
[----:B------:R-:W-:Y:S02]  /*3bb0*/  FSEL R20, R8, RZ, P0 ;  /* 0x000000ff08147208 */ /* 0x000fe40000000000 */
[----:B------:R-:W-:-:S07]  /*3bc0*/  FSEL R21, R9, -QNAN , P0 ;  /* 0xfff0000009157808 */ /* 0x000fce0000000000 */
.L_x_11795:
[----:B------:R-:W-:Y:S05]  /*3bd0*/  BSYNC.RECONVERGENT B0 ;  /* 0x0000000000007941 */ /* 0x000fea0003800200 */
.L_x_11793:
[----:B------:R-:W0:Y:S01]  /*3be0*/  MUFU.RCP64H R3, R19 ;  /* 0x0000001300037308 */ /* 0x000e220000001800 */
[----:B------:R-:W-:Y:S01]  /*3bf0*/  MOV R2, 0x1 ;  /* 0x0000000100027802 */ /* 0x000fe20000000f00 */
[----:B------:R-:W-:Y:S01]  /*3c00*/  BSSY.RECONVERGENT B4, `(.L_x_11796) ;  /* 0x0000014000047945 */ /* 0x000fe20003800200 */
[----:B------:R-:W-:Y:S01]  /*3c10*/  FSETP.GEU.AND P2, PT, |R17|, 6.5827683646048100446e-37, PT ;  /* 0x036000001100780b */ /* 0x000fe20003f4e200 */
        /* <DEDUP_REMOVED lines=18> */
.L_x_11797:
[----:B------:R-:W-:Y:S05]  /*3d40*/  BSYNC.RECONVERGENT B4 ;  /* 0x0000000000047941 */ /* 0x000fea0003800200 */
.L_x_11796:
        /* <DEDUP_REMOVED lines=76> */
.L_x_11775:
        /* <DEDUP_REMOVED lines=33> */
[----:B------:R-:W-:Y:S05]  /*4420*/  CALL.REL.NOINC `($__internal_25_$__cuda_sm20_div_rn_f64_full) ;  /* 0x0000013400847944 */ /* 0x000fea0003c00000 */
[----:B------:R-:W-:Y:S01]  /*4430*/  IMAD.MOV.U32 R20, RZ, RZ, R2 ;  /* 0x000000ffff147224 */ /* 0x000fe200078e0002 */
[----:B------:R-:W-:-:S07]  /*4440*/  MOV R21, R3 ;  /* 0x0000000300157202 */ /* 0x000fce0000000f00 */
.L_x_11800:
[----:B------:R-:W-:Y:S05]  /*4450*/  BSYNC.RECONVERGENT B4 ;  /* 0x0000000000047941 */ /* 0x000fea0003800200 */
.L_x_11799:
        /* <DEDUP_REMOVED lines=18> */
[----:B------:R-:W-:Y:S01]  /*4580*/  MOV R3, R15 ;  /* 0x0000000f00037202 */ /* 0x000fe20000000f00 */
[----:B------:R-:W-:Y:S01]  /*4590*/  IMAD.MOV.U32 R34, RZ, RZ, -0x74eba897 ;  /* 0x8b145769ff227424 */ /* 0x000fe200078e00ff */
[----:B------:R-:W-:Y:S01]  /*45a0*/  MOV R0, 0x45d0 ;  /* 0x000045d000007802 */ /* 0x000fe20000000f00 */
[----:B------:R-:W-:-:S07]  /*45b0*/  IMAD.MOV.U32 R35, RZ, RZ, -0x3ffa40f6 ;  /* 0xc005bf0aff237424 */ /* 0x000fce00078e00ff */
[----:B------:R-:W-:Y:S05]  /*45c0*/  CALL.REL.NOINC `($__internal_25_$__cuda_sm20_div_rn_f64_full) ;  /* 0x00000134001c7944 */ /* 0x000fea0003c00000 */
.L_x_11802:
[----:B------:R-:W-:Y:S05]  /*45d0*/  BSYNC.RECONVERGENT B4 ;  /* 0x0000000000047941 */ /* 0x000fea0003800200 */
.L_x_11801:
        /* <DEDUP_REMOVED lines=9> */
[----:B------:R-:W-:-:S03]  /*4670*/  IMAD.U32 R22, RZ, RZ, UR6 ;  /* 0x00000006ff167e24 */ /* 0x000fc6000f8e00ff */
        /* <DEDUP_REMOVED lines=10> */
[----:B------:R-:W-:-:S03]  /*4720*/  IMAD.MOV.U32 R26, RZ, RZ, RZ ;  /* 0x000000ffff1a7224 */ /* 0x000fc600078e00ff */
        /* <DEDUP_REMOVED lines=10> */
[----:B------:R-:W-:Y:S02]  /*47d0*/  @P1 LOP3.LUT R21, R22, 0x80000, RZ, 0xfc, !PT ;  /* 0x0008000016151812 */ /* 0x000fe400078efcff */
[----:B------:R-:W-:Y:S02]  /*47e0*/  ISETP.GE.U32.AND P1, PT, R3, 0x7ff00000, PT ;  /* 0x7ff000000300780c */ /* 0x000fe40003f26070 */
[----:B------:R-:W0:Y:S02]  /*47f0*/  MUFU.RSQ64H R27, R21 ;  /* 0x00000015001b7308 */ /* 0x000e240000001c00 */
        /* <DEDUP_REMOVED lines=87> */
.L_x_11804:
[----:B------:R-:W-:Y:S01]  /*4d70*/  IMAD.MOV.U32 R2, RZ, RZ, 0x0 ;  /* 0x00000000ff027424 */ /* 0x000fe200078e00ff */
[----:B------:R-:W-:Y:S01]  /*4d80*/  LOP3.LUT P0, RZ, R9, 0x7fffffff, RZ, 0xc0, !PT ;  /* 0x7fffffff09ff7812 */ /* 0x000fe2000780c0ff */
[----:B------:R-:W-:-:S06]  /*4d90*/  IMAD.MOV.U32 R3, RZ, RZ, 0x7ff00000 ;  /* 0x7ff00000ff037424 */ /* 0x000fcc00078e00ff */
[----:B------:R-:W-:-:S10]  /*4da0*/  DFMA R2, R8, R2, +INF ;  /* 0x7ff000000802742b */ /* 0x000fd40000000002 */
[----:B------:R-:W-:Y:S02]  /*4db0*/  FSEL R20, R2, RZ, P0 ;  /* 0x000000ff02147208 */ /* 0x000fe40000000000 */
[----:B------:R-:W-:-:S07]  /*4dc0*/  FSEL R21, R3, -QNAN , P0 ;  /* 0xfff0000003157808 */ /* 0x000fce0000000000 */
.L_x_11805:
[----:B------:R-:W-:Y:S05]  /*4dd0*/  BSYNC.RECONVERGENT B0 ;  /* 0x0000000000007941 */ /* 0x000fea0003800200 */
.L_x_11803:
        /* <DEDUP_REMOVED lines=22> */
.L_x_11807:
[----:B------:R-:W-:Y:S05]  /*4f40*/  BSYNC.RECONVERGENT B4 ;  /* 0x0000000000047941 */ /* 0x000fea0003800200 */
.L_x_11806:
        /* <DEDUP_REMOVED lines=68> */
[----:B------:R-:W-:Y:S02]  /*5390*/  @!P1 DADD R2, -RZ, -R10 ;  /* 0x00000000ff029229 */ /* 0x000fe4000000090a */
[----:B------:R-:W-:-:S08]  /*53a0*/  @P1 DADD R8, -R10, R8 ;  /* 0x000000000a081229 */ /* 0x000fd00000000108 */
[----:B------:R-:W-:Y:S02]  /*53b0*/  @!P1 FSEL R2, R10, R2, !P0 ;  /* 0x000000020a029208 */ /* 0x000fe40004000000 */
[----:B------:R-:W-:Y:S02]  /*53c0*/  @!P1 FSEL R3, R11, R3, !P0 ;  /* 0x000000030b039208 */ /* 0x000fe40004000000 */
[----:B------:R-:W-:-:S04]  /*53d0*/  @P1 PLOP3.LUT P0, PT, P2, PT, PT, 0x80, 0x8 ;  /* 0x000000000008181c */ /* 0x000fc8000170f070 */
[----:B------:R-:W-:Y:S01]  /*53e0*/  @!P1 DADD R2, R2, R16 ;  /* 0x0000000002029229 */ /* 0x000fe20000000010 */
[----:B------:R-:W-:Y:S01]  /*53f0*/  @P3 FSEL R19, R19, 1.8213495016098022461, !P0 ;  /* 0x3fe921fb13133808 */ /* 0x000fe20004000000 */
[----:B------:R-:W-:-:S04]  /*5400*/  @P3 IMAD.MOV.U32 R17, RZ, RZ, 0x7f3321d2 ;  /* 0x7f3321d2ff113424 */ /* 0x000fc800078e00ff */
[----:B------:R-:W-:Y:S02]  /*5410*/  @P1 FSEL R2, R8, R10, !P0 ;  /* 0x0000000a08021208 */ /* 0x000fe40004000000 */
[----:B------:R-:W-:Y:S01]  /*5420*/  @P1 FSEL R3, R9, R11, !P0 ;  /* 0x0000000b09031208 */ /* 0x000fe20004000000 */
[C-C-:B------:R-:W-:Y:S01]  /*5430*/  @P3 DSETP.NEU.AND P1, PT, R30.reuse, R28.reuse, PT ;  /* 0x0000001c1e00322a */ /* 0x140fe20003f2d000 */
[----:B------:R-:W-:Y:S01]  /*5440*/  @P3 FSEL R17, R17, 3.37028055040000000000e+12, !P0 ;  /* 0x54442d1811113808 */ /* 0x000fe20004000000 */
[----:B------:R-:W-:Y:S01]  /*5450*/  DADD R10, R30, R28 ;  /* 0x000000001e0a7229 */ /* 0x000fe2000000001c */
[----:B------:R-:W-:Y:S02]  /*5460*/  @!P3 FSEL R9, RZ, 2.1426990032196044922, P0 ;  /* 0x400921fbff09b808 */ /* 0x000fe40000000000 */
[----:B------:R-:W-:Y:S02]  /*5470*/  @!P3 FSEL R8, RZ, 3.37028055040000000000e+12, P0 ;  /* 0x54442d18ff08b808 */ /* 0x000fe40000000000 */
[----:B------:R-:W-:-:S02]  /*5480*/  @P3 FSEL R3, R19, R3, !P1 ;  /* 0x0000000313033208 */ /* 0x000fc40004800000 */
        /* <DEDUP_REMOVED lines=8> */
.L_x_11798:
        /* <DEDUP_REMOVED lines=12> */
[----:B------:R-:W-:Y:S01]  /*55d0*/  IMAD.MOV.U32 R26, RZ, RZ, RZ ;  /* 0x000000ffff1a7224 */ /* 0x000fe200078e00ff */
[-C--:B------:R-:W-:Y:S01]  /*55e0*/  ISETP.LT.U32.AND.EX P0, PT, R29, R31.reuse, PT, P0 ;  /* 0x0000001f1d00720c */ /* 0x080fe20003f01100 */
[----:B------:R-:W-:Y:S01]  /*55f0*/  IMAD.MOV.U32 R34, RZ, RZ, 0x0 ;  /* 0x00000000ff227424 */ /* 0x000fe200078e00ff */
[----:B------:R-:W-:Y:S01]  /*5600*/  LOP3.LUT R0, R9, 0xffc00000, RZ, 0xc0, !PT ;  /* 0xffc0000009007812 */ /* 0x000fe200078ec0ff */
[----:B------:R-:W-:Y:S01]  /*5610*/  IMAD.MOV.U32 R35, RZ, RZ, 0x3fd80000 ;  /* 0x3fd80000ff237424 */ /* 0x000fe200078e00ff */
[----:B------:R-:W-:Y:S01]  /*5620*/  SEL R2, R28, R30, P0 ;  /* 0x0000001e1c027207 */ /* 0x000fe20000000000 */
[----:B------:R-:W-:Y:S01]  /*5630*/  BSSY.RECONVERGENT B0, `(.L_x_11809) ;  /* 0x000006e000007945 */ /* 0x000fe20003800200 */
[----:B------:R-:W-:-:S02]  /*5640*/  SEL R3, R29, R31, P0 ;  /* 0x0000001f1d037207 */ /* 0x000fc40000000000 */
[----:B------:R-:W-:Y:S02]  /*5650*/  LOP3.LUT R11, R0, 0x7fd00000, RZ, 0x3c, !PT ;  /* 0x7fd00000000b7812 */ /* 0x000fe400078e3cff */
[----:B------:R-:W-:-:S04]  /*5660*/  SEL R8, R30, R28, P2 ;  /* 0x0000001c1e087207 */ /* 0x000fc80001000000 */
        /* <DEDUP_REMOVED lines=100> */
.L_x_11810:
[----:B------:R-:W-:Y:S01]  /*5cb0*/  IMAD.MOV.U32 R2, RZ, RZ, 0x0 ;  /* 0x00000000ff027424 */ /* 0x000fe200078e00ff */
[----:B------:R-:W-:Y:S01]  /*5cc0*/  LOP3.LUT P0, RZ, R9, 0x7fffffff, RZ, 0xc0, !PT ;  /* 0x7fffffff09ff7812 */ /* 0x000fe2000780c0ff */
[----:B------:R-:W-:-:S06]  /*5cd0*/  IMAD.MOV.U32 R3, RZ, RZ, 0x7ff00000 ;  /* 0x7ff00000ff037424 */ /* 0x000fcc00078e00ff */
[----:B------:R-:W-:-:S10]  /*5ce0*/  DFMA R2, R8, R2, +INF ;  /* 0x7ff000000802742b */ /* 0x000fd40000000002 */
[----:B------:R-:W-:Y:S02]  /*5cf0*/  FSEL R20, R2, RZ, P0 ;  /* 0x000000ff02147208 */ /* 0x000fe40000000000 */
[----:B------:R-:W-:-:S07]  /*5d00*/  FSEL R21, R3, -QNAN , P0 ;  /* 0xfff0000003157808 */ /* 0x000fce0000000000 */
.L_x_11811:
[----:B------:R-:W-:Y:S05]  /*5d10*/  BSYNC.RECONVERGENT B0 ;  /* 0x0000000000007941 */ /* 0x000fea0003800200 */
.L_x_11809:
        /* <DEDUP_REMOVED lines=21> */
.L_x_11813:
[----:B------:R-:W-:Y:S05]  /*5e70*/  BSYNC.RECONVERGENT B4 ;  /* 0x0000000000047941 */ /* 0x000fea0003800200 */
.L_x_11812:
        /* <DEDUP_REMOVED lines=73> */
[----:B------:R-:W-:-:S05]  /*6310*/  @P3 FSEL R17, R0, 3.37028055040000000000e+12, !P0 ;  /* 0x54442d1800113808 */ /* 0x000fca0004000000 */
[----:B------:R-:W-:Y:S02]  /*6320*/  @P1 FSEL R2, R8, R10, !P0 ;  /* 0x0000000a08021208 */ /* 0x000fe40004000000 */
[----:B------:R-:W-:Y:S02]  /*6330*/  @P3 MOV R8, 0x4002d97c ;  /* 0x4002d97c00083802 */ /* 0x000fe40000000f00 */
[----:B------:R-:W-:Y:S01]  /*6340*/  @P1 FSEL R3, R9, R11, !P0 ;  /* 0x0000000b09031208 */ /* 0x000fe20004000000 */
[C-C-:B------:R-:W-:Y:S01]  /*6350*/  @P3 DSETP.NEU.AND P1, PT, R30.reuse, R28.reuse, PT ;  /* 0x0000001c1e00322a */ /* 0x140fe20003f2d000 */
[----:B------:R-:W-:Y:S01]  /*6360*/  @P3 FSEL R19, R8, 1.8213495016098022461, !P0 ;  /* 0x3fe921fb08133808 */ /* 0x000fe20004000000 */
[----:B------:R-:W-:Y:S01]  /*6370*/  DADD R10, R30, R28 ;  /* 0x000000001e0a7229 */ /* 0x000fe2000000001c */
[----:B------:R-:W-:Y:S02]  /*6380*/  @!P3 FSEL R9, RZ, 2.1426990032196044922, P0 ;  /* 0x400921fbff09b808 */ /* 0x000fe40000000000 */
[----:B------:R-:W-:-:S02]  /*6390*/  @!P3 FSEL R8, RZ, 3.37028055040000000000e+12, P0 ;  /* 0x54442d18ff08b808 */ /* 0x000fc40000000000 */
        /* <DEDUP_REMOVED lines=9> */
.L_x_11808:
        /* <DEDUP_REMOVED lines=79> */
.L_x_11815:
[----:B------:R-:W-:Y:S01]  /*6920*/  IMAD.MOV.U32 R8, RZ, RZ, 0x0 ;  /* 0x00000000ff087424 */ /* 0x000fe200078e00ff */
[----:B------:R-:W-:Y:S01]  /*6930*/  LOP3.LUT P0, RZ, R3, 0x7fffffff, RZ, 0xc0, !PT ;  /* 0x7fffffff03ff7812 */ /* 0x000fe2000780c0ff */
[----:B------:R-:W-:-:S06]  /*6940*/  IMAD.MOV.U32 R9, RZ, RZ, 0x7ff00000 ;  /* 0x7ff00000ff097424 */ /* 0x000fcc00078e00ff */
[----:B------:R-:W-:-:S10]  /*6950*/  DFMA R8, R2, R8, +INF ;  /* 0x7ff000000208742b */ /* 0x000fd40000000008 */
[----:B------:R-:W-:Y:S02]  /*6960*/  FSEL R20, R8, RZ, P0 ;  /* 0x000000ff08147208 */ /* 0x000fe40000000000 */
[----:B------:R-:W-:-:S07]  /*6970*/  FSEL R21, R9, -QNAN , P0 ;  /* 0xfff0000009157808 */ /* 0x000fce0000000000 */
.L_x_11816:
[----:B------:R-:W-:Y:S05]  /*6980*/  BSYNC.RECONVERGENT B0 ;  /* 0x0000000000007941 */ /* 0x000fea0003800200 */
.L_x_11814:
        /* <DEDUP_REMOVED lines=21> */
.L_x_11818:
[----:B------:R-:W-:Y:S05]  /*6ae0*/  BSYNC.RECONVERGENT B4 ;  /* 0x0000000000047941 */ /* 0x000fea0003800200 */
.L_x_11817:
        /* <DEDUP_REMOVED lines=12> */
[----:B------:R-:W-:Y:S01]  /*6bb0*/  @!P1 MOV R17, 0x3ff921fb ;  /* 0x3ff921fb00119802 */ /* 0x000fe20000000f00 */
[----:B------:R-:W-:-:S02]  /*6bc0*/  DMUL R20, R20, 0.5 ;  /* 0x3fe0000014147828 */ /* 0x000fc40000000000 */
        /* <DEDUP_REMOVED lines=61> */
[----:B------:R-:W-:Y:S01]  /*6fa0*/  @P1 FSEL R2, R8, R10, !P0 ;  /* 0x0000000a08021208 */ /* 0x000fe20004000000 */
[----:B------:R-:W-:Y:S01]  /*6fb0*/  @P3 IMAD.MOV.U32 R8, RZ, RZ, 0x4002d97c ;  /* 0x4002d97cff083424 */ /* 0x000fe200078e00ff */
[----:B------:R-:W-:Y:S01]  /*6fc0*/  @P1 FSEL R3, R9, R11, !P0 ;  /* 0x0000000b09031208 */ /* 0x000fe20004000000 */
[C-C-:B------:R-:W-:Y:S01]  /*6fd0*/  @P3 DSETP.NEU.AND P1, PT, R30.reuse, R28.reuse, PT ;  /* 0x0000001c1e00322a */ /* 0x140fe20003f2d000 */
[----:B------:R-:W-:Y:S01]  /*6fe0*/  @!P3 FSEL R9, RZ, 2.1426990032196044922, P0 ;  /* 0x400921fbff09b808 */ /* 0x000fe20000000000 */
[----:B------:R-:W-:Y:S01]  /*6ff0*/  DADD R10, R30, R28 ;  /* 0x000000001e0a7229 */ /* 0x000fe2000000001c */
[----:B------:R-:W-:Y:S02]  /*7000*/  @P3 FSEL R19, R8, 1.8213495016098022461, !P0 ;  /* 0x3fe921fb08133808 */ /* 0x000fe40004000000 */
        /* <DEDUP_REMOVED lines=8> */
[----:B------:R-:W-:-:S07]  /*7090*/  FSEL R3, R11, R25, P0 ;  /* 0x000000190b037208 */ /* 0x000fce0000000000 */
.L_x_11786:
[----:B------:R-:W-:Y:S05]  /*70a0*/  BSYNC.RECONVERGENT B3 ;  /* 0x0000000000037941 */ /* 0x000fea0003800200 */
.L_x_11774:
[----:B------:R-:W-:Y:S01]  /*70b0*/  UMOV UR4, 0xfefa39ef ;  /* 0xfefa39ef00047882 */ /* 0x000fe20000000000 */
[----:B------:R-:W-:Y:S01]  /*70c0*/  UMOV UR5, 0x3fe62e42 ;  /* 0x3fe62e4200057882 */ /* 0x000fe20000000000 */
[----:B------:R-:W-:Y:S01]  /*70d0*/  LOP3.LUT R15, R3, 0x80000000, R15, 0xb8, !PT ;  /* 0x80000000030f7812 */ /* 0x000fe200078eb80f */
[----:B------:R-:W-:Y:S01]  /*70e0*/  DADD R20, R20, UR4 ;  /* 0x0000000414147e29 */ /* 0x000fe20008000000 */
[----:B------:R-:W-:-:S09]  /*70f0*/  MOV R14, R2 ;  /* 0x00000002000e7202 */ /* 0x000fd20000000f00 */
[----:B------:R-:W-:Y:S01]  /*7100*/  LOP3.LUT R13, R21, 0x80000000, R13, 0xb8, !PT ;  /* 0x80000000150d7812 */ /* 0x000fe200078eb80d */
[----:B------:R-:W-:Y:S01]  /*7110*/  IMAD.MOV.U32 R12, RZ, RZ, R20 ;  /* 0x000000ffff0c7224 */ /* 0x000fe200078e0014 */
[----:B------:R-:W-:Y:S06]  /*7120*/  BRA `(.L_x_11772) ;  /* 0x0000004800ec7947 */ /* 0x000fec0003800000 */
.L_x_11773:
        /* <DEDUP_REMOVED lines=8> */
[C---:B------:R-:W-:Y:S01]  /*71b0*/  DADD R26, R28.reuse, 1 ;  /* 0x3ff000001c1a7429 */ /* 0x040fe20000000000 */
[----:B------:R-:W-:Y:S01]  /*71c0*/  IMAD.MOV.U32 R2, RZ, RZ, RZ ;  /* 0x000000ffff027224 */ /* 0x000fe200078e00ff */
[----:B------:R-:W-:Y:S01]  /*71d0*/  DADD R24, R28, -1 ;  /* 0xbff000001c187429 */ /* 0x000fe20000000000 */
[----:B------:R-:W-:Y:S01]  /*71e0*/  UMOV UR4, 0xffffffff ;  /* 0xffffffff00047882 */ /* 0x000fe20000000000 */
[----:B------:R-:W-:Y:S01]  /*71f0*/  UMOV UR5, 0x7fefffff ;  /* 0x7fefffff00057882 */ /* 0x000fe20000000000 */
[----:B------:R-:W-:Y:S01]  /*7200*/  UMOV UR7, UR4 ;  /* 0x0000000400077c82 */ /* 0x000fe20008000000 */
[----:B------:R-:W-:Y:S01]  /*7210*/  UMOV UR6, UR5 ;  /* 0x0000000500067c82 */ /* 0x000fe20008000000 */
[----:B------:R-:W-:Y:S01]  /*7220*/  IMAD.MOV.U32 R40, RZ, RZ, RZ ;  /* 0x000000ffff287224 */ /* 0x000fe200078e00ff */
[----:B------:R-:W-:Y:S02]  /*7230*/  BSSY.RECONVERGENT B3, `(.L_x_11819) ;  /* 0x00002a3000037945 */ /* 0x000fe40003800200 */
[----:B------:R-:W-:Y:S01]  /*7240*/  DADD R16, -RZ, |R24| ;  /* 0x00000000ff107229 */ /* 0x000fe20000000518 */
[----:B------:R-:W-:-:S02]  /*7250*/  ISETP.GT.U32.AND P1, PT, R30, R26, PT ;  /* 0x0000001a1e00720c */ /* 0x000fc40003f24070 */
[----:B------:R-:W-:Y:S02]  /*7260*/  ISETP.LT.U32.AND P0, PT, R26, R30, PT ;  /* 0x0000001e1a00720c */ /* 0x000fe40003f01070 */
[----:B------:R-:W-:Y:S02]  /*7270*/  ISETP.GT.U32.AND.EX P1, PT, R31, R27, PT, P1 ;  /* 0x0000001b1f00720c */ /* 0x000fe40003f24110 */
[----:B------:R-:W-:Y:S02]  /*7280*/  ISETP.LT.U32.AND.EX P0, PT, R27, R31, PT, P0 ;  /* 0x0000001f1b00720c */ /* 0x000fe40003f01100 */
[----:B------:R-:W-:Y:S02]  /*7290*/  SEL R11, R31, R27, P1 ;  /* 0x0000001b1f0b7207 */ /* 0x000fe40000800000 */
[----:B------:R-:W-:Y:S02]  /*72a0*/  ISETP.GT.U32.AND P3, PT, R30, R16, PT ;  /* 0x000000101e00720c */ /* 0x000fe40003f64070 */
[----:B------:R-:W-:-:S02]  /*72b0*/  LOP3.LUT R44, R11, 0xffc00000, RZ, 0xc0, !PT ;  /* 0xffc000000b2c7812 */ /* 0x000fc400078ec0ff */
[----:B------:R-:W-:Y:S02]  /*72c0*/  ISETP.GT.U32.AND.EX P3, PT, R31, R17, PT, P3 ;  /* 0x000000111f00720c */ /* 0x000fe40003f64130 */
[-C--:B------:R-:W-:Y:S02]  /*72d0*/  SEL R22, R26, R30.reuse, P0 ;  /* 0x0000001e1a167207 */ /* 0x080fe40000000000 */
[----:B------:R-:W-:Y:S02]  /*72e0*/  SEL R23, R27, R31, P0 ;  /* 0x0000001f1b177207 */ /* 0x000fe40000000000 */
[----:B------:R-:W-:Y:S02]  /*72f0*/  LOP3.LUT R3, R44, 0x7fd00000, RZ, 0x3c, !PT ;  /* 0x7fd000002c037812 */ /* 0x000fe400078e3cff */
[----:B------:R-:W-:Y:S02]  /*7300*/  ISETP.LT.U32.AND P2, PT, R16, R30, PT ;  /* 0x0000001e1000720c */ /* 0x000fe40003f41070 */
[----:B------:R-:W-:-:S02]  /*7310*/  SEL R9, R31, R17, P3 ;  /* 0x000000111f097207 */ /* 0x000fc40001800000 */
[----:B------:R-:W-:Y:S01]  /*7320*/  SEL R10, R30, R26, P1 ;  /* 0x0000001a1e0a7207 */ /* 0x000fe20000800000 */
[C---:B------:R-:W-:Y:S01]  /*7330*/  DMUL R18, R2.reuse, R22 ;  /* 0x0000001602127228 */ /* 0x040fe20000000000 */
[-C--:B------:R-:W-:Y:S02]  /*7340*/  ISETP.LT.U32.AND.EX P0, PT, R17, R31.reuse, PT, P2 ;  /* 0x0000001f1100720c */ /* 0x080fe40003f01120 */
[----:B------:R-:W-:Y:S02]  /*7350*/  LOP3.LUT R0, R9, 0xffc00000, RZ, 0xc0, !PT ;  /* 0xffc0000009007812 */ /* 0x000fe400078ec0ff */
[----:B------:R-:W-:Y:S01]  /*7360*/  DMUL R32, R2, R10 ;  /* 0x0000000a02207228 */ /* 0x000fe20000000000 */
[----:B------:R-:W-:Y:S02]  /*7370*/  SEL R20, R16, R30, P0 ;  /* 0x0000001e10147207 */ /* 0x000fe40000000000 */
[----:B------:R-:W-:Y:S01]  /*7380*/  SEL R21, R17, R31, P0 ;  /* 0x0000001f11157207 */ /* 0x000fe20000000000 */
[----:B------:R-:W-:Y:S01]  /*7390*/  DMUL R34, R18, R18 ;  /* 0x0000001212227228 */ /* 0x000fe20000000000 */
[----:B------:R-:W-:-:S02]  /*73a0*/  LOP3.LUT R3, R0, 0x7fd00000, RZ, 0x3c, !PT ;  /* 0x7fd0000000037812 */ /* 0x000fc400078e3cff */
[----:B------:R-:W-:Y:S01]  /*73b0*/  SEL R8, R30, R16, P3 ;  /* 0x000000101e087207 */ /* 0x000fe20001800000 */
[----:B------:R-:W-:Y:S01]  /*73c0*/  IMAD.U32 R16, RZ, RZ, UR6 ;  /* 0x00000006ff107e24 */ /* 0x000fe2000f8e00ff */
[----:B------:R-:W-:Y:S01]  /*73d0*/  LOP3.LUT R45, R44, 0x100000, RZ, 0xfc, !PT ;  /* 0x001000002c2d7812 */ /* 0x000fe200078efcff */
[----:B------:R-:W-:Y:S01]  /*73e0*/  IMAD.MOV.U32 R44, RZ, RZ, RZ ;  /* 0x000000ffff2c7224 */ /* 0x000fe200078e00ff */
[C---:B------:R-:W-:Y:S02]  /*73f0*/  DMUL R18, R2.reuse, R20 ;  /* 0x0000001402127228 */ /* 0x040fe40000000000 */
[----:B------:R-:W-:Y:S02]  /*7400*/  DMUL R2, R2, R8 ;  /* 0x0000000802027228 */ /* 0x000fe40000000000 */
[----:B------:R-:W-:Y:S01]  /*7410*/  DFMA R32, R32, R32, R34 ;  /* 0x000000202020722b */ /* 0x000fe20000000022 */
[----:B------:R-:W-:-:S03]  /*7420*/  IMAD.U32 R34, RZ, RZ, UR5 ;  /* 0x00000005ff227e24 */ /* 0x000fc6000f8e00ff */
[----:B------:R-:W-:-:S04]  /*7430*/  DMUL R18, R18, R18 ;  /* 0x0000001212127228 */ /* 0x000fc80000000000 */
[----:B------:R-:W-:-:S04]  /*7440*/  DSETP.MIN.AND P0, P1, R32, UR4, PT ;  /* 0x0000000420007e2a */ /* 0x000fc8000b900000 */
[----:B------:R-:W-:Y:S01]  /*7450*/  DFMA R18, R2, R2, R18 ;  /* 0x000000020212722b */ /* 0x000fe20000000012 */
[----:B------:R-:W-:-:S05]  /*7460*/  IMAD.MOV.U32 R2, RZ, RZ, R33 ;  /* 0x000000ffff027224 */ /* 0x000fca00078e0021 */
[----:B------:R-:W-:Y:S02]  /*7470*/  FSEL R3, R2, UR6, P0 ;  /* 0x0000000602037c08 */ /* 0x000fe40008000000 */
[----:B------:R-:W-:Y:S01]  /*7480*/  DSETP.MIN.AND P2, P3, R18, UR4, PT ;  /* 0x0000000412007e2a */ /* 0x000fe2000bb40000 */
[----:B------:R-:W-:Y:S01]  /*7490*/  MOV R2, R32 ;  /* 0x0000002000027202 */ /* 0x000fe20000000f00 */
[----:B------:R-:W-:Y:S01]  /*74a0*/  IMAD.MOV.U32 R17, RZ, RZ, R19 ;  /* 0x000000ffff117224 */ /* 0x000fe200078e0013 */
[----:B------:R-:W-:Y:S01]  /*74b0*/  @P1 LOP3.LUT R3, R16, 0x80000, RZ, 0xfc, !PT ;  /* 0x0008000010031812 */ /* 0x000fe200078efcff */
[----:B------:R-:W-:Y:S01]  /*74c0*/  IMAD.MOV.U32 R16, RZ, RZ, R18 ;  /* 0x000000ffff107224 */ /* 0x000fe200078e0012 */
[----:B------:R-:W-:Y:S01]  /*74d0*/  UMOV UR6, UR4 ;  /* 0x0000000400067c82 */ /* 0x000fe20008000000 */
[----:B------:R-:W-:Y:S01]  /*74e0*/  ISETP.GE.U32.AND P1, PT, R23, 0x7ff00000, PT ;  /* 0x7ff000001700780c */ /* 0x000fe20003f26070 */
[----:B------:R-:W0:Y:S01]  /*74f0*/  MUFU.RSQ64H R41, R3 ;  /* 0x0000000300297308 */ /* 0x000e220000001c00 */
[----:B------:R-:W-:-:S02]  /*7500*/  FSEL R47, R17, UR5, P2 ;  /* 0x00000005112f7c08 */ /* 0x000fc40009000000 */
[----:B------:R-:W-:Y:S01]  /*7510*/  SEL R46, R16, UR7, P2 ;  /* 0x00000007102e7c07 */ /* 0x000fe20009000000 */
[----:B------:R-:W-:Y:S01]  /*7520*/  DSETP.NEU.AND P2, PT, R20, RZ, PT ;  /* 0x000000ff1400722a */ /* 0x000fe20003f4d000 */
[----:B------:R-:W-:Y:S02]  /*7530*/  MOV R16, RZ ;  /* 0x000000ff00107202 */ /* 0x000fe40000000f00 */
[----:B------:R-:W-:Y:S02]  /*7540*/  @P3 LOP3.LUT R47, R34, 0x80000, RZ, 0xfc, !PT ;  /* 0x00080000222f3812 */ /* 0x000fe400078efcff */
[----:B------:R-:W-:Y:S01]  /*7550*/  SEL R2, R2, UR6, P0 ;  /* 0x0000000602027c07 */ /* 0x000fe20008000000 */
[----:B------:R-:W-:Y:S01]  /*7560*/  DSETP.NEU.AND P0, PT, R22, RZ, PT ;  /* 0x000000ff1600722a */ /* 0x000fe20003f0d000 */
[----:B------:R-:W1:Y:S01]  /*7570*/  MUFU.RSQ64H R17, R47 ;  /* 0x0000002f00117308 */ /* 0x000e620000001c00 */
[----:B------:R-:W-:Y:S01]  /*7580*/  ISETP.GE.U32.AND P3, PT, R21, 0x7ff00000, PT ;  /* 0x7ff000001500780c */ /* 0x000fe20003f66070 */
[----:B0-----:R-:W-:-:S08]  /*7590*/  DMUL R36, R40, R40 ;  /* 0x0000002828247228 */ /* 0x001fd00000000000 */
[----:B------:R-:W-:Y:S01]  /*75a0*/  DFMA R36, R2, -R36, 1 ;  /* 0x3ff000000224742b */ /* 0x000fe20000000824 */
[----:B------:R-:W-:Y:S01]  /*75b0*/  IMAD.MOV.U32 R2, RZ, RZ, 0x0 ;  /* 0x00000000ff027424 */ /* 0x000fe200078e00ff */
[----:B-1----:R-:W-:Y:S01]  /*75c0*/  DMUL R42, R16, R16 ;  /* 0x00000010102a7228 */ /* 0x002fe20000000000 */
[----:B------:R-:W-:-:S05]  /*75d0*/  IMAD.MOV.U32 R3, RZ, RZ, 0x3fd80000 ;  /* 0x3fd80000ff037424 */ /* 0x000fca00078e00ff */
[----:B------:R-:W-:Y:S02]  /*75e0*/  DMUL R38, R40, R36 ;  /* 0x0000002428267228 */ /* 0x000fe40000000000 */
[----:B------:R-:W-:Y:S02]  /*75f0*/  DFMA R36, R36, R2, 0.5 ;  /* 0x3fe000002424742b */ /* 0x000fe40000000002 */
[----:B------:R-:W-:-:S06]  /*7600*/  DFMA R42, R46, -R42, 1 ;  /* 0x3ff000002e2a742b */ /* 0x000fcc000000082a */
[----:B------:R-:W-:Y:S02]  /*7610*/  DFMA R36, R36, R38, R40 ;  /* 0x000000262424722b */ /* 0x000fe40000000028 */
[----:B------:R-:W-:Y:S02]  /*7620*/  DFMA R34, R42, R2, 0.5 ;  /* 0x3fe000002a22742b */ /* 0x000fe40000000002 */
[----:B------:R-:W-:-:S04]  /*7630*/  DMUL R42, R16, R42 ;  /* 0x0000002a102a7228 */ /* 0x000fc80000000000 */
[----:B------:R-:W-:-:S04]  /*7640*/  DMUL R36, R32, R36 ;  /* 0x0000002420247228 */ /* 0x000fc80000000000 */
[----:B------:R-:W-:Y:S01]  /*7650*/  DFMA R34, R34, R42, R16 ;  /* 0x0000002a2222722b */ /* 0x000fe20000000010 */
[----:B------:R-:W-:-:S03]  /*7660*/  LOP3.LUT R17, R0, 0x100000, RZ, 0xfc, !PT ;  /* 0x0010000000117812 */ /* 0x000fc600078efcff */
[----:B------:R-:W-:-:S04]  /*7670*/  DMUL R36, R36, R44 ;  /* 0x0000002c24247228 */ /* 0x000fc80000000000 */
[----:B------:R-:W-:-:S06]  /*7680*/  DMUL R34, R18, R34 ;  /* 0x0000002212227228 */ /* 0x000fcc0000000000 */
[----:B------:R-:W-:Y:S02]  /*7690*/  @!P1 FSEL R22, R10, R36, !P0 ;  /* 0x000000240a169208 */ /* 0x000fe40004000000 */
[----:B------:R-:W-:Y:S01]  /*76a0*/  DMUL R34, R34, R16 ;  /* 0x0000001022227228 */ /* 0x000fe20000000000 */
[----:B------:R-:W-:-:S09]  /*76b0*/  @!P1 FSEL R23, R11, R37, !P0 ;  /* 0x000000250b179208 */ /* 0x000fd20004000000 */
[----:B------:R-:W-:Y:S02]  /*76c0*/  @!P3 FSEL R20, R8, R34, !P2 ;  /* 0x000000220814b208 */ /* 0x000fe40005000000 */
[----:B------:R-:W-:-:S06]  /*76d0*/  @!P3 FSEL R21, R9, R35, !P2 ;  /* 0x000000230915b208 */ /* 0x000fcc0005000000 */
        /* <DEDUP_REMOVED lines=32> */
[----:B------:R-:W-:-:S07]  /*78e0*/  IMAD.MOV.U32 R33, RZ, RZ, R31 ;  /* 0x000000ffff217224 */ /* 0x000fce00078e001f */
[----:B------:R-:W-:Y:S05]  /*78f0*/  CALL.REL.NOINC `($__internal_26_$__cuda_sm20_dsqrt_rn_f64_mediumpath_v1) ;  /* 0x0000010400e07944 */ /* 0x000fea0003c00000 */
.L_x_11823:
[----:B------:R-:W-:Y:S05]  /*7900*/  BSYNC.RECONVERGENT B4 ;  /* 0x0000000000047941 */ /* 0x000fea0003800200 */
.L_x_11822:
[----:B------:R-:W-:Y:S01]  /*7910*/  IMAD.MOV.U32 R16, RZ, RZ, R2 ;  /* 0x000000ffff107224 */ /* 0x000fe200078e0002 */
[----:B------:R-:W-:Y:S01]  /*7920*/  MOV R17, R3 ;  /* 0x0000000300117202 */ /* 0x000fe20000000f00 */
[----:B------:R-:W-:Y:S06]  /*7930*/  BRA `(.L_x_11824) ;  /* 0x0000002000c87947 */ /* 0x000fec0003800000 */
.L_x_11821:
        /* <DEDUP_REMOVED lines=28> */
[----:B------:R-:W-:Y:S05]  /*7b00*/  CALL.REL.NOINC `($__internal_25_$__cuda_sm20_div_rn_f64_full) ;  /* 0x000000fc00cc7944 */ /* 0x000fea0003c00000 */
.L_x_11829:
[----:B------:R-:W-:Y:S05]  /*7b10*/  BSYNC.RECONVERGENT B5 ;  /* 0x0000000000057941 */ /* 0x000fea0003800200 */
.L_x_11828:
[----:B------:R-:W-:Y:S02]  /*7b20*/  IMAD.MOV.U32 R16, RZ, RZ, R2 ;  /* 0x000000ffff107224 */ /* 0x000fe400078e0002 */
[----:B------:R-:W-:-:S07]  /*7b30*/  IMAD.MOV.U32 R17, RZ, RZ, R3 ;  /* 0x000000ffff117224 */ /* 0x000fce00078e0003 */
.L_x_11827:
[----:B------:R-:W-:Y:S05]  /*7b40*/  BSYNC.RECONVERGENT B4 ;  /* 0x0000000000047941 */ /* 0x000fea0003800200 */
.L_x_11826:
        /* <DEDUP_REMOVED lines=29> */
[----:B------:R-:W-:Y:S05]  /*7d20*/  CALL.REL.NOINC `($__internal_25_$__cuda_sm20_div_rn_f64_full) ;  /* 0x000000fc00447944 */ /* 0x000fea0003c00000 */
.L_x_11832:
[----:B------:R-:W-:Y:S05]  /*7d30*/  BSYNC.RECONVERGENT B5 ;  /* 0x0000000000057941 */ /* 0x000fea0003800200 */
.L_x_11831:
[----:B------:R-:W-:Y:S05]  /*7d40*/  BSYNC.RECONVERGENT B4 ;  /* 0x0000000000047941 */ /* 0x000fea0003800200 */
.L_x_11830:
[----:B------:R-:W-:Y:S01]  /*7d50*/  DMUL R2, R2, 0.5 ;  /* 0x3fe0000002027828 */ /* 0x000fe20000000000 */
[----:B------:R-:W-:Y:S01]  /*7d60*/  IMAD.MOV.U32 R8, RZ, RZ, 0x0 ;  /* 0x00000000ff087424 */ /* 0x000fe200078e00ff */
[----:B------:R-:W-:Y:S01]  /*7d70*/  DADD R34, R18, 1 ;  /* 0x3ff0000012227429 */ /* 0x000fe20000000000 */
[----:B------:R-:W-:Y:S01]  /*7d80*/  MOV R9, 0x3fd80000 ;  /* 0x3fd8000000097802 */ /* 0x000fe20000000f00 */
        /* <DEDUP_REMOVED lines=22> */
[----:B------:R-:W-:Y:S05]  /*7ef0*/  CALL.REL.NOINC `($__internal_26_$__cuda_sm20_dsqrt_rn_f64_mediumpath_v1) ;  /* 0x0000010000607944 */ /* 0x000fea0003c00000 */
[----:B------:R-:W-:Y:S02]  /*7f00*/  IMAD.MOV.U32 R8, RZ, RZ, R2 ;  /* 0x000000ffff087224 */ /* 0x000fe400078e0002 */
[----:B------:R-:W-:-:S07]  /*7f10*/  IMAD.MOV.U32 R9, RZ, RZ, R3 ;  /* 0x000000ffff097224 */ /* 0x000fce00078e0003 */
.L_x_11834:
[----:B------:R-:W-:Y:S05]  /*7f20*/  BSYNC.RECONVERGENT B4 ;  /* 0x0000000000047941 */ /* 0x000fea0003800200 */
.L_x_11833:
        /* <DEDUP_REMOVED lines=24> */
[----:B------:R-:W-:Y:S05]  /*80b0*/  CALL.REL.NOINC `($__internal_25_$__cuda_sm20_div_rn_f64_full) ;  /* 0x000000f800607944 */ /* 0x000fea0003c00000 */
.L_x_11837:
[----:B------:R-:W-:Y:S05]  /*80c0*/  BSYNC.RECONVERGENT B4 ;  /* 0x0000000000047941 */ /* 0x000fea0003800200 */
.L_x_11836:
        /* <DEDUP_REMOVED lines=30> */
.L_x_11835:
        /* <DEDUP_REMOVED lines=77> */
.L_x_11838:
[----:B------:R-:W-:Y:S01]  /*8780*/  IMAD.MOV.U32 R2, RZ, RZ, 0x0 ;  /* 0x00000000ff027424 */ /* 0x000fe200078e00ff */
[----:B------:R-:W-:Y:S02]  /*8790*/  MOV R3, 0x7ff00000 ;  /* 0x7ff0000000037802 */ /* 0x000fe40000000f00 */
[----:B------:R-:W-:-:S04]  /*87a0*/  LOP3.LUT P0, RZ, R9, 0x7fffffff, RZ, 0xc0, !PT ;  /* 0x7fffffff09ff7812 */ /* 0x000fc8000780c0ff */
[----:B------:R-:W-:-:S10]  /*87b0*/  DFMA R2, R8, R2, +INF ;  /* 0x7ff000000802742b */ /* 0x000fd40000000002 */
[----:B------:R-:W-:Y:S02]  /*87c0*/  FSEL R16, R2, RZ, P0 ;  /* 0x000000ff02107208 */ /* 0x000fe40000000000 */
[----:B------:R-:W-:Y:S01]  /*87d0*/  FSEL R17, R3, -QNAN , P0 ;  /* 0xfff0000003117808 */ /* 0x000fe20000000000 */
[----:B------:R-:W-:Y:S06]  /*87e0*/  BRA `(.L_x_11824) ;  /* 0x00000014001c7947 */ /* 0x000fec0003800000 */
.L_x_11825:
        /* <DEDUP_REMOVED lines=22> */
[----:B------:R-:W-:Y:S01]  /*8950*/  MOV R3, R17 ;  /* 0x0000001100037202 */ /* 0x000fe20000000f00 */
[----:B------:R-:W-:Y:S01]  /*8960*/  IMAD.MOV.U32 R8, RZ, RZ, R36 ;  /* 0x000000ffff087224 */ /* 0x000fe200078e0024 */
[----:B------:R-:W-:Y:S01]  /*8970*/  MOV R10, 0x89b0 ;  /* 0x000089b0000a7802 */ /* 0x000fe20000000f00 */
[----:B------:R-:W-:Y:S02]  /*8980*/  IMAD.MOV.U32 R9, RZ, RZ, R37 ;  /* 0x000000ffff097224 */ /* 0x000fe400078e0025 */
[----:B------:R-:W-:-:S07]  /*8990*/  IMAD.MOV.U32 R2, RZ, RZ, R16 ;  /* 0x000000ffff027224 */ /* 0x000fce00078e0010 */
[----:B------:R-:W-:Y:S05]  /*89a0*/  CALL.REL.NOINC `($__internal_26_$__cuda_sm20_dsqrt_rn_f64_mediumpath_v1) ;  /* 0x000000f400b47944 */ /* 0x000fea0003c00000 */
[----:B------:R-:W-:Y:S02]  /*89b0*/  IMAD.MOV.U32 R34, RZ, RZ, R2 ;  /* 0x000000ffff227224 */ /* 0x000fe400078e0002 */
[----:B------:R-:W-:-:S07]  /*89c0*/  IMAD.MOV.U32 R35, RZ, RZ, R3 ;  /* 0x000000ffff237224 */ /* 0x000fce00078e0003 */
.L_x_11841:
[----:B------:R-:W-:Y:S05]  /*89d0*/  BSYNC.RECONVERGENT B4 ;  /* 0x0000000000047941 */ /* 0x000fea0003800200 */
.L_x_11840:
        /* <DEDUP_REMOVED lines=19> */
.L_x_11843:
[----:B------:R-:W-:Y:S05]  /*8b10*/  BSYNC.RECONVERGENT B4 ;  /* 0x0000000000047941 */ /* 0x000fea0003800200 */
.L_x_11842:
[----:B------:R-:W-:Y:S02]  /*8b20*/  IMAD.MOV.U32 R16, RZ, RZ, R2 ;  /* 0x000000ffff107224 */ /* 0x000fe400078e0002 */
[----:B------:R-:W-:Y:S01]  /*8b30*/  IMAD.MOV.U32 R17, RZ, RZ, R3 ;  /* 0x000000ffff117224 */ /* 0x000fe200078e0003 */
[----:B------:R-:W-:Y:S06]  /*8b40*/  BRA `(.L_x_11824) ;  /* 0x0000001000447947 */ /* 0x000fec0003800000 */
.L_x_11839:
        /* <DEDUP_REMOVED lines=23> */
[----:B------:R-:W-:Y:S05]  /*8cc0*/  CALL.REL.NOINC `($__internal_26_$__cuda_sm20_dsqrt_rn_f64_mediumpath_v1) ;  /* 0x000000f000ec7944 */ /* 0x000fea0003c00000 */
.L_x_11845:
[----:B------:R-:W-:Y:S05]  /*8cd0*/  BSYNC.RECONVERGENT B4 ;  /* 0x0000000000047941 */ /* 0x000fea0003800200 */
.L_x_11844:
        /* <DEDUP_REMOVED lines=25> */
.L_x_11848:
[----:B------:R-:W-:Y:S05]  /*8e70*/  BSYNC.RECONVERGENT B4 ;  /* 0x0000000000047941 */ /* 0x000fea0003800200 */
.L_x_11847:
        /* <DEDUP_REMOVED lines=30> */
.L_x_11846:
        /* <DEDUP_REMOVED lines=25> */
[----:B------:R-:W-:Y:S02]  /*91f0*/  @P0 IADD3 R11, PT, PT, R9, -0x100000, RZ ;  /* 0xfff00000090b0810 */ /* 0x000fe40007ffe0ff */
        /* <DEDUP_REMOVED lines=51> */
.L_x_11849:
[----:B------:R-:W-:Y:S01]  /*9530*/  IMAD.MOV.U32 R2, RZ, RZ, 0x0 ;  /* 0x00000000ff027424 */ /* 0x000fe200078e00ff */
[----:B------:R-:W-:Y:S01]  /*9540*/  LOP3.LUT P0, RZ, R9, 0x7fffffff, RZ, 0xc0, !PT ;  /* 0x7fffffff09ff7812 */ /* 0x000fe2000780c0ff */
[----:B------:R-:W-:-:S06]  /*9550*/  IMAD.MOV.U32 R3, RZ, RZ, 0x7ff00000 ;  /* 0x7ff00000ff037424 */ /* 0x000fcc00078e00ff */
[----:B------:R-:W-:-:S10]  /*9560*/  DFMA R2, R8, R2, +INF ;  /* 0x7ff000000802742b */ /* 0x000fd40000000002 */
[----:B------:R-:W-:Y:S02]  /*9570*/  FSEL R16, R2, RZ, P0 ;  /* 0x000000ff02107208 */ /* 0x000fe40000000000 */
[----:B------:R-:W-:Y:S01]  /*9580*/  FSEL R17, R3, -QNAN , P0 ;  /* 0xfff0000003117808 */ /* 0x000fe20000000000 */
[----:B------:R-:W-:Y:S06]  /*9590*/  BRA `(.L_x_11824) ;  /* 0x0000000400b07947 */ /* 0x000fec0003800000 */
.L_x_11820:
        /* <DEDUP_REMOVED lines=24> */
.L_x_11851:
[----:B------:R-:W-:Y:S05]  /*9720*/  BSYNC.RECONVERGENT B4 ;  /* 0x0000000000047941 */ /* 0x000fea0003800200 */
.L_x_11850:
[----:B------:R-:W-:-:S10]  /*9730*/  DADD R2, R18, R2 ;  /* 0x0000000012027229 */ /* 0x000fd40000000002 */
        /* <DEDUP_REMOVED lines=76> */
.L_x_11852:
[----:B------:R-:W-:Y:S01]  /*9c00*/  IMAD.MOV.U32 R2, RZ, RZ, 0x0 ;  /* 0x00000000ff027424 */ /* 0x000fe200078e00ff */
[----:B------:R-:W-:Y:S01]  /*9c10*/  LOP3.LUT P0, RZ, R9, 0x7fffffff, RZ, 0xc0, !PT ;  /* 0x7fffffff09ff7812 */ /* 0x000fe2000780c0ff */
[----:B------:R-:W-:-:S06]  /*9c20*/  IMAD.MOV.U32 R3, RZ, RZ, 0x7ff00000 ;  /* 0x7ff00000ff037424 */ /* 0x000fcc00078e00ff */
[----:B------:R-:W-:-:S10]  /*9c30*/  DFMA R2, R8, R2, +INF ;  /* 0x7ff000000802742b */ /* 0x000fd40000000002 */
[----:B------:R-:W-:Y:S02]  /*9c40*/  FSEL R16, R2, RZ, P0 ;  /* 0x000000ff02107208 */ /* 0x000fe40000000000 */
[----:B------:R-:W-:-:S07]  /*9c50*/  FSEL R17, R3, -QNAN , P0 ;  /* 0xfff0000003117808 */ /* 0x000fce0000000000 */
.L_x_11824:
[----:B------:R-:W-:Y:S05]  /*9c60*/  BSYNC.RECONVERGENT B3 ;  /* 0x0000000000037941 */ /* 0x000fea0003800200 */
.L_x_11819:
[C---:B------:R-:W-:Y:S01]  /*9c70*/  DSETP.GEU.AND P0, PT, R28.reuse, 5.9666725849601653946e-154, PT ;  /* 0x202000001c00742a */ /* 0x040fe20003f0e000 */
[----:B------:R-:W-:Y:S04]  /*9c80*/  BSSY.RECONVERGENT B4, `(.L_x_11853) ;  /* 0x0000201000047945 */ /* 0x000fe80003800200 */
[----:B------:R-:W-:Y:S09]  /*9c90*/  BSSY.RELIABLE B3, `(.L_x_11854) ;  /* 0x0000116000037945 */ /* 0x000ff20003800100 */
[----:B------:R-:W-:-:S02]  /*9ca0*/  @!P0 DMUL R28, R28, 9.00719925474099200000e+15 ;  /* 0x434000001c1c8828 */ /* 0x000fc40000000000 */
[----:B------:R-:W-:Y:S01]  /*9cb0*/  @!P0 DMUL R36, R18, 9.00719925474099200000e+15 ;  /* 0x4340000012248828 */ /* 0x000fe20000000000 */
[----:B------:R-:W-:Y:S10]  /*9cc0*/  @!P0 BRA `(.L_x_11855) ;  /* 0x0000001000488947 */ /* 0x000ff40003800000 */
        /* <DEDUP_REMOVED lines=21> */
.L_x_11857:
[----:B------:R-:W-:Y:S05]  /*9e20*/  BSYNC.RECONVERGENT B5 ;  /* 0x0000000000057941 */ /* 0x000fea0003800200 */
.L_x_11856:
        /* <DEDUP_REMOVED lines=32> */
[----:B------:R-:W-:Y:S05]  /*a030*/  CALL.REL.NOINC `($__internal_26_$__cuda_sm20_dsqrt_rn_f64_mediumpath_v1) ;  /* 0x000000e000107944 */ /* 0x000fea0003c00000 */
[----:B------:R-:W-:Y:S01]  /*a040*/  MOV R36, R2 ;  /* 0x0000000200247202 */ /* 0x000fe20000000f00 */
[----:B------:R-:W-:-:S07]  /*a050*/  IMAD.MOV.U32 R37, RZ, RZ, R3 ;  /* 0x000000ffff257224 */ /* 0x000fce00078e0003 */
.L_x_11861:
[----:B------:R-:W-:Y:S05]  /*a060*/  BSYNC.RECONVERGENT B6 ;  /* 0x0000000000067941 */ /* 0x000fea0003800200 */
.L_x_11860:
        /* <DEDUP_REMOVED lines=27> */
.L_x_11863:
[----:B------:R-:W-:Y:S05]  /*a220*/  BSYNC.RECONVERGENT B6 ;  /* 0x0000000000067941 */ /* 0x000fea0003800200 */
.L_x_11862:
[----:B------:R-:W-:Y:S01]  /*a230*/  DMUL R36, R2, R36 ;  /* 0x0000002402247228 */ /* 0x000fe20000000000 */
[----:B------:R-:W-:Y:S02]  /*a240*/  IMAD.MOV.U32 R28, RZ, RZ, 0x0 ;  /* 0x00000000ff1c7424 */ /* 0x000fe400078e00ff */
[----:B------:R-:W-:Y:S01]  /*a250*/  IMAD.MOV.U32 R29, RZ, RZ, 0x3ff00000 ;  /* 0x3ff00000ff1d7424 */ /* 0x000fe200078e00ff */
[----:B------:R-:W-:Y:S07]  /*a260*/  BRA `(.L_x_11864) ;  /* 0x0000000800dc7947 */ /* 0x000fee0003800000 */
.L_x_11859:
        /* <DEDUP_REMOVED lines=29> */
.L_x_11869:
[----:B------:R-:W-:Y:S05]  /*a440*/  BSYNC.RECONVERGENT B7 ;  /* 0x0000000000077941 */ /* 0x000fea0003800200 */
.L_x_11868:
[----:B------:R-:W-:Y:S01]  /*a450*/  MOV R36, R2 ;  /* 0x0000000200247202 */ /* 0x000fe20000000f00 */
[----:B------:R-:W-:-:S07]  /*a460*/  IMAD.MOV.U32 R37, RZ, RZ, R3 ;  /* 0x000000ffff257224 */ /* 0x000fce00078e0003 */
.L_x_11867:
[----:B------:R-:W-:Y:S05]  /*a470*/  BSYNC.RECONVERGENT B6 ;  /* 0x0000000000067941 */ /* 0x000fea0003800200 */
.L_x_11866:
        /* <DEDUP_REMOVED lines=27> */
.L_x_11873:
[----:B------:R-:W-:Y:S05]  /*a630*/  BSYNC.RECONVERGENT B7 ;  /* 0x0000000000077941 */ /* 0x000fea0003800200 */
.L_x_11872:
[----:B------:R-:W-:Y:S01]  /*a640*/  MOV R30, R2 ;  /* 0x00000002001e7202 */ /* 0x000fe20000000f00 */
[----:B------:R-:W-:-:S07]  /*a650*/  IMAD.MOV.U32 R31, RZ, RZ, R3 ;  /* 0x000000ffff1f7224 */ /* 0x000fce00078e0003 */
.L_x_11871:
[----:B------:R-:W-:Y:S05]  /*a660*/  BSYNC.RECONVERGENT B6 ;  /* 0x0000000000067941 */ /* 0x000fea0003800200 */
.L_x_11870:
        /* <DEDUP_REMOVED lines=29> */
.L_x_11875:
[----:B------:R-:W-:Y:S05]  /*a840*/  BSYNC.RECONVERGENT B6 ;  /* 0x0000000000067941 */ /* 0x000fea0003800200 */
.L_x_11874:
[----:B------:R-:W-:Y:S02]  /*a850*/  IMAD.MOV.U32 R36, RZ, RZ, R2 ;  /* 0x000000ffff247224 */ /* 0x000fe400078e0002 */
[----:B------:R-:W-:Y:S01]  /*a860*/  IMAD.MOV.U32 R37, RZ, RZ, R3 ;  /* 0x000000ffff257224 */ /* 0x000fe200078e0003 */
[----:B------:R-:W-:Y:S06]  /*a870*/  BRA `(.L_x_11864) ;  /* 0x0000000400587947 */ /* 0x000fec0003800000 */
.L_x_11865:
        /* <DEDUP_REMOVED lines=31> */
.L_x_11878:
[----:B------:R-:W-:Y:S05]  /*aa70*/  BSYNC.RECONVERGENT B6 ;  /* 0x0000000000067941 */ /* 0x000fea0003800200 */
.L_x_11877:
        /* <DEDUP_REMOVED lines=19> */
.L_x_11880:
[----:B------:R-:W-:Y:S05]  /*abb0*/  BSYNC.RECONVERGENT B6 ;  /* 0x0000000000067941 */ /* 0x000fea0003800200 */
.L_x_11879:
[----:B------:R-:W-:Y:S01]  /*abc0*/  DMUL R28, R28, 8.11296384146066816958e+31 ;  /* 0x469000001c1c7828 */ /* 0x000fe20000000000 */
[----:B------:R-:W-:Y:S01]  /*abd0*/  MOV R36, R2 ;  /* 0x0000000200247202 */ /* 0x000fe20000000f00 */
[----:B------:R-:W-:Y:S01]  /*abe0*/  IMAD.MOV.U32 R37, RZ, RZ, R3 ;  /* 0x000000ffff257224 */ /* 0x000fe200078e0003 */
[----:B------:R-:W-:Y:S08]  /*abf0*/  BRA `(.L_x_11864) ;  /* 0x0000000000787947 */ /* 0x000ff00003800000 */
.L_x_11876:
        /* <DEDUP_REMOVED lines=27> */
.L_x_11882:
[----:B------:R-:W-:Y:S05]  /*adb0*/  BSYNC.RECONVERGENT B6 ;  /* 0x0000000000067941 */ /* 0x000fea0003800200 */
.L_x_11881:
[----:B------:R-:W-:Y:S02]  /*adc0*/  IMAD.MOV.U32 R36, RZ, RZ, R2 ;  /* 0x000000ffff247224 */ /* 0x000fe400078e0002 */
[----:B------:R-:W-:-:S07]  /*add0*/  IMAD.MOV.U32 R37, RZ, RZ, R3 ;  /* 0x000000ffff257224 */ /* 0x000fce00078e0003 */
.L_x_11864:
[----:B------:R-:W-:Y:S05]  /*ade0*/  BSYNC.RECONVERGENT B5 ;  /* 0x0000000000057941 */ /* 0x000fea0003800200 */
.L_x_11855:
[----:B------:R-:W-:Y:S05]  /*adf0*/  BSYNC.RELIABLE B3 ;  /* 0x0000000000037941 */ /* 0x000fea0003800100 */
.L_x_11854:
[--C-:B------:R-:W-:Y:S01]  /*ae00*/  DADD R10, -RZ, |R36|.reuse ;  /* 0x00000000ff0a7229 */ /* 0x100fe20000000524 */
[----:B------:R-:W-:Y:S01]  /*ae10*/  MOV R2, 0x1 ;  /* 0x0000000100027802 */ /* 0x000fe20000000f00 */
        /* <DEDUP_REMOVED lines=25> */
.L_x_11884:
[----:B------:R-:W-:Y:S05]  /*afb0*/  BSYNC.RECONVERGENT B3 ;  /* 0x0000000000037941 */ /* 0x000fea0003800200 */
.L_x_11883:
        /* <DEDUP_REMOVED lines=91> */
.L_x_11858:
[----:B------:R-:W-:-:S13]  /*b570*/  FSETP.GEU.FTZ.AND P0, PT, |R3|, 1.7687499523162841797, PT ;  /* 0x3fe266660300780b */ /* 0x000fda0003f1e200 */
[----:B------:R-:W-:Y:S05]  /*b580*/  @P0 BRA `(.L_x_11886) ;  /* 0x0000000000a80947 */ /* 0x000fea0003800000 */
        /* <DEDUP_REMOVED lines=42> */
.L_x_11886:
        /* <DEDUP_REMOVED lines=70> */
.L_x_11885:
[----:B------:R-:W-:Y:S05]  /*bc90*/  BSYNC.RECONVERGENT B4 ;  /* 0x0000000000047941 */ /* 0x000fea0003800200 */
.L_x_11853:
[----:B------:R-:W-:Y:S01]  /*bca0*/  LOP3.LUT R13, R17, 0x80000000, R13, 0xb8, !PT ;  /* 0x80000000110d7812 */ /* 0x000fe200078eb80d */
[----:B------:R-:W-:Y:S01]  /*bcb0*/  IMAD.MOV.U32 R14, RZ, RZ, R2 ;  /* 0x000000ffff0e7224 */ /* 0x000fe200078e0002 */
[----:B------:R-:W-:Y:S02]  /*bcc0*/  LOP3.LUT R15, R3, 0x80000000, R15, 0xb8, !PT ;  /* 0x80000000030f7812 */ /* 0x000fe400078eb80f */
[----:B------:R-:W-:-:S07]  /*bcd0*/  MOV R12, R16 ;  /* 0x00000010000c7202 */ /* 0x000fce0000000f00 */
.L_x_11772:
[----:B------:R-:W-:Y:S05]  /*bce0*/  BSYNC.RECONVERGENT B1 ;  /* 0x0000000000017941 */ /* 0x000fea0003800200 */
.L_x_11770:
[----:B------:R-:W0:Y:S01]  /*bcf0*/  LDCU.64 UR4, c[0x0][0x580] ;  /* 0x0000b000ff0477ac */ /* 0x000e220008000a00 */
[----:B------:R-:W-:Y:S01]  /*bd00*/  VIADD R7, R7, 0x80 ;  /* 0x0000008007077836 */ /* 0x000fe20000000000 */
[----:B0-----:R-:W-:-:S05]  /*bd10*/  IADD3 R2, P0, PT, R5, UR4, RZ ;  /* 0x0000000405027c10 */ /* 0x001fca000ff1e0ff */
[----:B------:R-:W-:-:S05]  /*bd20*/  IMAD.X R3, RZ, RZ, UR5, P0 ;  /* 0x00000005ff037e24 */ /* 0x000fca00080e06ff */
[----:B------:R0:W-:Y:S03]  /*bd30*/  STG.E.128 desc[UR8][R2.64], R12 ;  /* 0x0000000c02007986 */ /* 0x0001e6000c101d08 */
.L_x_11768:
[----:B------:R-:W-:Y:S05]  /*bd40*/  BSYNC.RECONVERGENT B2 ;  /* 0x0000000000027941 */ /* 0x000fea0003800200 */
.L_x_11767:
[----:B------:R-:W-:Y:S05]  /*bd50*/  WARPSYNC.ALL ;  /* 0x0000000000007948 */ /* 0x000fea0003800000 */
[----:B------:R-:W1:Y:S02]  /*bd60*/  LDCU UR4, c[0x0][0x380] ;  /* 0x00007000ff0477ac */ /* 0x000e640008000800 */
[----:B-1----:R-:W-:-:S13]  /*bd70*/  ISETP.GE.AND P0, PT, R7, UR4, PT ;  /* 0x0000000407007c0c */ /* 0x002fda000bf06270 */
[----:B------:R-:W-:Y:S05]  /*bd80*/  @P0 EXIT ;  /* 0x000000000000094d */ /* 0x000fea0003800000 */
[----:B------:R-:W1:Y:S01]  /*bd90*/  LDCU UR4, c[0x0][0x388] ;  /* 0x00007100ff0477ac */ /* 0x000e620008000800 */
[----:B0-----:R-:W-:Y:S02]  /*bda0*/  HFMA2 R13, -RZ, RZ, 0, 0 ;  /* 0x00000000ff0d7431 */ /* 0x001fe400000001ff */
[----:B------:R-:W-:Y:S01]  /*bdb0*/  IMAD.MOV.U32 R0, RZ, RZ, RZ ;  /* 0x000000ffff007224 */ /* 0x000fe200078e00ff */
[----:B-1----:R-:W-:-:S09]  /*bdc0*/  UISETP.NE.AND UP0, UPT, UR4, URZ, UPT ;  /* 0x000000ff0400728c */ /* 0x002fd2000bf05270 */
[----:B------:R-:W-:Y:S05]  /*bdd0*/  BRA.U !UP0, `(.L_x_11887) ;  /* 0x0000001108a87547 */ /* 0x000fea000b800000 */
[----:B------:R-:W0:Y:S01]  /*bde0*/  LDCU.64 UR4, c[0x0][0x390] ;  /* 0x00007200ff0477ac */ /* 0x000e220008000a00 */
[----:B------:R-:W-:Y:S01]  /*bdf0*/  IMAD.MOV.U32 R2, RZ, RZ, RZ ;  /* 0x000000ffff027224 */ /* 0x000fe200078e00ff */
[----:B------:R-:W-:Y:S01]  /*be00*/  ISETP.NE.AND P0, PT, R6, RZ, PT ;  /* 0x000000ff0600720c */ /* 0x000fe20003f05270 */
[----:B------:R-:W-:Y:S01]  /*be10*/  IMAD.MOV.U32 R3, RZ, RZ, R7 ;  /* 0x000000ffff037224 */ /* 0x000fe200078e0007 */
        /* <DEDUP_REMOVED lines=294> */
.L_x_11887:
[----:B------:R-:W0:Y:S02]  /*d080*/  LDCU.128 UR4, c[0x0][0x580] ;  /* 0x0000b000ff0477ac */ /* 0x000e240008000c00 */
[----:B0-----:R-:W-:-:S05]  /*d090*/  IADD3 R2, P0, PT, R0, UR6, RZ ;  /* 0x0000000600027c10 */ /* 0x001fca000ff1e0ff */
[----:B------:R-:W-:-:S05]  /*d0a0*/  IMAD.X R3, RZ, RZ, UR7, P0 ;  /* 0x00000007ff037e24 */ /* 0x000fca00080e06ff */
[----:B------:R-:W2:Y:S01]  /*d0b0*/  LDG.E.128 R4, desc[UR8][R2.64] ;  /* 0x0000000802047981 */ /* 0x000ea2000c1e1d00 */
[----:B------:R-:W-:Y:S01]  /*d0c0*/  IADD3 R12, P1, PT, R13, UR4, RZ ;  /* 0x000000040d0c7c10 */ /* 0x000fe2000ff3e0ff */
[----:B------:R-:W-:Y:S04]  /*d0d0*/  BSSY.RECONVERGENT B1, `(.L_x_11888) ;  /* 0x0000a93000017945 */ /* 0x000fe80003800200 */
[----:B------:R-:W-:Y:S01]  /*d0e0*/  IMAD.X R13, RZ, RZ, UR5, P1 ;  /* 0x00000005ff0d7e24 */ /* 0x000fe200088e06ff */
[----:B--2---:R-:W-:Y:S02]  /*d0f0*/  DSETP.NAN.AND P0, PT, R6, R6, PT ;  /* 0x000000060600722a */ /* 0x004fe40003f08000 */
[--C-:B------:R-:W-:Y:S02]  /*d100*/  DSETP.NUM.AND P2, PT, R4, R4.reuse, PT ;  /* 0x000000040400722a */ /* 0x100fe40003f47000 */
[----:B------:R-:W-:-:S02]  /*d110*/  DADD R20, -RZ, |R4| ;  /* 0x00000000ff147229 */ /* 0x000fc40000000504 */
[----:B------:R-:W-:-:S10]  /*d120*/  DADD R18, -RZ, |R6| ;  /* 0x00000000ff127229 */ /* 0x000fd40000000506 */
[----:B------:R-:W-:Y:S05]  /*d130*/  @!P0 BRA P2, `(.L_x_11889) ;  /* 0x0000000000488947 */ /* 0x000fea0001000000 */
[----:B------:R-:W-:-:S14]  /*d140*/  DSETP.NEU.AND P0, PT, R20, +INF , PT ;  /* 0x7ff000001400742a */ /* 0x000fdc0003f0d000 */
[----:B------:R-:W-:Y:S01]  /*d150*/  @!P0 DADD R6, R6, R6 ;  /* 0x0000000006068229 */ /* 0x000fe20000000006 */
[----:B------:R-:W-:Y:S10]  /*d160*/  @!P0 BRA `(.L_x_11890) ;  /* 0x000000a800248947 */ /* 0x000ff40003800000 */
[----:B------:R-:W-:-:S14]  /*d170*/  DSETP.NEU.AND P0, PT, R18, +INF , PT ;  /* 0x7ff000001200742a */ /* 0x000fdc0003f0d000 */
[----:B------:R-:W-:Y:S01]  /*d180*/  @!P0 DADD R2, R4, R4 ;  /* 0x0000000004028229 */ /* 0x000fe20000000004 */
[----:B------:R-:W-:Y:S01]  /*d190*/  @!P0 IMAD.MOV.U32 R4, RZ, RZ, R6 ;  /* 0x000000ffff048224 */ /* 0x000fe200078e0006 */
[----:B------:R-:W-:-:S08]  /*d1a0*/  @!P0 MOV R5, R7 ;  /* 0x0000000700058202 */ /* 0x000fd00000000f00 */
        /* <DEDUP_REMOVED lines=11> */
.L_x_11889:
        /* <DEDUP_REMOVED lines=20> */
[----:B------:R-:W-:Y:S01]  /*d3a0*/  MOV R2, RZ ;  /* 0x000000ff00027202 */ /* 0x000fe20000000f00 */
[----:B------:R-:W-:Y:S01]  /*d3b0*/  DADD R22, R18, -1 ;  /* 0xbff0000012167429 */ /* 0x000fe20000000000 */
[----:B------:R-:W-:Y:S01]  /*d3c0*/  IMAD.MOV.U32 R28, RZ, RZ, RZ ;  /* 0x000000ffff1c7224 */ /* 0x000fe200078e00ff */
[----:B------:R-:W-:Y:S01]  /*d3d0*/  UMOV UR4, 0xffffffff ;  /* 0xffffffff00047882 */ /* 0x000fe20000000000 */
[----:B------:R-:W-:Y:S01]  /*d3e0*/  UMOV UR5, 0x7fefffff ;  /* 0x7fefffff00057882 */ /* 0x000fe20000000000 */
[----:B------:R-:W-:Y:S01]  /*d3f0*/  UMOV UR7, UR4 ;  /* 0x0000000400077c82 */ /* 0x000fe20008000000 */
[----:B------:R-:W-:Y:S01]  /*d400*/  UMOV UR6, UR5 ;  /* 0x0000000500067c82 */ /* 0x000fe20008000000 */
[----:B------:R-:W-:Y:S01]  /*d410*/  MOV R38, RZ ;  /* 0x000000ff00267202 */ /* 0x000fe20000000f00 */
[----:B------:R-:W-:Y:S01]  /*d420*/  BSSY.RECONVERGENT B2, `(.L_x_11892) ;  /* 0x00002a3000027945 */ /* 0x000fe20003800200 */
[----:B------:R-:W-:Y:S01]  /*d430*/  DADD R32, -RZ, |R22| ;  /* 0x00000000ff207229 */ /* 0x000fe20000000516 */
[----:B------:R-:W-:-:S02]  /*d440*/  ISETP.GT.U32.AND P1, PT, R20, R26, PT ;  /* 0x0000001a1400720c */ /* 0x000fc40003f24070 */
[----:B------:R-:W-:Y:S02]  /*d450*/  ISETP.LT.U32.AND P0, PT, R26, R20, PT ;  /* 0x000000141a00720c */ /* 0x000fe40003f01070 */
[----:B------:R-:W-:Y:S02]  /*d460*/  ISETP.GT.U32.AND.EX P1, PT, R21, R27, PT, P1 ;  /* 0x0000001b1500720c */ /* 0x000fe40003f24110 */
[----:B------:R-:W-:Y:S02]  /*d470*/  ISETP.LT.U32.AND.EX P0, PT, R27, R21, PT, P0 ;  /* 0x000000151b00720c */ /* 0x000fe40003f01100 */
[----:B------:R-:W-:Y:S02]  /*d480*/  SEL R15, R21, R27, P1 ;  /* 0x0000001b150f7207 */ /* 0x000fe40000800000 */
[----:B------:R-:W-:Y:S02]  /*d490*/  ISETP.GT.U32.AND P3, PT, R20, R32, PT ;  /* 0x000000201400720c */ /* 0x000fe40003f64070 */
[----:B------:R-:W-:-:S02]  /*d4a0*/  ISETP.LT.U32.AND P2, PT, R32, R20, PT ;  /* 0x000000142000720c */ /* 0x000fc40003f41070 */
[----:B------:R-:W-:Y:S02]  /*d4b0*/  LOP3.LUT R44, R15, 0xffc00000, RZ, 0xc0, !PT ;  /* 0xffc000000f2c7812 */ /* 0x000fe400078ec0ff */
[----:B------:R-:W-:Y:S02]  /*d4c0*/  ISETP.GT.U32.AND.EX P3, PT, R21, R33, PT, P3 ;  /* 0x000000211500720c */ /* 0x000fe40003f64130 */
[----:B------:R-:W-:Y:S02]  /*d4d0*/  SEL R10, R26, R20, P0 ;  /* 0x000000141a0a7207 */ /* 0x000fe40000000000 */
[-C--:B------:R-:W-:Y:S02]  /*d4e0*/  SEL R11, R27, R21.reuse, P0 ;  /* 0x000000151b0b7207 */ /* 0x080fe40000000000 */
[----:B------:R-:W-:Y:S02]  /*d4f0*/  LOP3.LUT R3, R44, 0x7fd00000, RZ, 0x3c, !PT ;  /* 0x7fd000002c037812 */ /* 0x000fe400078e3cff */
[----:B------:R-:W-:-:S02]  /*d500*/  ISETP.LT.U32.AND.EX P0, PT, R33, R21, PT, P2 ;  /* 0x000000152100720c */ /* 0x000fc40003f01120 */
[----:B------:R-:W-:Y:S02]  /*d510*/  SEL R9, R21, R33, P3 ;  /* 0x0000002115097207 */ /* 0x000fe40001800000 */
[----:B------:R-:W-:Y:S01]  /*d520*/  SEL R43, R32, R20, P0 ;  /* 0x00000014202b7207 */ /* 0x000fe20000000000 */
[----:B------:R-:W-:Y:S01]  /*d530*/  DMUL R16, R2, R10 ;  /* 0x0000000a02107228 */ /* 0x000fe20000000000 */
[----:B------:R-:W-:Y:S02]  /*d540*/  SEL R0, R33, R21, P0 ;  /* 0x0000001521007207 */ /* 0x000fe40000000000 */
[----:B------:R-:W-:Y:S01]  /*d550*/  LOP3.LUT R42, R9, 0xffc00000, RZ, 0xc0, !PT ;  /* 0xffc00000092a7812 */ /* 0x000fe200078ec0ff */
[----:B------:R-:W-:Y:S01]  /*d560*/  IMAD.MOV.U32 R24, RZ, RZ, R43 ;  /* 0x000000ffff187224 */ /* 0x000fe200078e002b */
[----:B------:R-:W-:Y:S01]  /*d570*/  SEL R14, R20, R26, P1 ;  /* 0x0000001a140e7207 */ /* 0x000fe20000800000 */
[----:B------:R-:W-:Y:S01]  /*d580*/  IMAD.MOV.U32 R25, RZ, RZ, R0 ;  /* 0x000000ffff197224 */ /* 0x000fe200078e0000 */
[----:B------:R-:W-:Y:S01]  /*d590*/  LOP3.LUT R29, R42, 0x7fd00000, RZ, 0x3c, !PT ;  /* 0x7fd000002a1d7812 */ /* 0x000fe200078e3cff */
[----:B------:R-:W-:Y:S01]  /*d5a0*/  DMUL R30, R16, R16 ;  /* 0x00000010101e7228 */ /* 0x000fe20000000000 */
[----:B------:R-:W-:Y:S01]  /*d5b0*/  SEL R8, R20, R32, P3 ;  /* 0x0000002014087207 */ /* 0x000fe20001800000 */
[----:B------:R-:W-:Y:S01]  /*d5c0*/  IMAD.U32 R32, RZ, RZ, UR5 ;  /* 0x00000005ff207e24 */ /* 0x000fe2000f8e00ff */
[----:B------:R-:W-:Y:S01]  /*d5d0*/  DMUL R2, R2, R14 ;  /* 0x0000000e02027228 */ /* 0x000fe20000000000 */
[----:B------:R-:W-:Y:S01]  /*d5e0*/  LOP3.LUT R45, R44, 0x100000, RZ, 0xfc, !PT ;  /* 0x001000002c2d7812 */ /* 0x000fe200078efcff */
[C---:B------:R-:W-:Y:S01]  /*d5f0*/  DMUL R16, R28.reuse, R24 ;  /* 0x000000181c107228 */ /* 0x040fe20000000000 */
[----:B------:R-:W-:Y:S01]  /*d600*/  IMAD.MOV.U32 R44, RZ, RZ, RZ ;  /* 0x000000ffff2c7224 */ /* 0x000fe200078e00ff */
[----:B------:R-:W-:-:S04]  /*d610*/  DMUL R28, R28, R8 ;  /* 0x000000081c1c7228 */ /* 0x000fc80000000000 */
[----:B------:R-:W-:Y:S02]  /*d620*/  DFMA R30, R2, R2, R30 ;  /* 0x00000002021e722b */ /* 0x000fe4000000001e */
[----:B------:R-:W-:-:S06]  /*d630*/  DMUL R16, R16, R16 ;  /* 0x0000001010107228 */ /* 0x000fcc0000000000 */
[----:B------:R-:W-:Y:S02]  /*d640*/  DSETP.MIN.AND P0, P1, R30, UR4, PT ;  /* 0x000000041e007e2a */ /* 0x000fe4000b900000 */
[----:B------:R-:W-:Y:S01]  /*d650*/  DFMA R28, R28, R28, R16 ;  /* 0x0000001c1c1c722b */ /* 0x000fe20000000010 */
[----:B------:R-:W-:Y:S01]  /*d660*/  MOV R2, R31 ;  /* 0x0000001f00027202 */ /* 0x000fe20000000f00 */
[----:B------:R-:W-:-:S03]  /*d670*/  IMAD.U32 R16, RZ, RZ, UR6 ;  /* 0x00000006ff107e24 */ /* 0x000fc6000f8e00ff */
[----:B------:R-:W-:Y:S01]  /*d680*/  FSEL R3, R2, UR6, P0 ;  /* 0x0000000602037c08 */ /* 0x000fe20008000000 */
[----:B------:R-:W-:Y:S01]  /*d690*/  IMAD.MOV.U32 R2, RZ, RZ, R30 ;  /* 0x000000ffff027224 */ /* 0x000fe200078e001e */
[----:B------:R-:W-:Y:S01]  /*d6a0*/  UMOV UR6, UR4 ;  /* 0x0000000400067c82 */ /* 0x000fe20008000000 */
[----:B------:R-:W-:Y:S02]  /*d6b0*/  DSETP.MIN.AND P2, P3, R28, UR4, PT ;  /* 0x000000041c007e2a */ /* 0x000fe4000bb40000 */
[----:B------:R-:W-:Y:S01]  /*d6c0*/  IMAD.MOV.U32 R17, RZ, RZ, R29 ;  /* 0x000000ffff117224 */ /* 0x000fe200078e001d */
[----:B------:R-:W-:Y:S01]  /*d6d0*/  SEL R2, R2, UR6, P0 ;  /* 0x0000000602027c07 */ /* 0x000fe20008000000 */
[----:B------:R-:W-:Y:S01]  /*d6e0*/  DSETP.NEU.AND P0, PT, R10, RZ, PT ;  /* 0x000000ff0a00722a */ /* 0x000fe20003f0d000 */
[----:B------:R-:W-:Y:S01]  /*d6f0*/  @P1 LOP3.LUT R3, R16, 0x80000, RZ, 0xfc, !PT ;  /* 0x0008000010031812 */ /* 0x000fe200078efcff */
[----:B------:R-:W-:Y:S01]  /*d700*/  IMAD.MOV.U32 R16, RZ, RZ, R28 ;  /* 0x000000ffff107224 */ /* 0x000fe200078e001c */
[----:B------:R-:W-:-:S02]  /*d710*/  FSEL R47, R17, UR5, P2 ;  /* 0x00000005112f7c08 */ /* 0x000fc40009000000 */
[----:B------:R-:W0:Y:S01]  /*d720*/  MUFU.RSQ64H R39, R3 ;  /* 0x0000000300277308 */ /* 0x000e220000001c00 */
[----:B------:R-:W-:Y:S02]  /*d730*/  ISETP.GE.U32.AND P1, PT, R11, 0x7ff00000, PT ;  /* 0x7ff000000b00780c */ /* 0x000fe40003f26070 */
[----:B------:R-:W-:Y:S01]  /*d740*/  SEL R46, R16, UR7, P2 ;  /* 0x00000007102e7c07 */ /* 0x000fe20009000000 */
[----:B------:R-:W-:Y:S01]  /*d750*/  IMAD.MOV.U32 R16, RZ, RZ, RZ ;  /* 0x000000ffff107224 */ /* 0x000fe200078e00ff */
[----:B------:R-:W-:Y:S01]  /*d760*/  @P3 LOP3.LUT R47, R32, 0x80000, RZ, 0xfc, !PT ;  /* 0x00080000202f3812 */ /* 0x000fe200078efcff */
[----:B------:R-:W-:Y:S01]  /*d770*/  DSETP.NEU.AND P2, PT, R24, RZ, PT ;  /* 0x000000ff1800722a */ /* 0x000fe20003f4d000 */
[----:B------:R-:W-:Y:S02]  /*d780*/  ISETP.GE.U32.AND P3, PT, R0, 0x7ff00000, PT ;  /* 0x7ff000000000780c */ /* 0x000fe40003f66070 */
[----:B------:R-:W1:Y:S01]  /*d790*/  MUFU.RSQ64H R17, R47 ;  /* 0x0000002f00117308 */ /* 0x000e620000001c00 */
[----:B0-----:R-:W-:-:S08]  /*d7a0*/  DMUL R34, R38, R38 ;  /* 0x0000002626227228 */ /* 0x001fd00000000000 */
[----:B------:R-:W-:Y:S02]  /*d7b0*/  DFMA R34, R2, -R34, 1 ;  /* 0x3ff000000222742b */ /* 0x000fe40000000822 */
[----:B-1----:R-:W-:Y:S01]  /*d7c0*/  DMUL R40, R16, R16 ;  /* 0x0000001010287228 */ /* 0x002fe20000000000 */
[----:B------:R-:W-:Y:S02]  /*d7d0*/  IMAD.MOV.U32 R2, RZ, RZ, 0x0 ;  /* 0x00000000ff027424 */ /* 0x000fe400078e00ff */
[----:B------:R-:W-:-:S03]  /*d7e0*/  IMAD.MOV.U32 R3, RZ, RZ, 0x3fd80000 ;  /* 0x3fd80000ff037424 */ /* 0x000fc600078e00ff */
[----:B------:R-:W-:Y:S02]  /*d7f0*/  DMUL R36, R38, R34 ;  /* 0x0000002226247228 */ /* 0x000fe40000000000 */
[----:B------:R-:W-:Y:S02]  /*d800*/  DFMA R40, R46, -R40, 1 ;  /* 0x3ff000002e28742b */ /* 0x000fe40000000828 */
[----:B------:R-:W-:-:S06]  /*d810*/  DFMA R34, R34, R2, 0.5 ;  /* 0x3fe000002222742b */ /* 0x000fcc0000000002 */
[----:B------:R-:W-:Y:S02]  /*d820*/  DFMA R32, R40, R2, 0.5 ;  /* 0x3fe000002820742b */ /* 0x000fe40000000002 */
[----:B------:R-:W-:Y:S02]  /*d830*/  DMUL R40, R16, R40 ;  /* 0x0000002810287228 */ /* 0x000fe40000000000 */
[----:B------:R-:W-:-:S06]  /*d840*/  DFMA R34, R34, R36, R38 ;  /* 0x000000242222722b */ /* 0x000fcc0000000026 */
[----:B------:R-:W-:Y:S02]  /*d850*/  DFMA R32, R32, R40, R16 ;  /* 0x000000282020722b */ /* 0x000fe40000000010 */
[----:B------:R-:W-:Y:S01]  /*d860*/  DMUL R34, R30, R34 ;  /* 0x000000221e227228 */ /* 0x000fe20000000000 */
[----:B------:R-:W-:-:S05]  /*d870*/  LOP3.LUT R17, R42, 0x100000, RZ, 0xfc, !PT ;  /* 0x001000002a117812 */ /* 0x000fca00078efcff */
[----:B------:R-:W-:Y:S02]  /*d880*/  DMUL R32, R28, R32 ;  /* 0x000000201c207228 */ /* 0x000fe40000000000 */
[----:B------:R-:W-:-:S06]  /*d890*/  DMUL R34, R34, R44 ;  /* 0x0000002c22227228 */ /* 0x000fcc0000000000 */
[----:B------:R-:W-:-:S04]  /*d8a0*/  DMUL R32, R32, R16 ;  /* 0x0000001020207228 */ /* 0x000fc80000000000 */
[----:B------:R-:W-:Y:S02]  /*d8b0*/  @!P1 FSEL R11, R15, R35, !P0 ;  /* 0x000000230f0b9208 */ /* 0x000fe40004000000 */
[----:B------:R-:W-:-:S03]  /*d8c0*/  @!P1 FSEL R10, R14, R34, !P0 ;  /* 0x000000220e0a9208 */ /* 0x000fc60004000000 */
[----:B------:R-:W-:Y:S01]  /*d8d0*/  IMAD.MOV.U32 R25, RZ, RZ, R11 ;  /* 0x000000ffff197224 */ /* 0x000fe200078e000b */
[----:B------:R-:W-:Y:S02]  /*d8e0*/  @!P3 FSEL R43, R8, R32, !P2 ;  /* 0x00000020082bb208 */ /* 0x000fe40005000000 */
        /* <DEDUP_REMOVED lines=35> */
.L_x_11895:
[----:B------:R-:W-:Y:S05]  /*db20*/  BSYNC.RECONVERGENT B3 ;  /* 0x0000000000037941 */ /* 0x000fea0003800200 */
.L_x_11894:
[----:B------:R-:W-:-:S10]  /*db30*/  DADD R2, R14, R2 ;  /* 0x000000000e027229 */ /* 0x000fd40000000002 */
[----:B------:R-:W-:Y:S01]  /*db40*/  ISETP.GT.AND P0, PT, R3, 0xfffff, PT ;  /* 0x000fffff0300780c */ /* 0x000fe20003f04270 */
[----:B------:R-:W-:Y:S02]  /*db50*/  IMAD.MOV.U32 R8, RZ, RZ, R2 ;  /* 0x000000ffff087224 */ /* 0x000fe400078e0002 */
[----:B------:R-:W-:-:S10]  /*db60*/  IMAD.MOV.U32 R9, RZ, RZ, R3 ;  /* 0x000000ffff097224 */ /* 0x000fd400078e0003 */
[----:B------:R-:W-:-:S10]  /*db70*/  @!P0 DMUL R8, R8, 1.80143985094819840000e+16 ;  /* 0x4350000008088828 */ /* 0x000fd40000000000 */
[----:B------:R-:W-:Y:S02]  /*db80*/  @!P0 MOV R3, R9 ;  /* 0x0000000900038202 */ /* 0x000fe40000000f00 */
        /* <DEDUP_REMOVED lines=77> */
.L_x_11893:
        /* <DEDUP_REMOVED lines=32> */
.L_x_11902:
[----:B------:R-:W-:Y:S05]  /*e260*/  BSYNC.RECONVERGENT B4 ;  /* 0x0000000000047941 */ /* 0x000fea0003800200 */
.L_x_11901:
[----:B------:R-:W-:Y:S01]  /*e270*/  MOV R28, R2 ;  /* 0x00000002001c7202 */ /* 0x000fe20000000f00 */
[----:B------:R-:W-:-:S07]  /*e280*/  IMAD.MOV.U32 R29, RZ, RZ, R3 ;  /* 0x000000ffff1d7224 */ /* 0x000fce00078e0003 */
.L_x_11900:
[----:B------:R-:W-:Y:S05]  /*e290*/  BSYNC.RECONVERGENT B3 ;  /* 0x0000000000037941 */ /* 0x000fea0003800200 */
.L_x_11899:
        /* <DEDUP_REMOVED lines=29> */
.L_x_11907:
[----:B------:R-:W-:Y:S05]  /*e470*/  BSYNC.RECONVERGENT B4 ;  /* 0x0000000000047941 */ /* 0x000fea0003800200 */
.L_x_11906:
[----:B------:R-:W-:Y:S05]  /*e480*/  BRA `(.L_x_11905) ;  /* 0x0000000000047947 */ /* 0x000fea0003800000 */
.L_x_11904:
[----:B------:R-:W-:-:S11]  /*e490*/  DADD R2, R16, -R8 ;  /* 0x0000000010027229 */ /* 0x000fd60000000808 */
.L_x_11905:
[----:B------:R-:W-:Y:S05]  /*e4a0*/  BSYNC.RECONVERGENT B3 ;  /* 0x0000000000037941 */ /* 0x000fea0003800200 */
.L_x_11903:
        /* <DEDUP_REMOVED lines=29> */
.L_x_11909:
[----:B------:R-:W-:Y:S05]  /*e680*/  BSYNC.RECONVERGENT B3 ;  /* 0x0000000000037941 */ /* 0x000fea0003800200 */
.L_x_11908:
        /* <DEDUP_REMOVED lines=87> */
.L_x_11910:
        /* <DEDUP_REMOVED lines=20> */
.L_x_11912:
[----:B------:R-:W-:Y:S05]  /*ed40*/  BSYNC.RECONVERGENT B3 ;  /* 0x0000000000037941 */ /* 0x000fea0003800200 */
.L_x_11911:
        /* <DEDUP_REMOVED lines=30> */
.L_x_11898:
        /* <DEDUP_REMOVED lines=26> */
.L_x_11915:
[----:B------:R-:W-:Y:S05]  /*f0d0*/  BSYNC.RECONVERGENT B3 ;  /* 0x0000000000037941 */ /* 0x000fea0003800200 */
.L_x_11914:
[----:B------:R-:W-:-:S10]  /*f0e0*/  DADD R30, R22, R2 ;  /* 0x00000000161e7229 */ /* 0x000fd40000000002 */
        /* <DEDUP_REMOVED lines=86> */
.L_x_11916:
        /* <DEDUP_REMOVED lines=20> */
.L_x_11918:
[----:B------:R-:W-:Y:S05]  /*f790*/  BSYNC.RECONVERGENT B3 ;  /* 0x0000000000037941 */ /* 0x000fea0003800200 */
.L_x_11917:
        /* <DEDUP_REMOVED lines=30> */
.L_x_11913:
        /* <DEDUP_REMOVED lines=23> */
[----:B------:R-:W-:Y:S05]  /*faf0*/  CALL.REL.NOINC `($__internal_26_$__cuda_sm20_dsqrt_rn_f64_mediumpath_v1) ;  /* 0x0000008400607944 */ /* 0x000fea0003c00000 */
[----:B------:R-:W-:Y:S01]  /*fb00*/  IMAD.MOV.U32 R34, RZ, RZ, R2 ;  /* 0x000000ffff227224 */ /* 0x000fe200078e0002 */
[----:B------:R-:W-:-:S07]  /*fb10*/  MOV R35, R3 ;  /* 0x0000000300237202 */ /* 0x000fce0000000f00 */
.L_x_11920:
[----:B------:R-:W-:Y:S05]  /*fb20*/  BSYNC.RECONVERGENT B3 ;  /* 0x0000000000037941 */ /* 0x000fea0003800200 */
.L_x_11919:
        /* <DEDUP_REMOVED lines=19> */
.L_x_11922:
[----:B------:R-:W-:Y:S05]  /*fc60*/  BSYNC.RECONVERGENT B3 ;  /* 0x0000000000037941 */ /* 0x000fea0003800200 */
.L_x_11921:
[----:B------:R-:W-:Y:S01]  /*fc70*/  IMAD.MOV.U32 R30, RZ, RZ, R2 ;  /* 0x000000ffff1e7224 */ /* 0x000fe200078e0002 */
[----:B------:R-:W-:Y:S01]  /*fc80*/  MOV R31, R3 ;  /* 0x00000003001f7202 */ /* 0x000fe20000000f00 */
[----:B------:R-:W-:Y:S06]  /*fc90*/  BRA `(.L_x_11896) ;  /* 0x00000000006c7947 */ /* 0x000fec0003800000 */
.L_x_11897:
        /* <DEDUP_REMOVED lines=24> */
.L_x_11924:
[----:B------:R-:W-:Y:S05]  /*fe20*/  BSYNC.RECONVERGENT B3 ;  /* 0x0000000000037941 */ /* 0x000fea0003800200 */
.L_x_11923:
[----:B------:R-:W-:Y:S02]  /*fe30*/  IMAD.MOV.U32 R30, RZ, RZ, R2 ;  /* 0x000000ffff1e7224 */ /* 0x000fe400078e0002 */
[----:B------:R-:W-:-:S07]  /*fe40*/  IMAD.MOV.U32 R31, RZ, RZ, R3 ;  /* 0x000000ffff1f7224 */ /* 0x000fce00078e0003 */
.L_x_11896:
[----:B------:R-:W-:Y:S05]  /*fe50*/  BSYNC.RECONVERGENT B2 ;  /* 0x0000000000027941 */ /* 0x000fea0003800200 */
.L_x_11892:
        /* <DEDUP_REMOVED lines=25> */
.L_x_11929:
[----:B------:R-:W-:Y:S05]  /*fff0*/  BSYNC.RECONVERGENT B4 ;  /* 0x0000000000047941 */ /* 0x000fea0003800200 */
.L_x_11928:
        /* <DEDUP_REMOVED lines=77> */
.L_x_11931:
        /* <DEDUP_REMOVED lines=42> */
.L_x_11930:
        /* <DEDUP_REMOVED lines=33> */
.L_x_11939:
[----:B------:R-:W-:Y:S05]  /*10980*/  BSYNC.RECONVERGENT B6 ;  /* 0x0000000000067941 */ /* 0x000fea0003800200 */
.L_x_11938:
[----:B------:R-:W-:Y:S02]  /*10990*/  IMAD.MOV.U32 R28, RZ, RZ, R2 ;  /* 0x000000ffff1c7224 */ /* 0x000fe400078e0002 */
[----:B------:R-:W-:-:S07]  /*109a0*/  IMAD.MOV.U32 R29, RZ, RZ, R3 ;  /* 0x000000ffff1d7224 */ /* 0x000fce00078e0003 */
.L_x_11937:
[----:B------:R-:W-:Y:S05]  /*109b0*/  BSYNC.RECONVERGENT B5 ;  /* 0x0000000000057941 */ /* 0x000fea0003800200 */
.L_x_11936:
        /* <DEDUP_REMOVED lines=26> */
.L_x_11944:
[----:B------:R-:W-:Y:S05]  /*10b60*/  BSYNC.RECONVERGENT B6 ;  /* 0x0000000000067941 */ /* 0x000fea0003800200 */
.L_x_11943:
[----:B------:R-:W-:Y:S02]  /*10b70*/  IMAD.MOV.U32 R20, RZ, RZ, R2 ;  /* 0x000000ffff147224 */ /* 0x000fe400078e0002 */
[----:B------:R-:W-:Y:S01]  /*10b80*/  IMAD.MOV.U32 R21, RZ, RZ, R3 ;  /* 0x000000ffff157224 */ /* 0x000fe200078e0003 */
[----:B------:R-:W-:Y:S06]  /*10b90*/  BRA `(.L_x_11942) ;  /* 0x0000000000047947 */ /* 0x000fec0003800000 */
.L_x_11941:
[----:B------:R-:W-:-:S11]  /*10ba0*/  DADD R20, -R22, R16 ;  /* 0x0000000016147229 */ /* 0x000fd60000000110 */
.L_x_11942:
[----:B------:R-:W-:Y:S05]  /*10bb0*/  BSYNC.RECONVERGENT B5 ;  /* 0x0000000000057941 */ /* 0x000fea0003800200 */
.L_x_11940:
        /* <DEDUP_REMOVED lines=29> */
.L_x_11946:
[----:B------:R-:W-:Y:S05]  /*10d90*/  BSYNC.RECONVERGENT B5 ;  /* 0x0000000000057941 */ /* 0x000fea0003800200 */
.L_x_11945:
[----:B------:R-:W-:Y:S01]  /*10da0*/  MOV R16, R2 ;  /* 0x0000000200107202 */ /* 0x000fe20000000f00 */
[----:B------:R-:W-:Y:S01]  /*10db0*/  IMAD.MOV.U32 R17, RZ, RZ, R3 ;  /* 0x000000ffff117224 */ /* 0x000fe200078e0003 */
[----:B------:R-:W-:Y:S06]  /*10dc0*/  BRA `(.L_x_11947) ;  /* 0x0000000800447947 */ /* 0x000fec0003800000 */
.L_x_11935:
        /* <DEDUP_REMOVED lines=29> */
.L_x_11950:
[----:B------:R-:W-:Y:S05]  /*10fa0*/  BSYNC.RECONVERGENT B5 ;  /* 0x0000000000057941 */ /* 0x000fea0003800200 */
.L_x_11949:
[----:B------:R-:W-:Y:S02]  /*10fb0*/  IMAD.MOV.U32 R16, RZ, RZ, R2 ;  /* 0x000000ffff107224 */ /* 0x000fe400078e0002 */
[----:B------:R-:W-:Y:S01]  /*10fc0*/  IMAD.MOV.U32 R17, RZ, RZ, R3 ;  /* 0x000000ffff117224 */ /* 0x000fe200078e0003 */
[----:B------:R-:W-:Y:S06]  /*10fd0*/  BRA `(.L_x_11947) ;  /* 0x0000000400c07947 */ /* 0x000fec0003800000 */
.L_x_11948:
        /* <DEDUP_REMOVED lines=29> */
.L_x_11952:
[----:B------:R-:W-:Y:S05]  /*111b0*/  BSYNC.RECONVERGENT B5 ;  /* 0x0000000000057941 */ /* 0x000fea0003800200 */
.L_x_11951:
        /* <DEDUP_REMOVED lines=19> */
.L_x_11954:
[----:B------:R-:W-:Y:S05]  /*112f0*/  BSYNC.RECONVERGENT B5 ;  /* 0x0000000000057941 */ /* 0x000fea0003800200 */
.L_x_11953:
[----:B------:R-:W-:Y:S01]  /*11300*/  DMUL R18, R18, 8.11296384146066816958e+31 ;  /* 0x4690000012127828 */ /* 0x000fe20000000000 */
[----:B------:R-:W-:Y:S01]  /*11310*/  MOV R16, R2 ;  /* 0x0000000200107202 */ /* 0x000fe20000000f00 */
[----:B------:R-:W-:Y:S01]  /*11320*/  IMAD.MOV.U32 R17, RZ, RZ, R3 ;  /* 0x000000ffff117224 */ /* 0x000fe200078e0003 */
[----:B------:R-:W-:Y:S08]  /*11330*/  BRA `(.L_x_11947) ;  /* 0x0000000000e87947 */ /* 0x000ff00003800000 */
.L_x_11934:
        /* <DEDUP_REMOVED lines=26> */
.L_x_11956:
[----:B------:R-:W-:Y:S05]  /*114e0*/  BSYNC.RECONVERGENT B5 ;  /* 0x0000000000057941 */ /* 0x000fea0003800200 */
.L_x_11955:
[----:B------:R-:W-:Y:S01]  /*114f0*/  DADD R34, R14, 1 ;  /* 0x3ff000000e227429 */ /* 0x000fe20000000000 */
[----:B------:R-:W-:Y:S01]  /*11500*/  MOV R8, 0x0 ;  /* 0x0000000000087802 */ /* 0x000fe20000000f00 */
[----:B------:R-:W-:Y:S01]  /*11510*/  IMAD.MOV.U32 R9, RZ, RZ, 0x3fd80000 ;  /* 0x3fd80000ff097424 */ /* 0x000fe200078e00ff */
[----:B------:R-:W-:Y:S05]  /*11520*/  BSSY.RECONVERGENT B5, `(.L_x_11957) ;  /* 0x0000018000057945 */ /* 0x000fea0003800200 */
        /* <DEDUP_REMOVED lines=23> */
.L_x_11958:
[----:B------:R-:W-:Y:S05]  /*116a0*/  BSYNC.RECONVERGENT B5 ;  /* 0x0000000000057941 */ /* 0x000fea0003800200 */
.L_x_11957:
[----:B------:R-:W-:Y:S01]  /*116b0*/  DMUL R16, R2, R16 ;  /* 0x0000001002107228 */ /* 0x000fe20000000000 */
[----:B------:R-:W-:Y:S01]  /*116c0*/  MOV R18, 0x0 ;  /* 0x0000000000127802 */ /* 0x000fe20000000f00 */
[----:B------:R-:W-:-:S09]  /*116d0*/  IMAD.MOV.U32 R19, RZ, RZ, 0x3ff00000 ;  /* 0x3ff00000ff137424 */ /* 0x000fd200078e00ff */
.L_x_11947:
[----:B------:R-:W-:Y:S05]  /*116e0*/  BSYNC.RECONVERGENT B4 ;  /* 0x0000000000047941 */ /* 0x000fea0003800200 */
.L_x_11933:
[----:B------:R-:W-:Y:S05]  /*116f0*/  BRA `(.L_x_11959) ;  /* 0x0000000000087947 */ /* 0x000fea0003800000 */
.L_x_11927:
[----:B------:R-:W-:Y:S02]  /*11700*/  DMUL R16, R14, 9.00719925474099200000e+15 ;  /* 0x434000000e107828 */ /* 0x000fe40000000000 */
[----:B------:R-:W-:-:S11]  /*11710*/  DMUL R18, R18, 9.00719925474099200000e+15 ;  /* 0x4340000012127828 */ /* 0x000fd60000000000 */
.L_x_11959:
[----:B------:R-:W-:Y:S05]  /*11720*/  BSYNC.RELIABLE B2 ;  /* 0x0000000000027941 */ /* 0x000fea0003800100 */
.L_x_11926:
        /* <DEDUP_REMOVED lines=27> */
.L_x_11961:
[----:B------:R-:W-:Y:S05]  /*118e0*/  BSYNC.RECONVERGENT B2 ;  /* 0x0000000000027941 */ /* 0x000fea0003800200 */
.L_x_11960:
        /* <DEDUP_REMOVED lines=64> */
[----:B------:R-:W-:Y:S01]  /*11cf0*/  @!P1 IMAD.MOV.U32 R2, RZ, RZ, 0x54442d18 ;  /* 0x54442d18ff029424 */ /* 0x000fe200078e00ff */
[----:B------:R-:W-:-:S06]  /*11d00*/  @!P1 MOV R3, 0x400921fb ;  /* 0x400921fb00039802 */ /* 0x000fcc0000000f00 */
        /* <DEDUP_REMOVED lines=18> */
.L_x_11963:
[----:B------:R-:W-:Y:S02]  /*11e30*/  FSEL R2, RZ, 3.37028055040000000000e+12, P0 ;  /* 0x54442d18ff027808 */ /* 0x000fe40000000000 */
[----:B------:R-:W-:-:S07]  /*11e40*/  FSEL R3, RZ, 2.1426990032196044922, P0 ;  /* 0x400921fbff037808 */ /* 0x000fce0000000000 */
.L_x_11964:
[----:B------:R-:W-:Y:S05]  /*11e50*/  BSYNC.RECONVERGENT B0 ;  /* 0x0000000000007941 */ /* 0x000fea0003800200 */
.L_x_11962:
[----:B------:R-:W-:Y:S02]  /*11e60*/  DADD R16, |R16|, R18 ;  /* 0x0000000010107229 */ /* 0x000fe40000000212 */
[----:B------:R-:W-:-:S06]  /*11e70*/  DADD R2, -RZ, |R2| ;  /* 0x00000000ff027229 */ /* 0x000fcc0000000502 */
[----:B------:R-:W-:-:S06]  /*11e80*/  DSETP.NAN.AND P0, PT, R16, R16, PT ;  /* 0x000000101000722a */ /* 0x000fcc0003f08000 */
[----:B------:R-:W-:Y:S02]  /*11e90*/  FSEL R8, R16, R2, P0 ;  /* 0x0000000210087208 */ /* 0x000fe40000000000 */
[----:B------:R-:W-:-:S07]  /*11ea0*/  FSEL R9, R17, R3, P0 ;  /* 0x0000000311097208 */ /* 0x000fce0000000000 */
.L_x_11932:
[----:B------:R-:W-:Y:S05]  /*11eb0*/  BSYNC.RECONVERGENT B3 ;  /* 0x0000000000037941 */ /* 0x000fea0003800200 */
.L_x_11925:
[----:B------:R-:W-:Y:S01]  /*11ec0*/  LOP3.LUT R5, R31, 0x80000000, R5, 0xb8, !PT ;  /* 0x800000001f057812 */ /* 0x000fe200078eb805 */
[----:B------:R-:W-:Y:S01]  /*11ed0*/  IMAD.MOV.U32 R6, RZ, RZ, R8 ;  /* 0x000000ffff067224 */ /* 0x000fe200078e0008 */
[----:B------:R-:W-:Y:S02]  /*11ee0*/  LOP3.LUT R7, R9, 0x80000000, R7, 0xb8, !PT ;  /* 0x8000000009077812 */ /* 0x000fe400078eb807 */
[----:B------:R-:W-:Y:S01]  /*11ef0*/  MOV R4, R30 ;  /* 0x0000001e00047202 */ /* 0x000fe20000000f00 */
[----:B------:R-:W-:Y:S06]  /*11f00*/  BRA `(.L_x_11890) ;  /* 0x0000005800bc7947 */ /* 0x000fec0003800000 */
.L_x_11891:
        /* <DEDUP_REMOVED lines=27> */
[----:B------:R-:W-:Y:S02]  /*120c0*/  IMAD.MOV.U32 R10, RZ, RZ, R8 ;  /* 0x000000ffff0a7224 */ /* 0x000fe400078e0008 */
[----:B------:R-:W-:-:S05]  /*120d0*/  IMAD.MOV.U32 R11, RZ, RZ, R9 ;  /* 0x000000ffff0b7224 */ /* 0x000fca00078e0009 */
[----:B------:R-:W-:Y:S02]  /*120e0*/  DFMA R2, -R24, R26, 1 ;  /* 0x3ff000001802742b */ /* 0x000fe4000000011a */
[----:B------:R-:W-:-:S06]  /*120f0*/  @!P0 DMUL R10, R10, 1.80143985094819840000e+16 ;  /* 0x435000000a0a8828 */ /* 0x000fcc0000000000 */
[----:B------:R-:W-:-:S04]  /*12100*/  DFMA R2, R26, R2, R26 ;  /* 0x000000021a02722b */ /* 0x000fc8000000001a */
[----:B------:R-:W-:Y:S02]  /*12110*/  @!P0 MOV R9, R11 ;  /* 0x0000000b00098202 */ /* 0x000fe40000000f00 */
[----:B------:R-:W-:Y:S02]  /*12120*/  @!P0 MOV R8, R10 ;  /* 0x0000000a00088202 */ /* 0x000fe40000000f00 */
        /* <DEDUP_REMOVED lines=80> */
.L_x_11970:
[----:B------:R-:W-:Y:S05]  /*12630*/  BSYNC.RECONVERGENT B0 ;  /* 0x0000000000007941 */ /* 0x000fea0003800200 */
.L_x_11969:
[----:B------:R-:W-:Y:S04]  /*12640*/  BSSY.RECONVERGENT B3, `(.L_x_11971) ;  /* 0x0000008000037945 */ /* 0x000fe80003800200 */
[----:B------:R-:W-:Y:S05]  /*12650*/  @P4 BRA P5, `(.L_x_11972) ;  /* 0x0000000000184947 */ /* 0x000fea0002800000 */
[----:B------:R-:W-:Y:S01]  /*12660*/  MOV R2, R22 ;  /* 0x0000001600027202 */ /* 0x000fe20000000f00 */
[----:B------:R-:W-:Y:S01]  /*12670*/  IMAD.MOV.U32 R3, RZ, RZ, R23 ;  /* 0x000000ffff037224 */ /* 0x000fe200078e0017 */
[----:B------:R-:W-:Y:S01]  /*12680*/  MOV R0, 0x126c0 ;  /* 0x000126c000007802 */ /* 0x000fe20000000f00 */
[----:B------:R-:W-:Y:S02]  /*12690*/  IMAD.MOV.U32 R34, RZ, RZ, R24 ;  /* 0x000000ffff227224 */ /* 0x000fe400078e0018 */
[----:B------:R-:W-:-:S07]  /*126a0*/  IMAD.MOV.U32 R35, RZ, RZ, R25 ;  /* 0x000000ffff237224 */ /* 0x000fce00078e0019 */
[----:B------:R-:W-:Y:S05]  /*126b0*/  CALL.REL.NOINC `($__internal_25_$__cuda_sm20_div_rn_f64_full) ;  /* 0x0000005000e07944 */ /* 0x000fea0003c00000 */
.L_x_11972:
[----:B------:R-:W-:Y:S05]  /*126c0*/  BSYNC.RECONVERGENT B3 ;  /* 0x0000000000037941 */ /* 0x000fea0003800200 */
.L_x_11971:
        /* <DEDUP_REMOVED lines=84> */
.L_x_11974:
[----:B------:R-:W-:Y:S02]  /*12c10*/  FSEL R2, RZ, 3.37028055040000000000e+12, P0 ;  /* 0x54442d18ff027808 */ /* 0x000fe40000000000 */
[----:B------:R-:W-:-:S07]  /*12c20*/  FSEL R3, RZ, 2.1426990032196044922, P0 ;  /* 0x400921fbff037808 */ /* 0x000fce0000000000 */
.L_x_11975:
[----:B------:R-:W-:Y:S05]  /*12c30*/  BSYNC.RECONVERGENT B0 ;  /* 0x0000000000007941 */ /* 0x000fea0003800200 */
.L_x_11973:
[----:B------:R-:W-:Y:S01]  /*12c40*/  DADD R18, R20, R18 ;  /* 0x0000000014127229 */ /* 0x000fe20000000012 */
[----:B------:R-:W-:Y:S01]  /*12c50*/  LOP3.LUT R17, R3, 0x80000000, R17, 0xb8, !PT ;  /* 0x8000000003117812 */ /* 0x000fe200078eb811 */
[----:B------:R-:W-:-:S06]  /*12c60*/  DMUL R26, R26, 0.5 ;  /* 0x3fe000001a1a7828 */ /* 0x000fcc0000000000 */
[----:B------:R-:W-:-:S06]  /*12c70*/  DSETP.NAN.AND P0, PT, R18, R18, PT ;  /* 0x000000121200722a */ /* 0x000fcc0003f08000 */
[----:B------:R-:W-:Y:S02]  /*12c80*/  FSEL R2, R18, R2, P0 ;  /* 0x0000000212027208 */ /* 0x000fe40000000000 */
[----:B------:R-:W-:Y:S01]  /*12c90*/  FSEL R3, R19, R17, P0 ;  /* 0x0000001113037208 */ /* 0x000fe20000000000 */
[----:B------:R-:W-:Y:S06]  /*12ca0*/  BRA `(.L_x_11976) ;  /* 0x0000004c00347947 */ /* 0x000fec0003800000 */
.L_x_11968:
        /* <DEDUP_REMOVED lines=11> */
[----:B------:R-:W-:Y:S01]  /*12d60*/  IMAD.MOV.U32 R28, RZ, RZ, RZ ;  /* 0x000000ffff1c7224 */ /* 0x000fe200078e00ff */
[----:B------:R-:W-:Y:S01]  /*12d70*/  LOP3.LUT R0, R3, 0xffc00000, RZ, 0xc0, !PT ;  /* 0xffc0000003007812 */ /* 0x000fe200078ec0ff */
[----:B------:R-:W-:Y:S01]  /*12d80*/  IMAD.MOV.U32 R32, RZ, RZ, 0x0 ;  /* 0x00000000ff207424 */ /* 0x000fe200078e00ff */
[----:B------:R-:W-:Y:S01]  /*12d90*/  SEL R9, R19, R21, P0 ;  /* 0x0000001513097207 */ /* 0x000fe20000000000 */
[----:B------:R-:W-:Y:S01]  /*12da0*/  IMAD.MOV.U32 R33, RZ, RZ, 0x3fd80000 ;  /* 0x3fd80000ff217424 */ /* 0x000fe200078e00ff */
[----:B------:R-:W-:Y:S01]  /*12db0*/  LOP3.LUT R11, R0, 0x7fd00000, RZ, 0x3c, !PT ;  /* 0x7fd00000000b7812 */ /* 0x000fe200078e3cff */
[----:B------:R-:W-:Y:S01]  /*12dc0*/  MUFU.RCP64H R35, R25 ;  /* 0x0000001900237308 */ /* 0x000fe20000001800 */
[----:B------:R-:W-:Y:S01]  /*12dd0*/  SEL R2, R20, R18, P2 ;  /* 0x0000001214027207 */ /* 0x000fe20001000000 */
[----:B------:R-:W-:Y:S01]  /*12de0*/  IMAD.MOV.U32 R34, RZ, RZ, 0x1 ;  /* 0x00000001ff227424 */ /* 0x000fe200078e00ff */
[----:B------:R-:W-:Y:S01]  /*12df0*/  ISETP.GE.U32.AND P3, PT, R9, 0x7ff00000, PT ;  /* 0x7ff000000900780c */ /* 0x000fe20003f66070 */
[----:B------:R-:W-:Y:S01]  /*12e00*/  BSSY.RECONVERGENT B0, `(.L_x_11977) ;  /* 0x0000074000007945 */ /* 0x000fe20003800200 */
[C---:B------:R-:W-:Y:S01]  /*12e10*/  DMUL R26, R10.reuse, R8 ;  /* 0x000000080a1a7228 */ /* 0x040fe20000000000 */
[----:B------:R-:W-:Y:S01]  /*12e20*/  FSETP.GEU.AND P5, PT, |R23|, 6.5827683646048100446e-37, PT ;  /* 0x036000001700780b */ /* 0x000fe20003fae200 */
        /* <DEDUP_REMOVED lines=9> */
[----:B------:R-:W-:-:S03]  /*12ec0*/  DSETP.NEU.AND P2, PT, R8, RZ, PT ;  /* 0x000000ff0800722a */ /* 0x000fc60003f4d000 */
[----:B------:R-:W0:Y:S02]  /*12ed0*/  MUFU.RSQ64H R29, R27 ;  /* 0x0000001b001d7308 */ /* 0x000e240000001c00 */
        /* <DEDUP_REMOVED lines=11> */
[----:B------:R-:W-:-:S10]  /*12f90*/  DMUL R30, R30, R10 ;  /* 0x0000000a1e1e7228 */ /* 0x000fd40000000000 */
[----:B------:R-:W-:Y:S02]  /*12fa0*/  @!P3 FSEL R9, R3, R31, !P2 ;  /* 0x0000001f0309b208 */ /* 0x000fe40005000000 */
[----:B------:R-:W-:Y:S01]  /*12fb0*/  @!P3 FSEL R8, R2, R30, !P2 ;  /* 0x0000001e0208b208 */ /* 0x000fe20005000000 */
[----:B------:R-:W-:Y:S01]  /*12fc0*/  DFMA R2, -R24, R26, 1 ;  /* 0x3ff000001802742b */ /* 0x000fe2000000011a */
[----:B------:R-:W-:Y:S01]  /*12fd0*/  ISETP.GT.AND P0, PT, R9, 0xfffff, PT ;  /* 0x000fffff0900780c */ /* 0x000fe20003f04270 */
[----:B------:R-:W-:Y:S02]  /*12fe0*/  IMAD.MOV.U32 R11, RZ, RZ, R9 ;  /* 0x000000ffff0b7224 */ /* 0x000fe400078e0009 */
[----:B------:R-:W-:-:S04]  /*12ff0*/  IMAD.MOV.U32 R10, RZ, RZ, R8 ;  /* 0x000000ffff0a7224 */ /* 0x000fc800078e0008 */
[----:B------:R-:W-:-:S06]  /*13000*/  DFMA R2, R26, R2, R26 ;  /* 0x000000021a02722b */ /* 0x000fcc000000001a */
[----:B------:R-:W-:Y:S02]  /*13010*/  @!P0 DMUL R10, R10, 1.80143985094819840000e+16 ;  /* 0x435000000a0a8828 */ /* 0x000fe40000000000 */
[----:B------:R-:W-:-:S08]  /*13020*/  DMUL R26, R22, R2 ;  /* 0x00000002161a7228 */ /* 0x000fd00000000000 */
[----:B------:R-:W-:Y:S01]  /*13030*/  @!P0 IMAD.MOV.U32 R9, RZ, RZ, R11 ;  /* 0x000000ffff098224 */ /* 0x000fe200078e000b */
[----:B------:R-:W-:Y:S01]  /*13040*/  DFMA R28, -R24, R26, R22 ;  /* 0x0000001a181c722b */ /* 0x000fe20000000116 */
[----:B------:R-:W-:Y:S02]  /*13050*/  @!P0 IMAD.MOV.U32 R8, RZ, RZ, R10 ;  /* 0x000000ffff088224 */ /* 0x000fe400078e000a */
[----:B------:R-:W-:-:S05]  /*13060*/  VIADD R0, R9, 0xffffffff ;  /* 0xffffffff09007836 */ /* 0x000fca0000000000 */
[----:B------:R-:W-:Y:S01]  /*13070*/  ISETP.GE.U32.AND P2, PT, R0, 0x7fefffff, PT ;  /* 0x7fefffff0000780c */ /* 0x000fe20003f46070 */
[----:B------:R-:W-:-:S10]  /*13080*/  DFMA R2, R2, R28, R26 ;  /* 0x0000001c0202722b */ /* 0x000fd4000000001a */
[----:B------:R-:W-:Y:S02]  /*13090*/  FFMA R0, RZ, R25, R3 ;  /* 0x00000019ff007223 */ /* 0x000fe40000000003 */
[----:B------:R-:W-:Y:S01]  /*130a0*/  @P2 MOV R26, 0x0 ;  /* 0x00000000001a2802 */ /* 0x000fe20000000f00 */
[----:B------:R-:W-:Y:S01]  /*130b0*/  @P2 IMAD.MOV.U32 R27, RZ, RZ, 0x7ff00000 ;  /* 0x7ff00000ff1b2424 */ /* 0x000fe200078e00ff */
[----:B------:R-:W-:Y:S02]  /*130c0*/  @P2 LOP3.LUT P3, RZ, R11, 0x7fffffff, RZ, 0xc0, !PT ;  /* 0x7fffffff0bff2812 */ /* 0x000fe4000786c0ff */
[----:B------:R-:W-:Y:S01]  /*130d0*/  FSETP.GT.AND P4, PT, |R0|, 1.469367938527859385e-39, PT ;  /* 0x001000000000780b */ /* 0x000fe20003f84200 */
[----:B------:R-:W-:Y:S02]  /*130e0*/  IMAD.MOV.U32 R0, RZ, RZ, -0x3ff ;  /* 0xfffffc01ff007424 */ /* 0x000fe400078e00ff */
[----:B------:R-:W-:Y:S01]  /*130f0*/  @P2 DFMA R26, R10, R26, +INF ;  /* 0x7ff000000a1a242b */ /* 0x000fe2000000001a */
[----:B------:R-:W-:-:S09]  /*13100*/  @!P0 IMAD.MOV.U32 R0, RZ, RZ, -0x435 ;  /* 0xfffffbcbff008424 */ /* 0x000fd200078e00ff */
        /* <DEDUP_REMOVED lines=67> */
.L_x_11978:
[----:B------:R-:W-:Y:S05]  /*13540*/  BSYNC.RECONVERGENT B0 ;  /* 0x0000000000007941 */ /* 0x000fea0003800200 */
.L_x_11977:
[----:B------:R-:W-:Y:S04]  /*13550*/  BSSY.RECONVERGENT B3, `(.L_x_11979) ;  /* 0x0000008000037945 */ /* 0x000fe80003800200 */
[----:B------:R-:W-:Y:S05]  /*13560*/  @P4 BRA P5, `(.L_x_11980) ;  /* 0x0000000000184947 */ /* 0x000fea0002800000 */
[----:B------:R-:W-:Y:S01]  /*13570*/  IMAD.MOV.U32 R2, RZ, RZ, R22 ;  /* 0x000000ffff027224 */ /* 0x000fe200078e0016 */
[----:B------:R-:W-:Y:S01]  /*13580*/  MOV R34, R24 ;  /* 0x0000001800227202 */ /* 0x000fe20000000f00 */
[----:B------:R-:W-:Y:S01]  /*13590*/  IMAD.MOV.U32 R3, RZ, RZ, R23 ;  /* 0x000000ffff037224 */ /* 0x000fe200078e0017 */
[----:B------:R-:W-:Y:S01]  /*135a0*/  MOV R0, 0x135d0 ;  /* 0x000135d000007802 */ /* 0x000fe20000000f00 */
[----:B------:R-:W-:-:S07]  /*135b0*/  IMAD.MOV.U32 R35, RZ, RZ, R25 ;  /* 0x000000ffff237224 */ /* 0x000fce00078e0019 */
[----:B------:R-:W-:Y:S05]  /*135c0*/  CALL.REL.NOINC `($__internal_25_$__cuda_sm20_div_rn_f64_full) ;  /* 0x00000044001c7944 */ /* 0x000fea0003c00000 */
.L_x_11980:
[----:B------:R-:W-:Y:S05]  /*135d0*/  BSYNC.RECONVERGENT B3 ;  /* 0x0000000000037941 */ /* 0x000fea0003800200 */
.L_x_11979:
        /* <DEDUP_REMOVED lines=84> */
.L_x_11982:
[----:B------:R-:W-:Y:S02]  /*13b20*/  FSEL R2, RZ, 3.37028055040000000000e+12, P0 ;  /* 0x54442d18ff027808 */ /* 0x000fe40000000000 */
[----:B------:R-:W-:-:S07]  /*13b30*/  FSEL R3, RZ, 2.1426990032196044922, P0 ;  /* 0x400921fbff037808 */ /* 0x000fce0000000000 */
.L_x_11983:
[----:B------:R-:W-:Y:S05]  /*13b40*/  BSYNC.RECONVERGENT B0 ;  /* 0x0000000000007941 */ /* 0x000fea0003800200 */
.L_x_11981:
[----:B------:R-:W-:Y:S01]  /*13b50*/  DADD R18, R20, R18 ;  /* 0x0000000014127229 */ /* 0x000fe20000000012 */
[----:B------:R-:W-:-:S07]  /*13b60*/  LOP3.LUT R17, R3, 0x80000000, R17, 0xb8, !PT ;  /* 0x8000000003117812 */ /* 0x000fce00078eb811 */
[----:B------:R-:W-:-:S06]  /*13b70*/  DSETP.NAN.AND P0, PT, R18, R18, PT ;  /* 0x000000121200722a */ /* 0x000fcc0003f08000 */
[----:B------:R-:W-:Y:S02]  /*13b80*/  FSEL R2, R18, R2, P0 ;  /* 0x0000000212027208 */ /* 0x000fe40000000000 */
[----:B------:R-:W-:Y:S01]  /*13b90*/  FSEL R3, R19, R17, P0 ;  /* 0x0000001113037208 */ /* 0x000fe20000000000 */
[----:B------:R-:W-:Y:S06]  /*13ba0*/  BRA `(.L_x_11976) ;  /* 0x0000003c00747947 */ /* 0x000fec0003800000 */
.L_x_11967:
        /* <DEDUP_REMOVED lines=22> */
[----:B------:R-:W-:Y:S05]  /*13d10*/  CALL.REL.NOINC `($__internal_25_$__cuda_sm20_div_rn_f64_full) ;  /* 0x0000003c00487944 */ /* 0x000fea0003c00000 */
[----:B------:R-:W-:Y:S02]  /*13d20*/  IMAD.MOV.U32 R26, RZ, RZ, R2 ;  /* 0x000000ffff1a7224 */ /* 0x000fe400078e0002 */
[----:B------:R-:W-:-:S07]  /*13d30*/  IMAD.MOV.U32 R27, RZ, RZ, R3 ;  /* 0x000000ffff1b7224 */ /* 0x000fce00078e0003 */
.L_x_11985:
[----:B------:R-:W-:Y:S05]  /*13d40*/  BSYNC.RECONVERGENT B3 ;  /* 0x0000000000037941 */ /* 0x000fea0003800200 */
.L_x_11984:
        /* <DEDUP_REMOVED lines=23> */
.L_x_11987:
[----:B------:R-:W-:Y:S05]  /*13ec0*/  BSYNC.RECONVERGENT B3 ;  /* 0x0000000000037941 */ /* 0x000fea0003800200 */
.L_x_11986:
        /* <DEDUP_REMOVED lines=9> */
[----:B------:R-:W-:Y:S01]  /*13f60*/  IMAD.U32 R16, RZ, RZ, UR6 ;  /* 0x00000006ff107e24 */ /* 0x000fe2000f8e00ff */
[----:B------:R-:W-:Y:S01]  /*13f70*/  BSSY.RECONVERGENT B0, `(.L_x_11988) ;  /* 0x0000082000007945 */ /* 0x000fe20003800200 */
[----:B------:R-:W-:Y:S01]  /*13f80*/  IMAD.MOV.U32 R34, RZ, RZ, 0x1 ;  /* 0x00000001ff227424 */ /* 0x000fe200078e00ff */
        /* <DEDUP_REMOVED lines=10> */
[----:B------:R-:W-:Y:S01]  /*14030*/  HFMA2 R28, -RZ, RZ, 0, 0 ;  /* 0x00000000ff1c7431 */ /* 0x000fe200000001ff */
[----:B------:R-:W-:Y:S02]  /*14040*/  ISETP.GE.U32.AND P2, PT, R9, 0x7ff00000, PT ;  /* 0x7ff000000900780c */ /* 0x000fe40003f46070 */
[C---:B------:R-:W-:Y:S01]  /*14050*/  DMUL R26, R10.reuse, R8 ;  /* 0x000000080a1a7228 */ /* 0x040fe20000000000 */
[----:B------:R-:W-:Y:S01]  /*14060*/  FSETP.GEU.AND P5, PT, |R23|, 6.5827683646048100446e-37, PT ;  /* 0x036000001700780b */ /* 0x000fe20003fae200 */
        /* <DEDUP_REMOVED lines=22> */
[----:B------:R-:W-:-:S10]  /*141d0*/  DMUL R30, R30, R10 ;  /* 0x0000000a1e1e7228 */ /* 0x000fd40000000000 */
[----:B------:R-:W-:Y:S02]  /*141e0*/  @!P2 FSEL R9, R3, R31, !P1 ;  /* 0x0000001f0309a208 */ /* 0x000fe40004800000 */
[----:B------:R-:W-:Y:S01]  /*141f0*/  @!P2 FSEL R8, R2, R30, !P1 ;  /* 0x0000001e0208a208 */ /* 0x000fe20004800000 */
[----:B------:R-:W-:Y:S01]  /*14200*/  DFMA R2, -R24, R26, 1 ;  /* 0x3ff000001802742b */ /* 0x000fe2000000011a */
[----:B------:R-:W-:Y:S01]  /*14210*/  ISETP.GT.AND P0, PT, R9, 0xfffff, PT ;  /* 0x000fffff0900780c */ /* 0x000fe20003f04270 */
[----:B------:R-:W-:Y:S01]  /*14220*/  IMAD.MOV.U32 R11, RZ, RZ, R9 ;  /* 0x000000ffff0b7224 */ /* 0x000fe200078e0009 */
[----:B------:R-:W-:Y:S01]  /*14230*/  MOV R10, R8 ;  /* 0x00000008000a7202 */ /* 0x000fe20000000f00 */
[----:B------:R-:W-:-:S04]  /*14240*/  DSETP.GEU.AND P1, PT, R20, R18, PT ;  /* 0x000000121400722a */ /* 0x000fc80003f2e000 */
        /* <DEDUP_REMOVED lines=10> */
[----:B------:R-:W-:Y:S01]  /*142f0*/  @P2 IMAD.MOV.U32 R26, RZ, RZ, 0x0 ;  /* 0x00000000ff1a2424 */ /* 0x000fe200078e00ff */
[----:B------:R-:W-:Y:S02]  /*14300*/  @P2 MOV R27, 0x7ff00000 ;  /* 0x7ff00000001b2802 */ /* 0x000fe40000000f00 */
[----:B------:R-:W-:Y:S02]  /*14310*/  @P2 LOP3.LUT P3, RZ, R11, 0x7fffffff, RZ, 0xc0, !PT ;  /* 0x7fffffff0bff2812 */ /* 0x000fe4000786c0ff */
[----:B------:R-:W-:Y:S01]  /*14320*/  FSETP.GT.AND P4, PT, |R0|, 1.469367938527859385e-39, PT ;  /* 0x001000000000780b */ /* 0x000fe20003f84200 */
[----:B------:R-:W-:Y:S01]  /*14330*/  IMAD.MOV.U32 R0, RZ, RZ, -0x3ff ;  /* 0xfffffc01ff007424 */ /* 0x000fe200078e00ff */
[----:B------:R-:W-:Y:S01]  /*14340*/  @P2 DFMA R26, R10, R26, +INF ;  /* 0x7ff000000a1a242b */ /* 0x000fe2000000001a */
[----:B------:R-:W-:-:S09]  /*14350*/  @!P0 IMAD.MOV.U32 R0, RZ, RZ, -0x435 ;  /* 0xfffffbcbff008424 */ /* 0x000fd200078e00ff */
        /* <DEDUP_REMOVED lines=67> */
.L_x_11989:
[----:B------:R-:W-:Y:S05]  /*14790*/  BSYNC.RECONVERGENT B0 ;  /* 0x0000000000007941 */ /* 0x000fea0003800200 */
.L_x_11988:
        /* <DEDUP_REMOVED lines=8> */
.L_x_11991:
[----:B------:R-:W-:Y:S05]  /*14820*/  BSYNC.RECONVERGENT B3 ;  /* 0x0000000000037941 */ /* 0x000fea0003800200 */
.L_x_11990:
        /* <DEDUP_REMOVED lines=84> */
.L_x_11993:
[----:B------:R-:W-:Y:S02]  /*14d70*/  FSEL R2, RZ, 3.37028055040000000000e+12, P0 ;  /* 0x54442d18ff027808 */ /* 0x000fe40000000000 */
[----:B------:R-:W-:-:S07]  /*14d80*/  FSEL R3, RZ, 2.1426990032196044922, P0 ;  /* 0x400921fbff037808 */ /* 0x000fce0000000000 */
.L_x_11994:
[----:B------:R-:W-:Y:S05]  /*14d90*/  BSYNC.RECONVERGENT B0 ;  /* 0x0000000000007941 */ /* 0x000fea0003800200 */
.L_x_11992:
[----:B------:R-:W-:Y:S01]  /*14da0*/  DADD R18, R20, R18 ;  /* 0x0000000014127229 */ /* 0x000fe20000000012 */
[----:B------:R-:W-:Y:S01]  /*14db0*/  LOP3.LUT R17, R3, 0x80000000, R17, 0xb8, !PT ;  /* 0x8000000003117812 */ /* 0x000fe200078eb811 */
[----:B------:R-:W-:-:S06]  /*14dc0*/  DADD R26, R26, 1 ;  /* 0x3ff000001a1a7429 */ /* 0x000fcc0000000000 */
[----:B------:R-:W-:-:S06]  /*14dd0*/  DSETP.NAN.AND P0, PT, R18, R18, PT ;  /* 0x000000121200722a */ /* 0x000fcc0003f08000 */
[----:B------:R-:W-:Y:S02]  /*14de0*/  FSEL R2, R18, R2, P0 ;  /* 0x0000000212027208 */ /* 0x000fe40000000000 */
[----:B------:R-:W-:Y:S01]  /*14df0*/  FSEL R3, R19, R17, P0 ;  /* 0x0000001113037208 */ /* 0x000fe20000000000 */
[----:B------:R-:W-:Y:S06]  /*14e00*/  BRA `(.L_x_11976) ;  /* 0x0000002800dc7947 */ /* 0x000fec0003800000 */
.L_x_11966:
        /* <DEDUP_REMOVED lines=20> */
[----:B------:R-:W-:Y:S01]  /*14f50*/  IMAD.MOV.U32 R24, RZ, RZ, R26 ;  /* 0x000000ffff187224 */ /* 0x000fe200078e001a */
        /* <DEDUP_REMOVED lines=36> */
[----:B------:R-:W-:Y:S02]  /*151a0*/  @P0 IADD3 R9, PT, PT, R25, -0x100000, RZ ;  /* 0xfff0000019090810 */ /* 0x000fe40007ffe0ff */
        /* <DEDUP_REMOVED lines=51> */
.L_x_11998:
[----:B------:R-:W-:Y:S05]  /*154e0*/  BSYNC.RECONVERGENT B0 ;  /* 0x0000000000007941 */ /* 0x000fea0003800200 */
.L_x_11997:
        /* <DEDUP_REMOVED lines=8> */
[----:B------:R-:W-:Y:S05]  /*15570*/  CALL.REL.NOINC `($__internal_25_$__cuda_sm20_div_rn_f64_full) ;  /* 0x0000002400307944 */ /* 0x000fea0003c00000 */
.L_x_12000:
[----:B------:R-:W-:Y:S05]  /*15580*/  BSYNC.RECONVERGENT B3 ;  /* 0x0000000000037941 */ /* 0x000fea0003800200 */
.L_x_11999:
        /* <DEDUP_REMOVED lines=76> */
.L_x_11996:
        /* <DEDUP_REMOVED lines=17> */
[----:B------:R-:W-:Y:S02]  /*15b60*/  LOP3.LUT R11, R0, 0x7fd00000, RZ, 0x3c, !PT ;  /* 0x7fd00000000b7812 */ /* 0x000fe400078e3cff */
        /* <DEDUP_REMOVED lines=40> */
[----:B------:R-:W-:-:S03]  /*15df0*/  @!P0 IMAD.MOV.U32 R8, RZ, RZ, R10 ;  /* 0x000000ffff088224 */ /* 0x000fc600078e000a */
[----:B------:R-:W-:-:S04]  /*15e00*/  IADD3 R0, PT, PT, R9, -0x1, RZ ;  /* 0xffffffff09007810 */ /* 0x000fc80007ffe0ff */
[----:B------:R-:W-:Y:S01]  /*15e10*/  ISETP.GE.U32.AND P2, PT, R0, 0x7fefffff, PT ;  /* 0x7fefffff0000780c */ /* 0x000fe20003f46070 */
[----:B------:R-:W-:-:S10]  /*15e20*/  DFMA R2, R2, R24, R22 ;  /* 0x000000180202722b */ /* 0x000fd40000000016 */
[----:B------:R-:W-:Y:S02]  /*15e30*/  FFMA R0, RZ, R17, R3 ;  /* 0x00000011ff007223 */ /* 0x000fe40000000003 */
[----:B------:R-:W-:Y:S01]  /*15e40*/  @P2 IMAD.MOV.U32 R22, RZ, RZ, 0x0 ;  /* 0x00000000ff162424 */ /* 0x000fe200078e00ff */
[----:B------:R-:W-:Y:S01]  /*15e50*/  @P2 LOP3.LUT P3, RZ, R11, 0x7fffffff, RZ, 0xc0, !PT ;  /* 0x7fffffff0bff2812 */ /* 0x000fe2000786c0ff */
[----:B------:R-:W-:Y:S01]  /*15e60*/  @P2 IMAD.MOV.U32 R23, RZ, RZ, 0x7ff00000 ;  /* 0x7ff00000ff172424 */ /* 0x000fe200078e00ff */
[----:B------:R-:W-:Y:S01]  /*15e70*/  FSETP.GT.AND P4, PT, |R0|, 1.469367938527859385e-39, PT ;  /* 0x001000000000780b */ /* 0x000fe20003f84200 */
[----:B------:R-:W-:Y:S01]  /*15e80*/  IMAD.MOV.U32 R0, RZ, RZ, -0x3ff ;  /* 0xfffffc01ff007424 */ /* 0x000fe200078e00ff */
[----:B------:R-:W-:-:S03]  /*15e90*/  @!P0 MOV R0, 0xfffffbcb ;  /* 0xfffffbcb00008802 */ /* 0x000fc60000000f00 */
        /* <DEDUP_REMOVED lines=68> */
.L_x_12002:
[----:B------:R-:W-:Y:S05]  /*162e0*/  BSYNC.RECONVERGENT B0 ;  /* 0x0000000000007941 */ /* 0x000fea0003800200 */
.L_x_12001:
        /* <DEDUP_REMOVED lines=8> */
.L_x_12004:
[----:B------:R-:W-:Y:S05]  /*16370*/  BSYNC.RECONVERGENT B3 ;  /* 0x0000000000037941 */ /* 0x000fea0003800200 */
.L_x_12003:
        /* <DEDUP_REMOVED lines=76> */
.L_x_11995:
        /* <DEDUP_REMOVED lines=22> */
[----:B------:R-:W-:Y:S05]  /*169a0*/  CALL.REL.NOINC `($__internal_25_$__cuda_sm20_div_rn_f64_full) ;  /* 0x0000001000247944 */ /* 0x000fea0003c00000 */
[----:B------:R-:W-:Y:S02]  /*169b0*/  IMAD.MOV.U32 R22, RZ, RZ, R2 ;  /* 0x000000ffff167224 */ /* 0x000fe400078e0002 */
[----:B------:R-:W-:-:S07]  /*169c0*/  IMAD.MOV.U32 R23, RZ, RZ, R3 ;  /* 0x000000ffff177224 */ /* 0x000fce00078e0003 */
.L_x_12006:
[----:B------:R-:W-:Y:S05]  /*169d0*/  BSYNC.RECONVERGENT B3 ;  /* 0x0000000000037941 */ /* 0x000fea0003800200 */
.L_x_12005:
        /* <DEDUP_REMOVED lines=23> */
.L_x_12008:
[----:B------:R-:W-:Y:S05]  /*16b50*/  BSYNC.RECONVERGENT B3 ;  /* 0x0000000000037941 */ /* 0x000fea0003800200 */
.L_x_12007:
        /* <DEDUP_REMOVED lines=22> */
[----:B------:R-:W-:Y:S01]  /*16cc0*/  IMAD.U32 R24, RZ, RZ, UR6 ;  /* 0x00000006ff187e24 */ /* 0x000fe2000f8e00ff */
[----:B------:R-:W-:Y:S02]  /*16cd0*/  ISETP.GE.U32.AND P2, PT, R9, 0x7ff00000, PT ;  /* 0x7ff000000900780c */ /* 0x000fe40003f46070 */
        /* <DEDUP_REMOVED lines=10> */
[----:B------:R-:W-:Y:S01]  /*16d80*/  HFMA2 R24, -RZ, RZ, 0, 0 ;  /* 0x00000000ff187431 */ /* 0x000fe200000001ff */
        /* <DEDUP_REMOVED lines=105> */
.L_x_12010:
[----:B------:R-:W-:Y:S05]  /*17420*/  BSYNC.RECONVERGENT B0 ;  /* 0x0000000000007941 */ /* 0x000fea0003800200 */
.L_x_12009:
        /* <DEDUP_REMOVED lines=8> */
[----:B------:R-:W-:Y:S05]  /*174b0*/  CALL.REL.NOINC `($__internal_25_$__cuda_sm20_div_rn_f64_full) ;  /* 0x0000000400607944 */ /* 0x000fea0003c00000 */
.L_x_12012:
[----:B------:R-:W-:Y:S05]  /*174c0*/  BSYNC.RECONVERGENT B3 ;  /* 0x0000000000037941 */ /* 0x000fea0003800200 */
.L_x_12011:
        /* <DEDUP_REMOVED lines=75> */
.L_x_11976:
[----:B------:R-:W-:Y:S05]  /*17980*/  BSYNC.RECONVERGENT B2 ;  /* 0x0000000000027941 */ /* 0x000fea0003800200 */
.L_x_11965:
[----:B------:R-:W-:Y:S01]  /*17990*/  UMOV UR4, 0xfefa39ef ;  /* 0xfefa39ef00047882 */ /* 0x000fe20000000000 */
[----:B------:R-:W-:Y:S01]  /*179a0*/  UMOV UR5, 0x3fe62e42 ;  /* 0x3fe62e4200057882 */ /* 0x000fe20000000000 */
[----:B------:R-:W-:Y:S01]  /*179b0*/  LOP3.LUT R7, R3, 0x80000000, R7, 0xb8, !PT ;  /* 0x8000000003077812 */ /* 0x000fe200078eb807 */
[----:B------:R-:W-:Y:S01]  /*179c0*/  DADD R26, R26, UR4 ;  /* 0x000000041a1a7e29 */ /* 0x000fe20008000000 */
[----:B------:R-:W-:-:S09]  /*179d0*/  IMAD.MOV.U32 R6, RZ, RZ, R2 ;  /* 0x000000ffff067224 */ /* 0x000fd200078e0002 */
[----:B------:R-:W-:Y:S01]  /*179e0*/  LOP3.LUT R5, R27, 0x80000000, R5, 0xb8, !PT ;  /* 0x800000001b057812 */ /* 0x000fe200078eb805 */
[----:B------:R-:W-:-:S07]  /*179f0*/  IMAD.MOV.U32 R4, RZ, RZ, R26 ;  /* 0x000000ffff047224 */ /* 0x000fce00078e001a */
.L_x_11890:
[----:B------:R-:W-:Y:S05]  /*17a00*/  BSYNC.RECONVERGENT B1 ;  /* 0x0000000000017941 */ /* 0x000fea0003800200 */
.L_x_11888:
[----:B------:R-:W-:Y:S05]  /*17a10*/  WARPSYNC.ALL ;  /* 0x0000000000007948 */ /* 0x000fea0003800000 */
[----:B------:R-:W-:Y:S01]  /*17a20*/  STG.E.128 desc[UR8][R12.64], R4 ;  /* 0x000000040c007986 */ /* 0x000fe2000c101d08 */
[----:B------:R-:W-:Y:S05]  /*17a30*/  EXIT ;  /* 0x000000000000794d */ /* 0x000fea0003800000 */
        .weak           $__internal_25_$__cuda_sm20_div_rn_f64_full
        .type           $__internal_25_$__cuda_sm20_div_rn_f64_full,@function
        .size           $__internal_25_$__cuda_sm20_div_rn_f64_full,($__internal_26_$__cuda_sm20_dsqrt_rn_f64_mediumpath_v1 - $__internal_25_$__cuda_sm20_div_rn_f64_full)
$__internal_25_$__cuda_sm20_div_rn_f64_full:
[C---:B------:R-:W-:Y:S01]  /*17a40*/  FSETP.GEU.AND P2, PT, |R35|.reuse, 1.469367938527859385e-39, PT ;  /* 0x001000002300780b */ /* 0x040fe20003f4e200 */
[----:B------:R-:W-:Y:S01]  /*17a50*/  IMAD.MOV.U32 R39, RZ, RZ, R3 ;  /* 0x000000ffff277224 */ /* 0x000fe200078e0003 */
[C---:B------:R-:W-:Y:S01]  /*17a60*/  LOP3.LUT R32, R35.reuse, 0x800fffff, RZ, 0xc0, !PT ;  /* 0x800fffff23207812 */ /* 0x040fe200078ec0ff */
[----:B------:R-:W-:Y:S01]  /*17a70*/  IMAD.MOV.U32 R44, RZ, RZ, 0x1 ;  /* 0x00000001ff2c7424 */ /* 0x000fe200078e00ff */
[----:B------:R-:W-:Y:S01]  /*17a80*/  LOP3.LUT R9, R35, 0x7ff00000, RZ, 0xc0, !PT ;  /* 0x7ff0000023097812 */ /* 0x000fe200078ec0ff */
[----:B------:R-:W-:Y:S01]  /*17a90*/  IMAD.MOV.U32 R38, RZ, RZ, R2 ;  /* 0x000000ffff267224 */ /* 0x000fe200078e0002 */
[----:B------:R-:W-:Y:S01]  /*17aa0*/  LOP3.LUT R33, R32, 0x3ff00000, RZ, 0xfc, !PT ;  /* 0x3ff0000020217812 */ /* 0x000fe200078efcff */
[----:B------:R-:W-:Y:S01]  /*17ab0*/  BSSY.RECONVERGENT B0, `(.L_x_12013) ;  /* 0x0000057000007945 */ /* 0x000fe20003800200 */
[----:B------:R-:W-:Y:S02]  /*17ac0*/  MOV R32, R34 ;  /* 0x0000002200207202 */ /* 0x000fe40000000f00 */
[----:B------:R-:W-:-:S02]  /*17ad0*/  FSETP.GEU.AND P0, PT, |R39|, 1.469367938527859385e-39, PT ;  /* 0x001000002700780b */ /* 0x000fc40003f0e200 */
[----:B------:R-:W-:Y:S01]  /*17ae0*/  LOP3.LUT R2, R39, 0x7ff00000, RZ, 0xc0, !PT ;  /* 0x7ff0000027027812 */ /* 0x000fe200078ec0ff */
[----:B------:R-:W-:Y:S01]  /*17af0*/  @!P2 DMUL R32, R34, 8.98846567431157953865e+307 ;  /* 0x7fe000002220a828 */ /* 0x000fe20000000000 */
[----:B------:R-:W-:Y:S02]  /*17b00*/  MOV R40, R38 ;  /* 0x0000002600287202 */ /* 0x000fe40000000f00 */
[----:B------:R-:W-:-:S03]  /*17b10*/  ISETP.GE.U32.AND P4, PT, R2, R9, PT ;  /* 0x000000090200720c */ /* 0x000fc60003f86070 */
[----:B------:R-:W0:Y:S04]  /*17b20*/  MUFU.RCP64H R45, R33 ;  /* 0x00000021002d7308 */ /* 0x000e280000001800 */
[----:B------:R-:W-:Y:S01]  /*17b30*/  @!P0 LOP3.LUT R3, R35, 0x7ff00000, RZ, 0xc0, !PT ;  /* 0x7ff0000023038812 */ /* 0x000fe200078ec0ff */
[----:B------:R-:W-:Y:S01]  /*17b40*/  @!P0 IMAD.MOV.U32 R42, RZ, RZ, RZ ;  /* 0x000000ffff2a8224 */ /* 0x000fe200078e00ff */
[----:B------:R-:W-:Y:S02]  /*17b50*/  @!P2 LOP3.LUT R9, R33, 0x7ff00000, RZ, 0xc0, !PT ;  /* 0x7ff000002109a812 */ /* 0x000fe400078ec0ff */
[----:B------:R-:W-:Y:S01]  /*17b60*/  @!P0 ISETP.GE.U32.AND P3, PT, R2, R3, PT ;  /* 0x000000030200820c */ /* 0x000fe20003f66070 */
[----:B------:R-:W-:-:S05]  /*17b70*/  IMAD.MOV.U32 R3, RZ, RZ, 0x1ca00000 ;  /* 0x1ca00000ff037424 */ /* 0x000fca00078e00ff */
[----:B------:R-:W-:Y:S01]  /*17b80*/  @!P0 SEL R8, R3, 0x63400000, !P3 ;  /* 0x6340000003088807 */ /* 0x000fe20005800000 */
[----:B0-----:R-:W-:-:S03]  /*17b90*/  DFMA R10, R44, -R32, 1 ;  /* 0x3ff000002c0a742b */ /* 0x001fc60000000820 */
[----:B------:R-:W-:-:S04]  /*17ba0*/  @!P0 LOP3.LUT R8, R8, 0x80000000, R39, 0xf8, !PT ;  /* 0x8000000008088812 */ /* 0x000fc800078ef827 */
[----:B------:R-:W-:Y:S01]  /*17bb0*/  @!P0 LOP3.LUT R43, R8, 0x100000, RZ, 0xfc, !PT ;  /* 0x00100000082b8812 */ /* 0x000fe200078efcff */
[----:B------:R-:W-:Y:S01]  /*17bc0*/  IMAD.MOV.U32 R8, RZ, RZ, R2 ;  /* 0x000000ffff087224 */ /* 0x000fe200078e0002 */
[----:B------:R-:W-:-:S08]  /*17bd0*/  DFMA R10, R10, R10, R10 ;  /* 0x0000000a0a0a722b */ /* 0x000fd0000000000a */
[----:B------:R-:W-:Y:S01]  /*17be0*/  DFMA R44, R44, R10, R44 ;  /* 0x0000000a2c2c722b */ /* 0x000fe2000000002c */
[----:B------:R-:W-:-:S04]  /*17bf0*/  SEL R10, R3, 0x63400000, !P4 ;  /* 0x63400000030a7807 */ /* 0x000fc80006000000 */
[----:B------:R-:W-:-:S03]  /*17c00*/  LOP3.LUT R41, R10, 0x800fffff, R39, 0xf8, !PT ;  /* 0x800fffff0a297812 */ /* 0x000fc600078ef827 */
[----:B------:R-:W-:-:S03]  /*17c10*/  DFMA R10, R44, -R32, 1 ;  /* 0x3ff000002c0a742b */ /* 0x000fc60000000820 */
[----:B------:R-:W-:-:S05]  /*17c20*/  @!P0 DFMA R40, R40, 2, -R42 ;  /* 0x400000002828882b */ /* 0x000fca000000082a */
[----:B------:R-:W-:Y:S01]  /*17c30*/  DFMA R44, R44, R10, R44 ;  /* 0x0000000a2c2c722b */ /* 0x000fe2000000002c */
[----:B------:R-:W-:-:S04]  /*17c40*/  VIADD R11, R9, 0xffffffff ;  /* 0xffffffff090b7836 */ /* 0x000fc80000000000 */
        /* <DEDUP_REMOVED lines=13> */
[----:B------:R-:W-:Y:S01]  /*17d20*/  IADD3 R3, PT, PT, -R3, R8, RZ ;  /* 0x0000000803037210 */ /* 0x000fe20007ffe1ff */
[----:B------:R-:W-:-:S04]  /*17d30*/  IMAD.MOV.U32 R8, RZ, RZ, RZ ;  /* 0x000000ffff087224 */ /* 0x000fc800078e00ff */
        /* <DEDUP_REMOVED lines=22> */
.L_x_12014:
        /* <DEDUP_REMOVED lines=12> */
[----:B------:R-:W-:Y:S01]  /*17f60*/  @!P0 IMAD.MOV.U32 R43, RZ, RZ, R35 ;  /* 0x000000ffff2b8224 */ /* 0x000fe200078e0023 */
[----:B------:R-:W-:Y:S01]  /*17f70*/  @!P0 MOV R42, RZ ;  /* 0x000000ff002a8202 */ /* 0x000fe20000000f00 */
[----:B------:R-:W-:Y:S02]  /*17f80*/  @P0 IMAD.MOV.U32 R42, RZ, RZ, RZ ;  /* 0x000000ffff2a0224 */ /* 0x000fe400078e00ff */
[----:B------:R-:W-:Y:S01]  /*17f90*/  @P0 IMAD.MOV.U32 R43, RZ, RZ, R2 ;  /* 0x000000ffff2b0224 */ /* 0x000fe200078e0002 */
[----:B------:R-:W-:Y:S06]  /*17fa0*/  BRA `(.L_x_12015) ;  /* 0x00000000001c7947 */ /* 0x000fec0003800000 */
.L_x_12017:
[----:B------:R-:W-:Y:S01]  /*17fb0*/  LOP3.LUT R3, R35, 0x80000, RZ, 0xfc, !PT ;  /* 0x0008000023037812 */ /* 0x000fe200078efcff */
[----:B------:R-:W-:-:S03]  /*17fc0*/  IMAD.MOV.U32 R42, RZ, RZ, R34 ;  /* 0x000000ffff2a7224 */ /* 0x000fc600078e0022 */
[----:B------:R-:W-:Y:S01]  /*17fd0*/  MOV R43, R3 ;  /* 0x00000003002b7202 */ /* 0x000fe20000000f00 */
[----:B------:R-:W-:Y:S06]  /*17fe0*/  BRA `(.L_x_12015) ;  /* 0x00000000000c7947 */ /* 0x000fec0003800000 */
.L_x_12016:
[----:B------:R-:W-:Y:S01]  /*17ff0*/  LOP3.LUT R3, R39, 0x80000, RZ, 0xfc, !PT ;  /* 0x0008000027037812 */ /* 0x000fe200078efcff */
[----:B------:R-:W-:-:S04]  /*18000*/  IMAD.MOV.U32 R42, RZ, RZ, R38 ;  /* 0x000000ffff2a7224 */ /* 0x000fc800078e0026 */
[----:B------:R-:W-:-:S07]  /*18010*/  IMAD.MOV.U32 R43, RZ, RZ, R3 ;  /* 0x000000ffff2b7224 */ /* 0x000fce00078e0003 */
.L_x_12015:
[----:B------:R-:W-:Y:S05]  /*18020*/  BSYNC.RECONVERGENT B0 ;  /* 0x0000000000007941 */ /* 0x000fea0003800200 */
.L_x_12013:
[----:B------:R-:W-:Y:S01]  /*18030*/  MOV R8, R0 ;  /* 0x0000000000087202 */ /* 0x000fe20000000f00 */
[----:B------:R-:W-:Y:S02]  /*18040*/  IMAD.MOV.U32 R9, RZ, RZ, 0x0 ;  /* 0x00000000ff097424 */ /* 0x000fe400078e00ff */
[----:B------:R-:W-:Y:S02]  /*18050*/  IMAD.MOV.U32 R2, RZ, RZ, R42 ;  /* 0x000000ffff027224 */ /* 0x000fe400078e002a */
[----:B------:R-:W-:Y:S01]  /*18060*/  IMAD.MOV.U32 R3, RZ, RZ, R43 ;  /* 0x000000ffff037224 */ /* 0x000fe200078e002b */
[----:B------:R-:W-:Y:S06]  /*18070*/  RET.REL.NODEC R8 `(_ZN2at6native18elementwise_kernelILi128ELi2EZNS0_22gpu_kernel_impl_nocastIZZZNS0_17asinh_kernel_cudaERNS_18TensorIteratorBaseEENKUlvE_clEvENKUlvE_clEvEUlN3c107complexIdEEE_EEvS4_RKT_EUliE_EEviT1_) ;  /* 0xfffffe7c08e07950 */ /* 0x000fec0003c3ffff */
        .weak           $__internal_26_$__cuda_sm20_dsqrt_rn_f64_mediumpath_v1
        .type           $__internal_26_$__cuda_sm20_dsqrt_rn_f64_mediumpath_v1,@function
        .size           $__internal_26_$__cuda_sm20_dsqrt_rn_f64_mediumpath_v1,(.L_x_18534 - $__internal_26_$__cuda_sm20_dsqrt_rn_f64_mediumpath_v1)
$__internal_26_$__cuda_sm20_dsqrt_rn_f64_mediumpath_v1:
[----:B------:R-:W-:Y:S01]  /*18080*/  ISETP.GE.U32.AND P0, PT, R32, -0x3400000, PT ;  /* 0xfcc000002000780c */ /* 0x000fe20003f06070 */
[----:B------:R-:W-:Y:S01]  /*18090*/  BSSY.RECONVERGENT B0, `(.L_x_12018) ;  /* 0x0000026000007945 */ /* 0x000fe20003800200 */
[----:B------:R-:W-:Y:S02]  /*180a0*/  IMAD.MOV.U32 R32, RZ, RZ, R34 ;  /* 0x000000ffff207224 */ /* 0x000fe400078e0022 */
[----:B------:R-:W-:Y:S02]  /*180b0*/  IMAD.MOV.U32 R34, RZ, RZ, R0 ;  /* 0x000000ffff227224 */ /* 0x000fe400078e0000 */
[----:B------:R-:W-:-:S07]  /*180c0*/  IMAD.MOV.U32 R35, RZ, RZ, R11 ;  /* 0x000000ffff237224 */ /* 0x000fce00078e000b */
        /* <DEDUP_REMOVED lines=9> */
.L_x_12019:
        /* <DEDUP_REMOVED lines=9> */
[----:B------:R-:W-:Y:S01]  /*181f0*/  IMAD.MOV.U32 R2, RZ, RZ, 0x0 ;  /* 0x00000000ff027424 */ /* 0x000fe200078e00ff */
[----:B------:R-:W-:Y:S01]  /*18200*/  MOV R3, 0x3fd80000 ;  /* 0x3fd8000000037802 */ /* 0x000fe20000000f00 */
[----:B------:R-:W-:-:S03]  /*18210*/  IMAD.MOV.U32 R32, RZ, RZ, RZ ;  /* 0x000000ffff207224 */ /* 0x000fc600078e00ff */
        /* <DEDUP_REMOVED lines=12> */
.L_x_12021:
[----:B------:R-:W-:-:S11]  /*182e0*/  DADD R2, R32, R32 ;  /* 0x0000000020027229 */ /* 0x000fd60000000020 */
.L_x_12020:
[----:B------:R-:W-:Y:S05]  /*182f0*/  BSYNC.RECONVERGENT B0 ;  /* 0x0000000000007941 */ /* 0x000fea0003800200 */
.L_x_12018:
[----:B------:R-:W-:-:S04]  /*18300*/  IMAD.MOV.U32 R11, RZ, RZ, 0x0 ;  /* 0x00000000ff0b7424 */ /* 0x000fc800078e00ff */
[----:B------:R-:W-:Y:S05]  /*18310*/  RET.REL.NODEC R10 `(_ZN2at6native18elementwise_kernelILi128ELi2EZNS0_22gpu_kernel_impl_nocastIZZZNS0_17asinh_kernel_cudaERNS_18TensorIteratorBaseEENKUlvE_clEvENKUlvE_clEvEUlN3c107complexIdEEE_EEvS4_RKT_EUliE_EEviT1_) ;  /* 0xfffffe7c0a387950 */ /* 0x000fea0003c3ffff */
.L_x_12022:
        /* <DEDUP_REMOVED lines=14> */
.L_x_18534:


//--------------------- .text._ZN2at6native27unrolled_elementwise_kernelIZZZNS0_17asinh_kernel_cudaERNS_18TensorIteratorBaseEENKUlvE_clEvENKUlvE_clEvEUlN3c107complexIdEEE_St5arrayIPcLm2EELi4E23TrivialOffsetCalculatorILi1EjESE_NS0_6memory15LoadWithoutCastENSF_16StoreWithoutCastEEEviT_T0_T2_T3_T4_T5_ --------------------------
	.section	.text._ZN2at6native27unrolled_elementwise_kernelIZZZNS0_17asinh_kernel_cudaERNS_18TensorIteratorBaseEENKUlvE_clEvENKUlvE_clEvEUlN3c107complexIdEEE_St5arrayIPcLm2EELi4E23TrivialOffsetCalculatorILi1EjESE_NS0_6memory15LoadWithoutCastENSF_16StoreWithoutCastEEEviT_T0_T2_T3_T4_T5_,"ax",@progbits
	.align	128
        .global         _ZN2at6native27unrolled_elementwise_kernelIZZZNS0_17asinh_kernel_cudaERNS_18TensorIteratorBaseEENKUlvE_clEvENKUlvE_clEvEUlN3c107complexIdEEE_St5arrayIPcLm2EELi4E23TrivialOffsetCalculatorILi1EjESE_NS0_6memory15LoadWithoutCastENSF_16StoreWithoutCastEEEviT_T0_T2_T3_T4_T5_
        .type           _ZN2at6native27unrolled_elementwise_kernelIZZZNS0_17asinh_kernel_cudaERNS_18TensorIteratorBaseEENKUlvE_clEvENKUlvE_clEvEUlN3c107complexIdEEE_St5arrayIPcLm2EELi4E23TrivialOffsetCalculatorILi1EjESE_NS0_6memory15LoadWithoutCastENSF_16StoreWithoutCastEEEviT_T0_T2_T3_T4_T5_,@function
        .size           _ZN2at6native27unrolled_elementwise_kernelIZZZNS0_17asinh_kernel_cudaERNS_18TensorIteratorBaseEENKUlvE_clEvENKUlvE_clEvEUlN3c107complexIdEEE_St5arrayIPcLm2EELi4E23TrivialOffsetCalculatorILi1EjESE_NS0_6memory15LoadWithoutCastENSF_16StoreWithoutCastEEEviT_T0_T2_T3_T4_T5_,(.L_x_18536 - _ZN2at6native27unrolled_elementwise_kernelIZZZNS0_17asinh_kernel_cudaERNS_18TensorIteratorBaseEENKUlvE_clEvENKUlvE_clEvEUlN3c107complexIdEEE_St5arrayIPcLm2EELi4E23TrivialOffsetCalculatorILi1EjESE_NS0_6memory15LoadWithoutCastENSF_16StoreWithoutCastEEEviT_T0_T2_T3_T4_T5_)
        .other          _ZN2at6native27unrolled_elementwise_kernelIZZZNS0_17asinh_kernel_cudaERNS_18TensorIteratorBaseEENKUlvE_clEvENKUlvE_clEvEUlN3c107complexIdEEE_St5arrayIPcLm2EELi4E23TrivialOffsetCalculatorILi1EjESE_NS0_6memory15LoadWithoutCastENSF_16StoreWithoutCastEEEviT_T0_T2_T3_T4_T5_,@"STO_CUDA_ENTRY STV_DEFAULT"
_ZN2at6native27unrolled_elementwise_kernelIZZZNS0_17asinh_kernel_cudaERNS_18TensorIteratorBaseEENKUlvE_clEvENKUlvE_clEvEUlN3c107complexIdEEE_St5arrayIPcLm2EELi4E23TrivialOffsetCalculatorILi1EjESE_NS0_6memory15LoadWithoutCastENSF_16StoreWithoutCastEEEviT_T0_T2_T3_T4_T5_:
.text._ZN2at6native27unrolled_elementwise_kernelIZZZNS0_17asinh_kernel_cudaERNS_18TensorIteratorBaseEENKUlvE_clEvENKUlvE_clEvEUlN3c107complexIdEEE_St5arrayIPcLm2EELi4E23TrivialOffsetCalculatorILi1EjESE_NS0_6memory15LoadWithoutCastENSF_16StoreWithoutCastEEEviT_T0_T2_T3_T4_T5_:
[----:B------:R-:W-:Y:S01]  /*0000*/  LDC R1, c[0x0][0x37c] ;  /* 0x0000df00ff017b82 */ /* 0x000fe20000000800 */
[----:B------:R-:W0:Y:S07]  /*0010*/  S2R R10, SR_CTAID.X ;  /* 0x00000000000a7919 */ /* 0x000e2e0000002500 */
[----:B------:R-:W0:Y:S01]  /*0020*/  LDC R3, c[0x0][0x380] ;  /* 0x0000e000ff037b82 */ /* 0x000e220000000800 */
[----:B------:R-:W1:Y:S01]  /*0030*/  LDCU.64 UR8, c[0x0][0x358] ;  /* 0x00006b00ff0877ac */ /* 0x000e620008000a00 */
[----:B------:R-:W-:Y:S01]  /*0040*/  CS2R R26, SRZ ;  /* 0x00000000001a7805 */ /* 0x000fe2000001ff00 */
[----:B------:R-:W2:Y:S01]  /*0050*/  S2R R31, SR_TID.X ;  /* 0x00000000001f7919 */ /* 0x000ea20000002100 */
[----:B------:R-:W-:-:S02]  /*0060*/  CS2R R24, SRZ ;  /* 0x0000000000187805 */ /* 0x000fc4000001ff00 */
[----:B------:R-:W-:Y:S02]  /*0070*/  CS2R R18, SRZ ;  /* 0x0000000000127805 */ /* 0x000fe4000001ff00 */
[----:B------:R-:W-:Y:S01]  /*0080*/  CS2R R16, SRZ ;  /* 0x0000000000107805 */ /* 0x000fe2000001ff00 */
[----:B0-----:R-:W-:Y:S02]  /*0090*/  IMAD R0, R10, -0x200, R3 ;  /* 0xfffffe000a007824 */ /* 0x001fe400078e0203 */
[----:B--2---:R-:W-:-:S03]  /*00a0*/  IMAD.MOV.U32 R11, RZ, RZ, R31 ;  /* 0x000000ffff0b7224 */ /* 0x004fc600078e001f */
[----:B------:R-:W-:-:S13]  /*00b0*/  ISETP.GE.AND P0, PT, R31, R0, PT ;  /* 0x000000001f00720c */ /* 0x000fda0003f06270 */
[----:B------:R-:W-:Y:S01]  /*00c0*/  @!P0 VIADD R11, R31, 0x80 ;  /* 0x000000801f0b8836 */ /* 0x000fe20000000000 */
[----:B------:R-:W0:Y:S01]  /*00d0*/  @!P0 LDC.64 R2, c[0x0][0x390] ;  /* 0x0000e400ff028b82 */ /* 0x000e220000000a00 */
[----:B------:R-:W-:-:S03]  /*00e0*/  @!P0 LEA R13, R10, R31, 0x9 ;  /* 0x0000001f0a0d8211 */ /* 0x000fc600078e48ff */
[----:B------:R-:W-:-:S13]  /*00f0*/  ISETP.GE.AND P1, PT, R11, R0, PT ;  /* 0x000000000b00720c */ /* 0x000fda0003f26270 */
[----:B------:R-:W-:Y:S01]  /*0100*/  @!P1 IMAD R15, R10, 0x200, R11 ;  /* 0x000002000a0f9824 */ /* 0x000fe200078e020b */
[----:B------:R-:W2:Y:S01]  /*0110*/  @!P1 LDC.64 R4, c[0x0][0x390] ;  /* 0x0000e400ff049b82 */ /* 0x000ea20000000a00 */
[----:B------:R-:W-:-:S05]  /*0120*/  @!P1 VIADD R11, R11, 0x80 ;  /* 0x000000800b0b9836 */ /* 0x000fca0000000000 */
[----:B------:R-:W-:Y:S01]  /*0130*/  ISETP.GE.AND P3, PT, R11, R0, PT ;  /* 0x000000000b00720c */ /* 0x000fe20003f66270 */
[----:B0-----:R-:W-:Y:S01]  /*0140*/  @!P0 IMAD.WIDE.U32 R2, R13, 0x10, R2 ;  /* 0x000000100d028825 */ /* 0x001fe200078e0002 */
[----:B------:R-:W-:-:S04]  /*0150*/  CS2R R12, SRZ ;  /* 0x00000000000c7805 */ /* 0x000fc8000001ff00 */
[----:B-1----:R0:W5:Y:S07]  /*0160*/  @!P0 LDG.E.128 R24, desc[UR8][R2.64] ;  /* 0x0000000802188981 */ /* 0x00216e000c1e1d00 */
[----:B------:R-:W-:Y:S01]  /*0170*/  @!P3 IMAD R29, R10, 0x200, R11 ;  /* 0x000002000a1db824 */ /* 0x000fe200078e020b */
[----:B------:R-:W1:Y:S01]  /*0180*/  @!P3 LDC.64 R6, c[0x0][0x390] ;  /* 0x0000e400ff06bb82 */ /* 0x000e620000000a00 */
[----:B------:R-:W-:Y:S02]  /*0190*/  @!P3 VIADD R11, R11, 0x80 ;  /* 0x000000800b0bb836 */ /* 0x000fe40000000000 */
[----:B--2---:R-:W-:Y:S01]  /*01a0*/  @!P1 IMAD.WIDE.U32 R4, R15, 0x10, R4 ;  /* 0x000000100f049825 */ /* 0x004fe200078e0004 */
[----:B------:R-:W-:-:S02]  /*01b0*/  CS2R R14, SRZ ;  /* 0x00000000000e7805 */ /* 0x000fc4000001ff00 */
[----:B------:R-:W-:-:S04]  /*01c0*/  ISETP.GE.AND P2, PT, R11, R0, PT ;  /* 0x000000000b00720c */ /* 0x000fc80003f46270 */
[----:B------:R0:W5:Y:S09]  /*01d0*/  @!P1 LDG.E.128 R12, desc[UR8][R4.64] ;  /* 0x00000008040c9981 */ /* 0x000172000c1e1d00 */
[----:B------:R-:W2:Y:S01]  /*01e0*/  @!P2 LDC.64 R8, c[0x0][0x390] ;  /* 0x0000e400ff08ab82 */ /* 0x000ea20000000a00 */
[----:B------:R-:W-:-:S02]  /*01f0*/  @!P2 IMAD R11, R10, 0x200, R11 ;  /* 0x000002000a0ba824 */ /* 0x000fc400078e020b */
[----:B-1----:R-:W-:-:S04]  /*0200*/  @!P3 IMAD.WIDE.U32 R28, R29, 0x10, R6 ;  /* 0x000000101d1cb825 */ /* 0x002fc800078e0006 */
[----:B--2---:R-:W-:Y:S01]  /*0210*/  @!P2 IMAD.WIDE.U32 R6, R11, 0x10, R8 ;  /* 0x000000100b06a825 */ /* 0x004fe200078e0008 */
[----:B------:R-:W-:Y:S02]  /*0220*/  CS2R R10, SRZ ;  /* 0x00000000000a7805 */ /* 0x000fe4000001ff00 */
[----:B------:R-:W-:Y:S02]  /*0230*/  CS2R R8, SRZ ;  /* 0x0000000000087805 */ /* 0x000fe4000001ff00 */
[----:B------:R0:W5:Y:S04]  /*0240*/  @!P2 LDG.E.128 R16, desc[UR8][R6.64] ;  /* 0x000000080610a981 */ /* 0x000168000c1e1d00 */
[----:B------:R0:W5:Y:S01]  /*0250*/  @!P3 LDG.E.128 R8, desc[UR8][R28.64] ;  /* 0x000000081c08b981 */ /* 0x000162000c1e1d00 */
[----:B------:R-:W-:Y:S01]  /*0260*/  BSSY.RECONVERGENT B1, `(.L_x_12023) ;  /* 0x0000ad0000017945 */ /* 0x000fe20003800200 */
[----:B------:R-:W-:-:S02]  /*0270*/  CS2R R22, SRZ ;  /* 0x0000000000167805 */ /* 0x000fc4000001ff00 */
[----:B------:R-:W-:Y:S01]  /*0280*/  CS2R R20, SRZ ;  /* 0x0000000000147805 */ /* 0x000fe2000001ff00 */
[----:B------:R-:W-:Y:S06]  /*0290*/  @P0 BRA `(.L_x_12024) ;  /* 0x000000ac00300947 */ /* 0x000fec0003800000 */
[----:B-----5:R-:W-:Y:S02]  /*02a0*/  DSETP.NAN.AND P0, PT, R26, R26, PT ;  /* 0x0000001a1a00722a */ /* 0x020fe40003f08000 */
        /* <DEDUP_REMOVED lines=11> */
[----:B------:R-:W-:Y:S02]  /*0360*/  @!P0 IMAD.MOV.U32 R20, RZ, RZ, R26 ;  /* 0x000000ffff148224 */ /* 0x000fe400078e001a */
[----:B------:R-:W-:Y:S01]  /*0370*/  @!P0 IMAD.MOV.U32 R21, RZ, RZ, R27 ;  /* 0x000000ffff158224 */ /* 0x000fe200078e001b */
[----:B------:R-:W-:Y:S07]  /*0380*/  @!P0 BRA `(.L_x_12024) ;  /* 0x000000a800f48947 */ /* 0x000fee0003800000 */
[----:B------:R-:W-:-:S14]  /*0390*/  DSETP.NEU.AND P0, PT, R26, RZ, PT ;  /* 0x000000ff1a00722a */ /* 0x000fdc0003f0d000 */
[----:B0-----:R-:W-:Y:S01]  /*03a0*/  @P0 DADD R2, RZ, R24 ;  /* 0x00000000ff020229 */ /* 0x001fe20000000018 */
[----:B------:R-:W-:Y:S01]  /*03b0*/  @!P0 IMAD.MOV.U32 R22, RZ, RZ, R26 ;  /* 0x000000ffff168224 */ /* 0x000fe200078e001a */
[----:B------:R-:W-:Y:S01]  /*03c0*/  @P0 DADD R4, RZ, R26 ;  /* 0x00000000ff040229 */ /* 0x000fe2000000001a */
[----:B------:R-:W-:Y:S01]  /*03d0*/  @!P0 MOV R23, R27 ;  /* 0x0000001b00178202 */ /* 0x000fe20000000f00 */
[----:B------:R-:W-:-:S06]  /*03e0*/  @!P0 DADD R20, R24, R24 ;  /* 0x0000000018148229 */ /* 0x000fcc0000000018 */
[----:B------:R-:W-:-:S10]  /*03f0*/  @P0 DADD R22, R2, R4 ;  /* 0x0000000002160229 */ /* 0x000fd40000000004 */
[----:B------:R-:W-:Y:S02]  /*0400*/  @P0 IMAD.MOV.U32 R20, RZ, RZ, R22 ;  /* 0x000000ffff140224 */ /* 0x000fe400078e0016 */
[----:B------:R-:W-:Y:S01]  /*0410*/  @P0 IMAD.MOV.U32 R21, RZ, RZ, R23 ;  /* 0x000000ffff150224 */ /* 0x000fe200078e0017 */
[----:B------:R-:W-:Y:S06]  /*0420*/  BRA `(.L_x_12024) ;  /* 0x000000a800cc7947 */ /* 0x000fec0003800000 */
.L_x_12025:
[----:B------:R-:W-:Y:S01]  /*0430*/  DSETP.MAX.AND P0, P1, R34, R32, PT ;  /* 0x000000202200722a */ /* 0x000fe2000390f000 */
[----:B------:R-:W-:Y:S02]  /*0440*/  IMAD.MOV.U32 R0, RZ, RZ, R35 ;  /* 0x000000ffff007224 */ /* 0x000fe400078e0023 */
[----:B0-----:R-:W-:Y:S02]  /*0450*/  IMAD.MOV.U32 R5, RZ, RZ, R33 ;  /* 0x000000ffff057224 */ /* 0x001fe400078e0021 */
[----:B------:R-:W-:-:S03]  /*0460*/  IMAD.MOV.U32 R3, RZ, RZ, R32 ;  /* 0x000000ffff037224 */ /* 0x000fc600078e0020 */
[----:B------:R-:W-:Y:S01]  /*0470*/  FSEL R7, R0, R5, P0 ;  /* 0x0000000500077208 */ /* 0x000fe20000000000 */
[----:B------:R-:W-:-:S05]  /*0480*/  IMAD.MOV.U32 R0, RZ, RZ, R34 ;  /* 0x000000ffff007224 */ /* 0x000fca00078e0022 */
[----:B------:R-:W-:Y:S02]  /*0490*/  @P1 LOP3.LUT R7, R5, 0x80000, RZ, 0xfc, !PT ;  /* 0x0008000005071812 */ /* 0x000fe400078efcff */
[----:B------:R-:W-:Y:S02]  /*04a0*/  SEL R2, R0, R3, P0 ;  /* 0x0000000300027207 */ /* 0x000fe40000000000 */
[----:B------:R-:W-:-:S06]  /*04b0*/  MOV R3, R7 ;  /* 0x0000000700037202 */ /* 0x000fcc0000000f00 */
        /* <DEDUP_REMOVED lines=36> */
[----:B------:R-:W-:Y:S05]  /*0700*/  CALL.REL.NOINC `($__internal_27_$__cuda_sm20_div_rn_f64_full) ;  /* 0x000002b000607944 */ /* 0x000fea0003c00000 */
[----:B------:R-:W-:Y:S02]  /*0710*/  IMAD.MOV.U32 R36, RZ, RZ, R4 ;  /* 0x000000ffff247224 */ /* 0x000fe400078e0004 */
[----:B------:R-:W-:-:S07]  /*0720*/  IMAD.MOV.U32 R37, RZ, RZ, R5 ;  /* 0x000000ffff257224 */ /* 0x000fce00078e0005 */
.L_x_12031:
[----:B------:R-:W-:Y:S05]  /*0730*/  BSYNC.RECONVERGENT B3 ;  /* 0x0000000000037941 */ /* 0x000fea0003800200 */
.L_x_12030:
        /* <DEDUP_REMOVED lines=22> */
[----:B------:R-:W-:Y:S05]  /*08a0*/  CALL.REL.NOINC `($__internal_27_$__cuda_sm20_div_rn_f64_full) ;  /* 0x000002ac00f87944 */ /* 0x000fea0003c00000 */
.L_x_12033:
[----:B------:R-:W-:Y:S05]  /*08b0*/  BSYNC.RECONVERGENT B3 ;  /* 0x0000000000037941 */ /* 0x000fea0003800200 */
.L_x_12032:
        /* <DEDUP_REMOVED lines=20> */
[----:B------:R-:W-:-:S03]  /*0a00*/  HFMA2 R36, -RZ, RZ, 0, 0 ;  /* 0x00000000ff247431 */ /* 0x000fc600000001ff */
        /* <DEDUP_REMOVED lines=100> */
.L_x_12035:
[----:B------:R-:W-:Y:S01]  /*1050*/  IMAD.MOV.U32 R2, RZ, RZ, 0x0 ;  /* 0x00000000ff027424 */ /* 0x000fe200078e00ff */
[----:B------:R-:W-:Y:S01]  /*1060*/  LOP3.LUT P0, RZ, R5, 0x7fffffff, RZ, 0xc0, !PT ;  /* 0x7fffffff05ff7812 */ /* 0x000fe2000780c0ff */
[----:B------:R-:W-:-:S06]  /*1070*/  IMAD.MOV.U32 R3, RZ, RZ, 0x7ff00000 ;  /* 0x7ff00000ff037424 */ /* 0x000fcc00078e00ff */
[----:B------:R-:W-:-:S10]  /*1080*/  DFMA R2, R4, R2, +INF ;  /* 0x7ff000000402742b */ /* 0x000fd40000000002 */
[----:B------:R-:W-:Y:S02]  /*1090*/  FSEL R36, R2, RZ, P0 ;  /* 0x000000ff02247208 */ /* 0x000fe40000000000 */
[----:B------:R-:W-:-:S07]  /*10a0*/  FSEL R37, R3, -QNAN , P0 ;  /* 0xfff0000003257808 */ /* 0x000fce0000000000 */
.L_x_12036:
[----:B------:R-:W-:Y:S05]  /*10b0*/  BSYNC.RECONVERGENT B0 ;  /* 0x0000000000007941 */ /* 0x000fea0003800200 */
.L_x_12034:
[----:B------:R-:W0:Y:S01]  /*10c0*/  MUFU.RCP64H R3, R23 ;  /* 0x0000001700037308 */ /* 0x000e220000001800 */
[----:B------:R-:W-:Y:S01]  /*10d0*/  MOV R2, 0x1 ;  /* 0x0000000100027802 */ /* 0x000fe20000000f00 */
[----:B------:R-:W-:Y:S01]  /*10e0*/  BSSY.RECONVERGENT B3, `(.L_x_12037) ;  /* 0x0000014000037945 */ /* 0x000fe20003800200 */
[----:B------:R-:W-:Y:S01]  /*10f0*/  FSETP.GEU.AND P2, PT, |R21|, 6.5827683646048100446e-37, PT ;  /* 0x036000001500780b */ /* 0x000fe20003f4e200 */
[----:B------:R-:W-:-:S03]  /*1100*/  DADD R36, R36, 1 ;  /* 0x3ff0000024247429 */ /* 0x000fc60000000000 */
        /* <DEDUP_REMOVED lines=16> */
[----:B------:R-:W-:Y:S05]  /*1210*/  CALL.REL.NOINC `($__internal_27_$__cuda_sm20_div_rn_f64_full) ;  /* 0x000002a4009c7944 */ /* 0x000fea0003c00000 */
.L_x_12038:
[----:B------:R-:W-:Y:S05]  /*1220*/  BSYNC.RECONVERGENT B3 ;  /* 0x0000000000037941 */ /* 0x000fea0003800200 */
.L_x_12037:
        /* <DEDUP_REMOVED lines=76> */
.L_x_12029:
[----:B------:R-:W-:Y:S02]  /*16f0*/  DSETP.GEU.AND P0, PT, R20, 1.4916681462400413487e-154, PT ;  /* 0x200000001400742a */ /* 0x000fe40003f0e000 */
[----:B------:R-:W-:-:S14]  /*1700*/  DSETP.LEU.AND P2, PT, R22, 5.9666725849601653946e-154, PT ;  /* 0x202000001600742a */ /* 0x000fdc0003f4b000 */
[----:B------:R-:W-:Y:S05]  /*1710*/  @P0 BRA P2, `(.L_x_12040) ;  /* 0x0000000c00800947 */ /* 0x000fea0001000000 */
[----:B------:R-:W-:Y:S01]  /*1720*/  ISETP.GT.U32.AND P2, PT, R34, R32, PT ;  /* 0x000000202200720c */ /* 0x000fe20003f44070 */
[----:B------:R-:W-:Y:S01]  /*1730*/  UMOV UR4, 0xffffffff ;  /* 0xffffffff00047882 */ /* 0x000fe20000000000 */
[CC--:B------:R-:W-:Y:S01]  /*1740*/  ISETP.LT.U32.AND P0, PT, R32.reuse, R34.reuse, PT ;  /* 0x000000222000720c */ /* 0x0c0fe20003f01070 */
[----:B------:R-:W-:Y:S01]  /*1750*/  UMOV UR5, 0x7fefffff ;  /* 0x7fefffff00057882 */ /* 0x000fe20000000000 */
[----:B------:R-:W-:Y:S01]  /*1760*/  ISETP.GT.U32.AND.EX P2, PT, R35, R33, PT, P2 ;  /* 0x000000212300720c */ /* 0x000fe20003f44120 */
[----:B------:R-:W-:Y:S01]  /*1770*/  UMOV UR6, UR5 ;  /* 0x0000000500067c82 */ /* 0x000fe20008000000 */
[----:B------:R-:W-:Y:S01]  /*1780*/  ISETP.LT.U32.AND.EX P0, PT, R33, R35, PT, P0 ;  /* 0x000000232100720c */ /* 0x000fe20003f01100 */
[----:B------:R-:W-:Y:S01]  /*1790*/  IMAD.U32 R30, RZ, RZ, UR6 ;  /* 0x00000006ff1e7e24 */ /* 0x000fe2000f8e00ff */
[----:B------:R-:W-:Y:S01]  /*17a0*/  SEL R5, R35, R33, P2 ;  /* 0x0000002123057207 */ /* 0x000fe20001000000 */
[----:B------:R-:W-:Y:S01]  /*17b0*/  IMAD.MOV.U32 R36, RZ, RZ, RZ ;  /* 0x000000ffff247224 */ /* 0x000fe200078e00ff */
[----:B------:R-:W-:Y:S01]  /*17c0*/  SEL R2, R32, R34, P0 ;  /* 0x0000002220027207 */ /* 0x000fe20000000000 */
[----:B------:R-:W-:Y:S01]  /*17d0*/  IMAD.MOV.U32 R40, RZ, RZ, 0x0 ;  /* 0x00000000ff287424 */ /* 0x000fe200078e00ff */
[----:B------:R-:W-:Y:S01]  /*17e0*/  LOP3.LUT R0, R5, 0xffc00000, RZ, 0xc0, !PT ;  /* 0xffc0000005007812 */ /* 0x000fe200078ec0ff */
[----:B------:R-:W-:Y:S01]  /*17f0*/  IMAD.MOV.U32 R41, RZ, RZ, 0x3fd80000 ;  /* 0x3fd80000ff297424 */ /* 0x000fe200078e00ff */
[----:B------:R-:W-:Y:S01]  /*1800*/  SEL R3, R33, R35, P0 ;  /* 0x0000002321037207 */ /* 0x000fe20000000000 */
[----:B------:R-:W-:Y:S01]  /*1810*/  BSSY.RECONVERGENT B0, `(.L_x_12041) ;  /* 0x000006e000007945 */ /* 0x000fe20003800200 */
[----:B------:R-:W-:-:S02]  /*1820*/  LOP3.LUT R7, R0, 0x7fd00000, RZ, 0x3c, !PT ;  /* 0x7fd0000000077812 */ /* 0x000fc400078e3cff */
[----:B------:R-:W-:Y:S02]  /*1830*/  MOV R6, RZ ;  /* 0x000000ff00067202 */ /* 0x000fe40000000f00 */
        /* <DEDUP_REMOVED lines=101> */
.L_x_12042:
[----:B------:R-:W-:Y:S01]  /*1e90*/  IMAD.MOV.U32 R2, RZ, RZ, 0x0 ;  /* 0x00000000ff027424 */ /* 0x000fe200078e00ff */
[----:B------:R-:W-:Y:S01]  /*1ea0*/  LOP3.LUT P0, RZ, R5, 0x7fffffff, RZ, 0xc0, !PT ;  /* 0x7fffffff05ff7812 */ /* 0x000fe2000780c0ff */
[----:B------:R-:W-:-:S06]  /*1eb0*/  IMAD.MOV.U32 R3, RZ, RZ, 0x7ff00000 ;  /* 0x7ff00000ff037424 */ /* 0x000fcc00078e00ff */
[----:B------:R-:W-:-:S10]  /*1ec0*/  DFMA R2, R4, R2, +INF ;  /* 0x7ff000000402742b */ /* 0x000fd40000000002 */
[----:B------:R-:W-:Y:S02]  /*1ed0*/  FSEL R36, R2, RZ, P0 ;  /* 0x000000ff02247208 */ /* 0x000fe40000000000 */
[----:B------:R-:W-:-:S07]  /*1ee0*/  FSEL R37, R3, -QNAN , P0 ;  /* 0xfff0000003257808 */ /* 0x000fce0000000000 */
.L_x_12043:
[----:B------:R-:W-:Y:S05]  /*1ef0*/  BSYNC.RECONVERGENT B0 ;  /* 0x0000000000007941 */ /* 0x000fea0003800200 */
.L_x_12041:
        /* <DEDUP_REMOVED lines=20> */
[----:B------:R-:W-:Y:S05]  /*2040*/  CALL.REL.NOINC `($__internal_27_$__cuda_sm20_div_rn_f64_full) ;  /* 0x0000029800107944 */ /* 0x000fea0003c00000 */
.L_x_12045:
[----:B------:R-:W-:Y:S05]  /*2050*/  BSYNC.RECONVERGENT B3 ;  /* 0x0000000000037941 */ /* 0x000fea0003800200 */
.L_x_12044:
        /* <DEDUP_REMOVED lines=76> */
.L_x_12040:
        /* <DEDUP_REMOVED lines=79> */
.L_x_12047:
[----:B------:R-:W-:Y:S01]  /*2a10*/  IMAD.MOV.U32 R2, RZ, RZ, 0x0 ;  /* 0x00000000ff027424 */ /* 0x000fe200078e00ff */
[----:B------:R-:W-:Y:S01]  /*2a20*/  LOP3.LUT P0, RZ, R5, 0x7fffffff, RZ, 0xc0, !PT ;  /* 0x7fffffff05ff7812 */ /* 0x000fe2000780c0ff */
[----:B------:R-:W-:-:S06]  /*2a30*/  IMAD.MOV.U32 R3, RZ, RZ, 0x7ff00000 ;  /* 0x7ff00000ff037424 */ /* 0x000fcc00078e00ff */
[----:B------:R-:W-:-:S10]  /*2a40*/  DFMA R2, R4, R2, +INF ;  /* 0x7ff000000402742b */ /* 0x000fd40000000002 */
[----:B------:R-:W-:Y:S02]  /*2a50*/  FSEL R36, R2, RZ, P0 ;  /* 0x000000ff02247208 */ /* 0x000fe40000000000 */
[----:B------:R-:W-:-:S07]  /*2a60*/  FSEL R37, R3, -QNAN , P0 ;  /* 0xfff0000003257808 */ /* 0x000fce0000000000 */
.L_x_12048:
[----:B------:R-:W-:Y:S05]  /*2a70*/  BSYNC.RECONVERGENT B0 ;  /* 0x0000000000007941 */ /* 0x000fea0003800200 */
.L_x_12046:
        /* <DEDUP_REMOVED lines=22> */
.L_x_12050:
[----:B------:R-:W-:Y:S05]  /*2be0*/  BSYNC.RECONVERGENT B3 ;  /* 0x0000000000037941 */ /* 0x000fea0003800200 */
.L_x_12049:
        /* <DEDUP_REMOVED lines=76> */
.L_x_12028:
        /* <DEDUP_REMOVED lines=9> */
[----:B------:R-:W-:Y:S01]  /*3140*/  DSETP.GT.AND P0, PT, R22, UR4, PT ;  /* 0x0000000416007e2a */ /* 0x000fe2000bf04000 */
[----:B------:R-:W-:-:S13]  /*3150*/  MOV R20, R3 ;  /* 0x0000000300147202 */ /* 0x000fda0000000f00 */
        /* <DEDUP_REMOVED lines=26> */
.L_x_12053:
[----:B------:R-:W-:Y:S05]  /*3300*/  BSYNC.RECONVERGENT B3 ;  /* 0x0000000000037941 */ /* 0x000fea0003800200 */
.L_x_12052:
        /* <DEDUP_REMOVED lines=22> */
[----:B------:R-:W-:Y:S05]  /*3470*/  CALL.REL.NOINC `($__internal_27_$__cuda_sm20_div_rn_f64_full) ;  /* 0x0000028400047944 */ /* 0x000fea0003c00000 */
.L_x_12055:
[----:B------:R-:W-:Y:S05]  /*3480*/  BSYNC.RECONVERGENT B3 ;  /* 0x0000000000037941 */ /* 0x000fea0003800200 */
.L_x_12054:
        /* <DEDUP_REMOVED lines=121> */
.L_x_12057:
[----:B------:R-:W-:Y:S01]  /*3c20*/  IMAD.MOV.U32 R2, RZ, RZ, 0x0 ;  /* 0x00000000ff027424 */ /* 0x000fe200078e00ff */
[----:B------:R-:W-:Y:S01]  /*3c30*/  LOP3.LUT P0, RZ, R5, 0x7fffffff, RZ, 0xc0, !PT ;  /* 0x7fffffff05ff7812 */ /* 0x000fe2000780c0ff */
[----:B------:R-:W-:-:S06]  /*3c40*/  IMAD.MOV.U32 R3, RZ, RZ, 0x7ff00000 ;  /* 0x7ff00000ff037424 */ /* 0x000fcc00078e00ff */
[----:B------:R-:W-:-:S10]  /*3c50*/  DFMA R2, R4, R2, +INF ;  /* 0x7ff000000402742b */ /* 0x000fd40000000002 */
[----:B------:R-:W-:Y:S02]  /*3c60*/  FSEL R36, R2, RZ, P0 ;  /* 0x000000ff02247208 */ /* 0x000fe40000000000 */
[----:B------:R-:W-:-:S07]  /*3c70*/  FSEL R37, R3, -QNAN , P0 ;  /* 0xfff0000003257808 */ /* 0x000fce0000000000 */
.L_x_12058:
[----:B------:R-:W-:Y:S05]  /*3c80*/  BSYNC.RECONVERGENT B0 ;  /* 0x0000000000007941 */ /* 0x000fea0003800200 */
.L_x_12056:
[----:B------:R-:W-:Y:S01]  /*3c90*/  DSETP.GEU.AND P1, PT, R34, R32, PT ;  /* 0x000000202200722a */ /* 0x000fe20003f2e000 */
[----:B------:R-:W-:Y:S01]  /*3ca0*/  MOV R2, 0x1 ;  /* 0x0000000100027802 */ /* 0x000fe20000000f00 */
[----:B------:R-:W-:Y:S04]  /*3cb0*/  BSSY.RECONVERGENT B3, `(.L_x_12059) ;  /* 0x0000018000037945 */ /* 0x000fe80003800200 */
[----:B------:R-:W-:Y:S02]  /*3cc0*/  FSEL R23, R33, R35, !P1 ;  /* 0x0000002321177208 */ /* 0x000fe40004800000 */
[----:B------:R-:W-:Y:S02]  /*3cd0*/  FSEL R22, R32, R34, !P1 ;  /* 0x0000002220167208 */ /* 0x000fe40004800000 */
[----:B------:R-:W0:Y:S01]  /*3ce0*/  MUFU.RCP64H R3, R23 ;  /* 0x0000001700037308 */ /* 0x000e220000001800 */
[----:B------:R-:W-:-:S02]  /*3cf0*/  FSEL R29, R35, R33, !P1 ;  /* 0x00000021231d7208 */ /* 0x000fc40004800000 */
[----:B------:R-:W-:Y:S02]  /*3d00*/  FSEL R28, R34, R32, !P1 ;  /* 0x00000020221c7208 */ /* 0x000fe40004800000 */
        /* <DEDUP_REMOVED lines=18> */
.L_x_12060:
[----:B------:R-:W-:Y:S05]  /*3e30*/  BSYNC.RECONVERGENT B3 ;  /* 0x0000000000037941 */ /* 0x000fea0003800200 */
.L_x_12059:
        /* <DEDUP_REMOVED lines=77> */
[----:B------:R-:W-:Y:S01]  /*4310*/  @P1 FSEL R3, R5, R7, !P0 ;  /* 0x0000000705031208 */ /* 0x000fe20004000000 */
[----:B------:R-:W-:Y:S01]  /*4320*/  @P3 IMAD.MOV.U32 R7, RZ, RZ, 0x7f3321d2 ;  /* 0x7f3321d2ff073424 */ /* 0x000fe200078e00ff */
[----:B------:R-:W-:Y:S01]  /*4330*/  @P1 FSEL R2, R4, R6, !P0 ;  /* 0x0000000604021208 */ /* 0x000fe20004000000 */
[----:B------:R-:W-:-:S02]  /*4340*/  @P3 DSETP.NEU.AND P1, PT, R34, R32, PT ;  /* 0x000000202200322a */ /* 0x000fc40003f2d000 */
[----:B------:R-:W-:Y:S01]  /*4350*/  DADD R4, R34, R32 ;  /* 0x0000000022047229 */ /* 0x000fe20000000020 */
[----:B------:R-:W-:-:S03]  /*4360*/  @P3 FSEL R7, R7, 3.37028055040000000000e+12, !P0 ;  /* 0x54442d1807073808 */ /* 0x000fc60004000000 */
[----:B------:R-:W-:Y:S02]  /*4370*/  @P3 FSEL R3, R21, R3, !P1 ;  /* 0x0000000315033208 */ /* 0x000fe40004800000 */
[----:B------:R-:W-:Y:S02]  /*4380*/  @P3 FSEL R0, R7, R2, !P1 ;  /* 0x0000000207003208 */ /* 0x000fe40004800000 */
[----:B------:R-:W-:Y:S01]  /*4390*/  @P3 MOV R23, R3 ;  /* 0x0000000300173202 */ /* 0x000fe20000000f00 */
[----:B------:R-:W-:Y:S02]  /*43a0*/  DSETP.NAN.AND P0, PT, R4, R4, PT ;  /* 0x000000040400722a */ /* 0x000fe40003f08000 */
[----:B------:R-:W-:Y:S01]  /*43b0*/  @P3 IMAD.MOV.U32 R22, RZ, RZ, R0 ;  /* 0x000000ffff163224 */ /* 0x000fe200078e0000 */
[----:B------:R-:W-:-:S04]  /*43c0*/  LOP3.LUT R3, R23, 0x80000000, R20, 0xb8, !PT ;  /* 0x8000000017037812 */ /* 0x000fc800078eb814 */
[----:B------:R-:W-:Y:S02]  /*43d0*/  FSEL R22, R4, R22, P0 ;  /* 0x0000001604167208 */ /* 0x000fe40000000000 */
[----:B------:R-:W-:Y:S01]  /*43e0*/  FSEL R23, R5, R3, P0 ;  /* 0x0000000305177208 */ /* 0x000fe20000000000 */
[----:B------:R-:W-:Y:S06]  /*43f0*/  BRA `(.L_x_12039) ;  /* 0x0000001800ec7947 */ /* 0x000fec0003800000 */
.L_x_12051:
[----:B------:R-:W-:Y:S02]  /*4400*/  DSETP.LEU.AND P2, PT, R22, 5.9666725849601653946e-154, PT ;  /* 0x202000001600742a */ /* 0x000fe40003f4b000 */
[----:B------:R-:W-:-:S14]  /*4410*/  DSETP.GEU.AND P0, PT, R6, 1.4916681462400413487e-154, PT ;  /* 0x200000000600742a */ /* 0x000fdc0003f0e000 */
        /* <DEDUP_REMOVED lines=8> */
[----:B------:R-:W-:Y:S01]  /*44a0*/  IMAD.MOV.U32 R42, RZ, RZ, 0x0 ;  /* 0x00000000ff2a7424 */ /* 0x000fe200078e00ff */
[----:B------:R-:W-:Y:S01]  /*44b0*/  SEL R5, R35, R33, P2 ;  /* 0x0000002123057207 */ /* 0x000fe20001000000 */
[----:B------:R-:W-:Y:S01]  /*44c0*/  BSSY.RECONVERGENT B0, `(.L_x_12062) ;  /* 0x0000074000007945 */ /* 0x000fe20003800200 */
[----:B------:R-:W-:-:S02]  /*44d0*/  ISETP.LT.U32.AND.EX P0, PT, R33, R35, PT, P0 ;  /* 0x000000232100720c */ /* 0x000fc40003f01100 */
[----:B------:R-:W-:Y:S02]  /*44e0*/  LOP3.LUT R0, R5, 0xffc00000, RZ, 0xc0, !PT ;  /* 0xffc0000005007812 */ /* 0x000fe400078ec0ff */
[----:B------:R-:W-:Y:S02]  /*44f0*/  SEL R2, R32, R34, P0 ;  /* 0x0000002220027207 */ /* 0x000fe40000000000 */
[----:B------:R-:W-:Y:S02]  /*4500*/  SEL R3, R33, R35, P0 ;  /* 0x0000002321037207 */ /* 0x000fe40000000000 */
[----:B------:R-:W-:Y:S02]  /*4510*/  LOP3.LUT R29, R0, 0x7fd00000, RZ, 0x3c, !PT ;  /* 0x7fd00000001d7812 */ /* 0x000fe400078e3cff */
[----:B------:R-:W-:Y:S02]  /*4520*/  SEL R4, R34, R32, P2 ;  /* 0x0000002022047207 */ /* 0x000fe40001000000 */
[----:B------:R-:W-:-:S02]  /*4530*/  MOV R43, 0x3fd80000 ;  /* 0x3fd80000002b7802 */ /* 0x000fc40000000f00 */
[C---:B------:R-:W-:Y:S02]  /*4540*/  DMUL R36, R28.reuse, R2 ;  /* 0x000000021c247228 */ /* 0x040fe40000000000 */
        /* <DEDUP_REMOVED lines=101> */
.L_x_12063:
[----:B------:R-:W-:Y:S01]  /*4ba0*/  IMAD.MOV.U32 R2, RZ, RZ, 0x0 ;  /* 0x00000000ff027424 */ /* 0x000fe200078e00ff */
[----:B------:R-:W-:Y:S01]  /*4bb0*/  LOP3.LUT P0, RZ, R5, 0x7fffffff, RZ, 0xc0, !PT ;  /* 0x7fffffff05ff7812 */ /* 0x000fe2000780c0ff */
[----:B------:R-:W-:-:S06]  /*4bc0*/  IMAD.MOV.U32 R3, RZ, RZ, 0x7ff00000 ;  /* 0x7ff00000ff037424 */ /* 0x000fcc00078e00ff */
[----:B------:R-:W-:-:S10]  /*4bd0*/  DFMA R2, R4, R2, +INF ;  /* 0x7ff000000402742b */ /* 0x000fd40000000002 */
[----:B------:R-:W-:Y:S02]  /*4be0*/  FSEL R36, R2, RZ, P0 ;  /* 0x000000ff02247208 */ /* 0x000fe40000000000 */
[----:B------:R-:W-:-:S07]  /*4bf0*/  FSEL R37, R3, -QNAN , P0 ;  /* 0xfff0000003257808 */ /* 0x000fce0000000000 */
.L_x_12064:
[----:B------:R-:W-:Y:S05]  /*4c00*/  BSYNC.RECONVERGENT B0 ;  /* 0x0000000000007941 */ /* 0x000fea0003800200 */
.L_x_12062:
[----:B------:R-:W0:Y:S01]  /*4c10*/  MUFU.RCP64H R3, R23 ;  /* 0x0000001700037308 */ /* 0x000e220000001800 */
[----:B------:R-:W-:Y:S01]  /*4c20*/  IMAD.MOV.U32 R2, RZ, RZ, 0x1 ;  /* 0x00000001ff027424 */ /* 0x000fe200078e00ff */
[----:B------:R-:W-:Y:S01]  /*4c30*/  MOV R29, R7 ;  /* 0x00000007001d7202 */ /* 0x000fe20000000f00 */
[----:B------:R-:W-:Y:S01]  /*4c40*/  IMAD.MOV.U32 R28, RZ, RZ, R6 ;  /* 0x000000ffff1c7224 */ /* 0x000fe200078e0006 */
[----:B------:R-:W-:Y:S01]  /*4c50*/  FSETP.GEU.AND P2, PT, |R7|, 6.5827683646048100446e-37, PT ;  /* 0x036000000700780b */ /* 0x000fe20003f4e200 */
[----:B------:R-:W-:Y:S02]  /*4c60*/  BSSY.RECONVERGENT B3, `(.L_x_12065) ;  /* 0x0000010000037945 */ /* 0x000fe40003800200 */
        /* <DEDUP_REMOVED lines=14> */
[----:B------:R-:W-:Y:S05]  /*4d50*/  CALL.REL.NOINC `($__internal_27_$__cuda_sm20_div_rn_f64_full) ;  /* 0x0000026800cc7944 */ /* 0x000fea0003c00000 */
.L_x_12066:
[----:B------:R-:W-:Y:S05]  /*4d60*/  BSYNC.RECONVERGENT B3 ;  /* 0x0000000000037941 */ /* 0x000fea0003800200 */
.L_x_12065:
[----:B------:R-:W-:Y:S01]  /*4d70*/  DMUL R2, R4, R4 ;  /* 0x0000000404027228 */ /* 0x000fe20000000000 */
[----:B------:R-:W-:Y:S01]  /*4d80*/  IMAD.MOV.U32 R6, RZ, RZ, -0x2449a4b7 ;  /* 0xdbb65b49ff067424 */ /* 0x000fe200078e00ff */
[----:B------:R-:W-:Y:S01]  /*4d90*/  UMOV UR4, 0x2a25ff7e ;  /* 0x2a25ff7e00047882 */ /* 0x000fe20000000000 */
[----:B------:R-:W-:Y:S01]  /*4da0*/  IMAD.MOV.U32 R7, RZ, RZ, 0x3f2d3b63 ;  /* 0x3f2d3b63ff077424 */ /* 0x000fe200078e00ff */
[----:B------:R-:W-:Y:S01]  /*4db0*/  UMOV UR5, 0x3ef53e1d ;  /* 0x3ef53e1d00057882 */ /* 0x000fe20000000000 */
[----:B------:R-:W-:Y:S01]  /*4dc0*/  ISETP.GE.AND P2, PT, R21, RZ, PT ;  /* 0x000000ff1500720c */ /* 0x000fe20003f46270 */
[----:B------:R-:W-:Y:S01]  /*4dd0*/  DSETP.NEU.AND P3, PT, R22, RZ, PT ;  /* 0x000000ff1600722a */ /* 0x000fe20003f6d000 */
[----:B------:R-:W-:Y:S02]  /*4de0*/  @!P1 MOV R22, 0x54442d18 ;  /* 0x54442d1800169802 */ /* 0x000fe40000000f00 */
        /* <DEDUP_REMOVED lines=83> */
.L_x_12061:
[----:B------:R-:W-:Y:S01]  /*5320*/  IMAD.MOV.U32 R2, RZ, RZ, R6 ;  /* 0x000000ffff027224 */ /* 0x000fe200078e0006 */
[----:B------:R-:W-:Y:S01]  /*5330*/  MOV R3, R7 ;  /* 0x0000000700037202 */ /* 0x000fe20000000f00 */
[----:B------:R-:W-:Y:S05]  /*5340*/  BSSY.RECONVERGENT B0, `(.L_x_12067) ;  /* 0x0000055000007945 */ /* 0x000fea0003800200 */
[----:B------:R-:W-:-:S08]  /*5350*/  DMUL R2, R2, R2 ;  /* 0x0000000202027228 */ /* 0x000fd00000000000 */
[----:B------:R-:W-:-:S10]  /*5360*/  DFMA R2, R22, R22, R2 ;  /* 0x000000161602722b */ /* 0x000fd40000000002 */
        /* <DEDUP_REMOVED lines=76> */
.L_x_12068:
[----:B------:R-:W-:Y:S01]  /*5830*/  IMAD.MOV.U32 R2, RZ, RZ, 0x0 ;  /* 0x00000000ff027424 */ /* 0x000fe200078e00ff */
[----:B------:R-:W-:Y:S01]  /*5840*/  LOP3.LUT P0, RZ, R5, 0x7fffffff, RZ, 0xc0, !PT ;  /* 0x7fffffff05ff7812 */ /* 0x000fe2000780c0ff */
[----:B------:R-:W-:-:S06]  /*5850*/  IMAD.MOV.U32 R3, RZ, RZ, 0x7ff00000 ;  /* 0x7ff00000ff037424 */ /* 0x000fcc00078e00ff */
[----:B------:R-:W-:-:S10]  /*5860*/  DFMA R2, R4, R2, +INF ;  /* 0x7ff000000402742b */ /* 0x000fd40000000002 */
[----:B------:R-:W-:Y:S02]  /*5870*/  FSEL R36, R2, RZ, P0 ;  /* 0x000000ff02247208 */ /* 0x000fe40000000000 */
[----:B------:R-:W-:-:S07]  /*5880*/  FSEL R37, R3, -QNAN , P0 ;  /* 0xfff0000003257808 */ /* 0x000fce0000000000 */
.L_x_12069:
[----:B------:R-:W-:Y:S05]  /*5890*/  BSYNC.RECONVERGENT B0 ;  /* 0x0000000000007941 */ /* 0x000fea0003800200 */
.L_x_12067:
[----:B------:R-:W0:Y:S01]  /*58a0*/  MUFU.RCP64H R3, R23 ;  /* 0x0000001700037308 */ /* 0x000e220000001800 */
[----:B------:R-:W-:Y:S01]  /*58b0*/  IMAD.MOV.U32 R2, RZ, RZ, 0x1 ;  /* 0x00000001ff027424 */ /* 0x000fe200078e00ff */
[----:B------:R-:W-:Y:S01]  /*58c0*/  FSETP.GEU.AND P2, PT, |R7|, 6.5827683646048100446e-37, PT ;  /* 0x036000000700780b */ /* 0x000fe20003f4e200 */
[----:B------:R-:W-:Y:S01]  /*58d0*/  IMAD.MOV.U32 R28, RZ, RZ, R6 ;  /* 0x000000ffff1c7224 */ /* 0x000fe200078e0006 */
[----:B------:R-:W-:Y:S01]  /*58e0*/  BSSY.RECONVERGENT B3, `(.L_x_12070) ;  /* 0x0000011000037945 */ /* 0x000fe20003800200 */
[----:B------:R-:W-:Y:S02]  /*58f0*/  IMAD.MOV.U32 R29, RZ, RZ, R7 ;  /* 0x000000ffff1d7224 */ /* 0x000fe400078e0007 */
        /* <DEDUP_REMOVED lines=14> */
[----:B------:R-:W-:Y:S05]  /*59e0*/  CALL.REL.NOINC `($__internal_27_$__cuda_sm20_div_rn_f64_full) ;  /* 0x0000025c00a87944 */ /* 0x000fea0003c00000 */
.L_x_12071:
[----:B------:R-:W-:Y:S05]  /*59f0*/  BSYNC.RECONVERGENT B3 ;  /* 0x0000000000037941 */ /* 0x000fea0003800200 */
.L_x_12070:
        /* <DEDUP_REMOVED lines=12> */
[----:B------:R-:W-:Y:S01]  /*5ac0*/  DMUL R36, R36, 0.5 ;  /* 0x3fe0000024247828 */ /* 0x000fe20000000000 */
[----:B------:R-:W-:-:S03]  /*5ad0*/  @!P1 MOV R23, 0x3ff921fb ;  /* 0x3ff921fb00179802 */ /* 0x000fc60000000f00 */
        /* <DEDUP_REMOVED lines=77> */
.L_x_12039:
[----:B------:R-:W-:Y:S05]  /*5fb0*/  BSYNC.RECONVERGENT B2 ;  /* 0x0000000000027941 */ /* 0x000fea0003800200 */
.L_x_12027:
[----:B------:R-:W-:Y:S01]  /*5fc0*/  UMOV UR4, 0xfefa39ef ;  /* 0xfefa39ef00047882 */ /* 0x000fe20000000000 */
[----:B------:R-:W-:Y:S01]  /*5fd0*/  UMOV UR5, 0x3fe62e42 ;  /* 0x3fe62e4200057882 */ /* 0x000fe20000000000 */
[----:B------:R-:W-:Y:S01]  /*5fe0*/  LOP3.LUT R23, R23, 0x80000000, R27, 0xb8, !PT ;  /* 0x8000000017177812 */ /* 0x000fe200078eb81b */
[----:B------:R-:W-:-:S10]  /*5ff0*/  DADD R36, R36, UR4 ;  /* 0x0000000424247e29 */ /* 0x000fd40008000000 */
[----:B------:R-:W-:Y:S01]  /*6000*/  LOP3.LUT R21, R37, 0x80000000, R25, 0xb8, !PT ;  /* 0x8000000025157812 */ /* 0x000fe200078eb819 */
[----:B------:R-:W-:Y:S01]  /*6010*/  IMAD.MOV.U32 R20, RZ, RZ, R36 ;  /* 0x000000ffff147224 */ /* 0x000fe200078e0024 */
[----:B------:R-:W-:Y:S06]  /*6020*/  BRA `(.L_x_12024) ;  /* 0x0000004c00cc7947 */ /* 0x000fec0003800000 */
.L_x_12026:
[----:B------:R-:W-:Y:S01]  /*6030*/  DSETP.NEU.AND P0, PT, R26, RZ, PT ;  /* 0x000000ff1a00722a */ /* 0x000fe20003f0d000 */
[----:B------:R-:W-:Y:S01]  /*6040*/  IMAD.MOV.U32 R22, RZ, RZ, R26 ;  /* 0x000000ffff167224 */ /* 0x000fe200078e001a */
[----:B------:R-:W-:Y:S01]  /*6050*/  DSETP.EQ.AND P1, PT, R24, RZ, PT ;  /* 0x000000ff1800722a */ /* 0x000fe20003f22000 */
[----:B------:R-:W-:Y:S01]  /*6060*/  MOV R23, R27 ;  /* 0x0000001b00177202 */ /* 0x000fe20000000f00 */
[----:B------:R-:W-:Y:S02]  /*6070*/  IMAD.MOV.U32 R20, RZ, RZ, R24 ;  /* 0x000000ffff147224 */ /* 0x000fe400078e0018 */
[----:B------:R-:W-:-:S10]  /*6080*/  IMAD.MOV.U32 R21, RZ, RZ, R25 ;  /* 0x000000ffff157224 */ /* 0x000fd400078e0019 */
        /* <DEDUP_REMOVED lines=12> */
[----:B------:R-:W-:Y:S01]  /*6150*/  UMOV UR4, 0xffffffff ;  /* 0xffffffff00047882 */ /* 0x000fe20000000000 */
[----:B------:R-:W-:Y:S01]  /*6160*/  UMOV UR5, 0x7fefffff ;  /* 0x7fefffff00057882 */ /* 0x000fe20000000000 */
[----:B------:R-:W-:Y:S01]  /*6170*/  DADD R36, R32, -1 ;  /* 0xbff0000020247429 */ /* 0x000fe20000000000 */
[----:B------:R-:W-:Y:S01]  /*6180*/  UMOV UR6, UR5 ;  /* 0x0000000500067c82 */ /* 0x000fe20008000000 */
[----:B------:R-:W-:Y:S01]  /*6190*/  IMAD.MOV.U32 R40, RZ, RZ, RZ ;  /* 0x000000ffff287224 */ /* 0x000fe200078e00ff */
[----:B------:R-:W-:Y:S01]  /*61a0*/  MOV R46, RZ ;  /* 0x000000ff002e7202 */ /* 0x000fe20000000f00 */
[----:B------:R-:W-:Y:S02]  /*61b0*/  BSSY.RECONVERGENT B2, `(.L_x_12072) ;  /* 0x00002be000027945 */ /* 0x000fe40003800200 */
[----:B------:R-:W-:-:S02]  /*61c0*/  ISETP.GT.U32.AND P1, PT, R34, R2, PT ;  /* 0x000000022200720c */ /* 0x000fc40003f24070 */
[----:B------:R-:W-:Y:S01]  /*61d0*/  ISETP.LT.U32.AND P0, PT, R2, R34, PT ;  /* 0x000000220200720c */ /* 0x000fe20003f01070 */
[----:B------:R-:W-:Y:S01]  /*61e0*/  DADD R22, -RZ, |R36| ;  /* 0x00000000ff167229 */ /* 0x000fe20000000524 */
        /* <DEDUP_REMOVED lines=8> */
[----:B------:R-:W-:Y:S02]  /*6270*/  MOV R20, R38 ;  /* 0x0000002600147202 */ /* 0x000fe40000000f00 */
[----:B------:R-:W-:-:S04]  /*6280*/  SEL R28, R34, R2, P1 ;  /* 0x00000002221c7207 */ /* 0x000fc80000800000 */
        /* <DEDUP_REMOVED lines=8> */
[----:B------:R-:W-:Y:S01]  /*6310*/  IMAD.MOV.U32 R0, RZ, RZ, R48 ;  /* 0x000000ffff007224 */ /* 0x000fe200078e0030 */
[----:B------:R-:W-:-:S04]  /*6320*/  UMOV UR6, UR4 ;  /* 0x0000000400067c82 */ /* 0x000fc80008000000 */
[----:B------:R-:W-:Y:S01]  /*6330*/  SEL R6, R0, UR6, P0 ;  /* 0x0000000600067c07 */ /* 0x000fe20008000000 */
[----:B------:R-:W-:Y:S01]  /*6340*/  UMOV UR6, UR5 ;  /* 0x0000000500067c82 */ /* 0x000fe20008000000 */
[----:B------:R-:W-:Y:S02]  /*6350*/  @P1 LOP3.LUT R7, R4, 0x80000, RZ, 0xfc, !PT ;  /* 0x0008000004071812 */ /* 0x000fe400078efcff */
[----:B------:R-:W-:Y:S02]  /*6360*/  ISETP.GT.U32.AND P1, PT, R34, R22, PT ;  /* 0x000000162200720c */ /* 0x000fe40003f24070 */
[----:B------:R-:W0:Y:S01]  /*6370*/  MUFU.RSQ64H R41, R7 ;  /* 0x0000000700297308 */ /* 0x000e220000001c00 */
[----:B------:R-:W-:Y:S02]  /*6380*/  ISETP.LT.U32.AND P0, PT, R22, R34, PT ;  /* 0x000000221600720c */ /* 0x000fe40003f01070 */
[----:B------:R-:W-:Y:S02]  /*6390*/  ISETP.GT.U32.AND.EX P1, PT, R35, R23, PT, P1 ;  /* 0x000000172300720c */ /* 0x000fe40003f24110 */
[----:B------:R-:W-:Y:S01]  /*63a0*/  ISETP.LT.U32.AND.EX P0, PT, R23, R35, PT, P0 ;  /* 0x000000231700720c */ /* 0x000fe20003f01100 */
[----:B0-----:R-:W-:-:S08]  /*63b0*/  DMUL R4, R40, R40 ;  /* 0x0000002828047228 */ /* 0x001fd00000000000 */
[----:B------:R-:W-:Y:S01]  /*63c0*/  DFMA R44, R6, -R4, 1 ;  /* 0x3ff00000062c742b */ /* 0x000fe20000000804 */
[----:B------:R-:W-:Y:S01]  /*63d0*/  MOV R4, 0x0 ;  /* 0x0000000000047802 */ /* 0x000fe20000000f00 */
[----:B------:R-:W-:Y:S01]  /*63e0*/  IMAD.MOV.U32 R5, RZ, RZ, 0x3fd80000 ;  /* 0x3fd80000ff057424 */ /* 0x000fe200078e00ff */
[----:B------:R-:W-:Y:S02]  /*63f0*/  SEL R7, R35, R23, P1 ;  /* 0x0000001723077207 */ /* 0x000fe40000800000 */
[----:B------:R-:W-:-:S03]  /*6400*/  SEL R6, R34, R22, P1 ;  /* 0x0000001622067207 */ /* 0x000fc60000800000 */
[----:B------:R-:W-:Y:S01]  /*6410*/  DMUL R42, R40, R44 ;  /* 0x0000002c282a7228 */ /* 0x000fe20000000000 */
[----:B------:R-:W-:Y:S01]  /*6420*/  LOP3.LUT R0, R7, 0xffc00000, RZ, 0xc0, !PT ;  /* 0xffc0000007007812 */ /* 0x000fe200078ec0ff */
[----:B------:R-:W-:Y:S01]  /*6430*/  DFMA R44, R44, R4, 0.5 ;  /* 0x3fe000002c2c742b */ /* 0x000fe20000000004 */
[----:B------:R-:W-:Y:S02]  /*6440*/  SEL R22, R22, R34, P0 ;  /* 0x0000002216167207 */ /* 0x000fe40000000000 */
[----:B------:R-:W-:-:S04]  /*6450*/  SEL R23, R23, R35, P0 ;  /* 0x0000002317177207 */ /* 0x000fc80000000000 */
[----:B------:R-:W-:Y:S01]  /*6460*/  ISETP.GE.U32.AND P3, PT, R23, 0x7ff00000, PT ;  /* 0x7ff000001700780c */ /* 0x000fe20003f66070 */
[----:B------:R-:W-:Y:S01]  /*6470*/  DFMA R40, R44, R42, R40 ;  /* 0x0000002a2c28722b */ /* 0x000fe20000000028 */
[----:B------:R-:W-:Y:S01]  /*6480*/  LOP3.LUT R43, R0, 0x7fd00000, RZ, 0x3c, !PT ;  /* 0x7fd00000002b7812 */ /* 0x000fe200078e3cff */
[----:B------:R-:W-:Y:S01]  /*6490*/  IMAD.MOV.U32 R42, RZ, RZ, RZ ;  /* 0x000000ffff2a7224 */ /* 0x000fe200078e00ff */
[----:B------:R-:W-:-:S05]  /*64a0*/  DSETP.NEU.AND P2, PT, R22, RZ, PT ;  /* 0x000000ff1600722a */ /* 0x000fca0003f4d000 */
[----:B------:R-:W-:Y:S02]  /*64b0*/  DMUL R40, R48, R40 ;  /* 0x0000002830287228 */ /* 0x000fe40000000000 */
[C---:B------:R-:W-:Y:S01]  /*64c0*/  DMUL R44, R42.reuse, R6 ;  /* 0x000000062a2c7228 */ /* 0x040fe20000000000 */
[----:B------:R-:W-:Y:S01]  /*64d0*/  LOP3.LUT R49, R30, 0x100000, RZ, 0xfc, !PT ;  /* 0x001000001e317812 */ /* 0x000fe200078efcff */
[----:B------:R-:W-:Y:S01]  /*64e0*/  DMUL R42, R42, R22 ;  /* 0x000000162a2a7228 */ /* 0x000fe20000000000 */
[----:B------:R-:W-:-:S06]  /*64f0*/  IMAD.MOV.U32 R48, RZ, RZ, RZ ;  /* 0x000000ffff307224 */ /* 0x000fcc00078e00ff */
[----:B------:R-:W-:Y:S02]  /*6500*/  DMUL R40, R40, R48 ;  /* 0x0000003028287228 */ /* 0x000fe40000000000 */
[----:B------:R-:W-:-:S08]  /*6510*/  DMUL R42, R42, R42 ;  /* 0x0000002a2a2a7228 */ /* 0x000fd00000000000 */
[----:B------:R-:W-:-:S08]  /*6520*/  DFMA R42, R44, R44, R42 ;  /* 0x0000002c2c2a722b */ /* 0x000fd0000000002a */
[----:B------:R-:W-:Y:S02]  /*6530*/  DSETP.MIN.AND P0, P1, R42, UR4, PT ;  /* 0x000000042a007e2a */ /* 0x000fe4000b900000 */
[----:B------:R-:W-:-:S05]  /*6540*/  IMAD.MOV.U32 R44, RZ, RZ, R43 ;  /* 0x000000ffff2c7224 */ /* 0x000fca00078e002b */
[----:B------:R-:W-:Y:S01]  /*6550*/  FSEL R45, R44, UR6, P0 ;  /* 0x000000062c2d7c08 */ /* 0x000fe20008000000 */
[----:B------:R-:W-:-:S06]  /*6560*/  IMAD.U32 R44, RZ, RZ, UR6 ;  /* 0x00000006ff2c7e24 */ /* 0x000fcc000f8e00ff */
[----:B------:R-:W-:Y:S01]  /*6570*/  @P1 LOP3.LUT R45, R44, 0x80000, RZ, 0xfc, !PT ;  /* 0x000800002c2d1812 */ /* 0x000fe200078efcff */
[----:B------:R-:W-:Y:S01]  /*6580*/  IMAD.MOV.U32 R44, RZ, RZ, R42 ;  /* 0x000000ffff2c7224 */ /* 0x000fe200078e002a */
[----:B------:R-:W-:Y:S02]  /*6590*/  ISETP.GE.U32.AND P1, PT, R39, 0x7ff00000, PT ;  /* 0x7ff000002700780c */ /* 0x000fe40003f26070 */
[----:B------:R-:W0:Y:S02]  /*65a0*/  MUFU.RSQ64H R47, R45 ;  /* 0x0000002d002f7308 */ /* 0x000e240000001c00 */
[----:B------:R-:W-:Y:S01]  /*65b0*/  SEL R44, R44, UR4, P0 ;  /* 0x000000042c2c7c07 */ /* 0x000fe20008000000 */
[----:B------:R-:W-:-:S08]  /*65c0*/  DSETP.NEU.AND P0, PT, R20, RZ, PT ;  /* 0x000000ff1400722a */ /* 0x000fd00003f0d000 */
[----:B------:R-:W-:Y:S02]  /*65d0*/  @!P1 FSEL R38, R28, R40, !P0 ;  /* 0x000000281c269208 */ /* 0x000fe40004000000 */
[----:B------:R-:W-:Y:S01]  /*65e0*/  @!P1 FSEL R39, R29, R41, !P0 ;  /* 0x000000291d279208 */ /* 0x000fe20004000000 */
        /* <DEDUP_REMOVED lines=46> */
[----:B------:R-:W-:Y:S05]  /*68d0*/  CALL.REL.NOINC `($__internal_28_$__cuda_sm20_dsqrt_rn_f64_mediumpath_v1) ;  /* 0x0000025400847944 */ /* 0x000fea0003c00000 */
[----:B------:R-:W-:Y:S01]  /*68e0*/  MOV R4, R2 ;  /* 0x0000000200047202 */ /* 0x000fe20000000f00 */
[----:B------:R-:W-:-:S07]  /*68f0*/  IMAD.MOV.U32 R5, RZ, RZ, R0 ;  /* 0x000000ffff057224 */ /* 0x000fce00078e0000 */
.L_x_12076:
[----:B------:R-:W-:Y:S05]  /*6900*/  BSYNC.RECONVERGENT B3 ;  /* 0x0000000000037941 */ /* 0x000fea0003800200 */
.L_x_12075:
[----:B------:R-:W-:Y:S02]  /*6910*/  IMAD.MOV.U32 R40, RZ, RZ, R4 ;  /* 0x000000ffff287224 */ /* 0x000fe400078e0004 */
[----:B------:R-:W-:Y:S01]  /*6920*/  IMAD.MOV.U32 R41, RZ, RZ, R5 ;  /* 0x000000ffff297224 */ /* 0x000fe200078e0005 */
[----:B------:R-:W-:Y:S06]  /*6930*/  BRA `(.L_x_12077) ;  /* 0x0000002400147947 */ /* 0x000fec0003800000 */
.L_x_12074:
        /* <DEDUP_REMOVED lines=31> */
.L_x_12082:
[----:B------:R-:W-:Y:S05]  /*6b30*/  BSYNC.RECONVERGENT B4 ;  /* 0x0000000000047941 */ /* 0x000fea0003800200 */
.L_x_12081:
[----:B------:R-:W-:Y:S02]  /*6b40*/  IMAD.MOV.U32 R40, RZ, RZ, R4 ;  /* 0x000000ffff287224 */ /* 0x000fe400078e0004 */
[----:B------:R-:W-:-:S07]  /*6b50*/  IMAD.MOV.U32 R41, RZ, RZ, R5 ;  /* 0x000000ffff297224 */ /* 0x000fce00078e0005 */
.L_x_12080:
[----:B------:R-:W-:Y:S05]  /*6b60*/  BSYNC.RECONVERGENT B3 ;  /* 0x0000000000037941 */ /* 0x000fea0003800200 */
.L_x_12079:
[----:B------:R-:W-:Y:S01]  /*6b70*/  DADD R2, -R32, 1 ;  /* 0x3ff0000020027429 */ /* 0x000fe20000000100 */
[----:B------:R-:W-:Y:S07]  /*6b80*/  BSSY.RECONVERGENT B3, `(.L_x_12083) ;  /* 0x0000020000037945 */ /* 0x000fee0003800200 */
[----:B------:R-:W-:-:S14]  /*6b90*/  DSETP.GEU.AND P0, PT, R2, RZ, PT ;  /* 0x000000ff0200722a */ /* 0x000fdc0003f0e000 */
[----:B------:R-:W-:Y:S01]  /*6ba0*/  @!P0 DADD R4, R22, -R2 ;  /* 0x0000000016048229 */ /* 0x000fe20000000802 */
[----:B------:R-:W-:Y:S10]  /*6bb0*/  @!P0 BRA `(.L_x_12084) ;  /* 0x0000000000708947 */ /* 0x000ff40003800000 */
[----:B------:R-:W-:Y:S01]  /*6bc0*/  DSETP.NEU.AND P0, PT, R2, RZ, PT ;  /* 0x000000ff0200722a */ /* 0x000fe20003f0d000 */
[----:B------:R-:W-:Y:S01]  /*6bd0*/  IMAD.MOV.U32 R4, RZ, RZ, R34 ;  /* 0x000000ffff047224 */ /* 0x000fe200078e0022 */
[----:B------:R-:W-:-:S12]  /*6be0*/  MOV R5, R35 ;  /* 0x0000002300057202 */ /* 0x000fd80000000f00 */
        /* <DEDUP_REMOVED lines=24> */
.L_x_12085:
[----:B------:R-:W-:Y:S05]  /*6d70*/  BSYNC.RECONVERGENT B4 ;  /* 0x0000000000047941 */ /* 0x000fea0003800200 */
.L_x_12084:
[----:B------:R-:W-:Y:S05]  /*6d80*/  BSYNC.RECONVERGENT B3 ;  /* 0x0000000000037941 */ /* 0x000fea0003800200 */
.L_x_12083:
        /* <DEDUP_REMOVED lines=29> */
[----:B------:R-:W-:Y:S05]  /*6f60*/  CALL.REL.NOINC `($__internal_28_$__cuda_sm20_dsqrt_rn_f64_mediumpath_v1) ;  /* 0x0000024c00e07944 */ /* 0x000fea0003c00000 */
[----:B------:R-:W-:Y:S02]  /*6f70*/  IMAD.MOV.U32 R28, RZ, RZ, R2 ;  /* 0x000000ffff1c7224 */ /* 0x000fe400078e0002 */
[----:B------:R-:W-:-:S07]  /*6f80*/  IMAD.MOV.U32 R29, RZ, RZ, R0 ;  /* 0x000000ffff1d7224 */ /* 0x000fce00078e0000 */
.L_x_12087:
[----:B------:R-:W-:Y:S05]  /*6f90*/  BSYNC.RECONVERGENT B3 ;  /* 0x0000000000037941 */ /* 0x000fea0003800200 */
.L_x_12086:
        /* <DEDUP_REMOVED lines=27> */
.L_x_12090:
[----:B------:R-:W-:Y:S05]  /*7150*/  BSYNC.RECONVERGENT B3 ;  /* 0x0000000000037941 */ /* 0x000fea0003800200 */
.L_x_12089:
        /* <DEDUP_REMOVED lines=30> */
.L_x_12088:
        /* <DEDUP_REMOVED lines=77> */
.L_x_12091:
[----:B------:R-:W-:Y:S01]  /*7810*/  MOV R2, 0x0 ;  /* 0x0000000000027802 */ /* 0x000fe20000000f00 */
[----:B------:R-:W-:Y:S01]  /*7820*/  IMAD.MOV.U32 R3, RZ, RZ, 0x7ff00000 ;  /* 0x7ff00000ff037424 */ /* 0x000fe200078e00ff */
[----:B------:R-:W-:-:S05]  /*7830*/  LOP3.LUT P0, RZ, R5, 0x7fffffff, RZ, 0xc0, !PT ;  /* 0x7fffffff05ff7812 */ /* 0x000fca000780c0ff */
[----:B------:R-:W-:-:S10]  /*7840*/  DFMA R2, R4, R2, +INF ;  /* 0x7ff000000402742b */ /* 0x000fd40000000002 */
[----:B------:R-:W-:Y:S02]  /*7850*/  FSEL R40, R2, RZ, P0 ;  /* 0x000000ff02287208 */ /* 0x000fe40000000000 */
[----:B------:R-:W-:Y:S01]  /*7860*/  FSEL R41, R3, -QNAN , P0 ;  /* 0xfff0000003297808 */ /* 0x000fe20000000000 */
[----:B------:R-:W-:Y:S06]  /*7870*/  BRA `(.L_x_12077) ;  /* 0x0000001400447947 */ /* 0x000fec0003800000 */
.L_x_12078:
        /* <DEDUP_REMOVED lines=30> */
.L_x_12094:
[----:B------:R-:W-:Y:S05]  /*7a60*/  BSYNC.RECONVERGENT B3 ;  /* 0x0000000000037941 */ /* 0x000fea0003800200 */
.L_x_12093:
        /* <DEDUP_REMOVED lines=21> */
.L_x_12096:
[----:B------:R-:W-:Y:S05]  /*7bc0*/  BSYNC.RECONVERGENT B3 ;  /* 0x0000000000037941 */ /* 0x000fea0003800200 */
.L_x_12095:
[----:B------:R-:W-:Y:S02]  /*7bd0*/  IMAD.MOV.U32 R40, RZ, RZ, R4 ;  /* 0x000000ffff287224 */ /* 0x000fe400078e0004 */
[----:B------:R-:W-:Y:S01]  /*7be0*/  IMAD.MOV.U32 R41, RZ, RZ, R5 ;  /* 0x000000ffff297224 */ /* 0x000fe200078e0005 */
[----:B------:R-:W-:Y:S06]  /*7bf0*/  BRA `(.L_x_12077) ;  /* 0x0000001000647947 */ /* 0x000fec0003800000 */
.L_x_12092:
        /* <DEDUP_REMOVED lines=23> */
[----:B------:R-:W-:-:S07]  /*7d70*/  IMAD.MOV.U32 R4, RZ, RZ, R40 ;  /* 0x000000ffff047224 */ /* 0x000fce00078e0028 */
[----:B------:R-:W-:Y:S05]  /*7d80*/  CALL.REL.NOINC `($__internal_28_$__cuda_sm20_dsqrt_rn_f64_mediumpath_v1) ;  /* 0x0000024000587944 */ /* 0x000fea0003c00000 */
[----:B------:R-:W-:Y:S02]  /*7d90*/  IMAD.MOV.U32 R28, RZ, RZ, R2 ;  /* 0x000000ffff1c7224 */ /* 0x000fe400078e0002 */
[----:B------:R-:W-:-:S07]  /*7da0*/  IMAD.MOV.U32 R29, RZ, RZ, R0 ;  /* 0x000000ffff1d7224 */ /* 0x000fce00078e0000 */
.L_x_12098:
[----:B------:R-:W-:Y:S05]  /*7db0*/  BSYNC.RECONVERGENT B3 ;  /* 0x0000000000037941 */ /* 0x000fea0003800200 */
.L_x_12097:
        /* <DEDUP_REMOVED lines=26> */
[----:B------:R-:W-:Y:S05]  /*7f60*/  CALL.REL.NOINC `($__internal_27_$__cuda_sm20_div_rn_f64_full) ;  /* 0x0000023800487944 */ /* 0x000fea0003c00000 */
.L_x_12101:
[----:B------:R-:W-:Y:S05]  /*7f70*/  BSYNC.RECONVERGENT B3 ;  /* 0x0000000000037941 */ /* 0x000fea0003800200 */
.L_x_12100:
        /* <DEDUP_REMOVED lines=30> */
.L_x_12099:
        /* <DEDUP_REMOVED lines=77> */
.L_x_12102:
[----:B------:R-:W-:Y:S01]  /*8630*/  IMAD.MOV.U32 R2, RZ, RZ, 0x0 ;  /* 0x00000000ff027424 */ /* 0x000fe200078e00ff */
[----:B------:R-:W-:Y:S02]  /*8640*/  MOV R3, 0x7ff00000 ;  /* 0x7ff0000000037802 */ /* 0x000fe40000000f00 */
[----:B------:R-:W-:-:S04]  /*8650*/  LOP3.LUT P0, RZ, R5, 0x7fffffff, RZ, 0xc0, !PT ;  /* 0x7fffffff05ff7812 */ /* 0x000fc8000780c0ff */
[----:B------:R-:W-:-:S10]  /*8660*/  DFMA R2, R4, R2, +INF ;  /* 0x7ff000000402742b */ /* 0x000fd40000000002 */
[----:B------:R-:W-:Y:S02]  /*8670*/  FSEL R40, R2, RZ, P0 ;  /* 0x000000ff02287208 */ /* 0x000fe40000000000 */
[----:B------:R-:W-:Y:S01]  /*8680*/  FSEL R41, R3, -QNAN , P0 ;  /* 0xfff0000003297808 */ /* 0x000fe20000000000 */
[----:B------:R-:W-:Y:S06]  /*8690*/  BRA `(.L_x_12077) ;  /* 0x0000000400bc7947 */ /* 0x000fec0003800000 */
.L_x_12073:
        /* <DEDUP_REMOVED lines=27> */
.L_x_12104:
[----:B------:R-:W-:Y:S05]  /*8850*/  BSYNC.RECONVERGENT B3 ;  /* 0x0000000000037941 */ /* 0x000fea0003800200 */
.L_x_12103:
        /* <DEDUP_REMOVED lines=77> */
.L_x_12105:
[----:B------:R-:W-:Y:S01]  /*8d30*/  MOV R2, 0x0 ;  /* 0x0000000000027802 */ /* 0x000fe20000000f00 */
[----:B------:R-:W-:Y:S01]  /*8d40*/  IMAD.MOV.U32 R3, RZ, RZ, 0x7ff00000 ;  /* 0x7ff00000ff037424 */ /* 0x000fe200078e00ff */
[----:B------:R-:W-:-:S05]  /*8d50*/  LOP3.LUT P0, RZ, R5, 0x7fffffff, RZ, 0xc0, !PT ;  /* 0x7fffffff05ff7812 */ /* 0x000fca000780c0ff */
[----:B------:R-:W-:-:S10]  /*8d60*/  DFMA R2, R4, R2, +INF ;  /* 0x7ff000000402742b */ /* 0x000fd40000000002 */
[----:B------:R-:W-:Y:S02]  /*8d70*/  FSEL R40, R2, RZ, P0 ;  /* 0x000000ff02287208 */ /* 0x000fe40000000000 */
[----:B------:R-:W-:-:S07]  /*8d80*/  FSEL R41, R3, -QNAN , P0 ;  /* 0xfff0000003297808 */ /* 0x000fce0000000000 */
.L_x_12077:
[----:B------:R-:W-:Y:S05]  /*8d90*/  BSYNC.RECONVERGENT B2 ;  /* 0x0000000000027941 */ /* 0x000fea0003800200 */
.L_x_12072:
        /* <DEDUP_REMOVED lines=27> */
.L_x_12110:
[----:B------:R-:W-:Y:S05]  /*8f50*/  BSYNC.RECONVERGENT B4 ;  /* 0x0000000000047941 */ /* 0x000fea0003800200 */
.L_x_12109:
        /* <DEDUP_REMOVED lines=37> */
.L_x_12114:
[----:B------:R-:W-:Y:S05]  /*91b0*/  BSYNC.RECONVERGENT B5 ;  /* 0x0000000000057941 */ /* 0x000fea0003800200 */
.L_x_12113:
        /* <DEDUP_REMOVED lines=28> */
[----:B------:R-:W-:Y:S05]  /*9380*/  CALL.REL.NOINC `($__internal_28_$__cuda_sm20_dsqrt_rn_f64_mediumpath_v1) ;  /* 0x0000022800d87944 */ /* 0x000fea0003c00000 */
[----:B------:R-:W-:-:S07]  /*9390*/  IMAD.MOV.U32 R3, RZ, RZ, R0 ;  /* 0x000000ffff037224 */ /* 0x000fce00078e0000 */
.L_x_12116:
[----:B------:R-:W-:Y:S05]  /*93a0*/  BSYNC.RECONVERGENT B5 ;  /* 0x0000000000057941 */ /* 0x000fea0003800200 */
.L_x_12115:
[----:B------:R-:W-:Y:S01]  /*93b0*/  DMUL R42, R2, R42 ;  /* 0x0000002a022a7228 */ /* 0x000fe20000000000 */
[----:B------:R-:W-:Y:S01]  /*93c0*/  MOV R32, 0x0 ;  /* 0x0000000000207802 */ /* 0x000fe20000000f00 */
[----:B------:R-:W-:Y:S01]  /*93d0*/  IMAD.MOV.U32 R33, RZ, RZ, 0x3ff00000 ;  /* 0x3ff00000ff217424 */ /* 0x000fe200078e00ff */
[----:B------:R-:W-:Y:S08]  /*93e0*/  BRA `(.L_x_12117) ;  /* 0x0000000c001c7947 */ /* 0x000ff00003800000 */
.L_x_12112:
[----:B------:R-:W-:Y:S02]  /*93f0*/  DMUL R36, |R36|, 2.2204460492503130808e-16 ;  /* 0x3cb0000024247828 */ /* 0x000fe40000000200 */
[----:B------:R-:W-:-:S06]  /*9400*/  DADD R6, R32, 1 ;  /* 0x3ff0000020067429 */ /* 0x000fcc0000000000 */
        /* <DEDUP_REMOVED lines=31> */
.L_x_12122:
[----:B------:R-:W-:Y:S05]  /*9600*/  BSYNC.RECONVERGENT B6 ;  /* 0x0000000000067941 */ /* 0x000fea0003800200 */
.L_x_12121:
[----:B------:R-:W-:Y:S02]  /*9610*/  IMAD.MOV.U32 R42, RZ, RZ, R4 ;  /* 0x000000ffff2a7224 */ /* 0x000fe400078e0004 */
[----:B------:R-:W-:-:S07]  /*9620*/  IMAD.MOV.U32 R43, RZ, RZ, R5 ;  /* 0x000000ffff2b7224 */ /* 0x000fce00078e0005 */
.L_x_12120:
[----:B------:R-:W-:Y:S05]  /*9630*/  BSYNC.RECONVERGENT B5 ;  /* 0x0000000000057941 */ /* 0x000fea0003800200 */
.L_x_12119:
        /* <DEDUP_REMOVED lines=29> */
.L_x_12126:
[----:B------:R-:W-:Y:S05]  /*9810*/  BSYNC.RECONVERGENT B6 ;  /* 0x0000000000067941 */ /* 0x000fea0003800200 */
.L_x_12125:
[----:B------:R-:W-:Y:S02]  /*9820*/  IMAD.MOV.U32 R34, RZ, RZ, R4 ;  /* 0x000000ffff227224 */ /* 0x000fe400078e0004 */
[----:B------:R-:W-:-:S07]  /*9830*/  IMAD.MOV.U32 R35, RZ, RZ, R5 ;  /* 0x000000ffff237224 */ /* 0x000fce00078e0005 */
.L_x_12124:
[----:B------:R-:W-:Y:S05]  /*9840*/  BSYNC.RECONVERGENT B5 ;  /* 0x0000000000057941 */ /* 0x000fea0003800200 */
.L_x_12123:
        /* <DEDUP_REMOVED lines=32> */
.L_x_12128:
[----:B------:R-:W-:Y:S05]  /*9a50*/  BSYNC.RECONVERGENT B5 ;  /* 0x0000000000057941 */ /* 0x000fea0003800200 */
.L_x_12127:
[----:B------:R-:W-:Y:S02]  /*9a60*/  IMAD.MOV.U32 R42, RZ, RZ, R2 ;  /* 0x000000ffff2a7224 */ /* 0x000fe400078e0002 */
[----:B------:R-:W-:Y:S01]  /*9a70*/  IMAD.MOV.U32 R43, RZ, RZ, R3 ;  /* 0x000000ffff2b7224 */ /* 0x000fe200078e0003 */
[----:B------:R-:W-:Y:S06]  /*9a80*/  BRA `(.L_x_12117) ;  /* 0x0000000400747947 */ /* 0x000fec0003800000 */
.L_x_12118:
[----:B------:R-:W-:-:S14]  /*9a90*/  DSETP.GT.AND P0, PT, R32, 1, PT ;  /* 0x3ff000002000742a */ /* 0x000fdc0003f04000 */
[----:B------:R-:W-:Y:S05]  /*9aa0*/  @!P0 BRA `(.L_x_12129) ;  /* 0x0000000000e88947 */ /* 0x000fea0003800000 */
[----:B------:R-:W-:Y:S01]  /*9ab0*/  DMUL R6, R6, R36 ;  /* 0x0000002406067228 */ /* 0x000fe20000000000 */
[----:B------:R-:W-:Y:S01]  /*9ac0*/  MOV R20, 0x0 ;  /* 0x0000000000147802 */ /* 0x000fe20000000f00 */
[----:B------:R-:W-:Y:S01]  /*9ad0*/  IMAD.MOV.U32 R21, RZ, RZ, 0x3fd80000 ;  /* 0x3fd80000ff157424 */ /* 0x000fe200078e00ff */
[----:B------:R-:W-:Y:S03]  /*9ae0*/  BSSY.RECONVERGENT B5, `(.L_x_12130) ;  /* 0x000001c000057945 */ /* 0x000fe60003800200 */
[----:B------:R-:W0:Y:S04]  /*9af0*/  MUFU.RSQ64H R5, R7 ;  /* 0x0000000700057308 */ /* 0x000e280000001c00 */
[----:B------:R-:W-:-:S05]  /*9b00*/  VIADD R4, R7, 0xfcb00000 ;  /* 0xfcb0000007047836 */ /* 0x000fca0000000000 */
[----:B------:R-:W-:Y:S01]  /*9b10*/  ISETP.GE.U32.AND P0, PT, R4, 0x7ca00000, PT ;  /* 0x7ca000000400780c */ /* 0x000fe20003f06070 */
[----:B0-----:R-:W-:-:S08]  /*9b20*/  DMUL R2, R4, R4 ;  /* 0x0000000404027228 */ /* 0x001fd00000000000 */
[----:B------:R-:W-:-:S08]  /*9b30*/  DFMA R2, R6, -R2, 1 ;  /* 0x3ff000000602742b */ /* 0x000fd00000000802 */
[----:B------:R-:W-:Y:S02]  /*9b40*/  DFMA R20, R2, R20, 0.5 ;  /* 0x3fe000000214742b */ /* 0x000fe40000000014 */
[----:B------:R-:W-:-:S08]  /*9b50*/  DMUL R2, R4, R2 ;  /* 0x0000000204027228 */ /* 0x000fd00000000000 */
[----:B------:R-:W-:Y:S02]  /*9b60*/  DFMA R28, R20, R2, R4 ;  /* 0x00000002141c722b */ /* 0x000fe40000000004 */
[----:B------:R-:W-:-:S06]  /*9b70*/  DMUL R20, R34, 8.11296384146066816958e+31 ;  /* 0x4690000022147828 */ /* 0x000fcc0000000000 */
[----:B------:R-:W-:Y:S02]  /*9b80*/  DMUL R36, R6, R28 ;  /* 0x0000001c06247228 */ /* 0x000fe40000000000 */
[----:B------:R-:W-:Y:S01]  /*9b90*/  VIADD R23, R29, 0xfff00000 ;  /* 0xfff000001d177836 */ /* 0x000fe20000000000 */
[----:B------:R-:W-:Y:S01]  /*9ba0*/  DMUL R20, R32, R20 ;  /* 0x0000001420147228 */ /* 0x000fe20000000000 */
        /* <DEDUP_REMOVED lines=15> */
.L_x_12131:
[----:B------:R-:W-:Y:S05]  /*9ca0*/  BSYNC.RECONVERGENT B5 ;  /* 0x0000000000057941 */ /* 0x000fea0003800200 */
.L_x_12130:
        /* <DEDUP_REMOVED lines=21> */
.L_x_12133:
[----:B------:R-:W-:Y:S05]  /*9e00*/  BSYNC.RECONVERGENT B5 ;  /* 0x0000000000057941 */ /* 0x000fea0003800200 */
.L_x_12132:
[----:B------:R-:W-:Y:S01]  /*9e10*/  DMUL R32, R32, 8.11296384146066816958e+31 ;  /* 0x4690000020207828 */ /* 0x000fe20000000000 */
[----:B------:R-:W-:Y:S02]  /*9e20*/  IMAD.MOV.U32 R42, RZ, RZ, R4 ;  /* 0x000000ffff2a7224 */ /* 0x000fe400078e0004 */
[----:B------:R-:W-:Y:S01]  /*9e30*/  IMAD.MOV.U32 R43, RZ, RZ, R5 ;  /* 0x000000ffff2b7224 */ /* 0x000fe200078e0005 */
[----:B------:R-:W-:Y:S07]  /*9e40*/  BRA `(.L_x_12117) ;  /* 0x0000000000847947 */ /* 0x000fee0003800000 */
.L_x_12129:
[----:B------:R-:W-:Y:S01]  /*9e50*/  DADD R22, -R32, 1 ;  /* 0x3ff0000020167429 */ /* 0x000fe20000000100 */
[----:B------:R-:W-:Y:S07]  /*9e60*/  BSSY.RECONVERGENT B5, `(.L_x_12134) ;  /* 0x000001d000057945 */ /* 0x000fee0003800200 */
        /* <DEDUP_REMOVED lines=28> */
.L_x_12135:
[----:B------:R-:W-:Y:S05]  /*a030*/  BSYNC.RECONVERGENT B5 ;  /* 0x0000000000057941 */ /* 0x000fea0003800200 */
.L_x_12134:
[----:B------:R-:W-:Y:S01]  /*a040*/  IMAD.MOV.U32 R42, RZ, RZ, R2 ;  /* 0x000000ffff2a7224 */ /* 0x000fe200078e0002 */
[----:B------:R-:W-:-:S07]  /*a050*/  MOV R43, R3 ;  /* 0x00000003002b7202 */ /* 0x000fce0000000f00 */
.L_x_12117:
[----:B------:R-:W-:Y:S05]  /*a060*/  BSYNC.RECONVERGENT B4 ;  /* 0x0000000000047941 */ /* 0x000fea0003800200 */
.L_x_12108:
[----:B------:R-:W-:Y:S05]  /*a070*/  BSYNC.RELIABLE B2 ;  /* 0x0000000000027941 */ /* 0x000fea0003800100 */
.L_x_12107:
        /* <DEDUP_REMOVED lines=27> */
.L_x_12137:
[----:B------:R-:W-:Y:S05]  /*a230*/  BSYNC.RECONVERGENT B2 ;  /* 0x0000000000027941 */ /* 0x000fea0003800200 */
.L_x_12136:
[----:B------:R-:W-:Y:S01]  /*a240*/  DMUL R2, R4, R4 ;  /* 0x0000000404027228 */ /* 0x000fe20000000000 */
[----:B------:R-:W-:Y:S01]  /*a250*/  IMAD.MOV.U32 R6, RZ, RZ, -0x2449a4b7 ;  /* 0xdbb65b49ff067424 */ /* 0x000fe200078e00ff */
[----:B------:R-:W-:Y:S01]  /*a260*/  MOV R7, 0x3f2d3b63 ;  /* 0x3f2d3b6300077802 */ /* 0x000fe20000000f00 */
        /* <DEDUP_REMOVED lines=8> */
[----:B------:R-:W-:-:S02]  /*a2f0*/  @P1 IMAD.MOV.U32 R20, RZ, RZ, 0x54442d18 ;  /* 0x54442d18ff141424 */ /* 0x000fc400078e00ff */
[----:B------:R-:W-:Y:S02]  /*a300*/  @P1 IMAD.MOV.U32 R21, RZ, RZ, 0x3ff921fb ;  /* 0x3ff921fbff151424 */ /* 0x000fe400078e00ff */
        /* <DEDUP_REMOVED lines=72> */
[----:B------:R-:W-:Y:S01]  /*a790*/  @P3 MOV R4, R0 ;  /* 0x0000000000043202 */ /* 0x000fe20000000f00 */
[----:B------:R-:W-:-:S05]  /*a7a0*/  DSETP.NAN.AND P0, PT, R32, R32, PT ;  /* 0x000000202000722a */ /* 0x000fca0003f08000 */
[----:B------:R-:W-:-:S10]  /*a7b0*/  DADD R4, -RZ, |R4| ;  /* 0x00000000ff047229 */ /* 0x000fd40000000504 */
[----:B------:R-:W-:Y:S02]  /*a7c0*/  FSEL R4, R32, R4, P0 ;  /* 0x0000000420047208 */ /* 0x000fe40000000000 */
[----:B------:R-:W-:Y:S01]  /*a7d0*/  FSEL R5, R33, R5, P0 ;  /* 0x0000000521057208 */ /* 0x000fe20000000000 */
[----:B------:R-:W-:Y:S06]  /*a7e0*/  BRA `(.L_x_12138) ;  /* 0x0000000400c87947 */ /* 0x000fec0003800000 */
.L_x_12111:
        /* <DEDUP_REMOVED lines=44> */
.L_x_12139:
        /* <DEDUP_REMOVED lines=70> */
.L_x_12138:
[----:B------:R-:W-:Y:S05]  /*af10*/  BSYNC.RECONVERGENT B3 ;  /* 0x0000000000037941 */ /* 0x000fea0003800200 */
.L_x_12106:
[----:B------:R-:W-:Y:S01]  /*af20*/  LOP3.LUT R21, R41, 0x80000000, R25, 0xb8, !PT ;  /* 0x8000000029157812 */ /* 0x000fe200078eb819 */
[----:B------:R-:W-:Y:S01]  /*af30*/  IMAD.MOV.U32 R20, RZ, RZ, R40 ;  /* 0x000000ffff147224 */ /* 0x000fe200078e0028 */
[----:B------:R-:W-:Y:S01]  /*af40*/  LOP3.LUT R23, R5, 0x80000000, R27, 0xb8, !PT ;  /* 0x8000000005177812 */ /* 0x000fe200078eb81b */
[----:B------:R-:W-:-:S07]  /*af50*/  IMAD.MOV.U32 R22, RZ, RZ, R4 ;  /* 0x000000ffff167224 */ /* 0x000fce00078e0004 */
.L_x_12024:
[----:B------:R-:W-:Y:S05]  /*af60*/  BSYNC.RECONVERGENT B1 ;  /* 0x0000000000017941 */ /* 0x000fea0003800200 */
.L_x_12023:
[----:B------:R-:W-:Y:S05]  /*af70*/  WARPSYNC.ALL ;  /* 0x0000000000007948 */ /* 0x000fea0003800000 */
[----:B------:R-:W1:Y:S01]  /*af80*/  S2UR UR4, SR_CTAID.X ;  /* 0x00000000000479c3 */ /* 0x000e620000002500 */
[----:B------:R-:W1:Y:S01]  /*af90*/  LDCU UR5, c[0x0][0x380] ;  /* 0x00007000ff0577ac */ /* 0x000e620008000800 */
[----:B------:R-:W-:Y:S01]  /*afa0*/  IADD3 R0, PT, PT, R31, 0x80, RZ ;  /* 0x000000801f007810 */ /* 0x000fe20007ffe0ff */
[----:B------:R-:W-:Y:S01]  /*afb0*/  BSSY.RECONVERGENT B1, `(.L_x_12140) ;  /* 0x0000acd000017945 */ /* 0x000fe20003800200 */
[----:B-----5:R-:W-:Y:S02]  /*afc0*/  CS2R R26, SRZ ;  /* 0x00000000001a7805 */ /* 0x020fe4000001ff00 */
[----:B------:R-:W-:Y:S01]  /*afd0*/  CS2R R24, SRZ ;  /* 0x0000000000187805 */ /* 0x000fe2000001ff00 */
[----:B-1----:R-:W-:-:S06]  /*afe0*/  UIMAD UR4, UR4, -0x200, UR5 ;  /* 0xfffffe00040478a4 */ /* 0x002fcc000f8e0205 */
[----:B------:R-:W-:-:S13]  /*aff0*/  ISETP.GE.AND P0, PT, R0, UR4, PT ;  /* 0x0000000400007c0c */ /* 0x000fda000bf06270 */
        /* <DEDUP_REMOVED lines=17> */
[----:B------:R-:W-:Y:S02]  /*b110*/  @P0 DADD R24, RZ, R12 ;  /* 0x00000000ff180229 */ /* 0x000fe4000000000c */
[----:B0-----:R-:W-:-:S08]  /*b120*/  @P0 DADD R2, RZ, R14 ;  /* 0x00000000ff020229 */ /* 0x001fd0000000000e */
[----:B------:R-:W-:-:S10]  /*b130*/  @P0 DADD R24, R24, R2 ;  /* 0x0000000018180229 */ /* 0x000fd40000000002 */
[----:B------:R-:W-:Y:S01]  /*b140*/  @P0 IMAD.MOV.U32 R26, RZ, RZ, R24 ;  /* 0x000000ffff1a0224 */ /* 0x000fe200078e0018 */
[----:B------:R-:W-:Y:S01]  /*b150*/  @!P0 MOV R26, R14 ;  /* 0x0000000e001a8202 */ /* 0x000fe20000000f00 */
[----:B------:R-:W-:Y:S01]  /*b160*/  @P0 IMAD.MOV.U32 R27, RZ, RZ, R25 ;  /* 0x000000ffff1b0224 */ /* 0x000fe200078e0019 */
[----:B------:R-:W-:Y:S01]  /*b170*/  @!P0 DADD R24, R12, R12 ;  /* 0x000000000c188229 */ /* 0x000fe2000000000c */
[----:B------:R-:W-:Y:S01]  /*b180*/  @!P0 IMAD.MOV.U32 R27, RZ, RZ, R15 ;  /* 0x000000ffff1b8224 */ /* 0x000fe200078e000f */
[----:B------:R-:W-:Y:S09]  /*b190*/  BRA `(.L_x_12141) ;  /* 0x000000a800b87947 */ /* 0x000ff20003800000 */
.L_x_12142:
[----:B------:R-:W-:Y:S01]  /*b1a0*/  DSETP.MAX.AND P0, P1, R34, R32, PT ;  /* 0x000000202200722a */ /* 0x000fe2000390f000 */
[----:B------:R-:W-:Y:S02]  /*b1b0*/  IMAD.MOV.U32 R0, RZ, RZ, R35 ;  /* 0x000000ffff007224 */ /* 0x000fe400078e0023 */
[----:B0-----:R-:W-:Y:S02]  /*b1c0*/  IMAD.MOV.U32 R5, RZ, RZ, R33 ;  /* 0x000000ffff057224 */ /* 0x001fe400078e0021 */
        /* <DEDUP_REMOVED lines=9> */
[----:B------:R-:W-:Y:S01]  /*b260*/  MOV R26, R14 ;  /* 0x0000000e001a7202 */ /* 0x000fe20000000f00 */
[----:B------:R-:W-:Y:S01]  /*b270*/  DSETP.EQ.AND P1, PT, R12, RZ, PT ;  /* 0x000000ff0c00722a */ /* 0x000fe20003f22000 */
[----:B------:R-:W-:Y:S02]  /*b280*/  IMAD.MOV.U32 R27, RZ, RZ, R15 ;  /* 0x000000ffff1b7224 */ /* 0x000fe400078e000f */
[----:B------:R-:W-:Y:S02]  /*b290*/  IMAD.MOV.U32 R24, RZ, RZ, R12 ;  /* 0x000000ffff187224 */ /* 0x000fe400078e000c */
[----:B------:R-:W-:-:S09]  /*b2a0*/  IMAD.MOV.U32 R25, RZ, RZ, R13 ;  /* 0x000000ffff197224 */ /* 0x000fd200078e000d */
[----:B------:R-:W-:Y:S05]  /*b2b0*/  @!P0 BRA P1, `(.L_x_12141) ;  /* 0x000000a800708947 */ /* 0x000fea0000800000 */
[----:B------:R-:W-:Y:S01]  /*b2c0*/  UMOV UR4, 0x1409212f ;  /* 0x1409212f00047882 */ /* 0x000fe20000000000 */
[----:B------:R-:W-:Y:S01]  /*b2d0*/  UMOV UR5, 0x3e43988e ;  /* 0x3e43988e00057882 */ /* 0x000fe20000000000 */
[----:B------:R-:W-:Y:S01]  /*b2e0*/  IMAD.MOV.U32 R26, RZ, RZ, R14 ;  /* 0x000000ffff1a7224 */ /* 0x000fe200078e000e */
[----:B------:R-:W-:Y:S01]  /*b2f0*/  DSETP.GEU.AND P0, PT, R32, UR4, PT ;  /* 0x0000000420007e2a */ /* 0x000fe2000bf0e000 */
[----:B------:R-:W-:Y:S01]  /*b300*/  IMAD.MOV.U32 R27, RZ, RZ, R15 ;  /* 0x000000ffff1b7224 */ /* 0x000fe200078e000f */
[----:B------:R-:W-:Y:S01]  /*b310*/  DSETP.LT.AND P1, PT, R34, UR4, PT ;  /* 0x0000000422007e2a */ /* 0x000fe2000bf21000 */
[----:B------:R-:W-:Y:S01]  /*b320*/  IMAD.MOV.U32 R24, RZ, RZ, R12 ;  /* 0x000000ffff187224 */ /* 0x000fe200078e000c */
[----:B------:R-:W-:-:S12]  /*b330*/  MOV R25, R13 ;  /* 0x0000000d00197202 */ /* 0x000fd80000000f00 */
[----:B------:R-:W-:Y:S05]  /*b340*/  @!P0 BRA P1, `(.L_x_12141) ;  /* 0x000000a8004c8947 */ /* 0x000fea0000800000 */
[C---:B------:R-:W-:Y:S01]  /*b350*/  DADD R2, R32.reuse, 1 ;  /* 0x3ff0000020027429 */ /* 0x040fe20000000000 */
[----:B------:R-:W-:Y:S01]  /*b360*/  IMAD.MOV.U32 R4, RZ, RZ, RZ ;  /* 0x000000ffff047224 */ /* 0x000fe200078e00ff */
[----:B------:R-:W-:Y:S01]  /*b370*/  UMOV UR4, 0xffffffff ;  /* 0xffffffff00047882 */ /* 0x000fe20000000000 */
[----:B------:R-:W-:Y:S01]  /*b380*/  UMOV UR5, 0x7fefffff ;  /* 0x7fefffff00057882 */ /* 0x000fe20000000000 */
[----:B------:R-:W-:Y:S01]  /*b390*/  DADD R36, R32, -1 ;  /* 0xbff0000020247429 */ /* 0x000fe20000000000 */
[----:B------:R-:W-:Y:S01]  /*b3a0*/  UMOV UR6, UR5 ;  /* 0x0000000500067c82 */ /* 0x000fe20008000000 */
[----:B------:R-:W-:Y:S01]  /*b3b0*/  MOV R40, RZ ;  /* 0x000000ff00287202 */ /* 0x000fe20000000f00 */
[----:B------:R-:W-:Y:S01]  /*b3c0*/  IMAD.MOV.U32 R46, RZ, RZ, RZ ;  /* 0x000000ffff2e7224 */ /* 0x000fe200078e00ff */
[----:B------:R-:W-:Y:S02]  /*b3d0*/  BSSY.RECONVERGENT B2, `(.L_x_12144) ;  /* 0x00002ba000027945 */ /* 0x000fe40003800200 */
[----:B------:R-:W-:-:S02]  /*b3e0*/  ISETP.GT.U32.AND P1, PT, R34, R2, PT ;  /* 0x000000022200720c */ /* 0x000fc40003f24070 */
[CC--:B------:R-:W-:Y:S01]  /*b3f0*/  ISETP.LT.U32.AND P0, PT, R2.reuse, R34.reuse, PT ;  /* 0x000000220200720c */ /* 0x0c0fe20003f01070 */
[----:B------:R-:W-:Y:S01]  /*b400*/  DADD R26, -RZ, |R36| ;  /* 0x00000000ff1a7229 */ /* 0x000fe20000000524 */
[----:B------:R-:W-:Y:S02]  /*b410*/  ISETP.GT.U32.AND.EX P1, PT, R35, R3, PT, P1 ;  /* 0x000000032300720c */ /* 0x000fe40003f24110 */
[----:B------:R-:W-:Y:S02]  /*b420*/  ISETP.LT.U32.AND.EX P0, PT, R3, R35, PT, P0 ;  /* 0x000000230300720c */ /* 0x000fe40003f01100 */
[----:B------:R-:W-:Y:S02]  /*b430*/  SEL R29, R35, R3, P1 ;  /* 0x00000003231d7207 */ /* 0x000fe40000800000 */
[----:B------:R-:W-:Y:S02]  /*b440*/  SEL R38, R2, R34, P0 ;  /* 0x0000002202267207 */ /* 0x000fe40000000000 */
[----:B------:R-:W-:-:S02]  /*b450*/  SEL R39, R3, R35, P0 ;  /* 0x0000002303277207 */ /* 0x000fc40000000000 */
[----:B------:R-:W-:Y:S01]  /*b460*/  LOP3.LUT R30, R29, 0xffc00000, RZ, 0xc0, !PT ;  /* 0xffc000001d1e7812 */ /* 0x000fe200078ec0ff */
[----:B------:R-:W-:Y:S01]  /*b470*/  IMAD.MOV.U32 R24, RZ, RZ, R38 ;  /* 0x000000ffff187224 */ /* 0x000fe200078e0026 */
[----:B------:R-:W-:Y:S01]  /*b480*/  SEL R28, R34, R2, P1 ;  /* 0x00000002221c7207 */ /* 0x000fe20000800000 */
[----:B------:R-:W-:Y:S01]  /*b490*/  IMAD.MOV.U32 R25, RZ, RZ, R39 ;  /* 0x000000ffff197224 */ /* 0x000fe200078e0027 */
[----:B------:R-:W-:-:S06]  /*b4a0*/  LOP3.LUT R5, R30, 0x7fd00000, RZ, 0x3c, !PT ;  /* 0x7fd000001e057812 */ /* 0x000fcc00078e3cff */
        /* <DEDUP_REMOVED lines=20> */
[----:B------:R-:W-:Y:S01]  /*b5f0*/  IMAD.MOV.U32 R4, RZ, RZ, 0x0 ;  /* 0x00000000ff047424 */ /* 0x000fe200078e00ff */
[----:B------:R-:W-:Y:S01]  /*b600*/  SEL R7, R35, R27, P1 ;  /* 0x0000001b23077207 */ /* 0x000fe20000800000 */
[----:B------:R-:W-:Y:S01]  /*b610*/  IMAD.MOV.U32 R5, RZ, RZ, 0x3fd80000 ;  /* 0x3fd80000ff057424 */ /* 0x000fe200078e00ff */
[----:B------:R-:W-:Y:S02]  /*b620*/  SEL R6, R34, R26, P1 ;  /* 0x0000001a22067207 */ /* 0x000fe40000800000 */
[----:B------:R-:W-:Y:S02]  /*b630*/  LOP3.LUT R0, R7, 0xffc00000, RZ, 0xc0, !PT ;  /* 0xffc0000007007812 */ /* 0x000fe400078ec0ff */
[----:B------:R-:W-:Y:S01]  /*b640*/  DMUL R42, R40, R44 ;  /* 0x0000002c282a7228 */ /* 0x000fe20000000000 */
[----:B------:R-:W-:Y:S01]  /*b650*/  SEL R26, R26, R34, P0 ;  /* 0x000000221a1a7207 */ /* 0x000fe20000000000 */
[----:B------:R-:W-:Y:S01]  /*b660*/  DFMA R44, R44, R4, 0.5 ;  /* 0x3fe000002c2c742b */ /* 0x000fe20000000004 */
[----:B------:R-:W-:-:S04]  /*b670*/  SEL R27, R27, R35, P0 ;  /* 0x000000231b1b7207 */ /* 0x000fc80000000000 */
[----:B------:R-:W-:Y:S02]  /*b680*/  ISETP.GE.U32.AND P3, PT, R27, 0x7ff00000, PT ;  /* 0x7ff000001b00780c */ /* 0x000fe40003f66070 */
[----:B------:R-:W-:Y:S02]  /*b690*/  DSETP.NEU.AND P2, PT, R26, RZ, PT ;  /* 0x000000ff1a00722a */ /* 0x000fe40003f4d000 */
[----:B------:R-:W-:Y:S01]  /*b6a0*/  DFMA R40, R44, R42, R40 ;  /* 0x0000002a2c28722b */ /* 0x000fe20000000028 */
[----:B------:R-:W-:Y:S01]  /*b6b0*/  LOP3.LUT R43, R0, 0x7fd00000, RZ, 0x3c, !PT ;  /* 0x7fd00000002b7812 */ /* 0x000fe200078e3cff */
[----:B------:R-:W-:-:S06]  /*b6c0*/  IMAD.MOV.U32 R42, RZ, RZ, RZ ;  /* 0x000000ffff2a7224 */ /* 0x000fcc00078e00ff */
[----:B------:R-:W-:Y:S02]  /*b6d0*/  DMUL R40, R48, R40 ;  /* 0x0000002830287228 */ /* 0x000fe40000000000 */
[C---:B------:R-:W-:Y:S01]  /*b6e0*/  DMUL R44, R42.reuse, R6 ;  /* 0x000000062a2c7228 */ /* 0x040fe20000000000 */
[----:B------:R-:W-:Y:S01]  /*b6f0*/  LOP3.LUT R49, R30, 0x100000, RZ, 0xfc, !PT ;  /* 0x001000001e317812 */ /* 0x000fe200078efcff */
[----:B------:R-:W-:Y:S01]  /*b700*/  DMUL R42, R42, R26 ;  /* 0x0000001a2a2a7228 */ /* 0x000fe20000000000 */
[----:B------:R-:W-:-:S06]  /*b710*/  MOV R48, RZ ;  /* 0x000000ff00307202 */ /* 0x000fcc0000000f00 */
        /* <DEDUP_REMOVED lines=56> */
[----:B------:R-:W-:-:S07]  /*baa0*/  IMAD.MOV.U32 R4, RZ, RZ, R40 ;  /* 0x000000ffff047224 */ /* 0x000fce00078e0028 */
[----:B------:R-:W-:Y:S05]  /*bab0*/  CALL.REL.NOINC `($__internal_28_$__cuda_sm20_dsqrt_rn_f64_mediumpath_v1) ;  /* 0x00000204000c7944 */ /* 0x000fea0003c00000 */
[----:B------:R-:W-:Y:S01]  /*bac0*/  IMAD.MOV.U32 R28, RZ, RZ, R2 ;  /* 0x000000ffff1c7224 */ /* 0x000fe200078e0002 */
[----:B------:R-:W-:-:S07]  /*bad0*/  MOV R29, R0 ;  /* 0x00000000001d7202 */ /* 0x000fce0000000f00 */
.L_x_12147:
[----:B------:R-:W-:Y:S05]  /*bae0*/  BSYNC.RECONVERGENT B3 ;  /* 0x0000000000037941 */ /* 0x000fea0003800200 */
.L_x_12146:
        /* <DEDUP_REMOVED lines=83> */
.L_x_12145:
        /* <DEDUP_REMOVED lines=34> */
.L_x_12154:
[----:B------:R-:W-:Y:S05]  /*c240*/  BSYNC.RECONVERGENT B4 ;  /* 0x0000000000047941 */ /* 0x000fea0003800200 */
.L_x_12153:
[----:B------:R-:W-:Y:S02]  /*c250*/  IMAD.MOV.U32 R40, RZ, RZ, R4 ;  /* 0x000000ffff287224 */ /* 0x000fe400078e0004 */
[----:B------:R-:W-:-:S07]  /*c260*/  IMAD.MOV.U32 R41, RZ, RZ, R5 ;  /* 0x000000ffff297224 */ /* 0x000fce00078e0005 */
.L_x_12152:
[----:B------:R-:W-:Y:S05]  /*c270*/  BSYNC.RECONVERGENT B3 ;  /* 0x0000000000037941 */ /* 0x000fea0003800200 */
.L_x_12151:
[----:B------:R-:W-:Y:S01]  /*c280*/  DADD R2, -R32, 1 ;  /* 0x3ff0000020027429 */ /* 0x000fe20000000100 */
[----:B------:R-:W-:Y:S07]  /*c290*/  BSSY.RECONVERGENT B3, `(.L_x_12155) ;  /* 0x0000021000037945 */ /* 0x000fee0003800200 */
[----:B------:R-:W-:-:S14]  /*c2a0*/  DSETP.GEU.AND P0, PT, R2, RZ, PT ;  /* 0x000000ff0200722a */ /* 0x000fdc0003f0e000 */
[----:B------:R-:W-:Y:S05]  /*c2b0*/  @!P0 BRA `(.L_x_12156) ;  /* 0x0000000000748947 */ /* 0x000fea0003800000 */
        /* <DEDUP_REMOVED lines=27> */
.L_x_12159:
[----:B------:R-:W-:Y:S05]  /*c470*/  BSYNC.RECONVERGENT B4 ;  /* 0x0000000000047941 */ /* 0x000fea0003800200 */
.L_x_12158:
[----:B------:R-:W-:Y:S05]  /*c480*/  BRA `(.L_x_12157) ;  /* 0x0000000000047947 */ /* 0x000fea0003800000 */
.L_x_12156:
[----:B------:R-:W-:-:S11]  /*c490*/  DADD R4, R26, -R2 ;  /* 0x000000001a047229 */ /* 0x000fd60000000802 */
.L_x_12157:
[----:B------:R-:W-:Y:S05]  /*c4a0*/  BSYNC.RECONVERGENT B3 ;  /* 0x0000000000037941 */ /* 0x000fea0003800200 */
.L_x_12155:
        /* <DEDUP_REMOVED lines=32> */
.L_x_12161:
[----:B------:R-:W-:Y:S05]  /*c6b0*/  BSYNC.RECONVERGENT B3 ;  /* 0x0000000000037941 */ /* 0x000fea0003800200 */
.L_x_12160:
        /* <DEDUP_REMOVED lines=87> */
.L_x_12162:
        /* <DEDUP_REMOVED lines=22> */
.L_x_12164:
[----:B------:R-:W-:Y:S05]  /*cd90*/  BSYNC.RECONVERGENT B3 ;  /* 0x0000000000037941 */ /* 0x000fea0003800200 */
.L_x_12163:
        /* <DEDUP_REMOVED lines=30> */
.L_x_12150:
        /* <DEDUP_REMOVED lines=29> */
.L_x_12167:
[----:B------:R-:W-:Y:S05]  /*d150*/  BSYNC.RECONVERGENT B3 ;  /* 0x0000000000037941 */ /* 0x000fea0003800200 */
.L_x_12166:
        /* <DEDUP_REMOVED lines=87> */
.L_x_12168:
        /* <DEDUP_REMOVED lines=22> */
.L_x_12170:
[----:B------:R-:W-:Y:S05]  /*d830*/  BSYNC.RECONVERGENT B3 ;  /* 0x0000000000037941 */ /* 0x000fea0003800200 */
.L_x_12169:
        /* <DEDUP_REMOVED lines=30> */
.L_x_12165:
        /* <DEDUP_REMOVED lines=28> */
.L_x_12172:
[----:B------:R-:W-:Y:S05]  /*dbe0*/  BSYNC.RECONVERGENT B3 ;  /* 0x0000000000037941 */ /* 0x000fea0003800200 */
.L_x_12171:
        /* <DEDUP_REMOVED lines=21> */
.L_x_12174:
[----:B------:R-:W-:Y:S05]  /*dd40*/  BSYNC.RECONVERGENT B3 ;  /* 0x0000000000037941 */ /* 0x000fea0003800200 */
.L_x_12173:
[----:B------:R-:W-:Y:S01]  /*dd50*/  IMAD.MOV.U32 R40, RZ, RZ, R4 ;  /* 0x000000ffff287224 */ /* 0x000fe200078e0004 */
[----:B------:R-:W-:Y:S01]  /*dd60*/  MOV R41, R5 ;  /* 0x0000000500297202 */ /* 0x000fe20000000f00 */
[----:B------:R-:W-:Y:S06]  /*dd70*/  BRA `(.L_x_12148) ;  /* 0x00000000007c7947 */ /* 0x000fec0003800000 */
.L_x_12149:
        /* <DEDUP_REMOVED lines=26> */
[----:B------:R-:W-:Y:S01]  /*df20*/  IMAD.MOV.U32 R4, RZ, RZ, R2 ;  /* 0x000000ffff047224 */ /* 0x000fe200078e0002 */
[----:B------:R-:W-:-:S07]  /*df30*/  MOV R5, R0 ;  /* 0x0000000000057202 */ /* 0x000fce0000000f00 */
.L_x_12176:
[----:B------:R-:W-:Y:S05]  /*df40*/  BSYNC.RECONVERGENT B3 ;  /* 0x0000000000037941 */ /* 0x000fea0003800200 */
.L_x_12175:
[----:B------:R-:W-:Y:S02]  /*df50*/  IMAD.MOV.U32 R40, RZ, RZ, R4 ;  /* 0x000000ffff287224 */ /* 0x000fe400078e0004 */
[----:B------:R-:W-:-:S07]  /*df60*/  IMAD.MOV.U32 R41, RZ, RZ, R5 ;  /* 0x000000ffff297224 */ /* 0x000fce00078e0005 */
.L_x_12148:
[----:B------:R-:W-:Y:S05]  /*df70*/  BSYNC.RECONVERGENT B2 ;  /* 0x0000000000027941 */ /* 0x000fea0003800200 */
.L_x_12144:
        /* <DEDUP_REMOVED lines=25> */
.L_x_12181:
[----:B------:R-:W-:Y:S05]  /*e110*/  BSYNC.RECONVERGENT B4 ;  /* 0x0000000000047941 */ /* 0x000fea0003800200 */
.L_x_12180:
        /* <DEDUP_REMOVED lines=41> */
[----:B------:R-:W-:-:S03]  /*e3b0*/  MOV R24, RZ ;  /* 0x000000ff00187202 */ /* 0x000fc60000000f00 */
        /* <DEDUP_REMOVED lines=35> */
.L_x_12183:
        /* <DEDUP_REMOVED lines=42> */
.L_x_12182:
[----:B------:R-:W-:Y:S01]  /*e890*/  DSETP.NEU.AND P0, PT, R32, 1, PT ;  /* 0x3ff000002000742a */ /* 0x000fe20003f0d000 */
[----:B------:R-:W-:Y:S01]  /*e8a0*/  BSSY.RECONVERGENT B4, `(.L_x_12185) ;  /* 0x000010c000047945 */ /* 0x000fe20003800200 */
[----:B------:R-:W-:-:S14]  /*e8b0*/  DSETP.LT.AND P1, PT, R34, 1.7347234759768070944e-18, PT ;  /* 0x3c4000002200742a */ /* 0x000fdc0003f21000 */
[----:B------:R-:W-:Y:S05]  /*e8c0*/  @!P0 BRA P1, `(.L_x_12186) ;  /* 0x0000000c00288947 */ /* 0x000fea0000800000 */
[----:B------:R-:W-:Y:S02]  /*e8d0*/  DMUL R36, |R36|, 2.2204460492503130808e-16 ;  /* 0x3cb0000024247828 */ /* 0x000fe40000000200 */
[----:B------:R-:W-:-:S06]  /*e8e0*/  DADD R6, R32, 1 ;  /* 0x3ff0000020067429 */ /* 0x000fcc0000000000 */
        /* <DEDUP_REMOVED lines=30> */
.L_x_12191:
[----:B------:R-:W-:Y:S05]  /*ead0*/  BSYNC.RECONVERGENT B6 ;  /* 0x0000000000067941 */ /* 0x000fea0003800200 */
.L_x_12190:
[----:B------:R-:W-:Y:S02]  /*eae0*/  IMAD.MOV.U32 R36, RZ, RZ, R4 ;  /* 0x000000ffff247224 */ /* 0x000fe400078e0004 */
[----:B------:R-:W-:-:S07]  /*eaf0*/  IMAD.MOV.U32 R37, RZ, RZ, R5 ;  /* 0x000000ffff257224 */ /* 0x000fce00078e0005 */
.L_x_12189:
[----:B------:R-:W-:Y:S05]  /*eb00*/  BSYNC.RECONVERGENT B5 ;  /* 0x0000000000057941 */ /* 0x000fea0003800200 */
.L_x_12188:
[----:B------:R-:W-:Y:S01]  /*eb10*/  DADD R2, R32, -1 ;  /* 0xbff0000020027429 */ /* 0x000fe20000000000 */
[----:B------:R-:W-:Y:S07]  /*eb20*/  BSSY.RECONVERGENT B5, `(.L_x_12192) ;  /* 0x0000021000057945 */ /* 0x000fee0003800200 */
[----:B------:R-:W-:-:S14]  /*eb30*/  DSETP.GEU.AND P0, PT, R2, RZ, PT ;  /* 0x000000ff0200722a */ /* 0x000fdc0003f0e000 */
[----:B------:R-:W-:Y:S05]  /*eb40*/  @!P0 BRA `(.L_x_12193) ;  /* 0x0000000000748947 */ /* 0x000fea0003800000 */
[----:B------:R-:W-:-:S14]  /*eb50*/  DSETP.NEU.AND P0, PT, R2, RZ, PT ;  /* 0x000000ff0200722a */ /* 0x000fdc0003f0d000 */
        /* <DEDUP_REMOVED lines=24> */
.L_x_12196:
[----:B------:R-:W-:Y:S05]  /*ece0*/  BSYNC.RECONVERGENT B6 ;  /* 0x0000000000067941 */ /* 0x000fea0003800200 */
.L_x_12195:
[----:B------:R-:W-:Y:S02]  /*ecf0*/  IMAD.MOV.U32 R34, RZ, RZ, R4 ;  /* 0x000000ffff227224 */ /* 0x000fe400078e0004 */
[----:B------:R-:W-:Y:S01]  /*ed00*/  IMAD.MOV.U32 R35, RZ, RZ, R5 ;  /* 0x000000ffff237224 */ /* 0x000fe200078e0005 */
[----:B------:R-:W-:Y:S06]  /*ed10*/  BRA `(.L_x_12194) ;  /* 0x0000000000047947 */ /* 0x000fec0003800000 */
.L_x_12193:
[----:B------:R-:W-:-:S11]  /*ed20*/  DADD R34, R26, -R2 ;  /* 0x000000001a227229 */ /* 0x000fd60000000802 */
.L_x_12194:
[----:B------:R-:W-:Y:S05]  /*ed30*/  BSYNC.RECONVERGENT B5 ;  /* 0x0000000000057941 */ /* 0x000fea0003800200 */
.L_x_12192:
[----:B------:R-:W-:Y:S01]  /*ed40*/  DMUL R2, R34, 0.5 ;  /* 0x3fe0000022027828 */ /* 0x000fe20000000000 */
[----:B------:R-:W-:Y:S01]  /*ed50*/  IMAD.MOV.U32 R6, RZ, RZ, 0x0 ;  /* 0x00000000ff067424 */ /* 0x000fe200078e00ff */
[----:B------:R-:W-:Y:S01]  /*ed60*/  DADD R24, R32, R24 ;  /* 0x0000000020187229 */ /* 0x000fe20000000018 */
        /* <DEDUP_REMOVED lines=29> */
.L_x_12198:
[----:B------:R-:W-:Y:S05]  /*ef40*/  BSYNC.RECONVERGENT B5 ;  /* 0x0000000000057941 */ /* 0x000fea0003800200 */
.L_x_12197:
[----:B------:R-:W-:Y:S02]  /*ef50*/  IMAD.MOV.U32 R26, RZ, RZ, R2 ;  /* 0x000000ffff1a7224 */ /* 0x000fe400078e0002 */
[----:B------:R-:W-:Y:S01]  /*ef60*/  IMAD.MOV.U32 R27, RZ, RZ, R3 ;  /* 0x000000ffff1b7224 */ /* 0x000fe200078e0003 */
[----:B------:R-:W-:Y:S06]  /*ef70*/  BRA `(.L_x_12199) ;  /* 0x0000000800787947 */ /* 0x000fec0003800000 */
.L_x_12187:
[----:B------:R-:W-:-:S14]  /*ef80*/  DSETP.GT.AND P0, PT, R32, 1, PT ;  /* 0x3ff000002000742a */ /* 0x000fdc0003f04000 */
[----:B------:R-:W-:Y:S05]  /*ef90*/  @P0 BRA `(.L_x_12200) ;  /* 0x0000000000880947 */ /* 0x000fea0003800000 */
[----:B------:R-:W-:Y:S01]  /*efa0*/  DADD R26, -R32, 1 ;  /* 0x3ff00000201a7429 */ /* 0x000fe20000000100 */
[----:B------:R-:W-:Y:S07]  /*efb0*/  BSSY.RECONVERGENT B5, `(.L_x_12201) ;  /* 0x000001d000057945 */ /* 0x000fee0003800200 */
        /* <DEDUP_REMOVED lines=28> */
.L_x_12202:
[----:B------:R-:W-:Y:S05]  /*f180*/  BSYNC.RECONVERGENT B5 ;  /* 0x0000000000057941 */ /* 0x000fea0003800200 */
.L_x_12201:
[----:B------:R-:W-:Y:S01]  /*f190*/  MOV R26, R2 ;  /* 0x00000002001a7202 */ /* 0x000fe20000000f00 */
[----:B------:R-:W-:Y:S01]  /*f1a0*/  IMAD.MOV.U32 R27, RZ, RZ, R3 ;  /* 0x000000ffff1b7224 */ /* 0x000fe200078e0003 */
[----:B------:R-:W-:Y:S06]  /*f1b0*/  BRA `(.L_x_12199) ;  /* 0x0000000400e87947 */ /* 0x000fec0003800000 */
.L_x_12200:
[----:B------:R-:W-:Y:S01]  /*f1c0*/  DADD R2, R32, -1 ;  /* 0xbff0000020027429 */ /* 0x000fe20000000000 */
        /* <DEDUP_REMOVED lines=20> */
[----:B------:R-:W-:Y:S01]  /*f310*/  MOV R29, R28 ;  /* 0x0000001c001d7202 */ /* 0x000fe20000000f00 */
        /* <DEDUP_REMOVED lines=9> */
[----:B------:R-:W-:-:S07]  /*f3b0*/  IMAD.MOV.U32 R3, RZ, RZ, R0 ;  /* 0x000000ffff037224 */ /* 0x000fce00078e0000 */
.L_x_12204:
[----:B------:R-:W-:Y:S05]  /*f3c0*/  BSYNC.RECONVERGENT B5 ;  /* 0x0000000000057941 */ /* 0x000fea0003800200 */
.L_x_12203:
        /* <DEDUP_REMOVED lines=21> */
.L_x_12206:
[----:B------:R-:W-:Y:S05]  /*f520*/  BSYNC.RECONVERGENT B5 ;  /* 0x0000000000057941 */ /* 0x000fea0003800200 */
.L_x_12205:
[----:B------:R-:W-:Y:S01]  /*f530*/  DMUL R32, R32, 8.11296384146066816958e+31 ;  /* 0x4690000020207828 */ /* 0x000fe20000000000 */
[----:B------:R-:W-:Y:S01]  /*f540*/  MOV R26, R4 ;  /* 0x00000004001a7202 */ /* 0x000fe20000000f00 */
[----:B------:R-:W-:Y:S01]  /*f550*/  IMAD.MOV.U32 R27, RZ, RZ, R5 ;  /* 0x000000ffff1b7224 */ /* 0x000fe200078e0005 */
[----:B------:R-:W-:Y:S08]  /*f560*/  BRA `(.L_x_12199) ;  /* 0x0000000000fc7947 */ /* 0x000ff00003800000 */
.L_x_12186:
        /* <DEDUP_REMOVED lines=26> */
[----:B------:R-:W-:Y:S01]  /*f710*/  MOV R26, R2 ;  /* 0x00000002001a7202 */ /* 0x000fe20000000f00 */
[----:B------:R-:W-:-:S07]  /*f720*/  IMAD.MOV.U32 R27, RZ, RZ, R0 ;  /* 0x000000ffff1b7224 */ /* 0x000fce00078e0000 */
.L_x_12208:
[----:B------:R-:W-:Y:S05]  /*f730*/  BSYNC.RECONVERGENT B5 ;  /* 0x0000000000057941 */ /* 0x000fea0003800200 */
.L_x_12207:
        /* <DEDUP_REMOVED lines=30> */
.L_x_12210:
[----:B------:R-:W-:Y:S05]  /*f920*/  BSYNC.RECONVERGENT B5 ;  /* 0x0000000000057941 */ /* 0x000fea0003800200 */
.L_x_12209:
[----:B------:R-:W-:Y:S01]  /*f930*/  DMUL R26, R2, R26 ;  /* 0x0000001a021a7228 */ /* 0x000fe20000000000 */
[----:B------:R-:W-:Y:S02]  /*f940*/  IMAD.MOV.U32 R32, RZ, RZ, 0x0 ;  /* 0x00000000ff207424 */ /* 0x000fe400078e00ff */
[----:B------:R-:W-:-:S08]  /*f950*/  IMAD.MOV.U32 R33, RZ, RZ, 0x3ff00000 ;  /* 0x3ff00000ff217424 */ /* 0x000fd000078e00ff */
.L_x_12199:
[----:B------:R-:W-:Y:S05]  /*f960*/  BSYNC.RECONVERGENT B4 ;  /* 0x0000000000047941 */ /* 0x000fea0003800200 */
.L_x_12185:
[----:B------:R-:W-:Y:S05]  /*f970*/  BRA `(.L_x_12211) ;  /* 0x0000000000087947 */ /* 0x000fea0003800000 */
.L_x_12179:
[----:B------:R-:W-:Y:S02]  /*f980*/  DMUL R26, R24, 9.00719925474099200000e+15 ;  /* 0x43400000181a7828 */ /* 0x000fe40000000000 */
[----:B------:R-:W-:-:S11]  /*f990*/  DMUL R32, R32, 9.00719925474099200000e+15 ;  /* 0x4340000020207828 */ /* 0x000fd60000000000 */
.L_x_12211:
[----:B------:R-:W-:Y:S05]  /*f9a0*/  BSYNC.RELIABLE B2 ;  /* 0x0000000000027941 */ /* 0x000fea0003800100 */
.L_x_12178:
        /* <DEDUP_REMOVED lines=27> */
.L_x_12213:
[----:B------:R-:W-:Y:S05]  /*fb60*/  BSYNC.RECONVERGENT B2 ;  /* 0x0000000000027941 */ /* 0x000fea0003800200 */
.L_x_12212:
        /* <DEDUP_REMOVED lines=84> */
.L_x_12215:
[----:B------:R-:W-:Y:S02]  /*100b0*/  FSEL R2, RZ, 3.37028055040000000000e+12, P0 ;  /* 0x54442d18ff027808 */ /* 0x000fe40000000000 */
[----:B------:R-:W-:-:S07]  /*100c0*/  FSEL R3, RZ, 2.1426990032196044922, P0 ;  /* 0x400921fbff037808 */ /* 0x000fce0000000000 */
.L_x_12216:
[----:B------:R-:W-:Y:S05]  /*100d0*/  BSYNC.RECONVERGENT B0 ;  /* 0x0000000000007941 */ /* 0x000fea0003800200 */
.L_x_12214:
[----:B------:R-:W-:Y:S02]  /*100e0*/  DADD R26, |R26|, R32 ;  /* 0x000000001a1a7229 */ /* 0x000fe40000000220 */
[----:B------:R-:W-:-:S06]  /*100f0*/  DADD R2, -RZ, |R2| ;  /* 0x00000000ff027229 */ /* 0x000fcc0000000502 */
[----:B------:R-:W-:-:S06]  /*10100*/  DSETP.NAN.AND P0, PT, R26, R26, PT ;  /* 0x0000001a1a00722a */ /* 0x000fcc0003f08000 */
[----:B------:R-:W-:Y:S02]  /*10110*/  FSEL R2, R26, R2, P0 ;  /* 0x000000021a027208 */ /* 0x000fe40000000000 */
[----:B------:R-:W-:-:S07]  /*10120*/  FSEL R3, R27, R3, P0 ;  /* 0x000000031b037208 */ /* 0x000fce0000000000 */
.L_x_12184:
[----:B------:R-:W-:Y:S05]  /*10130*/  BSYNC.RECONVERGENT B3 ;  /* 0x0000000000037941 */ /* 0x000fea0003800200 */
.L_x_12177:
[----:B------:R-:W-:Y:S01]  /*10140*/  LOP3.LUT R25, R41, 0x80000000, R13, 0xb8, !PT ;  /* 0x8000000029197812 */ /* 0x000fe200078eb80d */
[----:B------:R-:W-:Y:S01]  /*10150*/  IMAD.MOV.U32 R24, RZ, RZ, R40 ;  /* 0x000000ffff187224 */ /* 0x000fe200078e0028 */
[----:B------:R-:W-:Y:S01]  /*10160*/  LOP3.LUT R27, R3, 0x80000000, R15, 0xb8, !PT ;  /* 0x80000000031b7812 */ /* 0x000fe200078eb80f */
[----:B------:R-:W-:Y:S01]  /*10170*/  IMAD.MOV.U32 R26, RZ, RZ, R2 ;  /* 0x000000ffff1a7224 */ /* 0x000fe200078e0002 */
[----:B------:R-:W-:Y:S06]  /*10180*/  BRA `(.L_x_12141) ;  /* 0x0000005800bc7947 */ /* 0x000fec0003800000 */
.L_x_12143:
        /* <DEDUP_REMOVED lines=9> */
[----:B------:R-:W-:-:S05]  /*10220*/  FSEL R27, R33, R35, !P1 ;  /* 0x00000023211b7208 */ /* 0x000fca0004800000 */
[----:B------:R-:W-:Y:S01]  /*10230*/  IMAD.MOV.U32 R24, RZ, RZ, R3 ;  /* 0x000000ffff187224 */ /* 0x000fe200078e0003 */
[----:B------:R-:W-:-:S14]  /*10240*/  DSETP.GT.AND P0, PT, R26, UR4, PT ;  /* 0x000000041a007e2a */ /* 0x000fdc000bf04000 */
[----:B------:R-:W-:Y:S05]  /*10250*/  @P0 BRA `(.L_x_12219) ;  /* 0x0000001800fc0947 */ /* 0x000fea0003800000 */
[----:B------:R-:W-:Y:S02]  /*10260*/  FSEL R6, R34, R32, !P1 ;  /* 0x0000002022067208 */ /* 0x000fe40004800000 */
[----:B------:R-:W-:-:S06]  /*10270*/  FSEL R7, R35, R33, !P1 ;  /* 0x0000002123077208 */ /* 0x000fcc0004800000 */
[----:B------:R-:W-:-:S06]  /*10280*/  DSETP.GEU.AND P0, PT, R6, 1.4916681462400413487e-154, PT ;  /* 0x200000000600742a */ /* 0x000fcc0003f0e000 */
[----:B------:R-:W-:-:S14]  /*10290*/  DSETP.GT.OR P0, PT, R26, 5.9666725849601653946e-154, !P0 ;  /* 0x202000001a00742a */ /* 0x000fdc0004704400 */
[----:B------:R-:W-:Y:S05]  /*102a0*/  @P0 BRA `(.L_x_12220) ;  /* 0x0000000c002c0947 */ /* 0x000fea0003800000 */
[----:B------:R-:W0:Y:S01]  /*102b0*/  MUFU.RCP64H R5, R27 ;  /* 0x0000001b00057308 */ /* 0x000e220000001800 */
[----:B------:R-:W-:Y:S01]  /*102c0*/  FSEL R6, R34, R32, !P1 ;  /* 0x0000002022067208 */ /* 0x000fe20004800000 */
[----:B------:R-:W-:Y:S01]  /*102d0*/  IMAD.MOV.U32 R4, RZ, RZ, 0x1 ;  /* 0x00000001ff047424 */ /* 0x000fe200078e00ff */
[----:B------:R-:W-:Y:S01]  /*102e0*/  FSEL R7, R35, R33, !P1 ;  /* 0x0000002123077208 */ /* 0x000fe20004800000 */
[----:B------:R-:W-:Y:S02]  /*102f0*/  BSSY.RECONVERGENT B0, `(.L_x_12221) ;  /* 0x0000061000007945 */ /* 0x000fe40003800200 */
[----:B------:R-:W-:Y:S01]  /*10300*/  IMAD.MOV.U32 R38, RZ, RZ, R6 ;  /* 0x000000ffff267224 */ /* 0x000fe200078e0006 */
[----:B------:R-:W-:Y:S01]  /*10310*/  FSETP.GEU.AND P5, PT, |R7|, 6.5827683646048100446e-37, PT ;  /* 0x036000000700780b */ /* 0x000fe20003fae200 */
[----:B------:R-:W-:Y:S01]  /*10320*/  IMAD.MOV.U32 R39, RZ, RZ, R7 ;  /* 0x000000ffff277224 */ /* 0x000fe200078e0007 */
[----:B------:R-:W-:Y:S02]  /*10330*/  DMUL R2, R6, R6 ;  /* 0x0000000606027228 */ /* 0x000fe40000000000 */
[----:B0-----:R-:W-:-:S06]  /*10340*/  DFMA R28, -R26, R4, 1 ;  /* 0x3ff000001a1c742b */ /* 0x001fcc0000000104 */
[----:B------:R-:W-:Y:S02]  /*10350*/  DFMA R2, R26, R26, R2 ;  /* 0x0000001a1a02722b */ /* 0x000fe40000000002 */
[----:B------:R-:W-:-:S08]  /*10360*/  DFMA R28, R28, R28, R28 ;  /* 0x0000001c1c1c722b */ /* 0x000fd0000000001c */
[----:B------:R-:W-:Y:S01]  /*10370*/  ISETP.GT.AND P0, PT, R3, 0xfffff, PT ;  /* 0x000fffff0300780c */ /* 0x000fe20003f04270 */
[----:B------:R-:W-:Y:S01]  /*10380*/  DFMA R4, R4, R28, R4 ;  /* 0x0000001c0404722b */ /* 0x000fe20000000004 */
[----:B------:R-:W-:Y:S01]  /*10390*/  MOV R28, R2 ;  /* 0x00000002001c7202 */ /* 0x000fe20000000f00 */
[----:B------:R-:W-:-:S06]  /*103a0*/  IMAD.MOV.U32 R29, RZ, RZ, R3 ;  /* 0x000000ffff1d7224 */ /* 0x000fcc00078e0003 */
[----:B------:R-:W-:-:S04]  /*103b0*/  DFMA R36, -R26, R4, 1 ;  /* 0x3ff000001a24742b */ /* 0x000fc80000000104 */
[----:B------:R-:W-:-:S04]  /*103c0*/  @!P0 DMUL R28, R28, 1.80143985094819840000e+16 ;  /* 0x435000001c1c8828 */ /* 0x000fc80000000000 */
[----:B------:R-:W-:-:S06]  /*103d0*/  DFMA R4, R4, R36, R4 ;  /* 0x000000240404722b */ /* 0x000fcc0000000004 */
        /* <DEDUP_REMOVED lines=82> */
.L_x_12222:
[----:B------:R-:W-:Y:S05]  /*10900*/  BSYNC.RECONVERGENT B0 ;  /* 0x0000000000007941 */ /* 0x000fea0003800200 */
.L_x_12221:
[----:B------:R-:W-:Y:S04]  /*10910*/  BSSY.RECONVERGENT B3, `(.L_x_12223) ;  /* 0x0000006000037945 */ /* 0x000fe80003800200 */
[----:B------:R-:W-:Y:S05]  /*10920*/  @P4 BRA P5, `(.L_x_12224) ;  /* 0x0000000000104947 */ /* 0x000fea0002800000 */
[----:B------:R-:W-:Y:S01]  /*10930*/  IMAD.MOV.U32 R4, RZ, RZ, R26 ;  /* 0x000000ffff047224 */ /* 0x000fe200078e001a */
[----:B------:R-:W-:Y:S01]  /*10940*/  MOV R3, 0x10970 ;  /* 0x0001097000037802 */ /* 0x000fe20000000f00 */
[----:B------:R-:W-:-:S07]  /*10950*/  IMAD.MOV.U32 R5, RZ, RZ, R27 ;  /* 0x000000ffff057224 */ /* 0x000fce00078e001b */
[----:B------:R-:W-:Y:S05]  /*10960*/  CALL.REL.NOINC `($__internal_27_$__cuda_sm20_div_rn_f64_full) ;  /* 0x000001ac00c87944 */ /* 0x000fea0003c00000 */
.L_x_12224:
[----:B------:R-:W-:Y:S05]  /*10970*/  BSYNC.RECONVERGENT B3 ;  /* 0x0000000000037941 */ /* 0x000fea0003800200 */
.L_x_12223:
        /* <DEDUP_REMOVED lines=84> */
.L_x_12226:
[----:B------:R-:W-:Y:S02]  /*10ec0*/  FSEL R2, RZ, 3.37028055040000000000e+12, P0 ;  /* 0x54442d18ff027808 */ /* 0x000fe40000000000 */
[----:B------:R-:W-:-:S07]  /*10ed0*/  FSEL R3, RZ, 2.1426990032196044922, P0 ;  /* 0x400921fbff037808 */ /* 0x000fce0000000000 */
.L_x_12227:
[----:B------:R-:W-:Y:S05]  /*10ee0*/  BSYNC.RECONVERGENT B0 ;  /* 0x0000000000007941 */ /* 0x000fea0003800200 */
.L_x_12225:
[----:B------:R-:W-:Y:S01]  /*10ef0*/  DADD R32, R34, R32 ;  /* 0x0000000022207229 */ /* 0x000fe20000000020 */
[----:B------:R-:W-:Y:S01]  /*10f00*/  LOP3.LUT R3, R3, 0x80000000, R24, 0xb8, !PT ;  /* 0x8000000003037812 */ /* 0x000fe200078eb818 */
[----:B------:R-:W-:-:S06]  /*10f10*/  DMUL R36, R36, 0.5 ;  /* 0x3fe0000024247828 */ /* 0x000fcc0000000000 */
[----:B------:R-:W-:-:S06]  /*10f20*/  DSETP.NAN.AND P0, PT, R32, R32, PT ;  /* 0x000000202000722a */ /* 0x000fcc0003f08000 */
[----:B------:R-:W-:Y:S02]  /*10f30*/  FSEL R2, R32, R2, P0 ;  /* 0x0000000220027208 */ /* 0x000fe40000000000 */
[----:B------:R-:W-:Y:S01]  /*10f40*/  FSEL R3, R33, R3, P0 ;  /* 0x0000000321037208 */ /* 0x000fe20000000000 */
[----:B------:R-:W-:Y:S06]  /*10f50*/  BRA `(.L_x_12228) ;  /* 0x0000004c00287947 */ /* 0x000fec0003800000 */
.L_x_12220:
        /* <DEDUP_REMOVED lines=11> */
[----:B------:R-:W-:Y:S01]  /*11010*/  BSSY.RECONVERGENT B0, `(.L_x_12229) ;  /* 0x000007f000007945 */ /* 0x000fe20003800200 */
[----:B------:R-:W-:-:S02]  /*11020*/  LOP3.LUT R0, R5, 0xffc00000, RZ, 0xc0, !PT ;  /* 0xffc0000005007812 */ /* 0x000fc400078ec0ff */
[----:B------:R-:W-:Y:S02]  /*11030*/  SEL R3, R33, R35, P0 ;  /* 0x0000002321037207 */ /* 0x000fe40000000000 */
        /* <DEDUP_REMOVED lines=33> */
[----:B------:R-:W-:Y:S01]  /*11250*/  @!P3 FSEL R2, R4, R42, !P2 ;  /* 0x0000002a0402b208 */ /* 0x000fe20005000000 */
[----:B------:R-:W-:Y:S01]  /*11260*/  IMAD.MOV.U32 R38, RZ, RZ, R6 ;  /* 0x000000ffff267224 */ /* 0x000fe200078e0006 */
[----:B------:R-:W-:Y:S01]  /*11270*/  ISETP.GT.AND P0, PT, R3, 0xfffff, PT ;  /* 0x000fffff0300780c */ /* 0x000fe20003f04270 */
[----:B------:R-:W-:Y:S02]  /*11280*/  IMAD.MOV.U32 R29, RZ, RZ, R3 ;  /* 0x000000ffff1d7224 */ /* 0x000fe400078e0003 */
[----:B------:R-:W-:Y:S02]  /*11290*/  IMAD.MOV.U32 R28, RZ, RZ, R2 ;  /* 0x000000ffff1c7224 */ /* 0x000fe400078e0002 */
[----:B------:R-:W-:Y:S01]  /*112a0*/  DFMA R4, -R26, R36, 1 ;  /* 0x3ff000001a04742b */ /* 0x000fe20000000124 */
[----:B------:R-:W-:-:S07]  /*112b0*/  IMAD.MOV.U32 R39, RZ, RZ, R7 ;  /* 0x000000ffff277224 */ /* 0x000fce00078e0007 */
[----:B------:R-:W-:Y:S02]  /*112c0*/  @!P0 DMUL R28, R28, 1.80143985094819840000e+16 ;  /* 0x435000001c1c8828 */ /* 0x000fe40000000000 */
[----:B------:R-:W-:-:S08]  /*112d0*/  DFMA R4, R36, R4, R36 ;  /* 0x000000042404722b */ /* 0x000fd00000000024 */
[----:B------:R-:W-:Y:S01]  /*112e0*/  @!P0 IMAD.MOV.U32 R3, RZ, RZ, R29 ;  /* 0x000000ffff038224 */ /* 0x000fe200078e001d */
[----:B------:R-:W-:Y:S01]  /*112f0*/  DMUL R36, R4, R38 ;  /* 0x0000002604247228 */ /* 0x000fe20000000000 */
[----:B------:R-:W-:-:S03]  /*11300*/  @!P0 IMAD.MOV.U32 R2, RZ, RZ, R28 ;  /* 0x000000ffff028224 */ /* 0x000fc600078e001c */
[----:B------:R-:W-:-:S04]  /*11310*/  IADD3 R0, PT, PT, R3, -0x1, RZ ;  /* 0xffffffff03007810 */ /* 0x000fc80007ffe0ff */
        /* <DEDUP_REMOVED lines=78> */
.L_x_12230:
[----:B------:R-:W-:Y:S05]  /*11800*/  BSYNC.RECONVERGENT B0 ;  /* 0x0000000000007941 */ /* 0x000fea0003800200 */
.L_x_12229:
[----:B------:R-:W-:Y:S04]  /*11810*/  BSSY.RECONVERGENT B3, `(.L_x_12231) ;  /* 0x0000006000037945 */ /* 0x000fe80003800200 */
[----:B------:R-:W-:Y:S05]  /*11820*/  @P4 BRA P5, `(.L_x_12232) ;  /* 0x0000000000104947 */ /* 0x000fea0002800000 */
[----:B------:R-:W-:Y:S01]  /*11830*/  MOV R4, R26 ;  /* 0x0000001a00047202 */ /* 0x000fe20000000f00 */
[----:B------:R-:W-:Y:S01]  /*11840*/  IMAD.MOV.U32 R5, RZ, RZ, R27 ;  /* 0x000000ffff057224 */ /* 0x000fe200078e001b */
[----:B------:R-:W-:-:S07]  /*11850*/  MOV R3, 0x11870 ;  /* 0x0001187000037802 */ /* 0x000fce0000000f00 */
[----:B------:R-:W-:Y:S05]  /*11860*/  CALL.REL.NOINC `($__internal_27_$__cuda_sm20_div_rn_f64_full) ;  /* 0x000001a000087944 */ /* 0x000fea0003c00000 */
.L_x_12232:
[----:B------:R-:W-:Y:S05]  /*11870*/  BSYNC.RECONVERGENT B3 ;  /* 0x0000000000037941 */ /* 0x000fea0003800200 */
.L_x_12231:
        /* <DEDUP_REMOVED lines=84> */
.L_x_12234:
[----:B------:R-:W-:Y:S02]  /*11dc0*/  FSEL R2, RZ, 3.37028055040000000000e+12, P0 ;  /* 0x54442d18ff027808 */ /* 0x000fe40000000000 */
[----:B------:R-:W-:-:S07]  /*11dd0*/  FSEL R3, RZ, 2.1426990032196044922, P0 ;  /* 0x400921fbff037808 */ /* 0x000fce0000000000 */
.L_x_12235:
[----:B------:R-:W-:Y:S05]  /*11de0*/  BSYNC.RECONVERGENT B0 ;  /* 0x0000000000007941 */ /* 0x000fea0003800200 */
.L_x_12233:
[----:B------:R-:W-:Y:S01]  /*11df0*/  DADD R32, R34, R32 ;  /* 0x0000000022207229 */ /* 0x000fe20000000020 */
[----:B------:R-:W-:-:S07]  /*11e00*/  LOP3.LUT R3, R3, 0x80000000, R24, 0xb8, !PT ;  /* 0x8000000003037812 */ /* 0x000fce00078eb818 */
[----:B------:R-:W-:-:S06]  /*11e10*/  DSETP.NAN.AND P0, PT, R32, R32, PT ;  /* 0x000000202000722a */ /* 0x000fcc0003f08000 */
[----:B------:R-:W-:Y:S02]  /*11e20*/  FSEL R2, R32, R2, P0 ;  /* 0x0000000220027208 */ /* 0x000fe40000000000 */
[----:B------:R-:W-:Y:S01]  /*11e30*/  FSEL R3, R33, R3, P0 ;  /* 0x0000000321037208 */ /* 0x000fe20000000000 */
[----:B------:R-:W-:Y:S06]  /*11e40*/  BRA `(.L_x_12228) ;  /* 0x0000003c006c7947 */ /* 0x000fec0003800000 */
.L_x_12219:
        /* <DEDUP_REMOVED lines=23> */
[----:B------:R-:W-:Y:S02]  /*11fc0*/  IMAD.MOV.U32 R26, RZ, RZ, R4 ;  /* 0x000000ffff1a7224 */ /* 0x000fe400078e0004 */
[----:B------:R-:W-:-:S07]  /*11fd0*/  IMAD.MOV.U32 R27, RZ, RZ, R5 ;  /* 0x000000ffff1b7224 */ /* 0x000fce00078e0005 */
.L_x_12237:
[----:B------:R-:W-:Y:S05]  /*11fe0*/  BSYNC.RECONVERGENT B3 ;  /* 0x0000000000037941 */ /* 0x000fea0003800200 */
.L_x_12236:
        /* <DEDUP_REMOVED lines=22> */
[----:B------:R-:W-:Y:S05]  /*12150*/  CALL.REL.NOINC `($__internal_27_$__cuda_sm20_div_rn_f64_full) ;  /* 0x0000019400cc7944 */ /* 0x000fea0003c00000 */
.L_x_12239:
[----:B------:R-:W-:Y:S05]  /*12160*/  BSYNC.RECONVERGENT B3 ;  /* 0x0000000000037941 */ /* 0x000fea0003800200 */
.L_x_12238:
        /* <DEDUP_REMOVED lines=18> */
[----:B------:R-:W-:Y:S02]  /*12290*/  SEL R4, R28, R36, P2 ;  /* 0x000000241c047207 */ /* 0x000fe40001000000 */
[----:B------:R-:W-:Y:S02]  /*122a0*/  ISETP.GE.U32.AND P3, PT, R3, 0x7ff00000, PT ;  /* 0x7ff000000300780c */ /* 0x000fe40003f66070 */
[C---:B------:R-:W-:Y:S02]  /*122b0*/  DMUL R26, R6.reuse, R2 ;  /* 0x00000002061a7228 */ /* 0x040fe40000000000 */
        /* <DEDUP_REMOVED lines=14> */
[----:B------:R-:W-:Y:S01]  /*123a0*/  DFMA R36, R38, -R26, 1 ;  /* 0x3ff000002624742b */ /* 0x000fe2000000081a */
[----:B------:R-:W-:Y:S02]  /*123b0*/  FSEL R27, R33, R35, !P1 ;  /* 0x00000023211b7208 */ /* 0x000fe40004800000 */
[----:B------:R-:W-:-:S05]  /*123c0*/  FSEL R26, R32, R34, !P1 ;  /* 0x00000022201a7208 */ /* 0x000fca0004800000 */
        /* <DEDUP_REMOVED lines=8> */
[----:B------:R-:W-:Y:S01]  /*12450*/  DMUL R40, R40, R6 ;  /* 0x0000000628287228 */ /* 0x000fe20000000000 */
[----:B------:R-:W-:Y:S01]  /*12460*/  FSEL R7, R35, R33, !P1 ;  /* 0x0000002123077208 */ /* 0x000fe20004800000 */
[----:B------:R-:W-:Y:S01]  /*12470*/  DFMA R28, R28, R28, R28 ;  /* 0x0000001c1c1c722b */ /* 0x000fe2000000001c */
[----:B------:R-:W-:Y:S02]  /*12480*/  FSEL R6, R34, R32, !P1 ;  /* 0x0000002022067208 */ /* 0x000fe40004800000 */
[----:B------:R-:W-:-:S05]  /*12490*/  FSETP.GEU.AND P5, PT, |R7|, 6.5827683646048100446e-37, PT ;  /* 0x036000000700780b */ /* 0x000fca0003fae200 */
[----:B------:R-:W-:Y:S01]  /*124a0*/  @!P3 FSEL R3, R5, R41, !P2 ;  /* 0x000000290503b208 */ /* 0x000fe20005000000 */
[----:B------:R-:W-:Y:S01]  /*124b0*/  DFMA R36, R36, R28, R36 ;  /* 0x0000001c2424722b */ /* 0x000fe20000000024 */
[----:B------:R-:W-:Y:S02]  /*124c0*/  @!P3 FSEL R2, R4, R40, !P2 ;  /* 0x000000280402b208 */ /* 0x000fe40005000000 */
[----:B------:R-:W-:Y:S02]  /*124d0*/  ISETP.GT.AND P0, PT, R3, 0xfffff, PT ;  /* 0x000fffff0300780c */ /* 0x000fe40003f04270 */
[----:B------:R-:W-:Y:S01]  /*124e0*/  MOV R29, R3 ;  /* 0x00000003001d7202 */ /* 0x000fe20000000f00 */
        /* <DEDUP_REMOVED lines=17> */
[----:B------:R-:W-:Y:S01]  /*12600*/  IMAD.MOV.U32 R0, RZ, RZ, -0x3ff ;  /* 0xfffffc01ff007424 */ /* 0x000fe200078e00ff */
[----:B------:R-:W-:-:S05]  /*12610*/  @!P0 MOV R0, 0xfffffbcb ;  /* 0xfffffbcb00008802 */ /* 0x000fca0000000f00 */
        /* <DEDUP_REMOVED lines=67> */
.L_x_12241:
[----:B------:R-:W-:Y:S05]  /*12a50*/  BSYNC.RECONVERGENT B0 ;  /* 0x0000000000007941 */ /* 0x000fea0003800200 */
.L_x_12240:
[----:B------:R-:W-:Y:S04]  /*12a60*/  BSSY.RECONVERGENT B3, `(.L_x_12242) ;  /* 0x0000006000037945 */ /* 0x000fe80003800200 */
[----:B------:R-:W-:Y:S05]  /*12a70*/  @P4 BRA P5, `(.L_x_12243) ;  /* 0x0000000000104947 */ /* 0x000fea0002800000 */
[----:B------:R-:W-:Y:S01]  /*12a80*/  IMAD.MOV.U32 R4, RZ, RZ, R26 ;  /* 0x000000ffff047224 */ /* 0x000fe200078e001a */
[----:B------:R-:W-:Y:S01]  /*12a90*/  MOV R3, 0x12ac0 ;  /* 0x00012ac000037802 */ /* 0x000fe20000000f00 */
[----:B------:R-:W-:-:S07]  /*12aa0*/  IMAD.MOV.U32 R5, RZ, RZ, R27 ;  /* 0x000000ffff057224 */ /* 0x000fce00078e001b */
[----:B------:R-:W-:Y:S05]  /*12ab0*/  CALL.REL.NOINC `($__internal_27_$__cuda_sm20_div_rn_f64_full) ;  /* 0x0000018c00747944 */ /* 0x000fea0003c00000 */
.L_x_12243:
[----:B------:R-:W-:Y:S05]  /*12ac0*/  BSYNC.RECONVERGENT B3 ;  /* 0x0000000000037941 */ /* 0x000fea0003800200 */
.L_x_12242:
        /* <DEDUP_REMOVED lines=84> */
.L_x_12245:
[----:B------:R-:W-:Y:S02]  /*13010*/  FSEL R2, RZ, 3.37028055040000000000e+12, P0 ;  /* 0x54442d18ff027808 */ /* 0x000fe40000000000 */
[----:B------:R-:W-:-:S07]  /*13020*/  FSEL R3, RZ, 2.1426990032196044922, P0 ;  /* 0x400921fbff037808 */ /* 0x000fce0000000000 */
.L_x_12246:
[----:B------:R-:W-:Y:S05]  /*13030*/  BSYNC.RECONVERGENT B0 ;  /* 0x0000000000007941 */ /* 0x000fea0003800200 */
.L_x_12244:
[----:B------:R-:W-:Y:S01]  /*13040*/  DADD R32, R34, R32 ;  /* 0x0000000022207229 */ /* 0x000fe20000000020 */
[----:B------:R-:W-:Y:S01]  /*13050*/  LOP3.LUT R3, R3, 0x80000000, R24, 0xb8, !PT ;  /* 0x8000000003037812 */ /* 0x000fe200078eb818 */
[----:B------:R-:W-:-:S06]  /*13060*/  DADD R36, R36, 1 ;  /* 0x3ff0000024247429 */ /* 0x000fcc0000000000 */
[----:B------:R-:W-:-:S06]  /*13070*/  DSETP.NAN.AND P0, PT, R32, R32, PT ;  /* 0x000000202000722a */ /* 0x000fcc0003f08000 */
[----:B------:R-:W-:Y:S02]  /*13080*/  FSEL R2, R32, R2, P0 ;  /* 0x0000000220027208 */ /* 0x000fe40000000000 */
[----:B------:R-:W-:Y:S01]  /*13090*/  FSEL R3, R33, R3, P0 ;  /* 0x0000000321037208 */ /* 0x000fe20000000000 */
[----:B------:R-:W-:Y:S06]  /*130a0*/  BRA `(.L_x_12228) ;  /* 0x0000002800d47947 */ /* 0x000fec0003800000 */
.L_x_12218:
        /* <DEDUP_REMOVED lines=22> */
[----:B------:R-:W-:Y:S01]  /*13210*/  IMAD.MOV.U32 R6, RZ, RZ, R2 ;  /* 0x000000ffff067224 */ /* 0x000fe200078e0002 */
[----:B------:R-:W-:-:S06]  /*13220*/  MOV R7, R3 ;  /* 0x0000000300077202 */ /* 0x000fcc0000000f00 */
        /* <DEDUP_REMOVED lines=16> */
[----:B------:R-:W-:Y:S01]  /*13330*/  IMAD.MOV.U32 R0, RZ, RZ, -0x3ff ;  /* 0xfffffc01ff007424 */ /* 0x000fe200078e00ff */
[----:B------:R-:W-:Y:S02]  /*13340*/  @!P0 MOV R0, 0xfffffbcb ;  /* 0xfffffbcb00008802 */ /* 0x000fe40000000f00 */
        /* <DEDUP_REMOVED lines=67> */
.L_x_12250:
[----:B------:R-:W-:Y:S05]  /*13780*/  BSYNC.RECONVERGENT B0 ;  /* 0x0000000000007941 */ /* 0x000fea0003800200 */
.L_x_12249:
        /* <DEDUP_REMOVED lines=8> */
[----:B------:R-:W-:Y:S05]  /*13810*/  CALL.REL.NOINC `($__internal_27_$__cuda_sm20_div_rn_f64_full) ;  /* 0x00000180001c7944 */ /* 0x000fea0003c00000 */
.L_x_12252:
[----:B------:R-:W-:Y:S05]  /*13820*/  BSYNC.RECONVERGENT B3 ;  /* 0x0000000000037941 */ /* 0x000fea0003800200 */
.L_x_12251:
        /* <DEDUP_REMOVED lines=76> */
.L_x_12248:
        /* <DEDUP_REMOVED lines=136> */
.L_x_12254:
[----:B------:R-:W-:Y:S05]  /*14570*/  BSYNC.RECONVERGENT B0 ;  /* 0x0000000000007941 */ /* 0x000fea0003800200 */
.L_x_12253:
[----:B------:R-:W-:Y:S04]  /*14580*/  BSSY.RECONVERGENT B3, `(.L_x_12255) ;  /* 0x0000008000037945 */ /* 0x000fe80003800200 */
[----:B------:R-:W-:Y:S05]  /*14590*/  @P4 BRA P5, `(.L_x_12256) ;  /* 0x0000000000184947 */ /* 0x000fea0002800000 */
[----:B------:R-:W-:Y:S01]  /*145a0*/  IMAD.MOV.U32 R6, RZ, RZ, R24 ;  /* 0x000000ffff067224 */ /* 0x000fe200078e0018 */
[----:B------:R-:W-:Y:S01]  /*145b0*/  MOV R4, R26 ;  /* 0x0000001a00047202 */ /* 0x000fe20000000f00 */
[----:B------:R-:W-:Y:S01]  /*145c0*/  IMAD.MOV.U32 R7, RZ, RZ, R25 ;  /* 0x000000ffff077224 */ /* 0x000fe200078e0019 */
[----:B------:R-:W-:Y:S01]  /*145d0*/  MOV R3, 0x14600 ;  /* 0x0001460000037802 */ /* 0x000fe20000000f00 */
[----:B------:R-:W-:-:S07]  /*145e0*/  IMAD.MOV.U32 R5, RZ, RZ, R27 ;  /* 0x000000ffff057224 */ /* 0x000fce00078e001b */
[----:B------:R-:W-:Y:S05]  /*145f0*/  CALL.REL.NOINC `($__internal_27_$__cuda_sm20_div_rn_f64_full) ;  /* 0x0000017000a47944 */ /* 0x000fea0003c00000 */
.L_x_12256:
[----:B------:R-:W-:Y:S05]  /*14600*/  BSYNC.RECONVERGENT B3 ;  /* 0x0000000000037941 */ /* 0x000fea0003800200 */
.L_x_12255:
        /* <DEDUP_REMOVED lines=76> */
.L_x_12247:
        /* <DEDUP_REMOVED lines=22> */
[----:B------:R-:W-:Y:S05]  /*14c30*/  CALL.REL.NOINC `($__internal_27_$__cuda_sm20_div_rn_f64_full) ;  /* 0x0000016c00147944 */ /* 0x000fea0003c00000 */
[----:B------:R-:W-:Y:S02]  /*14c40*/  IMAD.MOV.U32 R36, RZ, RZ, R4 ;  /* 0x000000ffff247224 */ /* 0x000fe400078e0004 */
[----:B------:R-:W-:-:S07]  /*14c50*/  IMAD.MOV.U32 R37, RZ, RZ, R5 ;  /* 0x000000ffff257224 */ /* 0x000fce00078e0005 */
.L_x_12258:
[----:B------:R-:W-:Y:S05]  /*14c60*/  BSYNC.RECONVERGENT B3 ;  /* 0x0000000000037941 */ /* 0x000fea0003800200 */
.L_x_12257:
        /* <DEDUP_REMOVED lines=22> */
[----:B------:R-:W-:Y:S05]  /*14dd0*/  CALL.REL.NOINC `($__internal_27_$__cuda_sm20_div_rn_f64_full) ;  /* 0x0000016800ac7944 */ /* 0x000fea0003c00000 */
.L_x_12260:
[----:B------:R-:W-:Y:S05]  /*14de0*/  BSYNC.RECONVERGENT B3 ;  /* 0x0000000000037941 */ /* 0x000fea0003800200 */
.L_x_12259:
        /* <DEDUP_REMOVED lines=44> */
[----:B0-----:R-:W-:Y:S01]  /*150b0*/  DFMA R36, -R26, R28, 1 ;  /* 0x3ff000001a24742b */ /* 0x001fe2000000011c */
[----:B------:R-:W-:-:S06]  /*150c0*/  MOV R6, RZ ;  /* 0x000000ff00067202 */ /* 0x000fcc0000000f00 */
        /* <DEDUP_REMOVED lines=93> */
.L_x_12262:
[----:B------:R-:W-:Y:S05]  /*156a0*/  BSYNC.RECONVERGENT B0 ;  /* 0x0000000000007941 */ /* 0x000fea0003800200 */
.L_x_12261:
        /* <DEDUP_REMOVED lines=8> */
[----:B------:R-:W-:Y:S05]  /*15730*/  CALL.REL.NOINC `($__internal_27_$__cuda_sm20_div_rn_f64_full) ;  /* 0x0000016000547944 */ /* 0x000fea0003c00000 */
.L_x_12264:
[----:B------:R-:W-:Y:S05]  /*15740*/  BSYNC.RECONVERGENT B3 ;  /* 0x0000000000037941 */ /* 0x000fea0003800200 */
.L_x_12263:
        /* <DEDUP_REMOVED lines=75> */
.L_x_12228:
[----:B------:R-:W-:Y:S05]  /*15c00*/  BSYNC.RECONVERGENT B2 ;  /* 0x0000000000027941 */ /* 0x000fea0003800200 */
.L_x_12217:
[----:B------:R-:W-:Y:S01]  /*15c10*/  UMOV UR4, 0xfefa39ef ;  /* 0xfefa39ef00047882 */ /* 0x000fe20000000000 */
[----:B------:R-:W-:Y:S01]  /*15c20*/  UMOV UR5, 0x3fe62e42 ;  /* 0x3fe62e4200057882 */ /* 0x000fe20000000000 */
[----:B------:R-:W-:Y:S01]  /*15c30*/  LOP3.LUT R27, R3, 0x80000000, R15, 0xb8, !PT ;  /* 0x80000000031b7812 */ /* 0x000fe200078eb80f */
[----:B------:R-:W-:Y:S01]  /*15c40*/  DADD R36, R36, UR4 ;  /* 0x0000000424247e29 */ /* 0x000fe20008000000 */
[----:B------:R-:W-:-:S09]  /*15c50*/  IMAD.MOV.U32 R26, RZ, RZ, R2 ;  /* 0x000000ffff1a7224 */ /* 0x000fd200078e0002 */
[----:B------:R-:W-:Y:S01]  /*15c60*/  LOP3.LUT R25, R37, 0x80000000, R13, 0xb8, !PT ;  /* 0x8000000025197812 */ /* 0x000fe200078eb80d */
[----:B------:R-:W-:-:S07]  /*15c70*/  IMAD.MOV.U32 R24, RZ, RZ, R36 ;  /* 0x000000ffff187224 */ /* 0x000fce00078e0024 */
.L_x_12141:
[----:B------:R-:W-:Y:S05]  /*15c80*/  BSYNC.RECONVERGENT B1 ;  /* 0x0000000000017941 */ /* 0x000fea0003800200 */
.L_x_12140:
[----:B------:R-:W-:Y:S05]  /*15c90*/  WARPSYNC.ALL ;  /* 0x0000000000007948 */ /* 0x000fea0003800000 */
[----:B------:R-:W1:Y:S01]  /*15ca0*/  S2UR UR4, SR_CTAID.X ;  /* 0x00000000000479c3 */ /* 0x000e620000002500 */
[----:B------:R-:W1:Y:S01]  /*15cb0*/  LDCU UR5, c[0x0][0x380] ;  /* 0x00007000ff0577ac */ /* 0x000e620008000800 */
[----:B------:R-:W-:Y:S01]  /*15cc0*/  VIADD R0, R31, 0x100 ;  /* 0x000001001f007836 */ /* 0x000fe20000000000 */
[----:B------:R-:W-:Y:S01]  /*15cd0*/  BSSY.RECONVERGENT B1, `(.L_x_12265) ;  /* 0x0000acd000017945 */ /* 0x000fe20003800200 */
[----:B------:R-:W-:Y:S02]  /*15ce0*/  CS2R R14, SRZ ;  /* 0x00000000000e7805 */ /* 0x000fe4000001ff00 */
        /* <DEDUP_REMOVED lines=11> */
[----:B------:R-:W-:Y:S01]  /*15da0*/  @!P0 IMAD.MOV.U32 R12, RZ, RZ, R8 ;  /* 0x000000ffff0c8224 */ /* 0x000fe200078e0008 */
[----:B------:R-:W-:Y:S01]  /*15db0*/  @!P0 MOV R13, R9 ;  /* 0x00000009000d8202 */ /* 0x000fe20000000f00 */
[----:B------:R-:W-:Y:S08]  /*15dc0*/  @!P0 BRA `(.L_x_12266) ;  /* 0x000000a800f48947 */ /* 0x000ff00003800000 */
        /* <DEDUP_REMOVED lines=9> */
[----:B------:R-:W-:Y:S02]  /*15e60*/  @P0 IMAD.MOV.U32 R14, RZ, RZ, R12 ;  /* 0x000000ffff0e0224 */ /* 0x000fe400078e000c */
[----:B------:R-:W-:Y:S01]  /*15e70*/  @P0 IMAD.MOV.U32 R15, RZ, RZ, R13 ;  /* 0x000000ffff0f0224 */ /* 0x000fe200078e000d */
[----:B------:R-:W-:Y:S01]  /*15e80*/  @!P0 DADD R12, R8, R8 ;  /* 0x00000000080c8229 */ /* 0x000fe20000000008 */
[----:B------:R-:W-:Y:S02]  /*15e90*/  @!P0 IMAD.MOV.U32 R14, RZ, RZ, R10 ;  /* 0x000000ffff0e8224 */ /* 0x000fe400078e000a */
[----:B------:R-:W-:Y:S01]  /*15ea0*/  @!P0 IMAD.MOV.U32 R15, RZ, RZ, R11 ;  /* 0x000000ffff0f8224 */ /* 0x000fe200078e000b */
[----:B------:R-:W-:Y:S07]  /*15eb0*/  BRA `(.L_x_12266) ;  /* 0x000000a800b87947 */ /* 0x000fee0003800000 */
.L_x_12267:
[----:B------:R-:W-:Y:S01]  /*15ec0*/  DSETP.MAX.AND P0, P1, R34, R32, PT ;  /* 0x000000202200722a */ /* 0x000fe2000390f000 */
[----:B0-----:R-:W-:Y:S01]  /*15ed0*/  IMAD.MOV.U32 R5, RZ, RZ, R33 ;  /* 0x000000ffff057224 */ /* 0x001fe200078e0021 */
        /* <DEDUP_REMOVED lines=32> */
[----:B------:R-:W-:Y:S01]  /*160e0*/  BSSY.RECONVERGENT B2, `(.L_x_12269) ;  /* 0x00002bb000027945 */ /* 0x000fe20003800200 */
[----:B------:R-:W-:Y:S02]  /*160f0*/  IMAD.MOV.U32 R46, RZ, RZ, RZ ;  /* 0x000000ffff2e7224 */ /* 0x000fe400078e00ff */
[----:B------:R-:W-:-:S02]  /*16100*/  ISETP.GT.U32.AND P1, PT, R34, R2, PT ;  /* 0x000000022200720c */ /* 0x000fc40003f24070 */
[CC--:B------:R-:W-:Y:S01]  /*16110*/  ISETP.LT.U32.AND P0, PT, R2.reuse, R34.reuse, PT ;  /* 0x000000220200720c */ /* 0x0c0fe20003f01070 */
        /* <DEDUP_REMOVED lines=32> */
[----:B------:R-:W-:Y:S02]  /*16320*/  MOV R5, 0x3fd80000 ;  /* 0x3fd8000000057802 */ /* 0x000fe40000000f00 */
[----:B------:R-:W-:Y:S02]  /*16330*/  SEL R7, R35, R15, P1 ;  /* 0x0000000f23077207 */ /* 0x000fe40000800000 */
[----:B------:R-:W-:Y:S02]  /*16340*/  SEL R6, R34, R14, P1 ;  /* 0x0000000e22067207 */ /* 0x000fe40000800000 */
[----:B------:R-:W-:Y:S01]  /*16350*/  DMUL R42, R40, R44 ;  /* 0x0000002c282a7228 */ /* 0x000fe20000000000 */
[----:B------:R-:W-:Y:S01]  /*16360*/  LOP3.LUT R0, R7, 0xffc00000, RZ, 0xc0, !PT ;  /* 0xffc0000007007812 */ /* 0x000fe200078ec0ff */
[----:B------:R-:W-:Y:S01]  /*16370*/  DFMA R44, R44, R4, 0.5 ;  /* 0x3fe000002c2c742b */ /* 0x000fe20000000004 */
[----:B------:R-:W-:-:S02]  /*16380*/  SEL R14, R14, R34, P0 ;  /* 0x000000220e0e7207 */ /* 0x000fc40000000000 */
        /* <DEDUP_REMOVED lines=71> */
.L_x_12272:
[----:B------:R-:W-:Y:S05]  /*16800*/  BSYNC.RECONVERGENT B3 ;  /* 0x0000000000037941 */ /* 0x000fea0003800200 */
.L_x_12271:
        /* <DEDUP_REMOVED lines=83> */
.L_x_12270:
        /* <DEDUP_REMOVED lines=34> */
.L_x_12279:
[----:B------:R-:W-:Y:S05]  /*16f60*/  BSYNC.RECONVERGENT B4 ;  /* 0x0000000000047941 */ /* 0x000fea0003800200 */
.L_x_12278:
[----:B------:R-:W-:Y:S02]  /*16f70*/  IMAD.MOV.U32 R40, RZ, RZ, R4 ;  /* 0x000000ffff287224 */ /* 0x000fe400078e0004 */
[----:B------:R-:W-:-:S07]  /*16f80*/  IMAD.MOV.U32 R41, RZ, RZ, R5 ;  /* 0x000000ffff297224 */ /* 0x000fce00078e0005 */
.L_x_12277:
[----:B------:R-:W-:Y:S05]  /*16f90*/  BSYNC.RECONVERGENT B3 ;  /* 0x0000000000037941 */ /* 0x000fea0003800200 */
.L_x_12276:
        /* <DEDUP_REMOVED lines=31> */
.L_x_12284:
[----:B------:R-:W-:Y:S05]  /*17190*/  BSYNC.RECONVERGENT B4 ;  /* 0x0000000000047941 */ /* 0x000fea0003800200 */
.L_x_12283:
[----:B------:R-:W-:Y:S05]  /*171a0*/  BRA `(.L_x_12282) ;  /* 0x0000000000047947 */ /* 0x000fea0003800000 */
.L_x_12281:
[----:B------:R-:W-:-:S11]  /*171b0*/  DADD R4, R14, -R2 ;  /* 0x000000000e047229 */ /* 0x000fd60000000802 */
.L_x_12282:
[----:B------:R-:W-:Y:S05]  /*171c0*/  BSYNC.RECONVERGENT B3 ;  /* 0x0000000000037941 */ /* 0x000fea0003800200 */
.L_x_12280:
        /* <DEDUP_REMOVED lines=32> */
.L_x_12286:
[----:B------:R-:W-:Y:S05]  /*173d0*/  BSYNC.RECONVERGENT B3 ;  /* 0x0000000000037941 */ /* 0x000fea0003800200 */
.L_x_12285:
        /* <DEDUP_REMOVED lines=87> */
.L_x_12287:
        /* <DEDUP_REMOVED lines=22> */
.L_x_12289:
[----:B------:R-:W-:Y:S05]  /*17ab0*/  BSYNC.RECONVERGENT B3 ;  /* 0x0000000000037941 */ /* 0x000fea0003800200 */
.L_x_12288:
        /* <DEDUP_REMOVED lines=30> */
.L_x_12275:
        /* <DEDUP_REMOVED lines=29> */
.L_x_12292:
[----:B------:R-:W-:Y:S05]  /*17e70*/  BSYNC.RECONVERGENT B3 ;  /* 0x0000000000037941 */ /* 0x000fea0003800200 */
.L_x_12291:
        /* <DEDUP_REMOVED lines=27> */
[----:B------:R-:W-:Y:S01]  /*18030*/  IMAD.MOV.U32 R45, RZ, RZ, 0x3ed0ee25 ;  /* 0x3ed0ee25ff2d7424 */ /* 0x000fe200078e00ff */
[----:B------:R-:W-:Y:S01]  /*18040*/  MOV R4, R2 ;  /* 0x0000000200047202 */ /* 0x000fe20000000f00 */
[----:B------:R-:W-:Y:S01]  /*18050*/  UMOV UR5, 0x3eb1380b ;  /* 0x3eb1380b00057882 */ /* 0x000fe20000000000 */
        /* <DEDUP_REMOVED lines=57> */
.L_x_12293:
        /* <DEDUP_REMOVED lines=22> */
.L_x_12295:
[----:B------:R-:W-:Y:S05]  /*18550*/  BSYNC.RECONVERGENT B3 ;  /* 0x0000000000037941 */ /* 0x000fea0003800200 */
.L_x_12294:
        /* <DEDUP_REMOVED lines=30> */
.L_x_12290:
        /* <DEDUP_REMOVED lines=28> */
.L_x_12297:
[----:B------:R-:W-:Y:S05]  /*18900*/  BSYNC.RECONVERGENT B3 ;  /* 0x0000000000037941 */ /* 0x000fea0003800200 */
.L_x_12296:
        /* <DEDUP_REMOVED lines=21> */
.L_x_12299:
[----:B------:R-:W-:Y:S05]  /*18a60*/  BSYNC.RECONVERGENT B3 ;  /* 0x0000000000037941 */ /* 0x000fea0003800200 */
.L_x_12298:
[----:B------:R-:W-:Y:S02]  /*18a70*/  IMAD.MOV.U32 R40, RZ, RZ, R4 ;  /* 0x000000ffff287224 */ /* 0x000fe400078e0004 */
[----:B------:R-:W-:Y:S01]  /*18a80*/  IMAD.MOV.U32 R41, RZ, RZ, R5 ;  /* 0x000000ffff297224 */ /* 0x000fe200078e0005 */
[----:B------:R-:W-:Y:S06]  /*18a90*/  BRA `(.L_x_12273) ;  /* 0x00000000007c7947 */ /* 0x000fec0003800000 */
.L_x_12274:
        /* <DEDUP_REMOVED lines=26> */
[----:B------:R-:W-:Y:S02]  /*18c40*/  IMAD.MOV.U32 R4, RZ, RZ, R2 ;  /* 0x000000ffff047224 */ /* 0x000fe400078e0002 */
[----:B------:R-:W-:-:S07]  /*18c50*/  IMAD.MOV.U32 R5, RZ, RZ, R0 ;  /* 0x000000ffff057224 */ /* 0x000fce00078e0000 */
.L_x_12301:
[----:B------:R-:W-:Y:S05]  /*18c60*/  BSYNC.RECONVERGENT B3 ;  /* 0x0000000000037941 */ /* 0x000fea0003800200 */
.L_x_12300:
[----:B------:R-:W-:Y:S01]  /*18c70*/  IMAD.MOV.U32 R40, RZ, RZ, R4 ;  /* 0x000000ffff287224 */ /* 0x000fe200078e0004 */
[----:B------:R-:W-:-:S07]  /*18c80*/  MOV R41, R5 ;  /* 0x0000000500297202 */ /* 0x000fce0000000f00 */
.L_x_12273:
[----:B------:R-:W-:Y:S05]  /*18c90*/  BSYNC.RECONVERGENT B2 ;  /* 0x0000000000027941 */ /* 0x000fea0003800200 */
.L_x_12269:
        /* <DEDUP_REMOVED lines=25> */
.L_x_12306:
[----:B------:R-:W-:Y:S05]  /*18e30*/  BSYNC.RECONVERGENT B4 ;  /* 0x0000000000047941 */ /* 0x000fea0003800200 */
.L_x_12305:
        /* <DEDUP_REMOVED lines=77> */
.L_x_12308:
        /* <DEDUP_REMOVED lines=42> */
.L_x_12307:
        /* <DEDUP_REMOVED lines=36> */
.L_x_12316:
[----:B------:R-:W-:Y:S05]  /*197f0*/  BSYNC.RECONVERGENT B6 ;  /* 0x0000000000067941 */ /* 0x000fea0003800200 */
.L_x_12315:
[----:B------:R-:W-:Y:S02]  /*19800*/  IMAD.MOV.U32 R36, RZ, RZ, R4 ;  /* 0x000000ffff247224 */ /* 0x000fe400078e0004 */
[----:B------:R-:W-:-:S07]  /*19810*/  IMAD.MOV.U32 R37, RZ, RZ, R5 ;  /* 0x000000ffff257224 */ /* 0x000fce00078e0005 */
.L_x_12314:
[----:B------:R-:W-:Y:S05]  /*19820*/  BSYNC.RECONVERGENT B5 ;  /* 0x0000000000057941 */ /* 0x000fea0003800200 */
.L_x_12313:
        /* <DEDUP_REMOVED lines=29> */
.L_x_12321:
[----:B------:R-:W-:Y:S05]  /*19a00*/  BSYNC.RECONVERGENT B6 ;  /* 0x0000000000067941 */ /* 0x000fea0003800200 */
.L_x_12320:
[----:B------:R-:W-:Y:S02]  /*19a10*/  IMAD.MOV.U32 R34, RZ, RZ, R4 ;  /* 0x000000ffff227224 */ /* 0x000fe400078e0004 */
[----:B------:R-:W-:Y:S01]  /*19a20*/  IMAD.MOV.U32 R35, RZ, RZ, R5 ;  /* 0x000000ffff237224 */ /* 0x000fe200078e0005 */
[----:B------:R-:W-:Y:S06]  /*19a30*/  BRA `(.L_x_12319) ;  /* 0x0000000000047947 */ /* 0x000fec0003800000 */
.L_x_12318:
[----:B------:R-:W-:-:S11]  /*19a40*/  DADD R34, R14, -R2 ;  /* 0x000000000e227229 */ /* 0x000fd60000000802 */
.L_x_12319:
[----:B------:R-:W-:Y:S05]  /*19a50*/  BSYNC.RECONVERGENT B5 ;  /* 0x0000000000057941 */ /* 0x000fea0003800200 */
.L_x_12317:
        /* <DEDUP_REMOVED lines=32> */
.L_x_12323:
[----:B------:R-:W-:Y:S05]  /*19c60*/  BSYNC.RECONVERGENT B5 ;  /* 0x0000000000057941 */ /* 0x000fea0003800200 */
.L_x_12322:
[----:B------:R-:W-:Y:S02]  /*19c70*/  IMAD.MOV.U32 R14, RZ, RZ, R2 ;  /* 0x000000ffff0e7224 */ /* 0x000fe400078e0002 */
[----:B------:R-:W-:Y:S01]  /*19c80*/  IMAD.MOV.U32 R15, RZ, RZ, R3 ;  /* 0x000000ffff0f7224 */ /* 0x000fe200078e0003 */
[----:B------:R-:W-:Y:S06]  /*19c90*/  BRA `(.L_x_12324) ;  /* 0x0000000800787947 */ /* 0x000fec0003800000 */
.L_x_12312:
[----:B------:R-:W-:-:S14]  /*19ca0*/  DSETP.GT.AND P0, PT, R32, 1, PT ;  /* 0x3ff000002000742a */ /* 0x000fdc0003f04000 */
[----:B------:R-:W-:Y:S05]  /*19cb0*/  @P0 BRA `(.L_x_12325) ;  /* 0x0000000000880947 */ /* 0x000fea0003800000 */
[----:B------:R-:W-:Y:S01]  /*19cc0*/  DADD R14, -R32, 1 ;  /* 0x3ff00000200e7429 */ /* 0x000fe20000000100 */
[----:B------:R-:W-:Y:S07]  /*19cd0*/  BSSY.RECONVERGENT B5, `(.L_x_12326) ;  /* 0x000001d000057945 */ /* 0x000fee0003800200 */
[----:B------:R-:W-:Y:S01]  /*19ce0*/  DMUL R14, R6, R14 ;  /* 0x0000000e060e7228 */ /* 0x000fe20000000000 */
[----:B------:R-:W-:Y:S01]  /*19cf0*/  IMAD.MOV.U32 R6, RZ, RZ, 0x0 ;  /* 0x00000000ff067424 */ /* 0x000fe200078e00ff */
[----:B------:R-:W-:-:S04]  /*19d00*/  MOV R7, 0x3fd80000 ;  /* 0x3fd8000000077802 */ /* 0x000fc80000000f00 */
        /* <DEDUP_REMOVED lines=25> */
.L_x_12327:
[----:B------:R-:W-:Y:S05]  /*19ea0*/  BSYNC.RECONVERGENT B5 ;  /* 0x0000000000057941 */ /* 0x000fea0003800200 */
.L_x_12326:
[----:B------:R-:W-:Y:S02]  /*19eb0*/  IMAD.MOV.U32 R14, RZ, RZ, R2 ;  /* 0x000000ffff0e7224 */ /* 0x000fe400078e0002 */
[----:B------:R-:W-:Y:S01]  /*19ec0*/  IMAD.MOV.U32 R15, RZ, RZ, R3 ;  /* 0x000000ffff0f7224 */ /* 0x000fe200078e0003 */
[----:B------:R-:W-:Y:S06]  /*19ed0*/  BRA `(.L_x_12324) ;  /* 0x0000000400e87947 */ /* 0x000fec0003800000 */
.L_x_12325:
[----:B------:R-:W-:Y:S01]  /*19ee0*/  DADD R2, R32, -1 ;  /* 0xbff0000020027429 */ /* 0x000fe20000000000 */
[----:B------:R-:W-:Y:S01]  /*19ef0*/  IMAD.MOV.U32 R12, RZ, RZ, 0x0 ;  /* 0x00000000ff0c7424 */ /* 0x000fe200078e00ff */
[----:B------:R-:W-:Y:S01]  /*19f00*/  BSSY.RECONVERGENT B5, `(.L_x_12328) ;  /* 0x000001e000057945 */ /* 0x000fe20003800200 */
[----:B------:R-:W-:-:S05]  /*19f10*/  IMAD.MOV.U32 R13, RZ, RZ, 0x3fd80000 ;  /* 0x3fd80000ff0d7424 */ /* 0x000fca00078e00ff */
        /* <DEDUP_REMOVED lines=28> */
.L_x_12329:
[----:B------:R-:W-:Y:S05]  /*1a0e0*/  BSYNC.RECONVERGENT B5 ;  /* 0x0000000000057941 */ /* 0x000fea0003800200 */
.L_x_12328:
        /* <DEDUP_REMOVED lines=21> */
.L_x_12331:
[----:B------:R-:W-:Y:S05]  /*1a240*/  BSYNC.RECONVERGENT B5 ;  /* 0x0000000000057941 */ /* 0x000fea0003800200 */
.L_x_12330:
[----:B------:R-:W-:Y:S01]  /*1a250*/  DMUL R32, R32, 8.11296384146066816958e+31 ;  /* 0x4690000020207828 */ /* 0x000fe20000000000 */
[----:B------:R-:W-:Y:S02]  /*1a260*/  IMAD.MOV.U32 R14, RZ, RZ, R4 ;  /* 0x000000ffff0e7224 */ /* 0x000fe400078e0004 */
[----:B------:R-:W-:Y:S01]  /*1a270*/  IMAD.MOV.U32 R15, RZ, RZ, R5 ;  /* 0x000000ffff0f7224 */ /* 0x000fe200078e0005 */
[----:B------:R-:W-:Y:S07]  /*1a280*/  BRA `(.L_x_12324) ;  /* 0x0000000000fc7947 */ /* 0x000fee0003800000 */
.L_x_12311:
        /* <DEDUP_REMOVED lines=28> */
.L_x_12333:
[----:B------:R-:W-:Y:S05]  /*1a450*/  BSYNC.RECONVERGENT B5 ;  /* 0x0000000000057941 */ /* 0x000fea0003800200 */
.L_x_12332:
        /* <DEDUP_REMOVED lines=30> */
.L_x_12335:
[----:B------:R-:W-:Y:S05]  /*1a640*/  BSYNC.RECONVERGENT B5 ;  /* 0x0000000000057941 */ /* 0x000fea0003800200 */
.L_x_12334:
[----:B------:R-:W-:Y:S01]  /*1a650*/  DMUL R14, R2, R14 ;  /* 0x0000000e020e7228 */ /* 0x000fe20000000000 */
[----:B------:R-:W-:Y:S01]  /*1a660*/  MOV R32, 0x0 ;  /* 0x0000000000207802 */ /* 0x000fe20000000f00 */
[----:B------:R-:W-:-:S09]  /*1a670*/  IMAD.MOV.U32 R33, RZ, RZ, 0x3ff00000 ;  /* 0x3ff00000ff217424 */ /* 0x000fd200078e00ff */
.L_x_12324:
[----:B------:R-:W-:Y:S05]  /*1a680*/  BSYNC.RECONVERGENT B4 ;  /* 0x0000000000047941 */ /* 0x000fea0003800200 */
.L_x_12310:
[----:B------:R-:W-:Y:S05]  /*1a690*/  BRA `(.L_x_12336) ;  /* 0x0000000000087947 */ /* 0x000fea0003800000 */
.L_x_12304:
[----:B------:R-:W-:Y:S02]  /*1a6a0*/  DMUL R14, R12, 9.00719925474099200000e+15 ;  /* 0x434000000c0e7828 */ /* 0x000fe40000000000 */
[----:B------:R-:W-:-:S11]  /*1a6b0*/  DMUL R32, R32, 9.00719925474099200000e+15 ;  /* 0x4340000020207828 */ /* 0x000fd60000000000 */
.L_x_12336:
[----:B------:R-:W-:Y:S05]  /*1a6c0*/  BSYNC.RELIABLE B2 ;  /* 0x0000000000027941 */ /* 0x000fea0003800100 */
.L_x_12303:
        /* <DEDUP_REMOVED lines=27> */
.L_x_12338:
[----:B------:R-:W-:Y:S05]  /*1a880*/  BSYNC.RECONVERGENT B2 ;  /* 0x0000000000027941 */ /* 0x000fea0003800200 */
.L_x_12337:
[----:B------:R-:W-:Y:S01]  /*1a890*/  DMUL R2, R4, R4 ;  /* 0x0000000404027228 */ /* 0x000fe20000000000 */
[----:B------:R-:W-:Y:S01]  /*1a8a0*/  MOV R6, 0xdbb65b49 ;  /* 0xdbb65b4900067802 */ /* 0x000fe20000000f00 */
[----:B------:R-:W-:Y:S01]  /*1a8b0*/  IMAD.MOV.U32 R7, RZ, RZ, 0x3f2d3b63 ;  /* 0x3f2d3b63ff077424 */ /* 0x000fe200078e00ff */
        /* <DEDUP_REMOVED lines=81> */
.L_x_12340:
[----:B------:R-:W-:Y:S02]  /*1add0*/  FSEL R2, RZ, 3.37028055040000000000e+12, P0 ;  /* 0x54442d18ff027808 */ /* 0x000fe40000000000 */
[----:B------:R-:W-:-:S07]  /*1ade0*/  FSEL R3, RZ, 2.1426990032196044922, P0 ;  /* 0x400921fbff037808 */ /* 0x000fce0000000000 */
.L_x_12341:
[----:B------:R-:W-:Y:S05]  /*1adf0*/  BSYNC.RECONVERGENT B0 ;  /* 0x0000000000007941 */ /* 0x000fea0003800200 */
.L_x_12339:
[----:B------:R-:W-:Y:S02]  /*1ae00*/  DADD R14, |R14|, R32 ;  /* 0x000000000e0e7229 */ /* 0x000fe40000000220 */
[----:B------:R-:W-:-:S06]  /*1ae10*/  DADD R2, -RZ, |R2| ;  /* 0x00000000ff027229 */ /* 0x000fcc0000000502 */
[----:B------:R-:W-:-:S06]  /*1ae20*/  DSETP.NAN.AND P0, PT, R14, R14, PT ;  /* 0x0000000e0e00722a */ /* 0x000fcc0003f08000 */
[----:B------:R-:W-:Y:S02]  /*1ae30*/  FSEL R2, R14, R2, P0 ;  /* 0x000000020e027208 */ /* 0x000fe40000000000 */
[----:B------:R-:W-:-:S07]  /*1ae40*/  FSEL R3, R15, R3, P0 ;  /* 0x000000030f037208 */ /* 0x000fce0000000000 */
.L_x_12309:
[----:B------:R-:W-:Y:S05]  /*1ae50*/  BSYNC.RECONVERGENT B3 ;  /* 0x0000000000037941 */ /* 0x000fea0003800200 */
.L_x_12302:
[----:B------:R-:W-:Y:S01]  /*1ae60*/  LOP3.LUT R13, R41, 0x80000000, R9, 0xb8, !PT ;  /* 0x80000000290d7812 */ /* 0x000fe200078eb809 */
[----:B------:R-:W-:Y:S01]  /*1ae70*/  IMAD.MOV.U32 R12, RZ, RZ, R40 ;  /* 0x000000ffff0c7224 */ /* 0x000fe200078e0028 */
[----:B------:R-:W-:Y:S01]  /*1ae80*/  LOP3.LUT R15, R3, 0x80000000, R11, 0xb8, !PT ;  /* 0x80000000030f7812 */ /* 0x000fe200078eb80b */
[----:B------:R-:W-:Y:S01]  /*1ae90*/  IMAD.MOV.U32 R14, RZ, RZ, R2 ;  /* 0x000000ffff0e7224 */ /* 0x000fe200078e0002 */
[----:B------:R-:W-:Y:S06]  /*1aea0*/  BRA `(.L_x_12266) ;  /* 0x0000005800bc7947 */ /* 0x000fec0003800000 */
.L_x_12268:
        /* <DEDUP_REMOVED lines=32> */
[----:B------:R-:W-:Y:S02]  /*1b0b0*/  IMAD.MOV.U32 R28, RZ, RZ, R2 ;  /* 0x000000ffff1c7224 */ /* 0x000fe400078e0002 */
[----:B------:R-:W-:-:S05]  /*1b0c0*/  IMAD.MOV.U32 R29, RZ, RZ, R3 ;  /* 0x000000ffff1d7224 */ /* 0x000fca00078e0003 */
[----:B------:R-:W-:-:S04]  /*1b0d0*/  DFMA R36, -R14, R4, 1 ;  /* 0x3ff000000e24742b */ /* 0x000fc80000000104 */
[----:B------:R-:W-:-:S04]  /*1b0e0*/  @!P0 DMUL R28, R28, 1.80143985094819840000e+16 ;  /* 0x435000001c1c8828 */ /* 0x000fc80000000000 */
[----:B------:R-:W-:-:S06]  /*1b0f0*/  DFMA R4, R4, R36, R4 ;  /* 0x000000240404722b */ /* 0x000fcc0000000004 */
[----:B------:R-:W-:Y:S02]  /*1b100*/  @!P0 MOV R3, R29 ;  /* 0x0000001d00038202 */ /* 0x000fe40000000f00 */
[----:B------:R-:W-:Y:S01]  /*1b110*/  @!P0 MOV R2, R28 ;  /* 0x0000001c00028202 */ /* 0x000fe20000000f00 */
        /* <DEDUP_REMOVED lines=80> */
.L_x_12347:
[----:B------:R-:W-:Y:S05]  /*1b620*/  BSYNC.RECONVERGENT B0 ;  /* 0x0000000000007941 */ /* 0x000fea0003800200 */
.L_x_12346:
[----:B------:R-:W-:Y:S04]  /*1b630*/  BSSY.RECONVERGENT B3, `(.L_x_12348) ;  /* 0x0000006000037945 */ /* 0x000fe80003800200 */
[----:B------:R-:W-:Y:S05]  /*1b640*/  @P4 BRA P5, `(.L_x_12349) ;  /* 0x0000000000104947 */ /* 0x000fea0002800000 */
[----:B------:R-:W-:Y:S01]  /*1b650*/  IMAD.MOV.U32 R4, RZ, RZ, R14 ;  /* 0x000000ffff047224 */ /* 0x000fe200078e000e */
[----:B------:R-:W-:Y:S01]  /*1b660*/  MOV R3, 0x1b690 ;  /* 0x0001b69000037802 */ /* 0x000fe20000000f00 */
[----:B------:R-:W-:-:S07]  /*1b670*/  IMAD.MOV.U32 R5, RZ, RZ, R15 ;  /* 0x000000ffff057224 */ /* 0x000fce00078e000f */
[----:B------:R-:W-:Y:S05]  /*1b680*/  CALL.REL.NOINC `($__internal_27_$__cuda_sm20_div_rn_f64_full) ;  /* 0x0000010000807944 */ /* 0x000fea0003c00000 */
.L_x_12349:
[----:B------:R-:W-:Y:S05]  /*1b690*/  BSYNC.RECONVERGENT B3 ;  /* 0x0000000000037941 */ /* 0x000fea0003800200 */
.L_x_12348:
        /* <DEDUP_REMOVED lines=84> */
.L_x_12351:
[----:B------:R-:W-:Y:S02]  /*1bbe0*/  FSEL R2, RZ, 3.37028055040000000000e+12, P0 ;  /* 0x54442d18ff027808 */ /* 0x000fe40000000000 */
[----:B------:R-:W-:-:S07]  /*1bbf0*/  FSEL R3, RZ, 2.1426990032196044922, P0 ;  /* 0x400921fbff037808 */ /* 0x000fce0000000000 */
.L_x_12352:
[----:B------:R-:W-:Y:S05]  /*1bc00*/  BSYNC.RECONVERGENT B0 ;  /* 0x0000000000007941 */ /* 0x000fea0003800200 */
.L_x_12350:
[----:B------:R-:W-:Y:S01]  /*1bc10*/  DADD R32, R34, R32 ;  /* 0x0000000022207229 */ /* 0x000fe20000000020 */
[----:B------:R-:W-:Y:S01]  /*1bc20*/  LOP3.LUT R3, R3, 0x80000000, R12, 0xb8, !PT ;  /* 0x8000000003037812 */ /* 0x000fe200078eb80c */
[----:B------:R-:W-:-:S06]  /*1bc30*/  DMUL R36, R36, 0.5 ;  /* 0x3fe0000024247828 */ /* 0x000fcc0000000000 */
[----:B------:R-:W-:-:S06]  /*1bc40*/  DSETP.NAN.AND P0, PT, R32, R32, PT ;  /* 0x000000202000722a */ /* 0x000fcc0003f08000 */
[----:B------:R-:W-:Y:S02]  /*1bc50*/  FSEL R2, R32, R2, P0 ;  /* 0x0000000220027208 */ /* 0x000fe40000000000 */
[----:B------:R-:W-:Y:S01]  /*1bc60*/  FSEL R3, R33, R3, P0 ;  /* 0x0000000321037208 */ /* 0x000fe20000000000 */
[----:B------:R-:W-:Y:S06]  /*1bc70*/  BRA `(.L_x_12353) ;  /* 0x0000004c00287947 */ /* 0x000fec0003800000 */
.L_x_12345:
        /* <DEDUP_REMOVED lines=50> */
[----:B------:R-:W-:Y:S01]  /*1bfa0*/  IMAD.MOV.U32 R29, RZ, RZ, R3 ;  /* 0x000000ffff1d7224 */ /* 0x000fe200078e0003 */
        /* <DEDUP_REMOVED lines=87> */
.L_x_12355:
[----:B------:R-:W-:Y:S05]  /*1c520*/  BSYNC.RECONVERGENT B0 ;  /* 0x0000000000007941 */ /* 0x000fea0003800200 */
.L_x_12354:
[----:B------:R-:W-:Y:S04]  /*1c530*/  BSSY.RECONVERGENT B3, `(.L_x_12356) ;  /* 0x0000006000037945 */ /* 0x000fe80003800200 */
[----:B------:R-:W-:Y:S05]  /*1c540*/  @P4 BRA P5, `(.L_x_12357) ;  /* 0x0000000000104947 */ /* 0x000fea0002800000 */
[----:B------:R-:W-:Y:S01]  /*1c550*/  IMAD.MOV.U32 R4, RZ, RZ, R14 ;  /* 0x000000ffff047224 */ /* 0x000fe200078e000e */
[----:B------:R-:W-:Y:S01]  /*1c560*/  MOV R3, 0x1c590 ;  /* 0x0001c59000037802 */ /* 0x000fe20000000f00 */
[----:B------:R-:W-:-:S07]  /*1c570*/  IMAD.MOV.U32 R5, RZ, RZ, R15 ;  /* 0x000000ffff057224 */ /* 0x000fce00078e000f */
[----:B------:R-:W-:Y:S05]  /*1c580*/  CALL.REL.NOINC `($__internal_27_$__cuda_sm20_div_rn_f64_full) ;  /* 0x000000f000c07944 */ /* 0x000fea0003c00000 */
.L_x_12357:
[----:B------:R-:W-:Y:S05]  /*1c590*/  BSYNC.RECONVERGENT B3 ;  /* 0x0000000000037941 */ /* 0x000fea0003800200 */
.L_x_12356:
        /* <DEDUP_REMOVED lines=84> */
.L_x_12359:
[----:B------:R-:W-:Y:S02]  /*1cae0*/  FSEL R2, RZ, 3.37028055040000000000e+12, P0 ;  /* 0x54442d18ff027808 */ /* 0x000fe40000000000 */
[----:B------:R-:W-:-:S07]  /*1caf0*/  FSEL R3, RZ, 2.1426990032196044922, P0 ;  /* 0x400921fbff037808 */ /* 0x000fce0000000000 */
.L_x_12360:
[----:B------:R-:W-:Y:S05]  /*1cb00*/  BSYNC.RECONVERGENT B0 ;  /* 0x0000000000007941 */ /* 0x000fea0003800200 */
.L_x_12358:
[----:B------:R-:W-:Y:S01]  /*1cb10*/  DADD R32, R34, R32 ;  /* 0x0000000022207229 */ /* 0x000fe20000000020 */
[----:B------:R-:W-:-:S07]  /*1cb20*/  LOP3.LUT R3, R3, 0x80000000, R12, 0xb8, !PT ;  /* 0x8000000003037812 */ /* 0x000fce00078eb80c */
[----:B------:R-:W-:-:S06]  /*1cb30*/  DSETP.NAN.AND P0, PT, R32, R32, PT ;  /* 0x000000202000722a */ /* 0x000fcc0003f08000 */
[----:B------:R-:W-:Y:S02]  /*1cb40*/  FSEL R2, R32, R2, P0 ;  /* 0x0000000220027208 */ /* 0x000fe40000000000 */
[----:B------:R-:W-:Y:S01]  /*1cb50*/  FSEL R3, R33, R3, P0 ;  /* 0x0000000321037208 */ /* 0x000fe20000000000 */
[----:B------:R-:W-:Y:S06]  /*1cb60*/  BRA `(.L_x_12353) ;  /* 0x0000003c006c7947 */ /* 0x000fec0003800000 */
.L_x_12344:
        /* <DEDUP_REMOVED lines=25> */
.L_x_12362:
[----:B------:R-:W-:Y:S05]  /*1cd00*/  BSYNC.RECONVERGENT B3 ;  /* 0x0000000000037941 */ /* 0x000fea0003800200 */
.L_x_12361:
        /* <DEDUP_REMOVED lines=23> */
.L_x_12364:
[----:B------:R-:W-:Y:S05]  /*1ce80*/  BSYNC.RECONVERGENT B3 ;  /* 0x0000000000037941 */ /* 0x000fea0003800200 */
.L_x_12363:
        /* <DEDUP_REMOVED lines=30> */
[----:B------:R-:W-:Y:S01]  /*1d070*/  HFMA2 R6, -RZ, RZ, 0, 0 ;  /* 0x00000000ff067431 */ /* 0x000fe200000001ff */
        /* <DEDUP_REMOVED lines=111> */
.L_x_12366:
[----:B------:R-:W-:Y:S05]  /*1d770*/  BSYNC.RECONVERGENT B0 ;  /* 0x0000000000007941 */ /* 0x000fea0003800200 */
.L_x_12365:
[----:B------:R-:W-:Y:S04]  /*1d780*/  BSSY.RECONVERGENT B3, `(.L_x_12367) ;  /* 0x0000006000037945 */ /* 0x000fe80003800200 */
[----:B------:R-:W-:Y:S05]  /*1d790*/  @P4 BRA P5, `(.L_x_12368) ;  /* 0x0000000000104947 */ /* 0x000fea0002800000 */
[----:B------:R-:W-:Y:S01]  /*1d7a0*/  MOV R4, R14 ;  /* 0x0000000e00047202 */ /* 0x000fe20000000f00 */
[----:B------:R-:W-:Y:S01]  /*1d7b0*/  IMAD.MOV.U32 R5, RZ, RZ, R15 ;  /* 0x000000ffff057224 */ /* 0x000fe200078e000f */
[----:B------:R-:W-:-:S07]  /*1d7c0*/  MOV R3, 0x1d7e0 ;  /* 0x0001d7e000037802 */ /* 0x000fce0000000f00 */
[----:B------:R-:W-:Y:S05]  /*1d7d0*/  CALL.REL.NOINC `($__internal_27_$__cuda_sm20_div_rn_f64_full) ;  /* 0x000000e0002c7944 */ /* 0x000fea0003c00000 */
.L_x_12368:
[----:B------:R-:W-:Y:S05]  /*1d7e0*/  BSYNC.RECONVERGENT B3 ;  /* 0x0000000000037941 */ /* 0x000fea0003800200 */
.L_x_12367:
        /* <DEDUP_REMOVED lines=84> */
.L_x_12370:
[----:B------:R-:W-:Y:S02]  /*1dd30*/  FSEL R2, RZ, 3.37028055040000000000e+12, P0 ;  /* 0x54442d18ff027808 */ /* 0x000fe40000000000 */
[----:B------:R-:W-:-:S07]  /*1dd40*/  FSEL R3, RZ, 2.1426990032196044922, P0 ;  /* 0x400921fbff037808 */ /* 0x000fce0000000000 */
.L_x_12371:
[----:B------:R-:W-:Y:S05]  /*1dd50*/  BSYNC.RECONVERGENT B0 ;  /* 0x0000000000007941 */ /* 0x000fea0003800200 */
.L_x_12369:
[----:B------:R-:W-:Y:S01]  /*1dd60*/  DADD R32, R34, R32 ;  /* 0x0000000022207229 */ /* 0x000fe20000000020 */
[----:B------:R-:W-:Y:S01]  /*1dd70*/  LOP3.LUT R3, R3, 0x80000000, R12, 0xb8, !PT ;  /* 0x8000000003037812 */ /* 0x000fe200078eb80c */
[----:B------:R-:W-:-:S06]  /*1dd80*/  DADD R36, R36, 1 ;  /* 0x3ff0000024247429 */ /* 0x000fcc0000000000 */
[----:B------:R-:W-:-:S06]  /*1dd90*/  DSETP.NAN.AND P0, PT, R32, R32, PT ;  /* 0x000000202000722a */ /* 0x000fcc0003f08000 */
[----:B------:R-:W-:Y:S02]  /*1dda0*/  FSEL R2, R32, R2, P0 ;  /* 0x0000000220027208 */ /* 0x000fe40000000000 */
[----:B------:R-:W-:Y:S01]  /*1ddb0*/  FSEL R3, R33, R3, P0 ;  /* 0x0000000321037208 */ /* 0x000fe20000000000 */
[----:B------:R-:W-:Y:S06]  /*1ddc0*/  BRA `(.L_x_12353) ;  /* 0x0000002800d47947 */ /* 0x000fec0003800000 */
.L_x_12343:
        /* <DEDUP_REMOVED lines=27> */
[----:B------:R-:W-:Y:S02]  /*1df80*/  @!P0 IMAD.MOV.U32 R3, RZ, RZ, R7 ;  /* 0x000000ffff038224 */ /* 0x000fe400078e0007 */
[----:B------:R-:W-:Y:S02]  /*1df90*/  @!P0 IMAD.MOV.U32 R2, RZ, RZ, R6 ;  /* 0x000000ffff028224 */ /* 0x000fe400078e0006 */
[----:B------:R-:W-:Y:S01]  /*1dfa0*/  DMUL R28, R12, R4 ;  /* 0x000000040c1c7228 */ /* 0x000fe20000000000 */
[----:B------:R-:W-:-:S04]  /*1dfb0*/  IADD3 R0, PT, PT, R3, -0x1, RZ ;  /* 0xffffffff03007810 */ /* 0x000fc80007ffe0ff */
[----:B------:R-:W-:-:S03]  /*1dfc0*/  ISETP.GE.U32.AND P2, PT, R0, 0x7fefffff, PT ;  /* 0x7fefffff0000780c */ /* 0x000fc60003f46070 */
[----:B------:R-:W-:-:S08]  /*1dfd0*/  DFMA R36, -R14, R28, R12 ;  /* 0x0000001c0e24722b */ /* 0x000fd0000000010c */
[----:B------:R-:W-:Y:S02]  /*1dfe0*/  DFMA R4, R4, R36, R28 ;  /* 0x000000240404722b */ /* 0x000fe4000000001c */
[----:B------:R-:W-:Y:S01]  /*1dff0*/  @P2 IMAD.MOV.U32 R28, RZ, RZ, 0x0 ;  /* 0x00000000ff1c2424 */ /* 0x000fe200078e00ff */
[----:B------:R-:W-:Y:S01]  /*1e000*/  @P2 LOP3.LUT P3, RZ, R7, 0x7fffffff, RZ, 0xc0, !PT ;  /* 0x7fffffff07ff2812 */ /* 0x000fe2000786c0ff */
        /* <DEDUP_REMOVED lines=73> */
.L_x_12375:
[----:B------:R-:W-:Y:S05]  /*1e4a0*/  BSYNC.RECONVERGENT B0 ;  /* 0x0000000000007941 */ /* 0x000fea0003800200 */
.L_x_12374:
[----:B------:R-:W-:Y:S01]  /*1e4b0*/  BSSY.RECONVERGENT B3, `(.L_x_12376) ;  /* 0x0000009000037945 */ /* 0x000fe20003800200 */
[----:B------:R-:W-:-:S03]  /*1e4c0*/  DMUL R36, R36, 0.5 ;  /* 0x3fe0000024247828 */ /* 0x000fc60000000000 */
[----:B------:R-:W-:Y:S08]  /*1e4d0*/  @P4 BRA P5, `(.L_x_12377) ;  /* 0x0000000000184947 */ /* 0x000ff00002800000 */
[----:B------:R-:W-:Y:S01]  /*1e4e0*/  MOV R6, R12 ;  /* 0x0000000c00067202 */ /* 0x000fe20000000f00 */
[----:B------:R-:W-:Y:S01]  /*1e4f0*/  IMAD.MOV.U32 R7, RZ, RZ, R13 ;  /* 0x000000ffff077224 */ /* 0x000fe200078e000d */
[----:B------:R-:W-:Y:S01]  /*1e500*/  MOV R3, 0x1e540 ;  /* 0x0001e54000037802 */ /* 0x000fe20000000f00 */
[----:B------:R-:W-:Y:S02]  /*1e510*/  IMAD.MOV.U32 R4, RZ, RZ, R14 ;  /* 0x000000ffff047224 */ /* 0x000fe400078e000e */
[----:B------:R-:W-:-:S07]  /*1e520*/  IMAD.MOV.U32 R5, RZ, RZ, R15 ;  /* 0x000000ffff057224 */ /* 0x000fce00078e000f */
[----:B------:R-:W-:Y:S05]  /*1e530*/  CALL.REL.NOINC `($__internal_27_$__cuda_sm20_div_rn_f64_full) ;  /* 0x000000d000d47944 */ /* 0x000fea0003c00000 */
.L_x_12377:
[----:B------:R-:W-:Y:S05]  /*1e540*/  BSYNC.RECONVERGENT B3 ;  /* 0x0000000000037941 */ /* 0x000fea0003800200 */
.L_x_12376:
        /* <DEDUP_REMOVED lines=76> */
.L_x_12373:
        /* <DEDUP_REMOVED lines=136> */
.L_x_12379:
[----:B------:R-:W-:Y:S05]  /*1f290*/  BSYNC.RECONVERGENT B0 ;  /* 0x0000000000007941 */ /* 0x000fea0003800200 */
.L_x_12378:
[----:B------:R-:W-:Y:S04]  /*1f2a0*/  BSSY.RECONVERGENT B3, `(.L_x_12380) ;  /* 0x0000008000037945 */ /* 0x000fe80003800200 */
[----:B------:R-:W-:Y:S05]  /*1f2b0*/  @P4 BRA P5, `(.L_x_12381) ;  /* 0x0000000000184947 */ /* 0x000fea0002800000 */
[----:B------:R-:W-:Y:S01]  /*1f2c0*/  MOV R6, R12 ;  /* 0x0000000c00067202 */ /* 0x000fe20000000f00 */
[----:B------:R-:W-:Y:S01]  /*1f2d0*/  IMAD.MOV.U32 R7, RZ, RZ, R13 ;  /* 0x000000ffff077224 */ /* 0x000fe200078e000d */
[----:B------:R-:W-:Y:S01]  /*1f2e0*/  MOV R3, 0x1f320 ;  /* 0x0001f32000037802 */ /* 0x000fe20000000f00 */
[----:B------:R-:W-:Y:S02]  /*1f2f0*/  IMAD.MOV.U32 R4, RZ, RZ, R14 ;  /* 0x000000ffff047224 */ /* 0x000fe400078e000e */
[----:B------:R-:W-:-:S07]  /*1f300*/  IMAD.MOV.U32 R5, RZ, RZ, R15 ;  /* 0x000000ffff057224 */ /* 0x000fce00078e000f */
[----:B------:R-:W-:Y:S05]  /*1f310*/  CALL.REL.NOINC `($__internal_27_$__cuda_sm20_div_rn_f64_full) ;  /* 0x000000c4005c7944 */ /* 0x000fea0003c00000 */
.L_x_12381:
[----:B------:R-:W-:Y:S05]  /*1f320*/  BSYNC.RECONVERGENT B3 ;  /* 0x0000000000037941 */ /* 0x000fea0003800200 */
.L_x_12380:
        /* <DEDUP_REMOVED lines=76> */
.L_x_12372:
        /* <DEDUP_REMOVED lines=25> */
.L_x_12383:
[----:B------:R-:W-:Y:S05]  /*1f980*/  BSYNC.RECONVERGENT B3 ;  /* 0x0000000000037941 */ /* 0x000fea0003800200 */
.L_x_12382:
        /* <DEDUP_REMOVED lines=23> */
.L_x_12385:
[----:B------:R-:W-:Y:S05]  /*1fb00*/  BSYNC.RECONVERGENT B3 ;  /* 0x0000000000037941 */ /* 0x000fea0003800200 */
.L_x_12384:
        /* <DEDUP_REMOVED lines=139> */
.L_x_12387:
[----:B------:R-:W-:Y:S05]  /*203c0*/  BSYNC.RECONVERGENT B0 ;  /* 0x0000000000007941 */ /* 0x000fea0003800200 */
.L_x_12386:
[----:B------:R-:W-:Y:S01]  /*203d0*/  BSSY.RECONVERGENT B3, `(.L_x_12388) ;  /* 0x0000009000037945 */ /* 0x000fe20003800200 */
[----:B------:R-:W-:-:S03]  /*203e0*/  DADD R36, R36, 1 ;  /* 0x3ff0000024247429 */ /* 0x000fc60000000000 */
[----:B------:R-:W-:Y:S08]  /*203f0*/  @P4 BRA P5, `(.L_x_12389) ;  /* 0x0000000000184947 */ /* 0x000ff00002800000 */
[----:B------:R-:W-:Y:S01]  /*20400*/  MOV R6, R12 ;  /* 0x0000000c00067202 */ /* 0x000fe20000000f00 */
[----:B------:R-:W-:Y:S01]  /*20410*/  IMAD.MOV.U32 R7, RZ, RZ, R13 ;  /* 0x000000ffff077224 */ /* 0x000fe200078e000d */
[----:B------:R-:W-:Y:S01]  /*20420*/  MOV R3, 0x20460 ;  /* 0x0002046000037802 */ /* 0x000fe20000000f00 */
[----:B------:R-:W-:Y:S02]  /*20430*/  IMAD.MOV.U32 R4, RZ, RZ, R14 ;  /* 0x000000ffff047224 */ /* 0x000fe400078e000e */
[----:B------:R-:W-:-:S07]  /*20440*/  IMAD.MOV.U32 R5, RZ, RZ, R15 ;  /* 0x000000ffff057224 */ /* 0x000fce00078e000f */
[----:B------:R-:W-:Y:S05]  /*20450*/  CALL.REL.NOINC `($__internal_27_$__cuda_sm20_div_rn_f64_full) ;  /* 0x000000b4000c7944 */ /* 0x000fea0003c00000 */
.L_x_12389:
[----:B------:R-:W-:Y:S05]  /*20460*/  BSYNC.RECONVERGENT B3 ;  /* 0x0000000000037941 */ /* 0x000fea0003800200 */
.L_x_12388:
        /* <DEDUP_REMOVED lines=75> */
.L_x_12353:
[----:B------:R-:W-:Y:S05]  /*20920*/  BSYNC.RECONVERGENT B2 ;  /* 0x0000000000027941 */ /* 0x000fea0003800200 */
.L_x_12342:
[----:B------:R-:W-:Y:S01]  /*20930*/  UMOV UR4, 0xfefa39ef ;  /* 0xfefa39ef00047882 */ /* 0x000fe20000000000 */
[----:B------:R-:W-:Y:S01]  /*20940*/  UMOV UR5, 0x3fe62e42 ;  /* 0x3fe62e4200057882 */ /* 0x000fe20000000000 */
[----:B------:R-:W-:Y:S01]  /*20950*/  LOP3.LUT R15, R3, 0x80000000, R11, 0xb8, !PT ;  /* 0x80000000030f7812 */ /* 0x000fe200078eb80b */
[----:B------:R-:W-:Y:S01]  /*20960*/  DADD R36, R36, UR4 ;  /* 0x0000000424247e29 */ /* 0x000fe20008000000 */
[----:B------:R-:W-:-:S09]  /*20970*/  MOV R14, R2 ;  /* 0x00000002000e7202 */ /* 0x000fd20000000f00 */
[----:B------:R-:W-:Y:S01]  /*20980*/  LOP3.LUT R13, R37, 0x80000000, R9, 0xb8, !PT ;  /* 0x80000000250d7812 */ /* 0x000fe200078eb809 */
[----:B------:R-:W-:-:S07]  /*20990*/  IMAD.MOV.U32 R12, RZ, RZ, R36 ;  /* 0x000000ffff0c7224 */ /* 0x000fce00078e0024 */
.L_x_12266:
[----:B------:R-:W-:Y:S05]  /*209a0*/  BSYNC.RECONVERGENT B1 ;  /* 0x0000000000017941 */ /* 0x000fea0003800200 */
.L_x_12265:
        /* <DEDUP_REMOVED lines=35> */
.L_x_12392:
[----:B------:R-:W-:Y:S01]  /*20be0*/  DSETP.MAX.AND P0, P1, R42, R40, PT ;  /* 0x000000282a00722a */ /* 0x000fe2000390f000 */
[----:B------:R-:W-:Y:S01]  /*20bf0*/  IMAD.MOV.U32 R0, RZ, RZ, R43 ;  /* 0x000000ffff007224 */ /* 0x000fe200078e002b */
[----:B0-----:R-:W-:Y:S01]  /*20c00*/  MOV R5, R41 ;  /* 0x0000002900057202 */ /* 0x001fe20000000f00 */
        /* <DEDUP_REMOVED lines=31> */
[----:B------:R-:W-:Y:S03]  /*20e00*/  BSSY.RECONVERGENT B2, `(.L_x_12394) ;  /* 0x00002bc000027945 */ /* 0x000fe60003800200 */
        /* <DEDUP_REMOVED lines=38> */
[----:B------:R-:W-:Y:S02]  /*21070*/  DMUL R30, R10, R32 ;  /* 0x000000200a1e7228 */ /* 0x000fe40000000000 */
[----:B------:R-:W-:Y:S01]  /*21080*/  DFMA R44, R32, R2, 0.5 ;  /* 0x3fe00000202c742b */ /* 0x000fe20000000002 */
[----:B------:R-:W-:-:S02]  /*21090*/  SEL R33, R28, R42, P0 ;  /* 0x0000002a1c217207 */ /* 0x000fc40000000000 */
[----:B------:R-:W-:-:S03]  /*210a0*/  SEL R32, R29, R43, P0 ;  /* 0x0000002b1d207207 */ /* 0x000fc60000000000 */
[----:B------:R-:W-:Y:S02]  /*210b0*/  IMAD.MOV.U32 R28, RZ, RZ, R33 ;  /* 0x000000ffff1c7224 */ /* 0x000fe400078e0021 */
[----:B------:R-:W-:Y:S01]  /*210c0*/  DFMA R10, R44, R30, R10 ;  /* 0x0000001e2c0a722b */ /* 0x000fe2000000000a */
[----:B------:R-:W-:Y:S01]  /*210d0*/  IMAD.MOV.U32 R29, RZ, RZ, R32 ;  /* 0x000000ffff1d7224 */ /* 0x000fe200078e0020 */
[----:B------:R-:W-:Y:S01]  /*210e0*/  LOP3.LUT R45, R0, 0x7fd00000, RZ, 0x3c, !PT ;  /* 0x7fd00000002d7812 */ /* 0x000fe200078e3cff */
[----:B------:R-:W-:Y:S01]  /*210f0*/  IMAD.MOV.U32 R44, RZ, RZ, RZ ;  /* 0x000000ffff2c7224 */ /* 0x000fe200078e00ff */
[----:B------:R-:W-:-:S03]  /*21100*/  ISETP.GE.U32.AND P3, PT, R32, 0x7ff00000, PT ;  /* 0x7ff000002000780c */ /* 0x000fc60003f66070 */
[----:B------:R-:W-:Y:S02]  /*21110*/  DSETP.NEU.AND P2, PT, R28, RZ, PT ;  /* 0x000000ff1c00722a */ /* 0x000fe40003f4d000 */
[C---:B------:R-:W-:Y:S02]  /*21120*/  DMUL R30, R44.reuse, R28 ;  /* 0x0000001c2c1e7228 */ /* 0x040fe40000000000 */
[----:B------:R-:W-:Y:S02]  /*21130*/  DMUL R44, R44, R4 ;  /* 0x000000042c2c7228 */ /* 0x000fe40000000000 */
[----:B------:R-:W-:Y:S01]  /*21140*/  DMUL R10, R48, R10 ;  /* 0x0000000a300a7228 */ /* 0x000fe20000000000 */
[----:B------:R-:W-:Y:S01]  /*21150*/  LOP3.LUT R49, R46, 0x100000, RZ, 0xfc, !PT ;  /* 0x001000002e317812 */ /* 0x000fe200078efcff */
[----:B------:R-:W-:Y:S02]  /*21160*/  IMAD.MOV.U32 R48, RZ, RZ, RZ ;  /* 0x000000ffff307224 */ /* 0x000fe400078e00ff */
[----:B------:R-:W-:Y:S01]  /*21170*/  DMUL R30, R30, R30 ;  /* 0x0000001e1e1e7228 */ /* 0x000fe20000000000 */
[----:B------:R-:W-:-:S03]  /*21180*/  IMAD.MOV.U32 R46, RZ, RZ, RZ ;  /* 0x000000ffff2e7224 */ /* 0x000fc600078e00ff */
[----:B------:R-:W-:-:S04]  /*21190*/  DMUL R10, R10, R48 ;  /* 0x000000300a0a7228 */ /* 0x000fc80000000000 */
[----:B------:R-:W-:-:S08]  /*211a0*/  DFMA R30, R44, R44, R30 ;  /* 0x0000002c2c1e722b */ /* 0x000fd0000000001e */
[----:B------:R-:W-:Y:S02]  /*211b0*/  DSETP.MIN.AND P0, P1, R30, UR4, PT ;  /* 0x000000041e007e2a */ /* 0x000fe4000b900000 */
[----:B------:R-:W-:-:S04]  /*211c0*/  MOV R44, R31 ;  /* 0x0000001f002c7202 */ /* 0x000fc80000000f00 */
[----:B------:R-:W-:Y:S01]  /*211d0*/  FSEL R45, R44, UR6, P0 ;  /* 0x000000062c2d7c08 */ /* 0x000fe20008000000 */
[----:B------:R-:W-:-:S07]  /*211e0*/  IMAD.U32 R44, RZ, RZ, UR6 ;  /* 0x00000006ff2c7e24 */ /* 0x000fce000f8e00ff */
        /* <DEDUP_REMOVED lines=56> */
.L_x_12397:
[----:B------:R-:W-:Y:S05]  /*21570*/  BSYNC.RECONVERGENT B3 ;  /* 0x0000000000037941 */ /* 0x000fea0003800200 */
.L_x_12396:
        /* <DEDUP_REMOVED lines=83> */
.L_x_12395:
        /* <DEDUP_REMOVED lines=34> */
.L_x_12404:
[----:B------:R-:W-:Y:S05]  /*21cd0*/  BSYNC.RECONVERGENT B4 ;  /* 0x0000000000047941 */ /* 0x000fea0003800200 */
.L_x_12403:
[----:B------:R-:W-:Y:S01]  /*21ce0*/  MOV R8, R4 ;  /* 0x0000000400087202 */ /* 0x000fe20000000f00 */
[----:B------:R-:W-:-:S07]  /*21cf0*/  IMAD.MOV.U32 R9, RZ, RZ, R5 ;  /* 0x000000ffff097224 */ /* 0x000fce00078e0005 */
.L_x_12402:
[----:B------:R-:W-:Y:S05]  /*21d00*/  BSYNC.RECONVERGENT B3 ;  /* 0x0000000000037941 */ /* 0x000fea0003800200 */
.L_x_12401:
        /* <DEDUP_REMOVED lines=31> */
.L_x_12409:
[----:B------:R-:W-:Y:S05]  /*21f00*/  BSYNC.RECONVERGENT B4 ;  /* 0x0000000000047941 */ /* 0x000fea0003800200 */
.L_x_12408:
[----:B------:R-:W-:Y:S05]  /*21f10*/  BRA `(.L_x_12407) ;  /* 0x0000000000047947 */ /* 0x000fea0003800000 */
.L_x_12406:
[----:B------:R-:W-:-:S11]  /*21f20*/  DADD R4, R32, -R2 ;  /* 0x0000000020047229 */ /* 0x000fd60000000802 */
.L_x_12407:
[----:B------:R-:W-:Y:S05]  /*21f30*/  BSYNC.RECONVERGENT B3 ;  /* 0x0000000000037941 */ /* 0x000fea0003800200 */
.L_x_12405:
        /* <DEDUP_REMOVED lines=23> */
[----:B------:R-:W-:Y:S01]  /*220b0*/  MOV R7, R45 ;  /* 0x0000002d00077202 */ /* 0x000fe20000000f00 */
[----:B------:R-:W-:Y:S01]  /*220c0*/  IMAD.MOV.U32 R6, RZ, RZ, R30 ;  /* 0x000000ffff067224 */ /* 0x000fe200078e001e */
[----:B------:R-:W-:Y:S01]  /*220d0*/  MOV R30, 0x22120 ;  /* 0x00022120001e7802 */ /* 0x000fe20000000f00 */
[----:B------:R-:W-:Y:S02]  /*220e0*/  IMAD.MOV.U32 R29, RZ, RZ, R46 ;  /* 0x000000ffff1d7224 */ /* 0x000fe400078e002e */
[----:B------:R-:W-:Y:S02]  /*220f0*/  IMAD.MOV.U32 R28, RZ, RZ, R44 ;  /* 0x000000ffff1c7224 */ /* 0x000fe400078e002c */
[----:B------:R-:W-:-:S07]  /*22100*/  IMAD.MOV.U32 R5, RZ, RZ, R31 ;  /* 0x000000ffff057224 */ /* 0x000fce00078e001f */
[----:B------:R-:W-:Y:S05]  /*22110*/  CALL.REL.NOINC `($__internal_28_$__cuda_sm20_dsqrt_rn_f64_mediumpath_v1) ;  /* 0x0000009c00747944 */ /* 0x000fea0003c00000 */
[----:B------:R-:W-:Y:S02]  /*22120*/  IMAD.MOV.U32 R28, RZ, RZ, R2 ;  /* 0x000000ffff1c7224 */ /* 0x000fe400078e0002 */
[----:B------:R-:W-:-:S07]  /*22130*/  IMAD.MOV.U32 R29, RZ, RZ, R0 ;  /* 0x000000ffff1d7224 */ /* 0x000fce00078e0000 */
.L_x_12411:
[----:B------:R-:W-:Y:S05]  /*22140*/  BSYNC.RECONVERGENT B3 ;  /* 0x0000000000037941 */ /* 0x000fea0003800200 */
.L_x_12410:
        /* <DEDUP_REMOVED lines=87> */
.L_x_12412:
        /* <DEDUP_REMOVED lines=22> */
.L_x_12414:
[----:B------:R-:W-:Y:S05]  /*22820*/  BSYNC.RECONVERGENT B3 ;  /* 0x0000000000037941 */ /* 0x000fea0003800200 */
.L_x_12413:
        /* <DEDUP_REMOVED lines=30> */
.L_x_12400:
        /* <DEDUP_REMOVED lines=25> */
[----:B------:R-:W-:-:S07]  /*22ba0*/  IMAD.MOV.U32 R5, RZ, RZ, R9 ;  /* 0x000000ffff057224 */ /* 0x000fce00078e0009 */
[----:B------:R-:W-:Y:S05]  /*22bb0*/  CALL.REL.NOINC `($__internal_28_$__cuda_sm20_dsqrt_rn_f64_mediumpath_v1) ;  /* 0x0000009000cc7944 */ /* 0x000fea0003c00000 */
[----:B------:R-:W-:Y:S02]  /*22bc0*/  IMAD.MOV.U32 R28, RZ, RZ, R2 ;  /* 0x000000ffff1c7224 */ /* 0x000fe400078e0002 */
[----:B------:R-:W-:-:S07]  /*22bd0*/  IMAD.MOV.U32 R29, RZ, RZ, R0 ;  /* 0x000000ffff1d7224 */ /* 0x000fce00078e0000 */
.L_x_12417:
[----:B------:R-:W-:Y:S05]  /*22be0*/  BSYNC.RECONVERGENT B3 ;  /* 0x0000000000037941 */ /* 0x000fea0003800200 */
.L_x_12416:
        /* <DEDUP_REMOVED lines=87> */
.L_x_12418:
        /* <DEDUP_REMOVED lines=22> */
.L_x_12420:
[----:B------:R-:W-:Y:S05]  /*232c0*/  BSYNC.RECONVERGENT B3 ;  /* 0x0000000000037941 */ /* 0x000fea0003800200 */
.L_x_12419:
        /* <DEDUP_REMOVED lines=30> */
.L_x_12415:
        /* <DEDUP_REMOVED lines=18> */
[----:B------:R-:W-:Y:S02]  /*235d0*/  IMAD.MOV.U32 R29, RZ, RZ, R28 ;  /* 0x000000ffff1d7224 */ /* 0x000fe400078e001c */
[----:B------:R-:W-:Y:S01]  /*235e0*/  IMAD.MOV.U32 R0, RZ, RZ, R7 ;  /* 0x000000ffff007224 */ /* 0x000fe200078e0007 */
[----:B------:R-:W-:Y:S01]  /*235f0*/  MOV R7, R45 ;  /* 0x0000002d00077202 */ /* 0x000fe20000000f00 */
[----:B------:R-:W-:Y:S01]  /*23600*/  IMAD.MOV.U32 R6, RZ, RZ, R30 ;  /* 0x000000ffff067224 */ /* 0x000fe200078e001e */
[----:B------:R-:W-:Y:S01]  /*23610*/  MOV R30, 0x23650 ;  /* 0x00023650001e7802 */ /* 0x000fe20000000f00 */
[----:B------:R-:W-:Y:S02]  /*23620*/  IMAD.MOV.U32 R28, RZ, RZ, R44 ;  /* 0x000000ffff1c7224 */ /* 0x000fe400078e002c */
[----:B------:R-:W-:-:S07]  /*23630*/  IMAD.MOV.U32 R5, RZ, RZ, R31 ;  /* 0x000000ffff057224 */ /* 0x000fce00078e001f */
[----:B------:R-:W-:Y:S05]  /*23640*/  CALL.REL.NOINC `($__internal_28_$__cuda_sm20_dsqrt_rn_f64_mediumpath_v1) ;  /* 0x0000008800287944 */ /* 0x000fea0003c00000 */
[----:B------:R-:W-:Y:S02]  /*23650*/  IMAD.MOV.U32 R8, RZ, RZ, R2 ;  /* 0x000000ffff087224 */ /* 0x000fe400078e0002 */
[----:B------:R-:W-:-:S07]  /*23660*/  IMAD.MOV.U32 R9, RZ, RZ, R0 ;  /* 0x000000ffff097224 */ /* 0x000fce00078e0000 */
.L_x_12422:
[----:B------:R-:W-:Y:S05]  /*23670*/  BSYNC.RECONVERGENT B3 ;  /* 0x0000000000037941 */ /* 0x000fea0003800200 */
.L_x_12421:
        /* <DEDUP_REMOVED lines=21> */
.L_x_12424:
[----:B------:R-:W-:Y:S05]  /*237d0*/  BSYNC.RECONVERGENT B3 ;  /* 0x0000000000037941 */ /* 0x000fea0003800200 */
.L_x_12423:
[----:B------:R-:W-:Y:S02]  /*237e0*/  IMAD.MOV.U32 R8, RZ, RZ, R4 ;  /* 0x000000ffff087224 */ /* 0x000fe400078e0004 */
[----:B------:R-:W-:Y:S01]  /*237f0*/  IMAD.MOV.U32 R9, RZ, RZ, R5 ;  /* 0x000000ffff097224 */ /* 0x000fe200078e0005 */
[----:B------:R-:W-:Y:S06]  /*23800*/  BRA `(.L_x_12398) ;  /* 0x00000000006c7947 */ /* 0x000fec0003800000 */
.L_x_12399:
[----:B------:R-:W0:Y:S01]  /*23810*/  MUFU.RSQ64H R5, R43 ;  /* 0x0000002b00057308 */ /* 0x000e220000001c00 */
[----:B------:R-:W-:Y:S01]  /*23820*/  IADD3 R4, PT, PT, R43, -0x3500000, RZ ;  /* 0xfcb000002b047810 */ /* 0x000fe20007ffe0ff */
[----:B------:R-:W-:Y:S03]  /*23830*/  BSSY.RECONVERGENT B3, `(.L_x_12398) ;  /* 0x0000018000037945 */ /* 0x000fe60003800200 */
        /* <DEDUP_REMOVED lines=23> */
.L_x_12425:
[----:B------:R-:W-:Y:S05]  /*239b0*/  BSYNC.RECONVERGENT B3 ;  /* 0x0000000000037941 */ /* 0x000fea0003800200 */
.L_x_12398:
[----:B------:R-:W-:Y:S05]  /*239c0*/  BSYNC.RECONVERGENT B2 ;  /* 0x0000000000027941 */ /* 0x000fea0003800200 */
.L_x_12394:
        /* <DEDUP_REMOVED lines=25> */
.L_x_12430:
[----:B------:R-:W-:Y:S05]  /*23b60*/  BSYNC.RECONVERGENT B4 ;  /* 0x0000000000047941 */ /* 0x000fea0003800200 */
.L_x_12429:
        /* <DEDUP_REMOVED lines=77> */
.L_x_12432:
        /* <DEDUP_REMOVED lines=42> */
.L_x_12431:
        /* <DEDUP_REMOVED lines=35> */
.L_x_12440:
[----:B------:R-:W-:Y:S05]  /*24510*/  BSYNC.RECONVERGENT B6 ;  /* 0x0000000000067941 */ /* 0x000fea0003800200 */
.L_x_12439:
[----:B------:R-:W-:Y:S02]  /*24520*/  IMAD.MOV.U32 R30, RZ, RZ, R4 ;  /* 0x000000ffff1e7224 */ /* 0x000fe400078e0004 */
[----:B------:R-:W-:-:S07]  /*24530*/  IMAD.MOV.U32 R31, RZ, RZ, R5 ;  /* 0x000000ffff1f7224 */ /* 0x000fce00078e0005 */
.L_x_12438:
[----:B------:R-:W-:Y:S05]  /*24540*/  BSYNC.RECONVERGENT B5 ;  /* 0x0000000000057941 */ /* 0x000fea0003800200 */
.L_x_12437:
        /* <DEDUP_REMOVED lines=28> */
.L_x_12445:
[----:B------:R-:W-:Y:S05]  /*24710*/  BSYNC.RECONVERGENT B6 ;  /* 0x0000000000067941 */ /* 0x000fea0003800200 */
.L_x_12444:
[----:B------:R-:W-:Y:S02]  /*24720*/  IMAD.MOV.U32 R42, RZ, RZ, R4 ;  /* 0x000000ffff2a7224 */ /* 0x000fe400078e0004 */
[----:B------:R-:W-:Y:S01]  /*24730*/  IMAD.MOV.U32 R43, RZ, RZ, R5 ;  /* 0x000000ffff2b7224 */ /* 0x000fe200078e0005 */
[----:B------:R-:W-:Y:S06]  /*24740*/  BRA `(.L_x_12443) ;  /* 0x0000000000047947 */ /* 0x000fec0003800000 */
.L_x_12442:
[----:B------:R-:W-:-:S11]  /*24750*/  DADD R42, -R36, R32 ;  /* 0x00000000242a7229 */ /* 0x000fd60000000120 */
.L_x_12443:
[----:B------:R-:W-:Y:S05]  /*24760*/  BSYNC.RECONVERGENT B5 ;  /* 0x0000000000057941 */ /* 0x000fea0003800200 */
.L_x_12441:
        /* <DEDUP_REMOVED lines=31> */
[----:B------:R-:W-:-:S07]  /*24960*/  IMAD.MOV.U32 R3, RZ, RZ, R0 ;  /* 0x000000ffff037224 */ /* 0x000fce00078e0000 */
.L_x_12447:
[----:B------:R-:W-:Y:S05]  /*24970*/  BSYNC.RECONVERGENT B5 ;  /* 0x0000000000057941 */ /* 0x000fea0003800200 */
.L_x_12446:
[----:B------:R-:W-:Y:S02]  /*24980*/  IMAD.MOV.U32 R30, RZ, RZ, R2 ;  /* 0x000000ffff1e7224 */ /* 0x000fe400078e0002 */
[----:B------:R-:W-:Y:S01]  /*24990*/  IMAD.MOV.U32 R31, RZ, RZ, R3 ;  /* 0x000000ffff1f7224 */ /* 0x000fe200078e0003 */
[----:B------:R-:W-:Y:S06]  /*249a0*/  BRA `(.L_x_12448) ;  /* 0x0000000800747947 */ /* 0x000fec0003800000 */
.L_x_12436:
        /* <DEDUP_REMOVED lines=32> */
.L_x_12451:
[----:B------:R-:W-:Y:S05]  /*24bb0*/  BSYNC.RECONVERGENT B5 ;  /* 0x0000000000057941 */ /* 0x000fea0003800200 */
.L_x_12450:
[----:B------:R-:W-:Y:S01]  /*24bc0*/  MOV R30, R2 ;  /* 0x00000002001e7202 */ /* 0x000fe20000000f00 */
[----:B------:R-:W-:Y:S01]  /*24bd0*/  IMAD.MOV.U32 R31, RZ, RZ, R3 ;  /* 0x000000ffff1f7224 */ /* 0x000fe200078e0003 */
[----:B------:R-:W-:Y:S06]  /*24be0*/  BRA `(.L_x_12448) ;  /* 0x0000000400e47947 */ /* 0x000fec0003800000 */
.L_x_12449:
        /* <DEDUP_REMOVED lines=31> */
.L_x_12453:
[----:B------:R-:W-:Y:S05]  /*24de0*/  BSYNC.RECONVERGENT B5 ;  /* 0x0000000000057941 */ /* 0x000fea0003800200 */
.L_x_12452:
        /* <DEDUP_REMOVED lines=21> */
.L_x_12455:
[----:B------:R-:W-:Y:S05]  /*24f40*/  BSYNC.RECONVERGENT B5 ;  /* 0x0000000000057941 */ /* 0x000fea0003800200 */
.L_x_12454:
[----:B------:R-:W-:Y:S01]  /*24f50*/  DMUL R40, R40, 8.11296384146066816958e+31 ;  /* 0x4690000028287828 */ /* 0x000fe20000000000 */
[----:B------:R-:W-:Y:S02]  /*24f60*/  IMAD.MOV.U32 R30, RZ, RZ, R4 ;  /* 0x000000ffff1e7224 */ /* 0x000fe400078e0004 */
[----:B------:R-:W-:Y:S01]  /*24f70*/  IMAD.MOV.U32 R31, RZ, RZ, R5 ;  /* 0x000000ffff1f7224 */ /* 0x000fe200078e0005 */
[----:B------:R-:W-:Y:S07]  /*24f80*/  BRA `(.L_x_12448) ;  /* 0x0000000000fc7947 */ /* 0x000fee0003800000 */
.L_x_12435:
        /* <DEDUP_REMOVED lines=26> */
[----:B------:R-:W-:Y:S01]  /*25130*/  IMAD.MOV.U32 R32, RZ, RZ, R2 ;  /* 0x000000ffff207224 */ /* 0x000fe200078e0002 */
[----:B------:R-:W-:-:S07]  /*25140*/  MOV R33, R0 ;  /* 0x0000000000217202 */ /* 0x000fce0000000f00 */
.L_x_12457:
[----:B------:R-:W-:Y:S05]  /*25150*/  BSYNC.RECONVERGENT B5 ;  /* 0x0000000000057941 */ /* 0x000fea0003800200 */
.L_x_12456:
        /* <DEDUP_REMOVED lines=30> */
.L_x_12459:
[----:B------:R-:W-:Y:S05]  /*25340*/  BSYNC.RECONVERGENT B5 ;  /* 0x0000000000057941 */ /* 0x000fea0003800200 */
.L_x_12458:
[----:B------:R-:W-:Y:S01]  /*25350*/  DMUL R30, R2, R32 ;  /* 0x00000020021e7228 */ /* 0x000fe20000000000 */
[----:B------:R-:W-:Y:S02]  /*25360*/  IMAD.MOV.U32 R40, RZ, RZ, 0x0 ;  /* 0x00000000ff287424 */ /* 0x000fe400078e00ff */
[----:B------:R-:W-:-:S08]  /*25370*/  IMAD.MOV.U32 R41, RZ, RZ, 0x3ff00000 ;  /* 0x3ff00000ff297424 */ /* 0x000fd000078e00ff */
.L_x_12448:
[----:B------:R-:W-:Y:S05]  /*25380*/  BSYNC.RECONVERGENT B4 ;  /* 0x0000000000047941 */ /* 0x000fea0003800200 */
.L_x_12434:
[----:B------:R-:W-:Y:S05]  /*25390*/  BRA `(.L_x_12460) ;  /* 0x0000000000087947 */ /* 0x000fea0003800000 */
.L_x_12428:
[----:B------:R-:W-:Y:S02]  /*253a0*/  DMUL R30, R10, 9.00719925474099200000e+15 ;  /* 0x434000000a1e7828 */ /* 0x000fe40000000000 */
[----:B------:R-:W-:-:S11]  /*253b0*/  DMUL R40, R40, 9.00719925474099200000e+15 ;  /* 0x4340000028287828 */ /* 0x000fd60000000000 */
.L_x_12460:
[----:B------:R-:W-:Y:S05]  /*253c0*/  BSYNC.RELIABLE B2 ;  /* 0x0000000000027941 */ /* 0x000fea0003800100 */
.L_x_12427:
        /* <DEDUP_REMOVED lines=27> */
.L_x_12462:
[----:B------:R-:W-:Y:S05]  /*25580*/  BSYNC.RECONVERGENT B2 ;  /* 0x0000000000027941 */ /* 0x000fea0003800200 */
.L_x_12461:
        /* <DEDUP_REMOVED lines=84> */
.L_x_12464:
[----:B------:R-:W-:Y:S02]  /*25ad0*/  FSEL R2, RZ, 3.37028055040000000000e+12, P0 ;  /* 0x54442d18ff027808 */ /* 0x000fe40000000000 */
[----:B------:R-:W-:-:S07]  /*25ae0*/  FSEL R3, RZ, 2.1426990032196044922, P0 ;  /* 0x400921fbff037808 */ /* 0x000fce0000000000 */
.L_x_12465:
[----:B------:R-:W-:Y:S05]  /*25af0*/  BSYNC.RECONVERGENT B0 ;  /* 0x0000000000007941 */ /* 0x000fea0003800200 */
.L_x_12463:
[----:B------:R-:W-:Y:S02]  /*25b00*/  DADD R30, |R30|, R40 ;  /* 0x000000001e1e7229 */ /* 0x000fe40000000228 */
[----:B------:R-:W-:-:S06]  /*25b10*/  DADD R2, -RZ, |R2| ;  /* 0x00000000ff027229 */ /* 0x000fcc0000000502 */
[----:B------:R-:W-:-:S06]  /*25b20*/  DSETP.NAN.AND P0, PT, R30, R30, PT ;  /* 0x0000001e1e00722a */ /* 0x000fcc0003f08000 */
[----:B------:R-:W-:Y:S02]  /*25b30*/  FSEL R2, R30, R2, P0 ;  /* 0x000000021e027208 */ /* 0x000fe40000000000 */
[----:B------:R-:W-:-:S07]  /*25b40*/  FSEL R3, R31, R3, P0 ;  /* 0x000000031f037208 */ /* 0x000fce0000000000 */
.L_x_12433:
[----:B------:R-:W-:Y:S05]  /*25b50*/  BSYNC.RECONVERGENT B3 ;  /* 0x0000000000037941 */ /* 0x000fea0003800200 */
.L_x_12426:
[----:B------:R-:W-:Y:S02]  /*25b60*/  LOP3.LUT R9, R9, 0x80000000, R17, 0xb8, !PT ;  /* 0x8000000009097812 */ /* 0x000fe400078eb811 */
[----:B------:R-:W-:Y:S02]  /*25b70*/  LOP3.LUT R11, R3, 0x80000000, R19, 0xb8, !PT ;  /* 0x80000000030b7812 */ /* 0x000fe400078eb813 */
[----:B------:R-:W-:Y:S01]  /*25b80*/  MOV R10, R2 ;  /* 0x00000002000a7202 */ /* 0x000fe20000000f00 */
[----:B------:R-:W-:Y:S06]  /*25b90*/  BRA `(.L_x_12391) ;  /* 0x0000005800b47947 */ /* 0x000fec0003800000 */
.L_x_12393:
        /* <DEDUP_REMOVED lines=115> */
.L_x_12471:
[----:B------:R-:W-:Y:S05]  /*262d0*/  BSYNC.RECONVERGENT B0 ;  /* 0x0000000000007941 */ /* 0x000fea0003800200 */
.L_x_12470:
[----:B------:R-:W-:Y:S04]  /*262e0*/  BSSY.RECONVERGENT B3, `(.L_x_12472) ;  /* 0x0000008000037945 */ /* 0x000fe80003800200 */
[----:B------:R-:W-:Y:S05]  /*262f0*/  @P4 BRA P5, `(.L_x_12473) ;  /* 0x0000000000184947 */ /* 0x000fea0002800000 */
[----:B------:R-:W-:Y:S01]  /*26300*/  IMAD.MOV.U32 R6, RZ, RZ, R10 ;  /* 0x000000ffff067224 */ /* 0x000fe200078e000a */
[----:B------:R-:W-:Y:S01]  /*26310*/  MOV R3, 0x26360 ;  /* 0x0002636000037802 */ /* 0x000fe20000000f00 */
[----:B------:R-:W-:Y:S02]  /*26320*/  IMAD.MOV.U32 R7, RZ, RZ, R11 ;  /* 0x000000ffff077224 */ /* 0x000fe400078e000b */
[----:B------:R-:W-:Y:S02]  /*26330*/  IMAD.MOV.U32 R4, RZ, RZ, R30 ;  /* 0x000000ffff047224 */ /* 0x000fe400078e001e */
[----:B------:R-:W-:-:S07]  /*26340*/  IMAD.MOV.U32 R5, RZ, RZ, R31 ;  /* 0x000000ffff057224 */ /* 0x000fce00078e001f */
[----:B------:R-:W-:Y:S05]  /*26350*/  CALL.REL.NOINC `($__internal_27_$__cuda_sm20_div_rn_f64_full) ;  /* 0x00000054004c7944 */ /* 0x000fea0003c00000 */
.L_x_12473:
[----:B------:R-:W-:Y:S05]  /*26360*/  BSYNC.RECONVERGENT B3 ;  /* 0x0000000000037941 */ /* 0x000fea0003800200 */
.L_x_12472:
        /* <DEDUP_REMOVED lines=84> */
.L_x_12475:
[----:B------:R-:W-:Y:S02]  /*268b0*/  FSEL R2, RZ, 3.37028055040000000000e+12, P0 ;  /* 0x54442d18ff027808 */ /* 0x000fe40000000000 */
[----:B------:R-:W-:-:S07]  /*268c0*/  FSEL R3, RZ, 2.1426990032196044922, P0 ;  /* 0x400921fbff037808 */ /* 0x000fce0000000000 */
.L_x_12476:
[----:B------:R-:W-:Y:S05]  /*268d0*/  BSYNC.RECONVERGENT B0 ;  /* 0x0000000000007941 */ /* 0x000fea0003800200 */
.L_x_12474:
[----:B------:R-:W-:Y:S01]  /*268e0*/  DADD R40, R42, R40 ;  /* 0x000000002a287229 */ /* 0x000fe20000000028 */
[----:B------:R-:W-:Y:S01]  /*268f0*/  LOP3.LUT R3, R3, 0x80000000, R8, 0xb8, !PT ;  /* 0x8000000003037812 */ /* 0x000fe200078eb808 */
[----:B------:R-:W-:-:S06]  /*26900*/  DMUL R32, R32, 0.5 ;  /* 0x3fe0000020207828 */ /* 0x000fcc0000000000 */
[----:B------:R-:W-:-:S06]  /*26910*/  DSETP.NAN.AND P0, PT, R40, R40, PT ;  /* 0x000000282800722a */ /* 0x000fcc0003f08000 */
[----:B------:R-:W-:Y:S02]  /*26920*/  FSEL R2, R40, R2, P0 ;  /* 0x0000000228027208 */ /* 0x000fe40000000000 */
[----:B------:R-:W-:Y:S01]  /*26930*/  FSEL R3, R41, R3, P0 ;  /* 0x0000000329037208 */ /* 0x000fe20000000000 */
[----:B------:R-:W-:Y:S06]  /*26940*/  BRA `(.L_x_12477) ;  /* 0x0000004c00287947 */ /* 0x000fec0003800000 */
.L_x_12469:
        /* <DEDUP_REMOVED lines=28> */
[----:B------:R-:W-:Y:S02]  /*26b10*/  SEL R34, R6, UR4, P0 ;  /* 0x0000000406227c07 */ /* 0x000fe40008000000 */
[----:B------:R-:W-:Y:S01]  /*26b20*/  @P2 LOP3.LUT R35, R7, 0x80000, RZ, 0xfc, !PT ;  /* 0x0008000007232812 */ /* 0x000fe200078efcff */
[----:B------:R-:W-:Y:S01]  /*26b30*/  DSETP.NEU.AND P2, PT, R2, RZ, PT ;  /* 0x000000ff0200722a */ /* 0x000fe20003f4d000 */
[----:B------:R-:W-:Y:S02]  /*26b40*/  MOV R6, RZ ;  /* 0x000000ff00067202 */ /* 0x000fe40000000f00 */
[----:B------:R-:W0:Y:S04]  /*26b50*/  MUFU.RSQ64H R7, R35 ;  /* 0x0000002300077308 */ /* 0x000e280000001c00 */
        /* <DEDUP_REMOVED lines=21> */
[----:B------:R-:W-:Y:S01]  /*26cb0*/  @!P0 MOV R3, R7 ;  /* 0x0000000700038202 */ /* 0x000fe20000000f00 */
[----:B------:R-:W-:Y:S01]  /*26cc0*/  DMUL R28, R10, R4 ;  /* 0x000000040a1c7228 */ /* 0x000fe20000000000 */
[----:B------:R-:W-:-:S03]  /*26cd0*/  @!P0 IMAD.MOV.U32 R2, RZ, RZ, R6 ;  /* 0x000000ffff028224 */ /* 0x000fc600078e0006 */
[----:B------:R-:W-:-:S04]  /*26ce0*/  VIADD R0, R3, 0xffffffff ;  /* 0xffffffff03007836 */ /* 0x000fc80000000000 */
[----:B------:R-:W-:Y:S01]  /*26cf0*/  DFMA R32, -R30, R28, R10 ;  /* 0x0000001c1e20722b */ /* 0x000fe2000000010a */
[----:B------:R-:W-:-:S07]  /*26d00*/  ISETP.GE.U32.AND P2, PT, R0, 0x7fefffff, PT ;  /* 0x7fefffff0000780c */ /* 0x000fce0003f46070 */
[----:B------:R-:W-:-:S06]  /*26d10*/  DFMA R4, R4, R32, R28 ;  /* 0x000000200404722b */ /* 0x000fcc000000001c */
[----:B------:R-:W-:Y:S01]  /*26d20*/  @P2 IMAD.MOV.U32 R28, RZ, RZ, 0x0 ;  /* 0x00000000ff1c2424 */ /* 0x000fe200078e00ff */
[----:B------:R-:W-:Y:S01]  /*26d30*/  @P2 LOP3.LUT P3, RZ, R7, 0x7fffffff, RZ, 0xc0, !PT ;  /* 0x7fffffff07ff2812 */ /* 0x000fe2000786c0ff */
[----:B------:R-:W-:Y:S02]  /*26d40*/  @P2 IMAD.MOV.U32 R29, RZ, RZ, 0x7ff00000 ;  /* 0x7ff00000ff1d2424 */ /* 0x000fe400078e00ff */
[----:B------:R-:W-:-:S04]  /*26d50*/  FFMA R0, RZ, R31, R5 ;  /* 0x0000001fff007223 */ /* 0x000fc80000000005 */
[----:B------:R-:W-:Y:S01]  /*26d60*/  @P2 DFMA R28, R6, R28, +INF ;  /* 0x7ff00000061c242b */ /* 0x000fe2000000001c */
[----:B------:R-:W-:Y:S01]  /*26d70*/  FSETP.GT.AND P4, PT, |R0|, 1.469367938527859385e-39, PT ;  /* 0x001000000000780b */ /* 0x000fe20003f84200 */
[----:B------:R-:W-:Y:S01]  /*26d80*/  IMAD.MOV.U32 R0, RZ, RZ, -0x3ff ;  /* 0xfffffc01ff007424 */ /* 0x000fe200078e00ff */
[----:B------:R-:W-:-:S07]  /*26d90*/  @!P0 MOV R0, 0xfffffbcb ;  /* 0xfffffbcb00008802 */ /* 0x000fce0000000f00 */
        /* <DEDUP_REMOVED lines=67> */
.L_x_12479:
[----:B------:R-:W-:Y:S05]  /*271d0*/  BSYNC.RECONVERGENT B0 ;  /* 0x0000000000007941 */ /* 0x000fea0003800200 */
.L_x_12478:
        /* <DEDUP_REMOVED lines=8> */
.L_x_12481:
[----:B------:R-:W-:Y:S05]  /*27260*/  BSYNC.RECONVERGENT B3 ;  /* 0x0000000000037941 */ /* 0x000fea0003800200 */
.L_x_12480:
        /* <DEDUP_REMOVED lines=84> */
.L_x_12483:
[----:B------:R-:W-:Y:S02]  /*277b0*/  FSEL R2, RZ, 3.37028055040000000000e+12, P0 ;  /* 0x54442d18ff027808 */ /* 0x000fe40000000000 */
[----:B------:R-:W-:-:S07]  /*277c0*/  FSEL R3, RZ, 2.1426990032196044922, P0 ;  /* 0x400921fbff037808 */ /* 0x000fce0000000000 */
.L_x_12484:
[----:B------:R-:W-:Y:S05]  /*277d0*/  BSYNC.RECONVERGENT B0 ;  /* 0x0000000000007941 */ /* 0x000fea0003800200 */
.L_x_12482:
[----:B------:R-:W-:Y:S01]  /*277e0*/  DADD R40, R42, R40 ;  /* 0x000000002a287229 */ /* 0x000fe20000000028 */
[----:B------:R-:W-:-:S07]  /*277f0*/  LOP3.LUT R3, R3, 0x80000000, R8, 0xb8, !PT ;  /* 0x8000000003037812 */ /* 0x000fce00078eb808 */
[----:B------:R-:W-:-:S06]  /*27800*/  DSETP.NAN.AND P0, PT, R40, R40, PT ;  /* 0x000000282800722a */ /* 0x000fcc0003f08000 */
[----:B------:R-:W-:Y:S02]  /*27810*/  FSEL R2, R40, R2, P0 ;  /* 0x0000000228027208 */ /* 0x000fe40000000000 */
[----:B------:R-:W-:Y:S01]  /*27820*/  FSEL R3, R41, R3, P0 ;  /* 0x0000000329037208 */ /* 0x000fe20000000000 */
[----:B------:R-:W-:Y:S06]  /*27830*/  BRA `(.L_x_12477) ;  /* 0x0000003c006c7947 */ /* 0x000fec0003800000 */
.L_x_12468:
        /* <DEDUP_REMOVED lines=22> */
[----:B------:R-:W-:Y:S05]  /*279a0*/  CALL.REL.NOINC `($__internal_27_$__cuda_sm20_div_rn_f64_full) ;  /* 0x0000003c00b87944 */ /* 0x000fea0003c00000 */
[----:B------:R-:W-:Y:S02]  /*279b0*/  IMAD.MOV.U32 R32, RZ, RZ, R4 ;  /* 0x000000ffff207224 */ /* 0x000fe400078e0004 */
[----:B------:R-:W-:-:S07]  /*279c0*/  IMAD.MOV.U32 R33, RZ, RZ, R5 ;  /* 0x000000ffff217224 */ /* 0x000fce00078e0005 */
.L_x_12486:
[----:B------:R-:W-:Y:S05]  /*279d0*/  BSYNC.RECONVERGENT B3 ;  /* 0x0000000000037941 */ /* 0x000fea0003800200 */
.L_x_12485:
        /* <DEDUP_REMOVED lines=23> */
.L_x_12488:
[----:B------:R-:W-:Y:S05]  /*27b50*/  BSYNC.RECONVERGENT B3 ;  /* 0x0000000000037941 */ /* 0x000fea0003800200 */
.L_x_12487:
        /* <DEDUP_REMOVED lines=138> */
.L_x_12490:
[----:B------:R-:W-:Y:S05]  /*28400*/  BSYNC.RECONVERGENT B0 ;  /* 0x0000000000007941 */ /* 0x000fea0003800200 */
.L_x_12489:
        /* <DEDUP_REMOVED lines=8> */
.L_x_12492:
[----:B------:R-:W-:Y:S05]  /*28490*/  BSYNC.RECONVERGENT B3 ;  /* 0x0000000000037941 */ /* 0x000fea0003800200 */
.L_x_12491:
        /* <DEDUP_REMOVED lines=84> */
.L_x_12494:
[----:B------:R-:W-:Y:S02]  /*289e0*/  FSEL R2, RZ, 3.37028055040000000000e+12, P0 ;  /* 0x54442d18ff027808 */ /* 0x000fe40000000000 */
[----:B------:R-:W-:-:S07]  /*289f0*/  FSEL R3, RZ, 2.1426990032196044922, P0 ;  /* 0x400921fbff037808 */ /* 0x000fce0000000000 */
.L_x_12495:
[----:B------:R-:W-:Y:S05]  /*28a00*/  BSYNC.RECONVERGENT B0 ;  /* 0x0000000000007941 */ /* 0x000fea0003800200 */
.L_x_12493:
[----:B------:R-:W-:Y:S01]  /*28a10*/  DADD R40, R42, R40 ;  /* 0x000000002a287229 */ /* 0x000fe20000000028 */
[----:B------:R-:W-:Y:S01]  /*28a20*/  LOP3.LUT R3, R3, 0x80000000, R8, 0xb8, !PT ;  /* 0x8000000003037812 */ /* 0x000fe200078eb808 */
[----:B------:R-:W-:-:S06]  /*28a30*/  DADD R32, R32, 1 ;  /* 0x3ff0000020207429 */ /* 0x000fcc0000000000 */
[----:B------:R-:W-:-:S06]  /*28a40*/  DSETP.NAN.AND P0, PT, R40, R40, PT ;  /* 0x000000282800722a */ /* 0x000fcc0003f08000 */
[----:B------:R-:W-:Y:S02]  /*28a50*/  FSEL R2, R40, R2, P0 ;  /* 0x0000000228027208 */ /* 0x000fe40000000000 */
[----:B------:R-:W-:Y:S01]  /*28a60*/  FSEL R3, R41, R3, P0 ;  /* 0x0000000329037208 */ /* 0x000fe20000000000 */
[----:B------:R-:W-:Y:S06]  /*28a70*/  BRA `(.L_x_12477) ;  /* 0x0000002800dc7947 */ /* 0x000fec0003800000 */
.L_x_12467:
        /* <DEDUP_REMOVED lines=109> */
.L_x_12499:
[----:B------:R-:W-:Y:S05]  /*29150*/  BSYNC.RECONVERGENT B0 ;  /* 0x0000000000007941 */ /* 0x000fea0003800200 */
.L_x_12498:
        /* <DEDUP_REMOVED lines=9> */
.L_x_12501:
[----:B------:R-:W-:Y:S05]  /*291f0*/  BSYNC.RECONVERGENT B3 ;  /* 0x0000000000037941 */ /* 0x000fea0003800200 */
.L_x_12500:
        /* <DEDUP_REMOVED lines=76> */
.L_x_12497:
        /* <DEDUP_REMOVED lines=17> */
[----:B------:R-:W-:Y:S02]  /*297d0*/  MOV R32, RZ ;  /* 0x000000ff00207202 */ /* 0x000fe40000000f00 */
        /* <DEDUP_REMOVED lines=39> */
[----:B------:R-:W-:Y:S02]  /*29a50*/  @!P0 MOV R2, R6 ;  /* 0x0000000600028202 */ /* 0x000fe40000000f00 */
        /* <DEDUP_REMOVED lines=79> */
.L_x_12503:
[----:B------:R-:W-:Y:S05]  /*29f50*/  BSYNC.RECONVERGENT B0 ;  /* 0x0000000000007941 */ /* 0x000fea0003800200 */
.L_x_12502:
        /* <DEDUP_REMOVED lines=8> */
.L_x_12505:
[----:B------:R-:W-:Y:S05]  /*29fe0*/  BSYNC.RECONVERGENT B3 ;  /* 0x0000000000037941 */ /* 0x000fea0003800200 */
.L_x_12504:
        /* <DEDUP_REMOVED lines=76> */
.L_x_12496:
        /* <DEDUP_REMOVED lines=23> */
[----:B------:R-:W-:Y:S01]  /*2a620*/  IMAD.MOV.U32 R30, RZ, RZ, R4 ;  /* 0x000000ffff1e7224 */ /* 0x000fe200078e0004 */
[----:B------:R-:W-:-:S07]  /*2a630*/  MOV R31, R5 ;  /* 0x00000005001f7202 */ /* 0x000fce0000000f00 */
.L_x_12507:
[----:B------:R-:W-:Y:S05]  /*2a640*/  BSYNC.RECONVERGENT B3 ;  /* 0x0000000000037941 */ /* 0x000fea0003800200 */
.L_x_12506:
        /* <DEDUP_REMOVED lines=22> */
[----:B------:R-:W-:Y:S05]  /*2a7b0*/  CALL.REL.NOINC `($__internal_27_$__cuda_sm20_div_rn_f64_full) ;  /* 0x0000001000347944 */ /* 0x000fea0003c00000 */
.L_x_12509:
[----:B------:R-:W-:Y:S05]  /*2a7c0*/  BSYNC.RECONVERGENT B3 ;  /* 0x0000000000037941 */ /* 0x000fea0003800200 */
.L_x_12508:
        /* <DEDUP_REMOVED lines=20> */
[----:B------:R-:W-:Y:S01]  /*2a910*/  HFMA2 R32, -RZ, RZ, 0, 0 ;  /* 0x00000000ff207431 */ /* 0x000fe200000001ff */
        /* <DEDUP_REMOVED lines=119> */
.L_x_12511:
[----:B------:R-:W-:Y:S05]  /*2b090*/  BSYNC.RECONVERGENT B0 ;  /* 0x0000000000007941 */ /* 0x000fea0003800200 */
.L_x_12510:
        /* <DEDUP_REMOVED lines=9> */
.L_x_12513:
[----:B------:R-:W-:Y:S05]  /*2b130*/  BSYNC.RECONVERGENT B3 ;  /* 0x0000000000037941 */ /* 0x000fea0003800200 */
.L_x_12512:
        /* <DEDUP_REMOVED lines=75> */
.L_x_12477:
[----:B------:R-:W-:Y:S05]  /*2b5f0*/  BSYNC.RECONVERGENT B2 ;  /* 0x0000000000027941 */ /* 0x000fea0003800200 */
.L_x_12466:
[----:B------:R-:W-:Y:S01]  /*2b600*/  UMOV UR4, 0xfefa39ef ;  /* 0xfefa39ef00047882 */ /* 0x000fe20000000000 */
[----:B------:R-:W-:Y:S01]  /*2b610*/  UMOV UR5, 0x3fe62e42 ;  /* 0x3fe62e4200057882 */ /* 0x000fe20000000000 */
[----:B------:R-:W-:Y:S01]  /*2b620*/  LOP3.LUT R11, R3, 0x80000000, R19, 0xb8, !PT ;  /* 0x80000000030b7812 */ /* 0x000fe200078eb813 */
[----:B------:R-:W-:Y:S01]  /*2b630*/  DADD R32, R32, UR4 ;  /* 0x0000000420207e29 */ /* 0x000fe20008000000 */
[----:B------:R-:W-:-:S09]  /*2b640*/  IMAD.MOV.U32 R10, RZ, RZ, R2 ;  /* 0x000000ffff0a7224 */ /* 0x000fd200078e0002 */
[----:B------:R-:W-:Y:S01]  /*2b650*/  LOP3.LUT R9, R33, 0x80000000, R17, 0xb8, !PT ;  /* 0x8000000021097812 */ /* 0x000fe200078eb811 */
[----:B------:R-:W-:-:S07]  /*2b660*/  IMAD.MOV.U32 R8, RZ, RZ, R32 ;  /* 0x000000ffff087224 */ /* 0x000fce00078e0020 */
.L_x_12391:
[----:B------:R-:W-:Y:S05]  /*2b670*/  BSYNC.RECONVERGENT B1 ;  /* 0x0000000000017941 */ /* 0x000fea0003800200 */
.L_x_12390:
[----:B------:R-:W-:Y:S05]  /*2b680*/  WARPSYNC.ALL ;  /* 0x0000000000007948 */ /* 0x000fea0003800000 */
[----:B0-----:R-:W0:Y:S01]  /*2b690*/  S2R R7, SR_CTAID.X ;  /* 0x0000000000077919 */ /* 0x001e220000002500 */
[----:B------:R-:W0:Y:S01]  /*2b6a0*/  LDC R2, c[0x0][0x380] ;  /* 0x0000e000ff027b82 */ /* 0x000e220000000800 */
[----:B------:R-:W-:Y:S01]  /*2b6b0*/  BSSY.RECONVERGENT B0, `(.L_x_12514) ;  /* 0x0000016000007945 */ /* 0x000fe20003800200 */
[----:B------:R-:W1:Y:S01]  /*2b6c0*/  S2R R0, SR_TID.X ;  /* 0x0000000000007919 */ /* 0x000e620000002100 */
[----:B0-----:R-:W-:-:S05]  /*2b6d0*/  IMAD R17, R7, -0x200, R2 ;  /* 0xfffffe0007117824 */ /* 0x001fca00078e0202 */
[----:B-1----:R-:W-:-:S13]  /*2b6e0*/  ISETP.GE.AND P1, PT, R0, R17, PT ;  /* 0x000000110000720c */ /* 0x002fda0003f26270 */
[----:B------:R-:W0:Y:S01]  /*2b6f0*/  @!P1 LDC.64 R2, c[0x0][0x388] ;  /* 0x0000e200ff029b82 */ /* 0x000e220000000a00 */
[----:B------:R-:W-:Y:S01]  /*2b700*/  @!P1 IMAD R5, R7, 0x200, R0 ;  /* 0x0000020007059824 */ /* 0x000fe200078e0200 */
[----:B------:R-:W-:-:S05]  /*2b710*/  @!P1 IADD3 R4, PT, PT, R0, 0x80, RZ ;  /* 0x0000008000049810 */ /* 0x000fca0007ffe0ff */
[----:B------:R-:W-:-:S05]  /*2b720*/  @!P1 IMAD.MOV.U32 R0, RZ, RZ, R4 ;  /* 0x000000ffff009224 */ /* 0x000fca00078e0004 */
[----:B------:R-:W-:Y:S01]  /*2b730*/  ISETP.GE.AND P0, PT, R0, R17, PT ;  /* 0x000000110000720c */ /* 0x000fe20003f06270 */
[----:B0-----:R-:W-:-:S05]  /*2b740*/  @!P1 IMAD.WIDE.U32 R2, R5, 0x10, R2 ;  /* 0x0000001005029825 */ /* 0x001fca00078e0002 */
[----:B------:R0:W-:Y:S07]  /*2b750*/  @!P1 STG.E.128 desc[UR8][R2.64], R20 ;  /* 0x0000001402009986 */ /* 0x0001ee000c101d08 */
[----:B------:R-:W-:Y:S05]  /*2b760*/  @P0 BRA `(.L_x_12515) ;  /* 0x0000000000280947 */ /* 0x000fea0003800000 */
[----:B0-----:R-:W0:Y:S01]  /*2b770*/  LDC.64 R2, c[0x0][0x388] ;  /* 0x0000e200ff027b82 */ /* 0x001e220000000a00 */
[----:B------:R-:W-:Y:S02]  /*2b780*/  IMAD R5, R7, 0x200, R0 ;  /* 0x0000020007057824 */ /* 0x000fe400078e0200 */
[----:B------:R-:W-:-:S05]  /*2b790*/  VIADD R0, R0, 0x80 ;  /* 0x0000008000007836 */ /* 0x000fca0000000000 */
[----:B------:R-:W-:-:S13]  /*2b7a0*/  ISETP.GE.AND P0, PT, R0, R17, PT ;  /* 0x000000110000720c */ /* 0x000fda0003f06270 */
[----:B------:R-:W-:Y:S01]  /*2b7b0*/  @!P0 IMAD R19, R7, 0x200, R0 ;  /* 0x0000020007138824 */ /* 0x000fe200078e0200 */
[----:B------:R-:W-:Y:S01]  /*2b7c0*/  @!P0 IADD3 R0, PT, PT, R0, 0x80, RZ ;  /* 0x0000008000008810 */ /* 0x000fe20007ffe0ff */
[----:B0-----:R-:W-:-:S04]  /*2b7d0*/  IMAD.WIDE.U32 R4, R5, 0x10, R2 ;  /* 0x0000001005047825 */ /* 0x001fc800078e0002 */
[----:B------:R-:W-:Y:S01]  /*2b7e0*/  @!P0 IMAD.WIDE.U32 R2, R19, 0x10, R2 ;  /* 0x0000001013028825 */ /* 0x000fe200078e0002 */
[----:B------:R1:W-:Y:S04]  /*2b7f0*/  STG.E.128 desc[UR8][R4.64], R24 ;  /* 0x0000001804007986 */ /* 0x0003e8000c101d08 */
[----:B------:R1:W-:Y:S02]  /*2b800*/  @!P0 STG.E.128 desc[UR8][R2.64], R12 ;  /* 0x0000000c02008986 */ /* 0x0003e4000c101d08 */
.L_x_12515:
[----:B------:R-:W-:Y:S05]  /*2b810*/  BSYNC.RECONVERGENT B0 ;  /* 0x0000000000007941 */ /* 0x000fea0003800200 */
.L_x_12514:
[----:B------:R-:W-:-:S13]  /*2b820*/  ISETP.GE.AND P0, PT, R0, R17, PT ;  /* 0x000000110000720c */ /* 0x000fda0003f06270 */
[----:B------:R-:W-:Y:S05]  /*2b830*/  @P0 EXIT ;  /* 0x000000000000094d */ /* 0x000fea0003800000 */
[----:B01----:R-:W0:Y:S01]  /*2b840*/  LDC.64 R2, c[0x0][0x388] ;  /* 0x0000e200ff027b82 */ /* 0x003e220000000a00 */
[----:B------:R-:W-:-:S04]  /*2b850*/  IMAD R5, R7, 0x200, R0 ;  /* 0x0000020007057824 */ /* 0x000fc800078e0200 */
[----:B0-----:R-:W-:-:S05]  /*2b860*/  IMAD.WIDE.U32 R2, R5, 0x10, R2 ;  /* 0x0000001005027825 */ /* 0x001fca00078e0002 */
[----:B------:R-:W-:Y:S01]  /*2b870*/  STG.E.128 desc[UR8][R2.64], R8 ;  /* 0x0000000802007986 */ /* 0x000fe2000c101d08 */
[----:B------:R-:W-:Y:S05]  /*2b880*/  EXIT ;  /* 0x000000000000794d */ /* 0x000fea0003800000 */
        .weak           $__internal_27_$__cuda_sm20_div_rn_f64_full
        .type           $__internal_27_$__cuda_sm20_div_rn_f64_full,@function
        .size           $__internal_27_$__cuda_sm20_div_rn_f64_full,($__internal_28_$__cuda_sm20_dsqrt_rn_f64_mediumpath_v1 - $__internal_27_$__cuda_sm20_div_rn_f64_full)
$__internal_27_$__cuda_sm20_div_rn_f64_full:
[----:B------:R-:W-:Y:S01]  /*2b890*/  IMAD.MOV.U32 R47, RZ, RZ, R7 ;  /* 0x000000ffff2f7224 */ /* 0x000fe200078e0007 */
[C---:B------:R-:W-:Y:S01]  /*2b8a0*/  FSETP.GEU.AND P2, PT, |R5|.reuse, 1.469367938527859385e-39, PT ;  /* 0x001000000500780b */ /* 0x040fe20003f4e200 */
[----:B------:R-:W-:Y:S01]  /*2b8b0*/  IMAD.MOV.U32 R29, RZ, RZ, R5 ;  /* 0x000000ffff1d7224 */ /* 0x000fe200078e0005 */
[----:B------:R-:W-:Y:S01]  /*2b8c0*/  LOP3.LUT R0, R5, 0x800fffff, RZ, 0xc0, !PT ;  /* 0x800fffff05007812 */ /* 0x000fe200078ec0ff */
[----:B------:R-:W-:Y:S01]  /*2b8d0*/  IMAD.MOV.U32 R28, RZ, RZ, R4 ;  /* 0x000000ffff1c7224 */ /* 0x000fe200078e0004 */
[C---:B------:R-:W-:Y:S01]  /*2b8e0*/  FSETP.GEU.AND P0, PT, |R47|.reuse, 1.469367938527859385e-39, PT ;  /* 0x001000002f00780b */ /* 0x040fe20003f0e200 */
[----:B------:R-:W-:Y:S01]  /*2b8f0*/  IMAD.MOV.U32 R46, RZ, RZ, R6 ;  /* 0x000000ffff2e7224 */ /* 0x000fe200078e0006 */
[----:B------:R-:W-:Y:S01]  /*2b900*/  LOP3.LUT R45, R0, 0x3ff00000, RZ, 0xfc, !PT ;  /* 0x3ff00000002d7812 */ /* 0x000fe200078efcff */
[----:B------:R-:W-:Y:S01]  /*2b910*/  BSSY.RECONVERGENT B0, `(.L_x_12516) ;  /* 0x0000058000007945 */ /* 0x000fe20003800200 */
[----:B------:R-:W-:Y:S01]  /*2b920*/  LOP3.LUT R2, R47, 0x7ff00000, RZ, 0xc0, !PT ;  /* 0x7ff000002f027812 */ /* 0x000fe200078ec0ff */
[----:B------:R-:W-:Y:S01]  /*2b930*/  IMAD.MOV.U32 R50, RZ, RZ, R46 ;  /* 0x000000ffff327224 */ /* 0x000fe200078e002e */
[----:B------:R-:W-:-:S02]  /*2b940*/  MOV R44, R4 ;  /* 0x00000004002c7202 */ /* 0x000fc40000000f00 */
[----:B------:R-:W-:Y:S01]  /*2b950*/  LOP3.LUT R4, R5, 0x7ff00000, RZ, 0xc0, !PT ;  /* 0x7ff0000005047812 */ /* 0x000fe200078ec0ff */
[----:B------:R-:W-:-:S03]  /*2b960*/  @!P2 DMUL R44, R28, 8.98846567431157953865e+307 ;  /* 0x7fe000001c2ca828 */ /* 0x000fc60000000000 */
[C---:B------:R-:W-:Y:S01]  /*2b970*/  ISETP.GE.U32.AND P4, PT, R2.reuse, R4, PT ;  /* 0x000000040200720c */ /* 0x040fe20003f86070 */
[----:B------:R-:W-:Y:S01]  /*2b980*/  @!P0 IMAD.MOV.U32 R48, RZ, RZ, RZ ;  /* 0x000000ffff308224 */ /* 0x000fe200078e00ff */
[----:B------:R-:W-:Y:S01]  /*2b990*/  @!P0 LOP3.LUT R0, R29, 0x7ff00000, RZ, 0xc0, !PT ;  /* 0x7ff000001d008812 */ /* 0x000fe200078ec0ff */
[----:B------:R-:W0:Y:S03]  /*2b9a0*/  MUFU.RCP64H R7, R45 ;  /* 0x0000002d00077308 */ /* 0x000e260000001800 */
[----:B------:R-:W-:Y:S01]  /*2b9b0*/  @!P0 ISETP.GE.U32.AND P3, PT, R2, R0, PT ;  /* 0x000000000200820c */ /* 0x000fe20003f66070 */
[----:B------:R-:W-:Y:S01]  /*2b9c0*/  IMAD.MOV.U32 R0, RZ, RZ, 0x1ca00000 ;  /* 0x1ca00000ff007424 */ /* 0x000fe200078e00ff */
[----:B------:R-:W-:-:S04]  /*2b9d0*/  @!P2 LOP3.LUT R4, R45, 0x7ff00000, RZ, 0xc0, !PT ;  /* 0x7ff000002d04a812 */ /* 0x000fc800078ec0ff */
[C---:B------:R-:W-:Y:S02]  /*2b9e0*/  @!P0 SEL R6, R0.reuse, 0x63400000, !P3 ;  /* 0x6340000000068807 */ /* 0x040fe40005800000 */
[----:B------:R-:W-:Y:S02]  /*2b9f0*/  SEL R5, R0, 0x63400000, !P4 ;  /* 0x6340000000057807 */ /* 0x000fe40006000000 */
[--C-:B------:R-:W-:Y:S02]  /*2ba00*/  @!P0 LOP3.LUT R6, R6, 0x80000000, R47.reuse, 0xf8, !PT ;  /* 0x8000000006068812 */ /* 0x100fe400078ef82f */
[----:B------:R-:W-:Y:S01]  /*2ba10*/  LOP3.LUT R51, R5, 0x800fffff, R47, 0xf8, !PT ;  /* 0x800fffff05337812 */ /* 0x000fe200078ef82f */
[----:B------:R-:W-:Y:S01]  /*2ba20*/  IMAD.MOV.U32 R5, RZ, RZ, R2 ;  /* 0x000000ffff057224 */ /* 0x000fe200078e0002 */
[----:B------:R-:W-:Y:S01]  /*2ba30*/  @!P0 LOP3.LUT R49, R6, 0x100000, RZ, 0xfc, !PT ;  /* 0x0010000006318812 */ /* 0x000fe200078efcff */
[----:B------:R-:W-:-:S05]  /*2ba40*/  IMAD.MOV.U32 R6, RZ, RZ, 0x1 ;  /* 0x00000001ff067424 */ /* 0x000fca00078e00ff */
        /* <DEDUP_REMOVED lines=44> */
.L_x_12517:
        /* <DEDUP_REMOVED lines=17> */
.L_x_12520:
[----:B------:R-:W-:Y:S01]  /*2be20*/  LOP3.LUT R0, R29, 0x80000, RZ, 0xfc, !PT ;  /* 0x000800001d007812 */ /* 0x000fe200078efcff */
[----:B------:R-:W-:-:S04]  /*2be30*/  IMAD.MOV.U32 R6, RZ, RZ, R28 ;  /* 0x000000ffff067224 */ /* 0x000fc800078e001c */
[----:B------:R-:W-:Y:S01]  /*2be40*/  IMAD.MOV.U32 R7, RZ, RZ, R0 ;  /* 0x000000ffff077224 */ /* 0x000fe200078e0000 */
[----:B------:R-:W-:Y:S06]  /*2be50*/  BRA `(.L_x_12518) ;  /* 0x00000000000c7947 */ /* 0x000fec0003800000 */
.L_x_12519:
[----:B------:R-:W-:Y:S02]  /*2be60*/  LOP3.LUT R0, R47, 0x80000, RZ, 0xfc, !PT ;  /* 0x000800002f007812 */ /* 0x000fe400078efcff */
[----:B------:R-:W-:-:S03]  /*2be70*/  MOV R6, R46 ;  /* 0x0000002e00067202 */ /* 0x000fc60000000f00 */
[----:B------:R-:W-:-:S07]  /*2be80*/  IMAD.MOV.U32 R7, RZ, RZ, R0 ;  /* 0x000000ffff077224 */ /* 0x000fce00078e0000 */
.L_x_12518:
[----:B------:R-:W-:Y:S05]  /*2be90*/  BSYNC.RECONVERGENT B0 ;  /* 0x0000000000007941 */ /* 0x000fea0003800200 */
.L_x_12516:
[----:B------:R-:W-:Y:S02]  /*2bea0*/  IMAD.MOV.U32 R2, RZ, RZ, R3 ;  /* 0x000000ffff027224 */ /* 0x000fe400078e0003 */
[----:B------:R-:W-:Y:S02]  /*2beb0*/  IMAD.MOV.U32 R3, RZ, RZ, 0x0 ;  /* 0x00000000ff037424 */ /* 0x000fe400078e00ff */
[----:B------:R-:W-:Y:S02]  /*2bec0*/  IMAD.MOV.U32 R4, RZ, RZ, R6 ;  /* 0x000000ffff047224 */ /* 0x000fe400078e0006 */
[----:B------:R-:W-:Y:S01]  /*2bed0*/  IMAD.MOV.U32 R5, RZ, RZ, R7 ;  /* 0x000000ffff057224 */ /* 0x000fe200078e0007 */
[----:B------:R-:W-:Y:S06]  /*2bee0*/  RET.REL.NODEC R2 `(_ZN2at6native27unrolled_elementwise_kernelIZZZNS0_17asinh_kernel_cudaERNS_18TensorIteratorBaseEENKUlvE_clEvENKUlvE_clEvEUlN3c107complexIdEEE_St5arrayIPcLm2EELi4E23TrivialOffsetCalculatorILi1EjESE_NS0_6memory15LoadWithoutCastENSF_16StoreWithoutCastEEEviT_T0_T2_T3_T4_T5_) ;  /* 0xfffffd4002447950 */ /* 0x000fec0003c3ffff */
        .weak           $__internal_28_$__cuda_sm20_dsqrt_rn_f64_mediumpath_v1
        .type           $__internal_28_$__cuda_sm20_dsqrt_rn_f64_mediumpath_v1,@function
        .size           $__internal_28_$__cuda_sm20_dsqrt_rn_f64_mediumpath_v1,(.L_x_18536 - $__internal_28_$__cuda_sm20_dsqrt_rn_f64_mediumpath_v1)
$__internal_28_$__cuda_sm20_dsqrt_rn_f64_mediumpath_v1:
[----:B------:R-:W-:Y:S01]  /*2bef0*/  ISETP.GE.U32.AND P0, PT, R4, -0x3400000, PT ;  /* 0xfcc000000400780c */ /* 0x000fe20003f06070 */
[----:B------:R-:W-:Y:S01]  /*2bf00*/  BSSY.RECONVERGENT B0, `(.L_x_12521) ;  /* 0x0000029000007945 */ /* 0x000fe20003800200 */
[----:B------:R-:W-:Y:S01]  /*2bf10*/  MOV R44, R2 ;  /* 0x00000002002c7202 */ /* 0x000fe20000000f00 */
[----:B------:R-:W-:Y:S02]  /*2bf20*/  IMAD.MOV.U32 R47, RZ, RZ, R7 ;  /* 0x000000ffff2f7224 */ /* 0x000fe400078e0007 */
[----:B------:R-:W-:Y:S02]  /*2bf30*/  IMAD.MOV.U32 R45, RZ, RZ, R0 ;  /* 0x000000ffff2d7224 */ /* 0x000fe400078e0000 */
[----:B------:R-:W-:Y:S02]  /*2bf40*/  IMAD.MOV.U32 R46, RZ, RZ, R28 ;  /* 0x000000ffff2e7224 */ /* 0x000fe400078e001c */
[----:B------:R-:W-:Y:S02]  /*2bf50*/  IMAD.MOV.U32 R2, RZ, RZ, R29 ;  /* 0x000000ffff027224 */ /* 0x000fe400078e001d */
[----:B------:R-:W-:-:S02]  /*2bf60*/  IMAD.MOV.U32 R7, RZ, RZ, R5 ;  /* 0x000000ffff077224 */ /* 0x000fc400078e0005 */
        /* <DEDUP_REMOVED lines=9> */
.L_x_12522:
        /* <DEDUP_REMOVED lines=9> */
[----:B------:R-:W-:Y:S02]  /*2c090*/  IMAD.MOV.U32 R6, RZ, RZ, RZ ;  /* 0x000000ffff067224 */ /* 0x000fe400078e00ff */
[----:B------:R-:W-:Y:S02]  /*2c0a0*/  IMAD.MOV.U32 R2, RZ, RZ, 0x0 ;  /* 0x00000000ff027424 */ /* 0x000fe400078e00ff */
[----:B------:R-:W-:Y:S01]  /*2c0b0*/  IMAD.MOV.U32 R3, RZ, RZ, 0x3fd80000 ;  /* 0x3fd80000ff037424 */ /* 0x000fe200078e00ff */
[----:B------:R-:W0:Y:S02]  /*2c0c0*/  MUFU.RSQ64H R7, R45 ;  /* 0x0000002d00077308 */ /* 0x000e240000001c00 */
[----:B0-----:R-:W-:-:S08]  /*2c0d0*/  DMUL R4, R6, R6 ;  /* 0x0000000606047228 */ /* 0x001fd00000000000 */
[----:B------:R-:W-:-:S08]  /*2c0e0*/  DFMA R4, R44, -R4, 1 ;  /* 0x3ff000002c04742b */ /* 0x000fd00000000804 */
[----:B------:R-:W-:Y:S02]  /*2c0f0*/  DFMA R2, R4, R2, 0.5 ;  /* 0x3fe000000402742b */ /* 0x000fe40000000002 */
[----:B------:R-:W-:-:S08]  /*2c100*/  DMUL R4, R6, R4 ;  /* 0x0000000406047228 */ /* 0x000fd00000000000 */
[----:B------:R-:W-:-:S08]  /*2c110*/  DFMA R4, R2, R4, R6 ;  /* 0x000000040204722b */ /* 0x000fd00000000006 */
[----:B------:R-:W-:Y:S02]  /*2c120*/  DMUL R2, R44, R4 ;  /* 0x000000042c027228 */ /* 0x000fe40000000000 */
[----:B------:R-:W-:-:S06]  /*2c130*/  IADD3 R5, PT, PT, R5, -0x100000, RZ ;  /* 0xfff0000005057810 */ /* 0x000fcc0007ffe0ff */
[----:B------:R-:W-:-:S08]  /*2c140*/  DFMA R44, R2, -R2, R44 ;  /* 0x80000002022c722b */ /* 0x000fd0000000002c */
[----:B------:R-:W-:-:S10]  /*2c150*/  DFMA R2, R4, R44, R2 ;  /* 0x0000002c0402722b */ /* 0x000fd40000000002 */
[----:B------:R-:W-:Y:S01]  /*2c160*/  VIADD R3, R3, 0xfcb00000 ;  /* 0xfcb0000003037836 */ /* 0x000fe20000000000 */
[----:B------:R-:W-:Y:S06]  /*2c170*/  BRA `(.L_x_12523) ;  /* 0x0000000000047947 */ /* 0x000fec0003800000 */
.L_x_12524:
[----:B------:R-:W-:-:S11]  /*2c180*/  DADD R2, R44, R44 ;  /* 0x000000002c027229 */ /* 0x000fd6000000002c */
.L_x_12523:
[----:B------:R-:W-:Y:S05]  /*2c190*/  BSYNC.RECONVERGENT B0 ;  /* 0x0000000000007941 */ /* 0x000fea0003800200 */
.L_x_12521:
[----:B------:R-:W-:Y:S02]  /*2c1a0*/  IMAD.MOV.U32 R4, RZ, RZ, R30 ;  /* 0x000000ffff047224 */ /* 0x000fe400078e001e */
[----:B------:R-:W-:Y:S02]  /*2c1b0*/  IMAD.MOV.U32 R5, RZ, RZ, 0x0 ;  /* 0x00000000ff057424 */ /* 0x000fe400078e00ff */
[----:B------:R-:W-:Y:S02]  /*2c1c0*/  IMAD.MOV.U32 R0, RZ, RZ, R3 ;  /* 0x000000ffff007224 */ /* 0x000fe400078e0003 */
[----:B------:R-:W-:Y:S05]  /*2c1d0*/  RET.REL.NODEC R4 `(_ZN2at6native27unrolled_elementwise_kernelIZZZNS0_17asinh_kernel_cudaERNS_18TensorIteratorBaseEENKUlvE_clEvENKUlvE_clEvEUlN3c107complexIdEEE_St5arrayIPcLm2EELi4E23TrivialOffsetCalculatorILi1EjESE_NS0_6memory15LoadWithoutCastENSF_16StoreWithoutCastEEEviT_T0_T2_T3_T4_T5_) ;  /* 0xfffffd3c04887950 */ /* 0x000fea0003c3ffff */
.L_x_12525:
        /* <DEDUP_REMOVED lines=10> */
.L_x_18536:


//--------------------- .text._ZN2at6native29vectorized_elementwise_kernelILi2EZZZNS0_17asinh_kernel_cudaERNS_18TensorIteratorBaseEENKUlvE_clEvENKUlvE_clEvEUlN3c107complexIdEEE_St5arrayIPcLm2EEEEviT0_T1_ --------------------------
	.section	.text._ZN2at6native29vectorized_elementwise_kernelILi2EZZZNS0_17asinh_kernel_cudaERNS_18TensorIteratorBaseEENKUlvE_clEvENKUlvE_clEvEUlN3c107complexIdEEE_St5arrayIPcLm2EEEEviT0_T1_,"ax",@progbits
	.align	128
        .global         _ZN2at6native29vectorized_elementwise_kernelILi2EZZZNS0_17asinh_kernel_cudaERNS_18TensorIteratorBaseEENKUlvE_clEvENKUlvE_clEvEUlN3c107complexIdEEE_St5arrayIPcLm2EEEEviT0_T1_
        .type           _ZN2at6native29vectorized_elementwise_kernelILi2EZZZNS0_17asinh_kernel_cudaERNS_18TensorIteratorBaseEENKUlvE_clEvENKUlvE_clEvEUlN3c107complexIdEEE_St5arrayIPcLm2EEEEviT0_T1_,@function
        .size           _ZN2at6native29vectorized_elementwise_kernelILi2EZZZNS0_17asinh_kernel_cudaERNS_18TensorIteratorBaseEENKUlvE_clEvENKUlvE_clEvEUlN3c107complexIdEEE_St5arrayIPcLm2EEEEviT0_T1_,(.L_x_18538 - _ZN2at6native29vectorized_elementwise_kernelILi2EZZZNS0_17asinh_kernel_cudaERNS_18TensorIteratorBaseEENKUlvE_clEvENKUlvE_clEvEUlN3c107complexIdEEE_St5arrayIPcLm2EEEEviT0_T1_)
        .other          _ZN2at6native29vectorized_elementwise_kernelILi2EZZZNS0_17asinh_kernel_cudaERNS_18TensorIteratorBaseEENKUlvE_clEvENKUlvE_clEvEUlN3c107complexIdEEE_St5arrayIPcLm2EEEEviT0_T1_,@"STO_CUDA_ENTRY STV_DEFAULT"
_ZN2at6native29vectorized_elementwise_kernelILi2EZZZNS0_17asinh_kernel_cudaERNS_18TensorIteratorBaseEENKUlvE_clEvENKUlvE_clEvEUlN3c107complexIdEEE_St5arrayIPcLm2EEEEviT0_T1_:
.text._ZN2at6native29vectorized_elementwise_kernelILi2EZZZNS0_17asinh_kernel_cudaERNS_18TensorIteratorBaseEENKUlvE_clEvENKUlvE_clEvEUlN3c107complexIdEEE_St5arrayIPcLm2EEEEviT0_T1_:
[----:B------:R-:W-:Y:S01]  /*0000*/  LDC R1, c[0x0][0x37c] ;  /* 0x0000df00ff017b82 */ /* 0x000fe20000000800 */
[----:B------:R-:W0:Y:S01]  /*0010*/  S2R R0, SR_CTAID.X ;  /* 0x0000000000007919 */ /* 0x000e220000002500 */
[----:B------:R-:W1:Y:S01]  /*0020*/  LDCU UR4, c[0x0][0x380] ;  /* 0x00007000ff0477ac */ /* 0x000e620008000800 */
[----:B------:R-:W2:Y:S01]  /*0030*/  LDCU.64 UR6, c[0x0][0x358] ;  /* 0x00006b00ff0677ac */ /* 0x000ea20008000a00 */
[----:B0-----:R-:W-:-:S05]  /*0040*/  IMAD.SHL.U32 R0, R0, 0x400, RZ ;  /* 0x0000040000007824 */ /* 0x001fca00078e00ff */
[----:B-1----:R-:W-:-:S04]  /*0050*/  IADD3 R4, PT, PT, -R0, UR4, RZ ;  /* 0x0000000400047c10 */ /* 0x002fc8000fffe1ff */
[----:B------:R-:W-:-:S13]  /*0060*/  ISETP.GT.U32.AND P0, PT, R4, 0x3ff, PT ;  /* 0x000003ff0400780c */ /* 0x000fda0003f04070 */
[----:B--2---:R-:W-:Y:S05]  /*0070*/  @P0 BRA `(.L_x_12526) ;  /* 0x0000055c00cc0947 */ /* 0x004fea0003800000 */
[----:B------:R-:W0:Y:S01]  /*0080*/  S2R R47, SR_TID.X ;  /* 0x00000000002f7919 */ /* 0x000e220000002100 */
[----:B------:R-:W-:Y:S02]  /*0090*/  CS2R R38, SRZ ;  /* 0x0000000000267805 */ /* 0x000fe4000001ff00 */
[----:B------:R-:W-:Y:S02]  /*00a0*/  CS2R R36, SRZ ;  /* 0x0000000000247805 */ /* 0x000fe4000001ff00 */
[----:B0-----:R-:W-:Y:S01]  /*00b0*/  ISETP.GE.U32.AND P5, PT, R47, R4, PT ;  /* 0x000000042f00720c */ /* 0x001fe20003fa6070 */
[----:B------:R-:W-:-:S12]  /*00c0*/  IMAD.MOV.U32 R19, RZ, RZ, R47 ;  /* 0x000000ffff137224 */ /* 0x000fd800078e002f */
[----:B------:R-:W-:Y:S01]  /*00d0*/  @!P5 VIADD R19, R47, 0x80 ;  /* 0x000000802f13d836 */ /* 0x000fe20000000000 */
[----:B------:R-:W0:Y:S04]  /*00e0*/  @!P5 LDC.64 R6, c[0x0][0x390] ;  /* 0x0000e400ff06db82 */ /* 0x000e280000000a00 */
[----:B------:R-:W-:-:S13]  /*00f0*/  ISETP.GE.U32.AND P6, PT, R19, R4, PT ;  /* 0x000000041300720c */ /* 0x000fda0003fc6070 */
[----:B------:R-:W-:Y:S01]  /*0100*/  @!P6 IMAD.IADD R5, R0, 0x1, R19 ;  /* 0x000000010005e824 */ /* 0x000fe200078e0213 */
[----:B------:R-:W1:Y:S01]  /*0110*/  @!P6 LDC.64 R2, c[0x0][0x390] ;  /* 0x0000e400ff02eb82 */ /* 0x000e620000000a00 */
[----:B------:R-:W-:-:S05]  /*0120*/  @!P6 VIADD R19, R19, 0x80 ;  /* 0x000000801313e836 */ /* 0x000fca0000000000 */
[----:B------:R-:W-:-:S13]  /*0130*/  ISETP.GE.U32.AND P4, PT, R19, R4, PT ;  /* 0x000000041300720c */ /* 0x000fda0003f86070 */
[----:B------:R-:W-:Y:S02]  /*0140*/  @!P4 IMAD.IADD R29, R0, 0x1, R19 ;  /* 0x00000001001dc824 */ /* 0x000fe400078e0213 */
[----:B------:R-:W-:Y:S02]  /*0150*/  @!P4 VIADD R19, R19, 0x80 ;  /* 0x000000801313c836 */ /* 0x000fe40000000000 */
[----:B-1----:R-:W-:-:S03]  /*0160*/  @!P6 IMAD.WIDE.U32 R2, R5, 0x10, R2 ;  /* 0x000000100502e825 */ /* 0x002fc600078e0002 */
[C---:B------:R-:W-:Y:S02]  /*0170*/  ISETP.GE.U32.AND P3, PT, R19.reuse, R4, PT ;  /* 0x000000041300720c */ /* 0x040fe40003f66070 */
[----:B------:R1:W5:Y:S11]  /*0180*/  @!P6 LDG.E.128 R36, desc[UR6][R2.64] ;  /* 0x000000060224e981 */ /* 0x000376000c1e1d00 */
[----:B------:R-:W-:Y:S01]  /*0190*/  @!P3 IADD3 R31, PT, PT, R0, R19, RZ ;  /* 0x00000013001fb210 */ /* 0x000fe20007ffe0ff */
[----:B------:R-:W-:Y:S01]  /*01a0*/  @!P3 VIADD R19, R19, 0x80 ;  /* 0x000000801313b836 */ /* 0x000fe20000000000 */
[----:B------:R-:W-:-:S02]  /*01b0*/  CS2R R22, SRZ ;  /* 0x0000000000167805 */ /* 0x000fc4000001ff00 */
[----:B------:R-:W-:Y:S02]  /*01c0*/  CS2R R20, SRZ ;  /* 0x0000000000147805 */ /* 0x000fe4000001ff00 */
[----:B------:R-:W-:Y:S02]  /*01d0*/  CS2R R26, SRZ ;  /* 0x00000000001a7805 */ /* 0x000fe4000001ff00 */
[----:B------:R-:W-:Y:S02]  /*01e0*/  CS2R R24, SRZ ;  /* 0x0000000000187805 */ /* 0x000fe4000001ff00 */
[C---:B------:R-:W-:Y:S02]  /*01f0*/  ISETP.GE.U32.AND P2, PT, R19.reuse, R4, PT ;  /* 0x000000041300720c */ /* 0x040fe40003f46070 */
[----:B------:R-:W-:Y:S02]  /*0200*/  CS2R R34, SRZ ;  /* 0x0000000000227805 */ /* 0x000fe4000001ff00 */
[----:B------:R-:W-:Y:S01]  /*0210*/  CS2R R32, SRZ ;  /* 0x0000000000207805 */ /* 0x000fe2000001ff00 */
[----:B------:R-:W2:Y:S08]  /*0220*/  @!P3 LDC.64 R8, c[0x0][0x390] ;  /* 0x0000e400ff08bb82 */ /* 0x000eb00000000a00 */
[----:B------:R-:W-:Y:S01]  /*0230*/  @!P2 IMAD.IADD R45, R0, 0x1, R19 ;  /* 0x00000001002da824 */ /* 0x000fe200078e0213 */
[----:B------:R-:W3:Y:S01]  /*0240*/  @!P2 LDC.64 R10, c[0x0][0x390] ;  /* 0x0000e400ff0aab82 */ /* 0x000ee20000000a00 */
[----:B------:R-:W-:-:S05]  /*0250*/  @!P2 VIADD R19, R19, 0x80 ;  /* 0x000000801313a836 */ /* 0x000fca0000000000 */
[----:B------:R-:W-:-:S13]  /*0260*/  ISETP.GE.U32.AND P1, PT, R19, R4, PT ;  /* 0x000000041300720c */ /* 0x000fda0003f26070 */
[----:B------:R-:W-:Y:S01]  /*0270*/  @!P1 IMAD.IADD R49, R0, 0x1, R19 ;  /* 0x0000000100319824 */ /* 0x000fe200078e0213 */
[----:B------:R-:W4:Y:S01]  /*0280*/  @!P1 LDC.64 R12, c[0x0][0x390] ;  /* 0x0000e400ff0c9b82 */ /* 0x000f220000000a00 */
[----:B------:R-:W-:-:S05]  /*0290*/  @!P1 VIADD R19, R19, 0x80 ;  /* 0x0000008013139836 */ /* 0x000fca0000000000 */
[----:B------:R-:W-:-:S13]  /*02a0*/  ISETP.GE.U32.AND P0, PT, R19, R4, PT ;  /* 0x000000041300720c */ /* 0x000fda0003f06070 */
[----:B------:R-:W-:Y:S01]  /*02b0*/  @!P0 IMAD.IADD R51, R0, 0x1, R19 ;  /* 0x0000000100338824 */ /* 0x000fe200078e0213 */
[----:B------:R-:W0:Y:S01]  /*02c0*/  @!P0 LDC.64 R14, c[0x0][0x390] ;  /* 0x0000e400ff0e8b82 */ /* 0x000e220000000a00 */
[----:B------:R-:W-:-:S05]  /*02d0*/  @!P0 VIADD R19, R19, 0x80 ;  /* 0x0000008013138836 */ /* 0x000fca0000000000 */
[----:B------:R-:W-:Y:S02]  /*02e0*/  ISETP.GE.U32.AND P6, PT, R19, R4, PT ;  /* 0x000000041300720c */ /* 0x000fe40003fc6070 */
[----:B------:R-:W2:Y:S11]  /*02f0*/  @!P4 LDC.64 R4, c[0x0][0x390] ;  /* 0x0000e400ff04cb82 */ /* 0x000eb60000000a00 */
[----:B------:R-:W3:Y:S01]  /*0300*/  @!P6 LDC.64 R16, c[0x0][0x390] ;  /* 0x0000e400ff10eb82 */ /* 0x000ee20000000a00 */
[----:B-1----:R-:W-:-:S02]  /*0310*/  @!P5 IMAD.IADD R3, R0, 0x1, R47 ;  /* 0x000000010003d824 */ /* 0x002fc400078e022f */
[----:B----4-:R-:W-:Y:S01]  /*0320*/  @!P1 IMAD.WIDE.U32 R48, R49, 0x10, R12 ;  /* 0x0000001031309825 */ /* 0x010fe200078e000c */
[----:B------:R-:W-:-:S03]  /*0330*/  CS2R R12, SRZ ;  /* 0x00000000000c7805 */ /* 0x000fc6000001ff00 */
[----:B0-----:R-:W-:-:S04]  /*0340*/  @!P0 IMAD.WIDE.U32 R50, R51, 0x10, R14 ;  /* 0x0000001033328825 */ /* 0x001fc800078e000e */
[----:B--2---:R-:W-:Y:S01]  /*0350*/  @!P4 IMAD.WIDE.U32 R28, R29, 0x10, R4 ;  /* 0x000000101d1cc825 */ /* 0x004fe200078e0004 */
[----:B------:R-:W-:Y:S02]  /*0360*/  @!P6 IADD3 R5, PT, PT, R0, R19, RZ ;  /* 0x000000130005e210 */ /* 0x000fe40007ffe0ff */
[----:B------:R-:W-:Y:S02]  /*0370*/  CS2R R14, SRZ ;  /* 0x00000000000e7805 */ /* 0x000fe4000001ff00 */
[----:B------:R-:W-:Y:S01]  /*0380*/  CS2R R18, SRZ ;  /* 0x0000000000127805 */ /* 0x000fe2000001ff00 */
[----:B---3--:R-:W-:Y:S01]  /*0390*/  @!P2 IMAD.WIDE.U32 R44, R45, 0x10, R10 ;  /* 0x000000102d2ca825 */ /* 0x008fe200078e000a */
[----:B------:R-:W5:Y:S03]  /*03a0*/  @!P0 LDG.E.128 R20, desc[UR6][R50.64] ;  /* 0x0000000632148981 */ /* 0x000f66000c1e1d00 */
[----:B------:R-:W-:Y:S01]  /*03b0*/  @!P5 IMAD.WIDE.U32 R2, R3, 0x10, R6 ;  /* 0x000000100302d825 */ /* 0x000fe200078e0006 */
[----:B------:R-:W5:Y:S03]  /*03c0*/  @!P2 LDG.E.128 R12, desc[UR6][R44.64] ;  /* 0x000000062c0ca981 */ /* 0x000f66000c1e1d00 */
[----:B------:R-:W-:Y:S01]  /*03d0*/  @!P6 IMAD.WIDE.U32 R4, R5, 0x10, R16 ;  /* 0x000000100504e825 */ /* 0x000fe200078e0010 */
[----:B------:R-:W-:Y:S01]  /*03e0*/  CS2R R16, SRZ ;  /* 0x0000000000107805 */ /* 0x000fe2000001ff00 */
[----:B------:R-:W5:Y:S04]  /*03f0*/  @!P5 LDG.E.128 R32, desc[UR6][R2.64] ;  /* 0x000000060220d981 */ /* 0x000f68000c1e1d00 */
[----:B------:R-:W5:Y:S04]  /*0400*/  @!P6 LDG.E.128 R24, desc[UR6][R4.64] ;  /* 0x000000060418e981 */ /* 0x000f68000c1e1d00 */
[----:B------:R-:W5:Y:S01]  /*0410*/  @!P1 LDG.E.128 R16, desc[UR6][R48.64] ;  /* 0x0000000630109981 */ /* 0x000f62000c1e1d00 */
[----:B------:R-:W-:Y:S01]  /*0420*/  @!P3 IMAD.WIDE.U32 R30, R31, 0x10, R8 ;  /* 0x000000101f1eb825 */ /* 0x000fe200078e0008 */
[----:B------:R-:W-:-:S02]  /*0430*/  CS2R R42, SRZ ;  /* 0x00000000002a7805 */ /* 0x000fc4000001ff00 */
[----:B------:R-:W-:Y:S02]  /*0440*/  CS2R R40, SRZ ;  /* 0x0000000000287805 */ /* 0x000fe4000001ff00 */
[----:B------:R-:W-:Y:S02]  /*0450*/  CS2R R10, SRZ ;  /* 0x00000000000a7805 */ /* 0x000fe4000001ff00 */
[----:B------:R-:W-:Y:S01]  /*0460*/  CS2R R8, SRZ ;  /* 0x0000000000087805 */ /* 0x000fe2000001ff00 */
[----:B------:R-:W-:Y:S01]  /*0470*/  BSSY.RECONVERGENT B1, `(.L_x_12527) ;  /* 0x0000ab4000017945 */ /* 0x000fe20003800200 */
[----:B------:R0:W5:Y:S04]  /*0480*/  @!P4 LDG.E.128 R40, desc[UR6][R28.64] ;  /* 0x000000061c28c981 */ /* 0x000168000c1e1d00 */
[----:B------:R1:W5:Y:S01]  /*0490*/  @!P3 LDG.E.128 R8, desc[UR6][R30.64] ;  /* 0x000000061e08b981 */ /* 0x000362000c1e1d00 */
[----:B0-----:R-:W-:-:S02]  /*04a0*/  CS2R R28, SRZ ;  /* 0x00000000001c7805 */ /* 0x001fc4000001ff00 */
[----:B-1----:R-:W-:Y:S01]  /*04b0*/  CS2R R30, SRZ ;  /* 0x00000000001e7805 */ /* 0x002fe2000001ff00 */
        /* <DEDUP_REMOVED lines=17> */
[----:B------:R-:W-:Y:S01]  /*05d0*/  @P0 DADD R2, RZ, R32 ;  /* 0x00000000ff020229 */ /* 0x000fe20000000020 */
[----:B------:R-:W-:Y:S01]  /*05e0*/  @!P0 IMAD.MOV.U32 R30, RZ, RZ, R34 ;  /* 0x000000ffff1e8224 */ /* 0x000fe200078e0022 */
[----:B------:R-:W-:Y:S01]  /*05f0*/  @P0 DADD R4, RZ, R34 ;  /* 0x00000000ff040229 */ /* 0x000fe20000000022 */
[----:B------:R-:W-:Y:S01]  /*0600*/  @!P0 IMAD.MOV.U32 R31, RZ, RZ, R35 ;  /* 0x000000ffff1f8224 */ /* 0x000fe200078e0023 */
[----:B------:R-:W-:-:S06]  /*0610*/  @!P0 DADD R28, R32, R32 ;  /* 0x00000000201c8229 */ /* 0x000fcc0000000020 */
[----:B------:R-:W-:-:S10]  /*0620*/  @P0 DADD R30, R2, R4 ;  /* 0x00000000021e0229 */ /* 0x000fd40000000004 */
[----:B------:R-:W-:Y:S01]  /*0630*/  @P0 MOV R28, R30 ;  /* 0x0000001e001c0202 */ /* 0x000fe20000000f00 */
[----:B------:R-:W-:Y:S01]  /*0640*/  @P0 IMAD.MOV.U32 R29, RZ, RZ, R31 ;  /* 0x000000ffff1d0224 */ /* 0x000fe200078e001f */
[----:B------:R-:W-:Y:S06]  /*0650*/  BRA `(.L_x_12528) ;  /* 0x000000a800547947 */ /* 0x000fec0003800000 */
.L_x_12529:
        /* <DEDUP_REMOVED lines=45> */
[----:B------:R-:W-:Y:S05]  /*0930*/  CALL.REL.NOINC `($__internal_29_$__cuda_sm20_div_rn_f64_full) ;  /* 0x00000aac005c7944 */ /* 0x000fea0003c00000 */
[----:B------:R-:W-:Y:S02]  /*0940*/  IMAD.MOV.U32 R62, RZ, RZ, R4 ;  /* 0x000000ffff3e7224 */ /* 0x000fe400078e0004 */
[----:B------:R-:W-:-:S07]  /*0950*/  IMAD.MOV.U32 R63, RZ, RZ, R5 ;  /* 0x000000ffff3f7224 */ /* 0x000fce00078e0005 */
.L_x_12535:
[----:B------:R-:W-:Y:S05]  /*0960*/  BSYNC.RECONVERGENT B3 ;  /* 0x0000000000037941 */ /* 0x000fea0003800200 */
.L_x_12534:
        /* <DEDUP_REMOVED lines=23> */
.L_x_12537:
[----:B------:R-:W-:Y:S05]  /*0ae0*/  BSYNC.RECONVERGENT B3 ;  /* 0x0000000000037941 */ /* 0x000fea0003800200 */
.L_x_12536:
        /* <DEDUP_REMOVED lines=8> */
[----:B------:R-:W-:Y:S01]  /*0b70*/  MOV R46, UR8 ;  /* 0x00000008002e7c02 */ /* 0x000fe20008000f00 */
[----:B------:R-:W-:Y:S03]  /*0b80*/  BSSY.RECONVERGENT B0, `(.L_x_12538) ;  /* 0x0000076000007945 */ /* 0x000fe60003800200 */
        /* <DEDUP_REMOVED lines=35> */
[----:B------:R-:W-:Y:S02]  /*0dc0*/  ISETP.GT.AND P3, PT, R3, 0xfffff, PT ;  /* 0x000fffff0300780c */ /* 0x000fe40003f64270 */
[----:B------:R-:W-:Y:S01]  /*0dd0*/  MOV R5, R3 ;  /* 0x0000000300057202 */ /* 0x000fe20000000f00 */
        /* <DEDUP_REMOVED lines=74> */
.L_x_12539:
[----:B------:R-:W-:Y:S01]  /*1280*/  IMAD.MOV.U32 R2, RZ, RZ, 0x0 ;  /* 0x00000000ff027424 */ /* 0x000fe200078e00ff */
[----:B------:R-:W-:Y:S01]  /*1290*/  LOP3.LUT P0, RZ, R5, 0x7fffffff, RZ, 0xc0, !PT ;  /* 0x7fffffff05ff7812 */ /* 0x000fe2000780c0ff */
[----:B------:R-:W-:-:S06]  /*12a0*/  IMAD.MOV.U32 R3, RZ, RZ, 0x7ff00000 ;  /* 0x7ff00000ff037424 */ /* 0x000fcc00078e00ff */
[----:B------:R-:W-:-:S10]  /*12b0*/  DFMA R2, R4, R2, +INF ;  /* 0x7ff000000402742b */ /* 0x000fd40000000002 */
[----:B------:R-:W-:Y:S02]  /*12c0*/  FSEL R6, R2, RZ, P0 ;  /* 0x000000ff02067208 */ /* 0x000fe40000000000 */
[----:B------:R-:W-:-:S07]  /*12d0*/  FSEL R7, R3, -QNAN , P0 ;  /* 0xfff0000003077808 */ /* 0x000fce0000000000 */
.L_x_12540:
[----:B------:R-:W-:Y:S05]  /*12e0*/  BSYNC.RECONVERGENT B0 ;  /* 0x0000000000007941 */ /* 0x000fea0003800200 */
.L_x_12538:
        /* <DEDUP_REMOVED lines=21> */
[----:B------:R-:W-:Y:S05]  /*1440*/  CALL.REL.NOINC `($__internal_29_$__cuda_sm20_div_rn_f64_full) ;  /* 0x00000aa000987944 */ /* 0x000fea0003c00000 */
.L_x_12542:
[----:B------:R-:W-:Y:S05]  /*1450*/  BSYNC.RECONVERGENT B3 ;  /* 0x0000000000037941 */ /* 0x000fea0003800200 */
.L_x_12541:
        /* <DEDUP_REMOVED lines=76> */
.L_x_12533:
        /* <DEDUP_REMOVED lines=20> */
[----:B------:R-:W-:Y:S02]  /*1a60*/  SEL R4, R60, R58, P2 ;  /* 0x0000003a3c047207 */ /* 0x000fe40001000000 */
[----:B------:R-:W-:Y:S02]  /*1a70*/  MOV R46, UR8 ;  /* 0x00000008002e7c02 */ /* 0x000fe40008000f00 */
        /* <DEDUP_REMOVED lines=100> */
.L_x_12546:
[----:B------:R-:W-:Y:S01]  /*20c0*/  IMAD.MOV.U32 R2, RZ, RZ, 0x0 ;  /* 0x00000000ff027424 */ /* 0x000fe200078e00ff */
[----:B------:R-:W-:Y:S01]  /*20d0*/  LOP3.LUT P0, RZ, R5, 0x7fffffff, RZ, 0xc0, !PT ;  /* 0x7fffffff05ff7812 */ /* 0x000fe2000780c0ff */
[----:B------:R-:W-:-:S06]  /*20e0*/  IMAD.MOV.U32 R3, RZ, RZ, 0x7ff00000 ;  /* 0x7ff00000ff037424 */ /* 0x000fcc00078e00ff */
[----:B------:R-:W-:-:S10]  /*20f0*/  DFMA R2, R4, R2, +INF ;  /* 0x7ff000000402742b */ /* 0x000fd40000000002 */
[----:B------:R-:W-:Y:S02]  /*2100*/  FSEL R62, R2, RZ, P0 ;  /* 0x000000ff023e7208 */ /* 0x000fe40000000000 */
[----:B------:R-:W-:-:S07]  /*2110*/  FSEL R63, R3, -QNAN , P0 ;  /* 0xfff00000033f7808 */ /* 0x000fce0000000000 */
.L_x_12547:
[----:B------:R-:W-:Y:S05]  /*2120*/  BSYNC.RECONVERGENT B0 ;  /* 0x0000000000007941 */ /* 0x000fea0003800200 */
.L_x_12545:
        /* <DEDUP_REMOVED lines=21> */
.L_x_12549:
[----:B------:R-:W-:Y:S05]  /*2280*/  BSYNC.RECONVERGENT B3 ;  /* 0x0000000000037941 */ /* 0x000fea0003800200 */
.L_x_12548:
        /* <DEDUP_REMOVED lines=76> */
.L_x_12544:
        /* <DEDUP_REMOVED lines=79> */
.L_x_12551:
[----:B------:R-:W-:Y:S01]  /*2c40*/  IMAD.MOV.U32 R2, RZ, RZ, 0x0 ;  /* 0x00000000ff027424 */ /* 0x000fe200078e00ff */
[----:B------:R-:W-:Y:S01]  /*2c50*/  LOP3.LUT P0, RZ, R5, 0x7fffffff, RZ, 0xc0, !PT ;  /* 0x7fffffff05ff7812 */ /* 0x000fe2000780c0ff */
[----:B------:R-:W-:-:S06]  /*2c60*/  IMAD.MOV.U32 R3, RZ, RZ, 0x7ff00000 ;  /* 0x7ff00000ff037424 */ /* 0x000fcc00078e00ff */
[----:B------:R-:W-:-:S10]  /*2c70*/  DFMA R2, R4, R2, +INF ;  /* 0x7ff000000402742b */ /* 0x000fd40000000002 */
[----:B------:R-:W-:Y:S02]  /*2c80*/  FSEL R6, R2, RZ, P0 ;  /* 0x000000ff02067208 */ /* 0x000fe40000000000 */
[----:B------:R-:W-:-:S07]  /*2c90*/  FSEL R7, R3, -QNAN , P0 ;  /* 0xfff0000003077808 */ /* 0x000fce0000000000 */
.L_x_12552:
[----:B------:R-:W-:Y:S05]  /*2ca0*/  BSYNC.RECONVERGENT B0 ;  /* 0x0000000000007941 */ /* 0x000fea0003800200 */
.L_x_12550:
        /* <DEDUP_REMOVED lines=22> */
.L_x_12554:
[----:B------:R-:W-:Y:S05]  /*2e10*/  BSYNC.RECONVERGENT B3 ;  /* 0x0000000000037941 */ /* 0x000fea0003800200 */
.L_x_12553:
        /* <DEDUP_REMOVED lines=76> */
.L_x_12532:
        /* <DEDUP_REMOVED lines=11> */
[----:B------:R-:W-:Y:S05]  /*3390*/  @!P0 BRA `(.L_x_12555) ;  /* 0x0000001000a48947 */ /* 0x000fea0003800000 */
        /* <DEDUP_REMOVED lines=22> */
[----:B------:R-:W-:Y:S05]  /*3500*/  CALL.REL.NOINC `($__internal_29_$__cuda_sm20_div_rn_f64_full) ;  /* 0x00000a8000687944 */ /* 0x000fea0003c00000 */
[----:B------:R-:W-:Y:S01]  /*3510*/  IMAD.MOV.U32 R30, RZ, RZ, R4 ;  /* 0x000000ffff1e7224 */ /* 0x000fe200078e0004 */
[----:B------:R-:W-:-:S07]  /*3520*/  MOV R31, R5 ;  /* 0x00000005001f7202 */ /* 0x000fce0000000f00 */
.L_x_12557:
[----:B------:R-:W-:Y:S05]  /*3530*/  BSYNC.RECONVERGENT B3 ;  /* 0x0000000000037941 */ /* 0x000fea0003800200 */
.L_x_12556:
        /* <DEDUP_REMOVED lines=23> */
.L_x_12559:
[----:B------:R-:W-:Y:S05]  /*36b0*/  BSYNC.RECONVERGENT B3 ;  /* 0x0000000000037941 */ /* 0x000fea0003800200 */
.L_x_12558:
        /* <DEDUP_REMOVED lines=121> */
.L_x_12561:
[----:B------:R-:W-:Y:S01]  /*3e50*/  IMAD.MOV.U32 R2, RZ, RZ, 0x0 ;  /* 0x00000000ff027424 */ /* 0x000fe200078e00ff */
[----:B------:R-:W-:Y:S02]  /*3e60*/  MOV R3, 0x7ff00000 ;  /* 0x7ff0000000037802 */ /* 0x000fe40000000f00 */
[----:B------:R-:W-:-:S04]  /*3e70*/  LOP3.LUT P0, RZ, R5, 0x7fffffff, RZ, 0xc0, !PT ;  /* 0x7fffffff05ff7812 */ /* 0x000fc8000780c0ff */
[----:B------:R-:W-:-:S10]  /*3e80*/  DFMA R2, R4, R2, +INF ;  /* 0x7ff000000402742b */ /* 0x000fd40000000002 */
[----:B------:R-:W-:Y:S02]  /*3e90*/  FSEL R62, R2, RZ, P0 ;  /* 0x000000ff023e7208 */ /* 0x000fe40000000000 */
[----:B------:R-:W-:-:S07]  /*3ea0*/  FSEL R63, R3, -QNAN , P0 ;  /* 0xfff00000033f7808 */ /* 0x000fce0000000000 */
.L_x_12562:
[----:B------:R-:W-:Y:S05]  /*3eb0*/  BSYNC.RECONVERGENT B0 ;  /* 0x0000000000007941 */ /* 0x000fea0003800200 */
.L_x_12560:
[----:B------:R-:W-:Y:S01]  /*3ec0*/  DSETP.GEU.AND P1, PT, R60, R58, PT ;  /* 0x0000003a3c00722a */ /* 0x000fe20003f2e000 */
[----:B------:R-:W-:Y:S01]  /*3ed0*/  IMAD.MOV.U32 R2, RZ, RZ, 0x1 ;  /* 0x00000001ff027424 */ /* 0x000fe200078e00ff */
        /* <DEDUP_REMOVED lines=24> */
.L_x_12564:
[----:B------:R-:W-:Y:S05]  /*4060*/  BSYNC.RECONVERGENT B3 ;  /* 0x0000000000037941 */ /* 0x000fea0003800200 */
.L_x_12563:
        /* <DEDUP_REMOVED lines=92> */
.L_x_12555:
[----:B------:R-:W-:Y:S02]  /*4630*/  DSETP.LEU.AND P2, PT, R2, 5.9666725849601653946e-154, PT ;  /* 0x202000000200742a */ /* 0x000fe40003f4b000 */
[----:B------:R-:W-:-:S14]  /*4640*/  DSETP.GEU.AND P0, PT, R6, 1.4916681462400413487e-154, PT ;  /* 0x200000000600742a */ /* 0x000fdc0003f0e000 */
[----:B------:R-:W-:Y:S05]  /*4650*/  @P0 BRA P2, `(.L_x_12565) ;  /* 0x0000000c00c00947 */ /* 0x000fea0001000000 */
[----:B------:R-:W-:Y:S01]  /*4660*/  ISETP.GT.U32.AND P0, PT, R60, R58, PT ;  /* 0x0000003a3c00720c */ /* 0x000fe20003f04070 */
[----:B------:R-:W-:Y:S01]  /*4670*/  UMOV UR4, 0xffffffff ;  /* 0xffffffff00047882 */ /* 0x000fe20000000000 */
[----:B------:R-:W-:Y:S01]  /*4680*/  MOV R44, RZ ;  /* 0x000000ff002c7202 */ /* 0x000fe20000000f00 */
        /* <DEDUP_REMOVED lines=116> */
.L_x_12567:
[----:B------:R-:W-:Y:S01]  /*4dd0*/  IMAD.MOV.U32 R4, RZ, RZ, 0x0 ;  /* 0x00000000ff047424 */ /* 0x000fe200078e00ff */
[----:B------:R-:W-:Y:S02]  /*4de0*/  MOV R5, 0x7ff00000 ;  /* 0x7ff0000000057802 */ /* 0x000fe40000000f00 */
[----:B------:R-:W-:-:S04]  /*4df0*/  LOP3.LUT P0, RZ, R31, 0x7fffffff, RZ, 0xc0, !PT ;  /* 0x7fffffff1fff7812 */ /* 0x000fc8000780c0ff */
[----:B------:R-:W-:-:S10]  /*4e00*/  DFMA R4, R30, R4, +INF ;  /* 0x7ff000001e04742b */ /* 0x000fd40000000004 */
[----:B------:R-:W-:Y:S02]  /*4e10*/  FSEL R62, R4, RZ, P0 ;  /* 0x000000ff043e7208 */ /* 0x000fe40000000000 */
[----:B------:R-:W-:-:S07]  /*4e20*/  FSEL R63, R5, -QNAN , P0 ;  /* 0xfff00000053f7808 */ /* 0x000fce0000000000 */
.L_x_12568:
[----:B------:R-:W-:Y:S05]  /*4e30*/  BSYNC.RECONVERGENT B0 ;  /* 0x0000000000007941 */ /* 0x000fea0003800200 */
.L_x_12566:
[----:B------:R-:W0:Y:S01]  /*4e40*/  MUFU.RCP64H R5, R3 ;  /* 0x0000000300057308 */ /* 0x000e220000001800 */
[----:B------:R-:W-:Y:S01]  /*4e50*/  IMAD.MOV.U32 R30, RZ, RZ, R2 ;  /* 0x000000ffff1e7224 */ /* 0x000fe200078e0002 */
[----:B------:R-:W-:Y:S01]  /*4e60*/  FSETP.GEU.AND P2, PT, |R7|, 6.5827683646048100446e-37, PT ;  /* 0x036000000700780b */ /* 0x000fe20003f4e200 */
[----:B------:R-:W-:Y:S01]  /*4e70*/  IMAD.MOV.U32 R31, RZ, RZ, R3 ;  /* 0x000000ffff1f7224 */ /* 0x000fe200078e0003 */
[----:B------:R-:W-:Y:S01]  /*4e80*/  BSSY.RECONVERGENT B3, `(.L_x_12569) ;  /* 0x0000012000037945 */ /* 0x000fe20003800200 */
[----:B------:R-:W-:Y:S02]  /*4e90*/  IMAD.MOV.U32 R4, RZ, RZ, 0x1 ;  /* 0x00000001ff047424 */ /* 0x000fe400078e00ff */
[----:B------:R-:W-:Y:S02]  /*4ea0*/  IMAD.MOV.U32 R48, RZ, RZ, R6 ;  /* 0x000000ffff307224 */ /* 0x000fe400078e0006 */
        /* <DEDUP_REMOVED lines=13> */
[----:B------:R-:W-:-:S07]  /*4f80*/  MOV R3, 0x4fa0 ;  /* 0x00004fa000037802 */ /* 0x000fce0000000f00 */
[----:B------:R-:W-:Y:S05]  /*4f90*/  CALL.REL.NOINC `($__internal_29_$__cuda_sm20_div_rn_f64_full) ;  /* 0x00000a6400c47944 */ /* 0x000fea0003c00000 */
.L_x_12570:
[----:B------:R-:W-:Y:S05]  /*4fa0*/  BSYNC.RECONVERGENT B3 ;  /* 0x0000000000037941 */ /* 0x000fea0003800200 */
.L_x_12569:
        /* <DEDUP_REMOVED lines=11> */
[----:B------:R-:W-:-:S02]  /*5060*/  @!P1 IMAD.MOV.U32 R30, RZ, RZ, 0x54442d18 ;  /* 0x54442d18ff1e9424 */ /* 0x000fc400078e00ff */
[----:B------:R-:W-:Y:S02]  /*5070*/  @!P1 IMAD.MOV.U32 R31, RZ, RZ, 0x3ff921fb ;  /* 0x3ff921fbff1f9424 */ /* 0x000fe400078e00ff */
        /* <DEDUP_REMOVED lines=72> */
[----:B------:R-:W-:Y:S01]  /*5500*/  @P3 IMAD.MOV.U32 R30, RZ, RZ, R0 ;  /* 0x000000ffff1e3224 */ /* 0x000fe200078e0000 */
[----:B------:R-:W-:-:S04]  /*5510*/  @P3 MOV R31, R3 ;  /* 0x00000003001f3202 */ /* 0x000fc80000000f00 */
[----:B------:R-:W-:Y:S02]  /*5520*/  LOP3.LUT R3, R31, 0x80000000, R28, 0xb8, !PT ;  /* 0x800000001f037812 */ /* 0x000fe400078eb81c */
[----:B------:R-:W-:Y:S02]  /*5530*/  FSEL R30, R4, R30, P0 ;  /* 0x0000001e041e7208 */ /* 0x000fe40000000000 */
[----:B------:R-:W-:Y:S01]  /*5540*/  FSEL R31, R5, R3, P0 ;  /* 0x00000003051f7208 */ /* 0x000fe20000000000 */
[----:B------:R-:W-:Y:S06]  /*5550*/  BRA `(.L_x_12543) ;  /* 0x0000000c002c7947 */ /* 0x000fec0003800000 */
.L_x_12565:
[----:B------:R-:W-:Y:S01]  /*5560*/  FSEL R6, R60, R58, !P1 ;  /* 0x0000003a3c067208 */ /* 0x000fe20004800000 */
[----:B------:R-:W-:Y:S01]  /*5570*/  BSSY.RECONVERGENT B0, `(.L_x_12571) ;  /* 0x0000056000007945 */ /* 0x000fe20003800200 */
[----:B------:R-:W-:-:S06]  /*5580*/  FSEL R7, R61, R59, !P1 ;  /* 0x0000003b3d077208 */ /* 0x000fcc0004800000 */
[----:B------:R-:W-:-:S08]  /*5590*/  DMUL R4, R6, R6 ;  /* 0x0000000606047228 */ /* 0x000fd00000000000 */
        /* <DEDUP_REMOVED lines=77> */
.L_x_12572:
[----:B------:R-:W-:Y:S01]  /*5a70*/  MOV R2, 0x0 ;  /* 0x0000000000027802 */ /* 0x000fe20000000f00 */
[----:B------:R-:W-:Y:S01]  /*5a80*/  IMAD.MOV.U32 R3, RZ, RZ, 0x7ff00000 ;  /* 0x7ff00000ff037424 */ /* 0x000fe200078e00ff */
[----:B------:R-:W-:-:S05]  /*5a90*/  LOP3.LUT P0, RZ, R5, 0x7fffffff, RZ, 0xc0, !PT ;  /* 0x7fffffff05ff7812 */ /* 0x000fca000780c0ff */
[----:B------:R-:W-:-:S10]  /*5aa0*/  DFMA R2, R4, R2, +INF ;  /* 0x7ff000000402742b */ /* 0x000fd40000000002 */
[----:B------:R-:W-:Y:S02]  /*5ab0*/  FSEL R62, R2, RZ, P0 ;  /* 0x000000ff023e7208 */ /* 0x000fe40000000000 */
[----:B------:R-:W-:-:S07]  /*5ac0*/  FSEL R63, R3, -QNAN , P0 ;  /* 0xfff00000033f7808 */ /* 0x000fce0000000000 */
.L_x_12573:
[----:B------:R-:W-:Y:S05]  /*5ad0*/  BSYNC.RECONVERGENT B0 ;  /* 0x0000000000007941 */ /* 0x000fea0003800200 */
.L_x_12571:
[----:B------:R-:W-:Y:S01]  /*5ae0*/  FSEL R31, R59, R61, !P1 ;  /* 0x0000003d3b1f7208 */ /* 0x000fe20004800000 */
[----:B------:R-:W-:Y:S01]  /*5af0*/  IMAD.MOV.U32 R2, RZ, RZ, 0x1 ;  /* 0x00000001ff027424 */ /* 0x000fe200078e00ff */
[----:B------:R-:W-:Y:S01]  /*5b00*/  FSEL R30, R58, R60, !P1 ;  /* 0x0000003c3a1e7208 */ /* 0x000fe20004800000 */
[----:B------:R-:W-:Y:S01]  /*5b10*/  IMAD.MOV.U32 R44, RZ, RZ, R6 ;  /* 0x000000ffff2c7224 */ /* 0x000fe200078e0006 */
[----:B------:R-:W0:Y:S01]  /*5b20*/  MUFU.RCP64H R3, R31 ;  /* 0x0000001f00037308 */ /* 0x000e220000001800 */
[----:B------:R-:W-:Y:S01]  /*5b30*/  IMAD.MOV.U32 R45, RZ, RZ, R7 ;  /* 0x000000ffff2d7224 */ /* 0x000fe200078e0007 */
[----:B------:R-:W-:Y:S01]  /*5b40*/  FSETP.GEU.AND P2, PT, |R7|, 6.5827683646048100446e-37, PT ;  /* 0x036000000700780b */ /* 0x000fe20003f4e200 */
[----:B------:R-:W-:Y:S01]  /*5b50*/  BSSY.RECONVERGENT B3, `(.L_x_12574) ;  /* 0x0000010000037945 */ /* 0x000fe20003800200 */
        /* <DEDUP_REMOVED lines=14> */
[----:B------:R-:W-:Y:S05]  /*5c40*/  CALL.REL.NOINC `($__internal_29_$__cuda_sm20_div_rn_f64_full) ;  /* 0x00000a5800987944 */ /* 0x000fea0003c00000 */
.L_x_12575:
[----:B------:R-:W-:Y:S05]  /*5c50*/  BSYNC.RECONVERGENT B3 ;  /* 0x0000000000037941 */ /* 0x000fea0003800200 */
.L_x_12574:
        /* <DEDUP_REMOVED lines=90> */
[----:B------:R-:W-:-:S07]  /*6200*/  FSEL R31, R5, R3, P0 ;  /* 0x00000003051f7208 */ /* 0x000fce0000000000 */
.L_x_12543:
[----:B------:R-:W-:Y:S05]  /*6210*/  BSYNC.RECONVERGENT B2 ;  /* 0x0000000000027941 */ /* 0x000fea0003800200 */
.L_x_12531:
[----:B------:R-:W-:Y:S01]  /*6220*/  UMOV UR4, 0xfefa39ef ;  /* 0xfefa39ef00047882 */ /* 0x000fe20000000000 */
[----:B------:R-:W-:Y:S01]  /*6230*/  UMOV UR5, 0x3fe62e42 ;  /* 0x3fe62e4200057882 */ /* 0x000fe20000000000 */
[----:B------:R-:W-:Y:S01]  /*6240*/  LOP3.LUT R31, R31, 0x80000000, R35, 0xb8, !PT ;  /* 0x800000001f1f7812 */ /* 0x000fe200078eb823 */
[----:B------:R-:W-:-:S10]  /*6250*/  DADD R62, R62, UR4 ;  /* 0x000000043e3e7e29 */ /* 0x000fd40008000000 */
[----:B------:R-:W-:Y:S01]  /*6260*/  LOP3.LUT R29, R63, 0x80000000, R33, 0xb8, !PT ;  /* 0x800000003f1d7812 */ /* 0x000fe200078eb821 */
[----:B------:R-:W-:Y:S01]  /*6270*/  IMAD.MOV.U32 R28, RZ, RZ, R62 ;  /* 0x000000ffff1c7224 */ /* 0x000fe200078e003e */
[----:B------:R-:W-:Y:S06]  /*6280*/  BRA `(.L_x_12528) ;  /* 0x0000004c00487947 */ /* 0x000fec0003800000 */
.L_x_12530:
[----:B------:R-:W-:Y:S01]  /*6290*/  DSETP.NEU.AND P0, PT, R34, RZ, PT ;  /* 0x000000ff2200722a */ /* 0x000fe20003f0d000 */
[----:B------:R-:W-:Y:S01]  /*62a0*/  IMAD.MOV.U32 R30, RZ, RZ, R34 ;  /* 0x000000ffff1e7224 */ /* 0x000fe200078e0022 */
        /* <DEDUP_REMOVED lines=11> */
[----:B------:R-:W-:Y:S01]  /*6360*/  MOV R28, R32 ;  /* 0x00000020001c7202 */ /* 0x000fe20000000f00 */
[----:B------:R-:W-:-:S12]  /*6370*/  IMAD.MOV.U32 R29, RZ, RZ, R33 ;  /* 0x000000ffff1d7224 */ /* 0x000fd800078e0021 */
[----:B------:R-:W-:Y:S05]  /*6380*/  @!P0 BRA P1, `(.L_x_12528) ;  /* 0x0000004c00088947 */ /* 0x000fea0000800000 */
[C---:B------:R-:W-:Y:S01]  /*6390*/  DADD R2, R58.reuse, 1 ;  /* 0x3ff000003a027429 */ /* 0x040fe20000000000 */
[----:B------:R-:W-:Y:S01]  /*63a0*/  IMAD.MOV.U32 R4, RZ, RZ, RZ ;  /* 0x000000ffff047224 */ /* 0x000fe200078e00ff */
[----:B------:R-:W-:Y:S01]  /*63b0*/  UMOV UR4, 0xffffffff ;  /* 0xffffffff00047882 */ /* 0x000fe20000000000 */
[----:B------:R-:W-:Y:S01]  /*63c0*/  UMOV UR5, 0x7fefffff ;  /* 0x7fefffff00057882 */ /* 0x000fe20000000000 */
[----:B------:R-:W-:Y:S01]  /*63d0*/  MOV R50, RZ ;  /* 0x000000ff00327202 */ /* 0x000fe20000000f00 */
[----:B------:R-:W-:Y:S01]  /*63e0*/  UMOV UR8, UR5 ;  /* 0x0000000500087c82 */ /* 0x000fe20008000000 */
[----:B------:R-:W-:Y:S01]  /*63f0*/  DADD R62, R58, -1 ;  /* 0xbff000003a3e7429 */ /* 0x000fe20000000000 */
[----:B------:R-:W-:Y:S01]  /*6400*/  IMAD.MOV.U32 R56, RZ, RZ, RZ ;  /* 0x000000ffff387224 */ /* 0x000fe200078e00ff */
[----:B------:R-:W-:Y:S02]  /*6410*/  BSSY.RECONVERGENT B2, `(.L_x_12576) ;  /* 0x00002ac000027945 */ /* 0x000fe40003800200 */
[----:B------:R-:W-:-:S02]  /*6420*/  ISETP.GT.U32.AND P1, PT, R60, R2, PT ;  /* 0x000000023c00720c */ /* 0x000fc40003f24070 */
[CC--:B------:R-:W-:Y:S02]  /*6430*/  ISETP.LT.U32.AND P0, PT, R2.reuse, R60.reuse, PT ;  /* 0x0000003c0200720c */ /* 0x0c0fe40003f01070 */
[----:B------:R-:W-:Y:S01]  /*6440*/  ISETP.GT.U32.AND.EX P1, PT, R61, R3, PT, P1 ;  /* 0x000000033d00720c */ /* 0x000fe20003f24110 */
[----:B------:R-:W-:Y:S01]  /*6450*/  DADD R28, -RZ, |R62| ;  /* 0x00000000ff1c7229 */ /* 0x000fe2000000053e */
        /* <DEDUP_REMOVED lines=36> */
[----:B------:R-:W-:-:S07]  /*66a0*/  LOP3.LUT R57, R0, 0x7fd00000, RZ, 0x3c, !PT ;  /* 0x7fd0000000397812 */ /* 0x000fce00078e3cff */
[----:B------:R-:W-:Y:S01]  /*66b0*/  DFMA R50, R30, R54, R50 ;  /* 0x000000361e32722b */ /* 0x000fe20000000032 */
[----:B------:R-:W-:Y:S01]  /*66c0*/  SEL R30, R28, R60, P0 ;  /* 0x0000003c1c1e7207 */ /* 0x000fe20000000000 */
[----:B------:R-:W-:Y:S01]  /*66d0*/  DMUL R54, R56, R6 ;  /* 0x0000000638367228 */ /* 0x000fe20000000000 */
[----:B------:R-:W-:-:S03]  /*66e0*/  SEL R31, R29, R61, P0 ;  /* 0x0000003d1d1f7207 */ /* 0x000fc60000000000 */
[----:B------:R-:W-:Y:S01]  /*66f0*/  IMAD.MOV.U32 R28, RZ, RZ, R30 ;  /* 0x000000ffff1c7224 */ /* 0x000fe200078e001e */
[----:B------:R-:W-:Y:S01]  /*6700*/  ISETP.GE.U32.AND P3, PT, R31, 0x7ff00000, PT ;  /* 0x7ff000001f00780c */ /* 0x000fe20003f66070 */
[----:B------:R-:W-:-:S06]  /*6710*/  IMAD.MOV.U32 R29, RZ, RZ, R31 ;  /* 0x000000ffff1d7224 */ /* 0x000fcc00078e001f */
[----:B------:R-:W-:Y:S02]  /*6720*/  DMUL R56, R56, R28 ;  /* 0x0000001c38387228 */ /* 0x000fe40000000000 */
[----:B------:R-:W-:-:S06]  /*6730*/  DSETP.NEU.AND P2, PT, R28, RZ, PT ;  /* 0x000000ff1c00722a */ /* 0x000fcc0003f4d000 */
[----:B------:R-:W-:-:S08]  /*6740*/  DMUL R56, R56, R56 ;  /* 0x0000003838387228 */ /* 0x000fd00000000000 */
[----:B------:R-:W-:Y:S02]  /*6750*/  DFMA R56, R54, R54, R56 ;  /* 0x000000363638722b */ /* 0x000fe40000000038 */
[----:B------:R-:W-:-:S06]  /*6760*/  DMUL R54, R52, R50 ;  /* 0x0000003234367228 */ /* 0x000fcc0000000000 */
[----:B------:R-:W-:Y:S02]  /*6770*/  DSETP.MIN.AND P0, P1, R56, UR4, PT ;  /* 0x0000000438007e2a */ /* 0x000fe4000b900000 */
[----:B------:R-:W-:-:S05]  /*6780*/  IMAD.MOV.U32 R50, RZ, RZ, R57 ;  /* 0x000000ffff327224 */ /* 0x000fca00078e0039 */
[----:B------:R-:W-:Y:S01]  /*6790*/  FSEL R53, R50, UR8, P0 ;  /* 0x0000000832357c08 */ /* 0x000fe20008000000 */
[----:B------:R-:W-:-:S06]  /*67a0*/  IMAD.U32 R50, RZ, RZ, UR8 ;  /* 0x00000008ff327e24 */ /* 0x000fcc000f8e00ff */
[----:B------:R-:W-:Y:S02]  /*67b0*/  @P1 LOP3.LUT R53, R50, 0x80000, RZ, 0xfc, !PT ;  /* 0x0008000032351812 */ /* 0x000fe400078efcff */
[----:B------:R-:W-:Y:S02]  /*67c0*/  MOV R50, R56 ;  /* 0x0000003800327202 */ /* 0x000fe40000000f00 */
[----:B------:R-:W0:Y:S01]  /*67d0*/  MUFU.RSQ64H R51, R53 ;  /* 0x0000003500337308 */ /* 0x000e220000001c00 */
[----:B------:R-:W-:Y:S02]  /*67e0*/  ISETP.GE.U32.AND P1, PT, R65, 0x7ff00000, PT ;  /* 0x7ff000004100780c */ /* 0x000fe40003f26070 */
[----:B------:R-:W-:Y:S01]  /*67f0*/  SEL R52, R50, UR4, P0 ;  /* 0x0000000432347c07 */ /* 0x000fe20008000000 */
[----:B------:R-:W-:Y:S01]  /*6800*/  DSETP.NEU.AND P0, PT, R48, RZ, PT ;  /* 0x000000ff3000722a */ /* 0x000fe20003f0d000 */
[----:B------:R-:W-:Y:S01]  /*6810*/  IMAD.MOV.U32 R50, RZ, RZ, RZ ;  /* 0x000000ffff327224 */ /* 0x000fe200078e00ff */
[----:B------:R-:W-:Y:S01]  /*6820*/  LOP3.LUT R49, R46, 0x100000, RZ, 0xfc, !PT ;  /* 0x001000002e317812 */ /* 0x000fe200078efcff */
[----:B------:R-:W-:-:S06]  /*6830*/  IMAD.MOV.U32 R48, RZ, RZ, RZ ;  /* 0x000000ffff307224 */ /* 0x000fcc00078e00ff */
[----:B------:R-:W-:Y:S02]  /*6840*/  DMUL R54, R54, R48 ;  /* 0x0000003036367228 */ /* 0x000fe40000000000 */
[----:B0-----:R-:W-:-:S08]  /*6850*/  DMUL R48, R50, R50 ;  /* 0x0000003232307228 */ /* 0x001fd00000000000 */
[----:B------:R-:W-:Y:S01]  /*6860*/  @!P1 FSEL R64, R44, R54, !P0 ;  /* 0x000000362c409208 */ /* 0x000fe20004000000 */
[----:B------:R-:W-:Y:S01]  /*6870*/  DFMA R48, R52, -R48, 1 ;  /* 0x3ff000003430742b */ /* 0x000fe20000000830 */
[----:B------:R-:W-:-:S07]  /*6880*/  @!P1 FSEL R65, R45, R55, !P0 ;  /* 0x000000372d419208 */ /* 0x000fce0004000000 */
[----:B------:R-:W-:Y:S02]  /*6890*/  DFMA R52, R48, R4, 0.5 ;  /* 0x3fe000003034742b */ /* 0x000fe40000000004 */
[----:B------:R-:W-:-:S08]  /*68a0*/  DMUL R48, R50, R48 ;  /* 0x0000003032307228 */ /* 0x000fd00000000000 */
[----:B------:R-:W-:Y:S01]  /*68b0*/  DFMA R48, R52, R48, R50 ;  /* 0x000000303430722b */ /* 0x000fe20000000032 */
[----:B------:R-:W-:-:S07]  /*68c0*/  LOP3.LUT R51, R0, 0x100000, RZ, 0xfc, !PT ;  /* 0x0010000000337812 */ /* 0x000fce00078efcff */
[----:B------:R-:W-:-:S08]  /*68d0*/  DMUL R48, R56, R48 ;  /* 0x0000003038307228 */ /* 0x000fd00000000000 */
        /* <DEDUP_REMOVED lines=35> */
[----:B------:R-:W-:Y:S05]  /*6b10*/  CALL.REL.NOINC `($__internal_30_$__cuda_sm20_dsqrt_rn_f64_mediumpath_v1) ;  /* 0x00000a50007c7944 */ /* 0x000fea0003c00000 */
[----:B------:R-:W-:Y:S02]  /*6b20*/  IMAD.MOV.U32 R66, RZ, RZ, R2 ;  /* 0x000000ffff427224 */ /* 0x000fe400078e0002 */
[----:B------:R-:W-:-:S07]  /*6b30*/  IMAD.MOV.U32 R67, RZ, RZ, R3 ;  /* 0x000000ffff437224 */ /* 0x000fce00078e0003 */
.L_x_12580:
[----:B------:R-:W-:Y:S05]  /*6b40*/  BSYNC.RECONVERGENT B3 ;  /* 0x0000000000037941 */ /* 0x000fea0003800200 */
.L_x_12579:
[----:B------:R-:W-:Y:S05]  /*6b50*/  BRA `(.L_x_12581) ;  /* 0x0000002000dc7947 */ /* 0x000fea0003800000 */
.L_x_12578:
        /* <DEDUP_REMOVED lines=29> */
[----:B------:R-:W-:Y:S05]  /*6d30*/  CALL.REL.NOINC `($__internal_29_$__cuda_sm20_div_rn_f64_full) ;  /* 0x00000a48005c7944 */ /* 0x000fea0003c00000 */
.L_x_12586:
[----:B------:R-:W-:Y:S05]  /*6d40*/  BSYNC.RECONVERGENT B4 ;  /* 0x0000000000047941 */ /* 0x000fea0003800200 */
.L_x_12585:
[----:B------:R-:W-:Y:S02]  /*6d50*/  IMAD.MOV.U32 R66, RZ, RZ, R4 ;  /* 0x000000ffff427224 */ /* 0x000fe400078e0004 */
[----:B------:R-:W-:-:S07]  /*6d60*/  IMAD.MOV.U32 R67, RZ, RZ, R5 ;  /* 0x000000ffff437224 */ /* 0x000fce00078e0005 */
.L_x_12584:
[----:B------:R-:W-:Y:S05]  /*6d70*/  BSYNC.RECONVERGENT B3 ;  /* 0x0000000000037941 */ /* 0x000fea0003800200 */
.L_x_12583:
        /* <DEDUP_REMOVED lines=31> */
.L_x_12589:
[----:B------:R-:W-:Y:S05]  /*6f70*/  BSYNC.RECONVERGENT B4 ;  /* 0x0000000000047941 */ /* 0x000fea0003800200 */
.L_x_12588:
[----:B------:R-:W-:Y:S05]  /*6f80*/  BSYNC.RECONVERGENT B3 ;  /* 0x0000000000037941 */ /* 0x000fea0003800200 */
.L_x_12587:
[----:B------:R-:W-:Y:S01]  /*6f90*/  DMUL R2, R4, 0.5 ;  /* 0x3fe0000004027828 */ /* 0x000fe20000000000 */
[----:B------:R-:W-:Y:S01]  /*6fa0*/  BSSY.RECONVERGENT B3, `(.L_x_12590) ;  /* 0x000001e000037945 */ /* 0x000fe20003800200 */
[----:B------:R-:W-:Y:S01]  /*6fb0*/  DADD R6, R28, 1 ;  /* 0x3ff000001c067429 */ /* 0x000fe20000000000 */
[----:B------:R-:W-:Y:S02]  /*6fc0*/  IMAD.MOV.U32 R4, RZ, RZ, 0x0 ;  /* 0x00000000ff047424 */ /* 0x000fe400078e00ff */
[----:B------:R-:W-:-:S03]  /*6fd0*/  IMAD.MOV.U32 R5, RZ, RZ, 0x3fd80000 ;  /* 0x3fd80000ff057424 */ /* 0x000fc600078e00ff */
        /* <DEDUP_REMOVED lines=20> */
[----:B------:R-:W-:Y:S02]  /*7120*/  IMAD.MOV.U32 R2, RZ, RZ, R52 ;  /* 0x000000ffff027224 */ /* 0x000fe400078e0034 */
[----:B------:R-:W-:Y:S02]  /*7130*/  IMAD.MOV.U32 R6, RZ, RZ, R48 ;  /* 0x000000ffff067224 */ /* 0x000fe400078e0030 */
[----:B------:R-:W-:-:S07]  /*7140*/  IMAD.MOV.U32 R7, RZ, RZ, R49 ;  /* 0x000000ffff077224 */ /* 0x000fce00078e0031 */
[----:B------:R-:W-:Y:S05]  /*7150*/  CALL.REL.NOINC `($__internal_30_$__cuda_sm20_dsqrt_rn_f64_mediumpath_v1) ;  /* 0x00000a4800ec7944 */ /* 0x000fea0003c00000 */
[----:B------:R-:W-:Y:S01]  /*7160*/  IMAD.MOV.U32 R50, RZ, RZ, R2 ;  /* 0x000000ffff327224 */ /* 0x000fe200078e0002 */
[----:B------:R-:W-:-:S07]  /*7170*/  MOV R51, R3 ;  /* 0x0000000300337202 */ /* 0x000fce0000000f00 */
.L_x_12591:
[----:B------:R-:W-:Y:S05]  /*7180*/  BSYNC.RECONVERGENT B3 ;  /* 0x0000000000037941 */ /* 0x000fea0003800200 */
.L_x_12590:
        /* <DEDUP_REMOVED lines=26> */
.L_x_12594:
[----:B------:R-:W-:Y:S05]  /*7330*/  BSYNC.RECONVERGENT B3 ;  /* 0x0000000000037941 */ /* 0x000fea0003800200 */
.L_x_12593:
        /* <DEDUP_REMOVED lines=30> */
.L_x_12592:
        /* <DEDUP_REMOVED lines=22> */
[----:B------:R-:W-:-:S11]  /*7680*/  LEA.HI R0, R3, R0, RZ, 0xc ;  /* 0x0000000003007211 */ /* 0x000fd600078f60ff */
        /* <DEDUP_REMOVED lines=35> */
[----:B------:R-:W-:Y:S01]  /*78c0*/  DADD R2, R54, -UR4 ;  /* 0x8000000436027e29 */ /* 0x000fe20008000000 */
[----:B------:R-:W-:Y:S01]  /*78d0*/  UMOV UR4, 0x55555554 ;  /* 0x5555555400047882 */ /* 0x000fe20000000000 */
[----:B------:R-:W-:Y:S02]  /*78e0*/  UMOV UR5, 0x3fb55555 ;  /* 0x3fb5555500057882 */ /* 0x000fe40000000000 */
[----:B------:R-:W-:Y:S01]  /*78f0*/  DFMA R50, R48, R50, UR4 ;  /* 0x0000000430327e2b */ /* 0x000fe20008000032 */
[----:B------:R-:W-:Y:S01]  /*7900*/  UMOV UR4, 0xfefa39ef ;  /* 0xfefa39ef00047882 */ /* 0x000fe20000000000 */
[----:B------:R-:W-:-:S02]  /*7910*/  UMOV UR5, 0x3fe62e42 ;  /* 0x3fe62e4200057882 */ /* 0x000fc40000000000 */
[----:B------:R-:W-:-:S04]  /*7920*/  DFMA R66, R2, UR4, R44 ;  /* 0x0000000402427c2b */ /* 0x000fc8000800002c */
[----:B------:R-:W-:-:S04]  /*7930*/  DMUL R50, R48, R50 ;  /* 0x0000003230327228 */ /* 0x000fc80000000000 */
[----:B------:R-:W-:Y:S01]  /*7940*/  DFMA R4, R2, -UR4, R66 ;  /* 0x8000000402047c2b */ /* 0x000fe20008000042 */
[----:B------:R-:W-:Y:S01]  /*7950*/  UMOV UR4, 0x3b39803f ;  /* 0x3b39803f00047882 */ /* 0x000fe20000000000 */
[----:B------:R-:W-:Y:S02]  /*7960*/  UMOV UR5, 0x3c7abc9e ;  /* 0x3c7abc9e00057882 */ /* 0x000fe40000000000 */
[----:B------:R-:W-:-:S04]  /*7970*/  DFMA R50, R44, R50, R52 ;  /* 0x000000322c32722b */ /* 0x000fc80000000034 */
[----:B------:R-:W-:-:S08]  /*7980*/  DADD R4, -R44, R4 ;  /* 0x000000002c047229 */ /* 0x000fd00000000104 */
[----:B------:R-:W-:-:S08]  /*7990*/  DADD R4, R50, -R4 ;  /* 0x0000000032047229 */ /* 0x000fd00000000804 */
[----:B------:R-:W-:-:S08]  /*79a0*/  DFMA R4, R2, UR4, R4 ;  /* 0x0000000402047c2b */ /* 0x000fd00008000004 */
[----:B------:R-:W-:Y:S01]  /*79b0*/  DADD R66, R66, R4 ;  /* 0x0000000042427229 */ /* 0x000fe20000000004 */
[----:B------:R-:W-:Y:S10]  /*79c0*/  BRA `(.L_x_12581) ;  /* 0x0000001400407947 */ /* 0x000ff40003800000 */
.L_x_12595:
[----:B------:R-:W-:Y:S01]  /*79d0*/  IMAD.MOV.U32 R2, RZ, RZ, 0x0 ;  /* 0x00000000ff027424 */ /* 0x000fe200078e00ff */
[----:B------:R-:W-:Y:S01]  /*79e0*/  LOP3.LUT P0, RZ, R5, 0x7fffffff, RZ, 0xc0, !PT ;  /* 0x7fffffff05ff7812 */ /* 0x000fe2000780c0ff */
[----:B------:R-:W-:-:S06]  /*79f0*/  IMAD.MOV.U32 R3, RZ, RZ, 0x7ff00000 ;  /* 0x7ff00000ff037424 */ /* 0x000fcc00078e00ff */
[----:B------:R-:W-:-:S10]  /*7a00*/  DFMA R2, R4, R2, +INF ;  /* 0x7ff000000402742b */ /* 0x000fd40000000002 */
[----:B------:R-:W-:Y:S02]  /*7a10*/  FSEL R66, R2, RZ, P0 ;  /* 0x000000ff02427208 */ /* 0x000fe40000000000 */
[----:B------:R-:W-:Y:S01]  /*7a20*/  FSEL R67, R3, -QNAN , P0 ;  /* 0xfff0000003437808 */ /* 0x000fe20000000000 */
[----:B------:R-:W-:Y:S06]  /*7a30*/  BRA `(.L_x_12581) ;  /* 0x0000001400247947 */ /* 0x000fec0003800000 */
.L_x_12582:
[----:B------:R-:W-:-:S14]  /*7a40*/  DSETP.GEU.AND P0, PT, R58, 1, PT ;  /* 0x3ff000003a00742a */ /* 0x000fdc0003f0e000 */
[----:B------:R-:W-:Y:S05]  /*7a50*/  @P0 BRA `(.L_x_12596) ;  /* 0x0000000000d40947 */ /* 0x000fea0003800000 */
        /* <DEDUP_REMOVED lines=27> */
.L_x_12598:
[----:B------:R-:W-:Y:S05]  /*7c10*/  BSYNC.RECONVERGENT B3 ;  /* 0x0000000000037941 */ /* 0x000fea0003800200 */
.L_x_12597:
        /* <DEDUP_REMOVED lines=21> */
.L_x_12600:
[----:B------:R-:W-:Y:S05]  /*7d70*/  BSYNC.RECONVERGENT B3 ;  /* 0x0000000000037941 */ /* 0x000fea0003800200 */
.L_x_12599:
[----:B------:R-:W-:Y:S01]  /*7d80*/  MOV R66, R4 ;  /* 0x0000000400427202 */ /* 0x000fe20000000f00 */
[----:B------:R-:W-:Y:S01]  /*7d90*/  IMAD.MOV.U32 R67, RZ, RZ, R5 ;  /* 0x000000ffff437224 */ /* 0x000fe200078e0005 */
[----:B------:R-:W-:Y:S06]  /*7da0*/  BRA `(.L_x_12581) ;  /* 0x0000001000487947 */ /* 0x000fec0003800000 */
.L_x_12596:
        /* <DEDUP_REMOVED lines=23> */
[----:B------:R-:W-:Y:S05]  /*7f20*/  CALL.REL.NOINC `($__internal_30_$__cuda_sm20_dsqrt_rn_f64_mediumpath_v1) ;  /* 0x00000a3c00787944 */ /* 0x000fea0003c00000 */
[----:B------:R-:W-:Y:S02]  /*7f30*/  IMAD.MOV.U32 R66, RZ, RZ, R2 ;  /* 0x000000ffff427224 */ /* 0x000fe400078e0002 */
[----:B------:R-:W-:-:S07]  /*7f40*/  IMAD.MOV.U32 R67, RZ, RZ, R3 ;  /* 0x000000ffff437224 */ /* 0x000fce00078e0003 */
.L_x_12602:
[----:B------:R-:W-:Y:S05]  /*7f50*/  BSYNC.RECONVERGENT B3 ;  /* 0x0000000000037941 */ /* 0x000fea0003800200 */
.L_x_12601:
        /* <DEDUP_REMOVED lines=24> */
[----:B------:R-:W-:-:S07]  /*80e0*/  MOV R3, 0x8100 ;  /* 0x0000810000037802 */ /* 0x000fce0000000f00 */
[----:B------:R-:W-:Y:S05]  /*80f0*/  CALL.REL.NOINC `($__internal_29_$__cuda_sm20_div_rn_f64_full) ;  /* 0x00000a34006c7944 */ /* 0x000fea0003c00000 */
.L_x_12605:
[----:B------:R-:W-:Y:S05]  /*8100*/  BSYNC.RECONVERGENT B3 ;  /* 0x0000000000037941 */ /* 0x000fea0003800200 */
.L_x_12604:
        /* <DEDUP_REMOVED lines=30> */
.L_x_12603:
        /* <DEDUP_REMOVED lines=75> */
.L_x_12606:
[----:B------:R-:W-:Y:S01]  /*87a0*/  IMAD.MOV.U32 R2, RZ, RZ, 0x0 ;  /* 0x00000000ff027424 */ /* 0x000fe200078e00ff */
[----:B------:R-:W-:Y:S01]  /*87b0*/  LOP3.LUT P0, RZ, R5, 0x7fffffff, RZ, 0xc0, !PT ;  /* 0x7fffffff05ff7812 */ /* 0x000fe2000780c0ff */
[----:B------:R-:W-:-:S06]  /*87c0*/  IMAD.MOV.U32 R3, RZ, RZ, 0x7ff00000 ;  /* 0x7ff00000ff037424 */ /* 0x000fcc00078e00ff */
[----:B------:R-:W-:-:S10]  /*87d0*/  DFMA R2, R4, R2, +INF ;  /* 0x7ff000000402742b */ /* 0x000fd40000000002 */
[----:B------:R-:W-:Y:S02]  /*87e0*/  FSEL R66, R2, RZ, P0 ;  /* 0x000000ff02427208 */ /* 0x000fe40000000000 */
[----:B------:R-:W-:Y:S01]  /*87f0*/  FSEL R67, R3, -QNAN , P0 ;  /* 0xfff0000003437808 */ /* 0x000fe20000000000 */
[----:B------:R-:W-:Y:S06]  /*8800*/  BRA `(.L_x_12581) ;  /* 0x0000000400b07947 */ /* 0x000fec0003800000 */
.L_x_12577:
        /* <DEDUP_REMOVED lines=17> */
[----:B------:R-:W-:Y:S02]  /*8920*/  IMAD.MOV.U32 R45, RZ, RZ, R7 ;  /* 0x000000ffff2d7224 */ /* 0x000fe400078e0007 */
        /* <DEDUP_REMOVED lines=8> */
.L_x_12608:
[----:B------:R-:W-:Y:S05]  /*89b0*/  BSYNC.RECONVERGENT B3 ;  /* 0x0000000000037941 */ /* 0x000fea0003800200 */
.L_x_12607:
        /* <DEDUP_REMOVED lines=75> */
.L_x_12609:
[----:B------:R-:W-:Y:S01]  /*8e70*/  IMAD.MOV.U32 R2, RZ, RZ, 0x0 ;  /* 0x00000000ff027424 */ /* 0x000fe200078e00ff */
[----:B------:R-:W-:Y:S01]  /*8e80*/  LOP3.LUT P0, RZ, R5, 0x7fffffff, RZ, 0xc0, !PT ;  /* 0x7fffffff05ff7812 */ /* 0x000fe2000780c0ff */
[----:B------:R-:W-:-:S06]  /*8e90*/  IMAD.MOV.U32 R3, RZ, RZ, 0x7ff00000 ;  /* 0x7ff00000ff037424 */ /* 0x000fcc00078e00ff */
[----:B------:R-:W-:-:S10]  /*8ea0*/  DFMA R2, R4, R2, +INF ;  /* 0x7ff000000402742b */ /* 0x000fd40000000002 */
[----:B------:R-:W-:Y:S02]  /*8eb0*/  FSEL R66, R2, RZ, P0 ;  /* 0x000000ff02427208 */ /* 0x000fe40000000000 */
[----:B------:R-:W-:-:S07]  /*8ec0*/  FSEL R67, R3, -QNAN , P0 ;  /* 0xfff0000003437808 */ /* 0x000fce0000000000 */
.L_x_12581:
[----:B------:R-:W-:Y:S05]  /*8ed0*/  BSYNC.RECONVERGENT B2 ;  /* 0x0000000000027941 */ /* 0x000fea0003800200 */
.L_x_12576:
        /* <DEDUP_REMOVED lines=27> */
.L_x_12614:
[----:B------:R-:W-:Y:S05]  /*9090*/  BSYNC.RECONVERGENT B4 ;  /* 0x0000000000047941 */ /* 0x000fea0003800200 */
.L_x_12613:
        /* <DEDUP_REMOVED lines=30> */
[----:B------:R-:W-:Y:S02]  /*9280*/  IMAD.MOV.U32 R45, RZ, RZ, R61 ;  /* 0x000000ffff2d7224 */ /* 0x000fe400078e003d */
[----:B------:R-:W-:Y:S02]  /*9290*/  IMAD.MOV.U32 R46, RZ, RZ, R60 ;  /* 0x000000ffff2e7224 */ /* 0x000fe400078e003c */
[----:B------:R-:W-:-:S07]  /*92a0*/  IMAD.MOV.U32 R0, RZ, RZ, R30 ;  /* 0x000000ffff007224 */ /* 0x000fce00078e001e */
[----:B------:R-:W-:Y:S05]  /*92b0*/  CALL.REL.NOINC `($__internal_30_$__cuda_sm20_dsqrt_rn_f64_mediumpath_v1) ;  /* 0x00000a2800947944 */ /* 0x000fea0003c00000 */
[----:B------:R-:W-:Y:S01]  /*92c0*/  MOV R68, R2 ;  /* 0x0000000200447202 */ /* 0x000fe20000000f00 */
[----:B------:R-:W-:-:S07]  /*92d0*/  IMAD.MOV.U32 R69, RZ, RZ, R3 ;  /* 0x000000ffff457224 */ /* 0x000fce00078e0003 */
.L_x_12618:
[----:B------:R-:W-:Y:S05]  /*92e0*/  BSYNC.RECONVERGENT B5 ;  /* 0x0000000000057941 */ /* 0x000fea0003800200 */
.L_x_12617:
        /* <DEDUP_REMOVED lines=27> */
.L_x_12620:
[----:B------:R-:W-:Y:S05]  /*94a0*/  BSYNC.RECONVERGENT B5 ;  /* 0x0000000000057941 */ /* 0x000fea0003800200 */
.L_x_12619:
[----:B------:R-:W-:Y:S01]  /*94b0*/  DMUL R68, R2, R68 ;  /* 0x0000004402447228 */ /* 0x000fe20000000000 */
[----:B------:R-:W-:Y:S02]  /*94c0*/  IMAD.MOV.U32 R58, RZ, RZ, 0x0 ;  /* 0x00000000ff3a7424 */ /* 0x000fe400078e00ff */
[----:B------:R-:W-:Y:S01]  /*94d0*/  IMAD.MOV.U32 R59, RZ, RZ, 0x3ff00000 ;  /* 0x3ff00000ff3b7424 */ /* 0x000fe200078e00ff */
[----:B------:R-:W-:Y:S07]  /*94e0*/  BRA `(.L_x_12621) ;  /* 0x0000000800f07947 */ /* 0x000fee0003800000 */
.L_x_12616:
[----:B------:R-:W-:Y:S02]  /*94f0*/  DMUL R62, |R62|, 2.2204460492503130808e-16 ;  /* 0x3cb000003e3e7828 */ /* 0x000fe40000000200 */
[----:B------:R-:W-:-:S06]  /*9500*/  DADD R44, R58, 1 ;  /* 0x3ff000003a2c7429 */ /* 0x000fcc0000000000 */
        /* <DEDUP_REMOVED lines=29> */
.L_x_12626:
[----:B------:R-:W-:Y:S05]  /*96e0*/  BSYNC.RECONVERGENT B6 ;  /* 0x0000000000067941 */ /* 0x000fea0003800200 */
.L_x_12625:
[----:B------:R-:W-:Y:S02]  /*96f0*/  IMAD.MOV.U32 R62, RZ, RZ, R4 ;  /* 0x000000ffff3e7224 */ /* 0x000fe400078e0004 */
[----:B------:R-:W-:-:S07]  /*9700*/  IMAD.MOV.U32 R63, RZ, RZ, R5 ;  /* 0x000000ffff3f7224 */ /* 0x000fce00078e0005 */
.L_x_12624:
[----:B------:R-:W-:Y:S05]  /*9710*/  BSYNC.RECONVERGENT B5 ;  /* 0x0000000000057941 */ /* 0x000fea0003800200 */
.L_x_12623:
[----:B------:R-:W-:Y:S01]  /*9720*/  DADD R2, R58, -1 ;  /* 0xbff000003a027429 */ /* 0x000fe20000000000 */
[----:B------:R-:W-:Y:S07]  /*9730*/  BSSY.RECONVERGENT B5, `(.L_x_12627) ;  /* 0x000001f000057945 */ /* 0x000fee0003800200 */
[----:B------:R-:W-:-:S14]  /*9740*/  DSETP.GEU.AND P0, PT, R2, RZ, PT ;  /* 0x000000ff0200722a */ /* 0x000fdc0003f0e000 */
        /* <DEDUP_REMOVED lines=26> */
.L_x_12630:
[----:B------:R-:W-:Y:S05]  /*98f0*/  BSYNC.RECONVERGENT B6 ;  /* 0x0000000000067941 */ /* 0x000fea0003800200 */
.L_x_12629:
[----:B------:R-:W-:Y:S02]  /*9900*/  IMAD.MOV.U32 R60, RZ, RZ, R4 ;  /* 0x000000ffff3c7224 */ /* 0x000fe400078e0004 */
[----:B------:R-:W-:-:S07]  /*9910*/  IMAD.MOV.U32 R61, RZ, RZ, R5 ;  /* 0x000000ffff3d7224 */ /* 0x000fce00078e0005 */
.L_x_12628:
[----:B------:R-:W-:Y:S05]  /*9920*/  BSYNC.RECONVERGENT B5 ;  /* 0x0000000000057941 */ /* 0x000fea0003800200 */
.L_x_12627:
        /* <DEDUP_REMOVED lines=29> */
.L_x_12632:
[----:B------:R-:W-:Y:S05]  /*9b00*/  BSYNC.RECONVERGENT B5 ;  /* 0x0000000000057941 */ /* 0x000fea0003800200 */
.L_x_12631:
[----:B------:R-:W-:Y:S01]  /*9b10*/  MOV R68, R2 ;  /* 0x0000000200447202 */ /* 0x000fe20000000f00 */
[----:B------:R-:W-:Y:S01]  /*9b20*/  IMAD.MOV.U32 R69, RZ, RZ, R3 ;  /* 0x000000ffff457224 */ /* 0x000fe200078e0003 */
[----:B------:R-:W-:Y:S06]  /*9b30*/  BRA `(.L_x_12621) ;  /* 0x00000004005c7947 */ /* 0x000fec0003800000 */
.L_x_12622:
[----:B------:R-:W-:-:S14]  /*9b40*/  DSETP.GT.AND P0, PT, R58, 1, PT ;  /* 0x3ff000003a00742a */ /* 0x000fdc0003f04000 */
[----:B------:R-:W-:Y:S05]  /*9b50*/  @!P0 BRA `(.L_x_12633) ;  /* 0x0000000000dc8947 */ /* 0x000fea0003800000 */
[----:B------:R-:W-:Y:S01]  /*9b60*/  DADD R2, R58, -1 ;  /* 0xbff000003a027429 */ /* 0x000fe20000000000 */
[----:B------:R-:W-:Y:S01]  /*9b70*/  IMAD.MOV.U32 R4, RZ, RZ, 0x0 ;  /* 0x00000000ff047424 */ /* 0x000fe200078e00ff */
[----:B------:R-:W-:Y:S01]  /*9b80*/  DMUL R28, R60, 8.11296384146066816958e+31 ;  /* 0x469000003c1c7828 */ /* 0x000fe20000000000 */
[----:B------:R-:W-:Y:S01]  /*9b90*/  IMAD.MOV.U32 R5, RZ, RZ, 0x3fd80000 ;  /* 0x3fd80000ff057424 */ /* 0x000fe200078e00ff */
[----:B------:R-:W-:Y:S04]  /*9ba0*/  BSSY.RECONVERGENT B5, `(.L_x_12634) ;  /* 0x0000019000057945 */ /* 0x000fe80003800200 */
[----:B------:R-:W-:Y:S02]  /*9bb0*/  DMUL R44, R44, R2 ;  /* 0x000000022c2c7228 */ /* 0x000fe40000000000 */
[----:B------:R-:W-:-:S04]  /*9bc0*/  DMUL R28, R58, R28 ;  /* 0x0000001c3a1c7228 */ /* 0x000fc80000000000 */
        /* <DEDUP_REMOVED lines=22> */
.L_x_12635:
[----:B------:R-:W-:Y:S05]  /*9d30*/  BSYNC.RECONVERGENT B5 ;  /* 0x0000000000057941 */ /* 0x000fea0003800200 */
.L_x_12634:
        /* <DEDUP_REMOVED lines=19> */
[----:B------:R-:W-:Y:S05]  /*9e70*/  CALL.REL.NOINC `($__internal_29_$__cuda_sm20_div_rn_f64_full) ;  /* 0x00000a18000c7944 */ /* 0x000fea0003c00000 */
.L_x_12637:
[----:B------:R-:W-:Y:S05]  /*9e80*/  BSYNC.RECONVERGENT B5 ;  /* 0x0000000000057941 */ /* 0x000fea0003800200 */
.L_x_12636:
[----:B------:R-:W-:Y:S01]  /*9e90*/  DMUL R58, R58, 8.11296384146066816958e+31 ;  /* 0x469000003a3a7828 */ /* 0x000fe20000000000 */
[----:B------:R-:W-:Y:S02]  /*9ea0*/  IMAD.MOV.U32 R68, RZ, RZ, R4 ;  /* 0x000000ffff447224 */ /* 0x000fe400078e0004 */
[----:B------:R-:W-:Y:S01]  /*9eb0*/  IMAD.MOV.U32 R69, RZ, RZ, R5 ;  /* 0x000000ffff457224 */ /* 0x000fe200078e0005 */
[----:B------:R-:W-:Y:S07]  /*9ec0*/  BRA `(.L_x_12621) ;  /* 0x0000000000787947 */ /* 0x000fee0003800000 */
.L_x_12633:
        /* <DEDUP_REMOVED lines=26> */
[----:B------:R-:W-:Y:S05]  /*a070*/  CALL.REL.NOINC `($__internal_30_$__cuda_sm20_dsqrt_rn_f64_mediumpath_v1) ;  /* 0x00000a1c00247944 */ /* 0x000fea0003c00000 */
.L_x_12639:
[----:B------:R-:W-:Y:S05]  /*a080*/  BSYNC.RECONVERGENT B5 ;  /* 0x0000000000057941 */ /* 0x000fea0003800200 */
.L_x_12638:
[----:B------:R-:W-:Y:S02]  /*a090*/  IMAD.MOV.U32 R68, RZ, RZ, R2 ;  /* 0x000000ffff447224 */ /* 0x000fe400078e0002 */
[----:B------:R-:W-:-:S07]  /*a0a0*/  IMAD.MOV.U32 R69, RZ, RZ, R3 ;  /* 0x000000ffff457224 */ /* 0x000fce00078e0003 */
.L_x_12621:
[----:B------:R-:W-:Y:S05]  /*a0b0*/  BSYNC.RECONVERGENT B4 ;  /* 0x0000000000047941 */ /* 0x000fea0003800200 */
.L_x_12612:
[----:B------:R-:W-:Y:S05]  /*a0c0*/  BSYNC.RELIABLE B2 ;  /* 0x0000000000027941 */ /* 0x000fea0003800100 */
.L_x_12611:
        /* <DEDUP_REMOVED lines=27> */
.L_x_12641:
[----:B------:R-:W-:Y:S05]  /*a280*/  BSYNC.RECONVERGENT B2 ;  /* 0x0000000000027941 */ /* 0x000fea0003800200 */
.L_x_12640:
        /* <DEDUP_REMOVED lines=91> */
.L_x_12615:
        /* <DEDUP_REMOVED lines=44> */
.L_x_12643:
        /* <DEDUP_REMOVED lines=68> */
[----:B------:R-:W-:Y:S02]  /*af40*/  LOP3.LUT R5, R3, 0x80000000, R5, 0xb8, !PT ;  /* 0x8000000003057812 */ /* 0x000fe400078eb805 */
[----:B------:R-:W-:-:S07]  /*af50*/  MOV R4, R2 ;  /* 0x0000000200047202 */ /* 0x000fce0000000f00 */
.L_x_12642:
[----:B------:R-:W-:Y:S05]  /*af60*/  BSYNC.RECONVERGENT B3 ;  /* 0x0000000000037941 */ /* 0x000fea0003800200 */
.L_x_12610:
[----:B------:R-:W-:Y:S01]  /*af70*/  LOP3.LUT R29, R67, 0x80000000, R33, 0xb8, !PT ;  /* 0x80000000431d7812 */ /* 0x000fe200078eb821 */
[----:B------:R-:W-:Y:S01]  /*af80*/  IMAD.MOV.U32 R28, RZ, RZ, R66 ;  /* 0x000000ffff1c7224 */ /* 0x000fe200078e0042 */
[----:B------:R-:W-:Y:S01]  /*af90*/  LOP3.LUT R31, R5, 0x80000000, R35, 0xb8, !PT ;  /* 0x80000000051f7812 */ /* 0x000fe200078eb823 */
[----:B------:R-:W-:-:S07]  /*afa0*/  IMAD.MOV.U32 R30, RZ, RZ, R4 ;  /* 0x000000ffff1e7224 */ /* 0x000fce00078e0004 */
.L_x_12528:
[----:B------:R-:W-:Y:S05]  /*afb0*/  BSYNC.RECONVERGENT B1 ;  /* 0x0000000000017941 */ /* 0x000fea0003800200 */
.L_x_12527:
[----:B------:R-:W-:Y:S05]  /*afc0*/  WARPSYNC.ALL ;  /* 0x0000000000007948 */ /* 0x000fea0003800000 */
[----:B------:R-:W0:Y:S01]  /*afd0*/  S2UR UR4, SR_CTAID.X ;  /* 0x00000000000479c3 */ /* 0x000e220000002500 */
[----:B------:R-:W0:Y:S01]  /*afe0*/  LDCU UR5, c[0x0][0x380] ;  /* 0x00007000ff0577ac */ /* 0x000e220008000800 */
[----:B------:R-:W-:Y:S01]  /*aff0*/  VIADD R0, R47, 0x80 ;  /* 0x000000802f007836 */ /* 0x000fe20000000000 */
[----:B------:R-:W-:Y:S01]  /*b000*/  BSSY.RECONVERGENT B1, `(.L_x_12644) ;  /* 0x0000aa9000017945 */ /* 0x000fe20003800200 */
[----:B-----5:R-:W-:Y:S02]  /*b010*/  CS2R R34, SRZ ;  /* 0x0000000000227805 */ /* 0x020fe4000001ff00 */
[----:B------:R-:W-:Y:S01]  /*b020*/  CS2R R32, SRZ ;  /* 0x0000000000207805 */ /* 0x000fe2000001ff00 */
[----:B0-----:R-:W-:-:S06]  /*b030*/  UIMAD UR4, UR4, -0x400, UR5 ;  /* 0xfffffc00040478a4 */ /* 0x001fcc000f8e0205 */
[----:B------:R-:W-:-:S13]  /*b040*/  ISETP.GE.U32.AND P0, PT, R0, UR4, PT ;  /* 0x0000000400007c0c */ /* 0x000fda000bf06070 */
        /* <DEDUP_REMOVED lines=18> */
[----:B------:R-:W-:-:S08]  /*b170*/  @P0 DADD R2, RZ, R38 ;  /* 0x00000000ff020229 */ /* 0x000fd00000000026 */
[----:B------:R-:W-:-:S10]  /*b180*/  @P0 DADD R32, R32, R2 ;  /* 0x0000000020200229 */ /* 0x000fd40000000002 */
[----:B------:R-:W-:Y:S01]  /*b190*/  @P0 MOV R34, R32 ;  /* 0x0000002000220202 */ /* 0x000fe20000000f00 */
[----:B------:R-:W-:Y:S01]  /*b1a0*/  @P0 IMAD.MOV.U32 R35, RZ, RZ, R33 ;  /* 0x000000ffff230224 */ /* 0x000fe200078e0021 */
[----:B------:R-:W-:Y:S01]  /*b1b0*/  @!P0 DADD R32, R36, R36 ;  /* 0x0000000024208229 */ /* 0x000fe20000000024 */
[----:B------:R-:W-:Y:S02]  /*b1c0*/  @!P0 IMAD.MOV.U32 R34, RZ, RZ, R38 ;  /* 0x000000ffff228224 */ /* 0x000fe400078e0026 */
[----:B------:R-:W-:Y:S01]  /*b1d0*/  @!P0 IMAD.MOV.U32 R35, RZ, RZ, R39 ;  /* 0x000000ffff238224 */ /* 0x000fe200078e0027 */
[----:B------:R-:W-:Y:S07]  /*b1e0*/  BRA `(.L_x_12645) ;  /* 0x000000a800287947 */ /* 0x000fee0003800000 */
.L_x_12646:
[----:B------:R-:W-:Y:S01]  /*b1f0*/  DSETP.MAX.AND P0, P1, R60, R58, PT ;  /* 0x0000003a3c00722a */ /* 0x000fe2000390f000 */
[----:B------:R-:W-:Y:S02]  /*b200*/  IMAD.MOV.U32 R0, RZ, RZ, R61 ;  /* 0x000000ffff007224 */ /* 0x000fe400078e003d */
[----:B------:R-:W-:Y:S02]  /*b210*/  IMAD.MOV.U32 R5, RZ, RZ, R59 ;  /* 0x000000ffff057224 */ /* 0x000fe400078e003b */
[----:B------:R-:W-:-:S03]  /*b220*/  IMAD.MOV.U32 R3, RZ, RZ, R58 ;  /* 0x000000ffff037224 */ /* 0x000fc600078e003a */
[----:B------:R-:W-:Y:S01]  /*b230*/  FSEL R7, R0, R5, P0 ;  /* 0x0000000500077208 */ /* 0x000fe20000000000 */
[----:B------:R-:W-:-:S05]  /*b240*/  IMAD.MOV.U32 R0, RZ, RZ, R60 ;  /* 0x000000ffff007224 */ /* 0x000fca00078e003c */
[----:B------:R-:W-:Y:S02]  /*b250*/  @P1 LOP3.LUT R7, R5, 0x80000, RZ, 0xfc, !PT ;  /* 0x0008000005071812 */ /* 0x000fe400078efcff */
[----:B------:R-:W-:Y:S02]  /*b260*/  SEL R2, R0, R3, P0 ;  /* 0x0000000300027207 */ /* 0x000fe40000000000 */
[----:B------:R-:W-:-:S06]  /*b270*/  MOV R3, R7 ;  /* 0x0000000700037202 */ /* 0x000fcc0000000f00 */
[----:B------:R-:W-:-:S14]  /*b280*/  DSETP.GT.AND P0, PT, R2, 4.50359962737049600000e+15, PT ;  /* 0x433000000200742a */ /* 0x000fdc0003f04000 */
[----:B------:R-:W-:Y:S05]  /*b290*/  @P0 BRA `(.L_x_12647) ;  /* 0x0000004c00480947 */ /* 0x000fea0003800000 */
        /* <DEDUP_REMOVED lines=20> */
[----:B------:R-:W-:Y:S01]  /*b3e0*/  IMAD.MOV.U32 R50, RZ, RZ, RZ ;  /* 0x000000ffff327224 */ /* 0x000fe200078e00ff */
        /* <DEDUP_REMOVED lines=43> */
[----:B------:R-:W-:-:S03]  /*b6a0*/  DFMA R34, R34, R4, 0.5 ;  /* 0x3fe000002222742b */ /* 0x000fc60000000004 */
[----:B------:R-:W-:-:S05]  /*b6b0*/  LOP3.LUT R57, R0, 0x7fd00000, RZ, 0x3c, !PT ;  /* 0x7fd0000000397812 */ /* 0x000fca00078e3cff */
        /* <DEDUP_REMOVED lines=21> */
[----:B------:R-:W-:Y:S01]  /*b810*/  DSETP.NEU.AND P0, PT, R48, RZ, PT ;  /* 0x000000ff3000722a */ /* 0x000fe20003f0d000 */
[----:B------:R-:W-:Y:S01]  /*b820*/  IMAD.MOV.U32 R50, RZ, RZ, RZ ;  /* 0x000000ffff327224 */ /* 0x000fe200078e00ff */
[----:B------:R-:W-:Y:S02]  /*b830*/  LOP3.LUT R49, R46, 0x100000, RZ, 0xfc, !PT ;  /* 0x001000002e317812 */ /* 0x000fe400078efcff */
[----:B------:R-:W-:-:S06]  /*b840*/  MOV R48, RZ ;  /* 0x000000ff00307202 */ /* 0x000fcc0000000f00 */
        /* <DEDUP_REMOVED lines=46> */
.L_x_12651:
[----:B------:R-:W-:Y:S05]  /*bb30*/  BSYNC.RECONVERGENT B3 ;  /* 0x0000000000037941 */ /* 0x000fea0003800200 */
.L_x_12650:
[----:B------:R-:W-:-:S10]  /*bb40*/  DADD R2, R32, R48 ;  /* 0x0000000020027229 */ /* 0x000fd40000000030 */
        /* <DEDUP_REMOVED lines=80> */
.L_x_12649:
        /* <DEDUP_REMOVED lines=33> */
.L_x_12658:
[----:B------:R-:W-:Y:S05]  /*c260*/  BSYNC.RECONVERGENT B4 ;  /* 0x0000000000047941 */ /* 0x000fea0003800200 */
.L_x_12657:
[----:B------:R-:W-:Y:S02]  /*c270*/  IMAD.MOV.U32 R66, RZ, RZ, R4 ;  /* 0x000000ffff427224 */ /* 0x000fe400078e0004 */
[----:B------:R-:W-:-:S07]  /*c280*/  IMAD.MOV.U32 R67, RZ, RZ, R5 ;  /* 0x000000ffff437224 */ /* 0x000fce00078e0005 */
.L_x_12656:
[----:B------:R-:W-:Y:S05]  /*c290*/  BSYNC.RECONVERGENT B3 ;  /* 0x0000000000037941 */ /* 0x000fea0003800200 */
.L_x_12655:
        /* <DEDUP_REMOVED lines=30> */
.L_x_12663:
[----:B------:R-:W-:Y:S05]  /*c480*/  BSYNC.RECONVERGENT B4 ;  /* 0x0000000000047941 */ /* 0x000fea0003800200 */
.L_x_12662:
[----:B------:R-:W-:Y:S05]  /*c490*/  BRA `(.L_x_12661) ;  /* 0x0000000000047947 */ /* 0x000fea0003800000 */
.L_x_12660:
[----:B------:R-:W-:-:S11]  /*c4a0*/  DADD R4, R34, -R2 ;  /* 0x0000000022047229 */ /* 0x000fd60000000802 */
.L_x_12661:
[----:B------:R-:W-:Y:S05]  /*c4b0*/  BSYNC.RECONVERGENT B3 ;  /* 0x0000000000037941 */ /* 0x000fea0003800200 */
.L_x_12659:
        /* <DEDUP_REMOVED lines=31> */
.L_x_12665:
[----:B------:R-:W-:Y:S05]  /*c6b0*/  BSYNC.RECONVERGENT B3 ;  /* 0x0000000000037941 */ /* 0x000fea0003800200 */
.L_x_12664:
        /* <DEDUP_REMOVED lines=85> */
.L_x_12666:
        /* <DEDUP_REMOVED lines=21> */
.L_x_12668:
[----:B------:R-:W-:Y:S05]  /*cd60*/  BSYNC.RECONVERGENT B3 ;  /* 0x0000000000037941 */ /* 0x000fea0003800200 */
.L_x_12667:
        /* <DEDUP_REMOVED lines=30> */
.L_x_12654:
        /* <DEDUP_REMOVED lines=28> */
.L_x_12671:
[----:B------:R-:W-:Y:S05]  /*d110*/  BSYNC.RECONVERGENT B3 ;  /* 0x0000000000037941 */ /* 0x000fea0003800200 */
.L_x_12670:
        /* <DEDUP_REMOVED lines=32> */
[----:B------:R-:W-:-:S11]  /*d320*/  LEA.HI R0, R3, R0, RZ, 0xc ;  /* 0x0000000003007211 */ /* 0x000fd600078f60ff */
        /* <DEDUP_REMOVED lines=52> */
.L_x_12672:
        /* <DEDUP_REMOVED lines=21> */
.L_x_12674:
[----:B------:R-:W-:Y:S05]  /*d7c0*/  BSYNC.RECONVERGENT B3 ;  /* 0x0000000000037941 */ /* 0x000fea0003800200 */
.L_x_12673:
        /* <DEDUP_REMOVED lines=30> */
.L_x_12669:
        /* <DEDUP_REMOVED lines=27> */
.L_x_12676:
[----:B------:R-:W-:Y:S05]  /*db60*/  BSYNC.RECONVERGENT B3 ;  /* 0x0000000000037941 */ /* 0x000fea0003800200 */
.L_x_12675:
        /* <DEDUP_REMOVED lines=20> */
[----:B------:R-:W-:Y:S05]  /*dcb0*/  CALL.REL.NOINC `($__internal_29_$__cuda_sm20_div_rn_f64_full) ;  /* 0x000009d8007c7944 */ /* 0x000fea0003c00000 */
.L_x_12678:
[----:B------:R-:W-:Y:S05]  /*dcc0*/  BSYNC.RECONVERGENT B3 ;  /* 0x0000000000037941 */ /* 0x000fea0003800200 */
.L_x_12677:
[----:B------:R-:W-:Y:S02]  /*dcd0*/  IMAD.MOV.U32 R66, RZ, RZ, R4 ;  /* 0x000000ffff427224 */ /* 0x000fe400078e0004 */
[----:B------:R-:W-:Y:S01]  /*dce0*/  IMAD.MOV.U32 R67, RZ, RZ, R5 ;  /* 0x000000ffff437224 */ /* 0x000fe200078e0005 */
[----:B------:R-:W-:Y:S06]  /*dcf0*/  BRA `(.L_x_12652) ;  /* 0x0000000000687947 */ /* 0x000fec0003800000 */
.L_x_12653:
        /* <DEDUP_REMOVED lines=25> */
.L_x_12679:
[----:B------:R-:W-:Y:S05]  /*de90*/  BSYNC.RECONVERGENT B3 ;  /* 0x0000000000037941 */ /* 0x000fea0003800200 */
.L_x_12652:
[----:B------:R-:W-:Y:S05]  /*dea0*/  BSYNC.RECONVERGENT B2 ;  /* 0x0000000000027941 */ /* 0x000fea0003800200 */
.L_x_12648:
        /* <DEDUP_REMOVED lines=24> */
[----:B------:R-:W-:Y:S05]  /*e030*/  CALL.REL.NOINC `($__internal_29_$__cuda_sm20_div_rn_f64_full) ;  /* 0x000009d4009c7944 */ /* 0x000fea0003c00000 */
.L_x_12684:
[----:B------:R-:W-:Y:S05]  /*e040*/  BSYNC.RECONVERGENT B4 ;  /* 0x0000000000047941 */ /* 0x000fea0003800200 */
.L_x_12683:
        /* <DEDUP_REMOVED lines=77> */
.L_x_12686:
        /* <DEDUP_REMOVED lines=42> */
.L_x_12685:
        /* <DEDUP_REMOVED lines=35> */
.L_x_12694:
[----:B------:R-:W-:Y:S05]  /*e9f0*/  BSYNC.RECONVERGENT B6 ;  /* 0x0000000000067941 */ /* 0x000fea0003800200 */
.L_x_12693:
[----:B------:R-:W-:Y:S02]  /*ea00*/  IMAD.MOV.U32 R62, RZ, RZ, R4 ;  /* 0x000000ffff3e7224 */ /* 0x000fe400078e0004 */
[----:B------:R-:W-:-:S07]  /*ea10*/  IMAD.MOV.U32 R63, RZ, RZ, R5 ;  /* 0x000000ffff3f7224 */ /* 0x000fce00078e0005 */
.L_x_12692:
[----:B------:R-:W-:Y:S05]  /*ea20*/  BSYNC.RECONVERGENT B5 ;  /* 0x0000000000057941 */ /* 0x000fea0003800200 */
.L_x_12691:
[----:B------:R-:W-:Y:S01]  /*ea30*/  DADD R2, R58, -1 ;  /* 0xbff000003a027429 */ /* 0x000fe20000000000 */
[----:B------:R-:W-:Y:S07]  /*ea40*/  BSSY.RECONVERGENT B5, `(.L_x_12695) ;  /* 0x0000020000057945 */ /* 0x000fee0003800200 */
[----:B------:R-:W-:-:S14]  /*ea50*/  DSETP.GEU.AND P0, PT, R2, RZ, PT ;  /* 0x000000ff0200722a */ /* 0x000fdc0003f0e000 */
        /* <DEDUP_REMOVED lines=25> */
.L_x_12699:
[----:B------:R-:W-:Y:S05]  /*ebf0*/  BSYNC.RECONVERGENT B6 ;  /* 0x0000000000067941 */ /* 0x000fea0003800200 */
.L_x_12698:
[----:B------:R-:W-:Y:S02]  /*ec00*/  IMAD.MOV.U32 R60, RZ, RZ, R4 ;  /* 0x000000ffff3c7224 */ /* 0x000fe400078e0004 */
[----:B------:R-:W-:Y:S01]  /*ec10*/  IMAD.MOV.U32 R61, RZ, RZ, R5 ;  /* 0x000000ffff3d7224 */ /* 0x000fe200078e0005 */
[----:B------:R-:W-:Y:S06]  /*ec20*/  BRA `(.L_x_12697) ;  /* 0x0000000000047947 */ /* 0x000fec0003800000 */
.L_x_12696:
[----:B------:R-:W-:-:S11]  /*ec30*/  DADD R60, R34, -R2 ;  /* 0x00000000223c7229 */ /* 0x000fd60000000802 */
.L_x_12697:
[----:B------:R-:W-:Y:S05]  /*ec40*/  BSYNC.RECONVERGENT B5 ;  /* 0x0000000000057941 */ /* 0x000fea0003800200 */
.L_x_12695:
        /* <DEDUP_REMOVED lines=29> */
.L_x_12701:
[----:B------:R-:W-:Y:S05]  /*ee20*/  BSYNC.RECONVERGENT B5 ;  /* 0x0000000000057941 */ /* 0x000fea0003800200 */
.L_x_12700:
[----:B------:R-:W-:Y:S02]  /*ee30*/  IMAD.MOV.U32 R34, RZ, RZ, R2 ;  /* 0x000000ffff227224 */ /* 0x000fe400078e0002 */
[----:B------:R-:W-:Y:S01]  /*ee40*/  IMAD.MOV.U32 R35, RZ, RZ, R3 ;  /* 0x000000ffff237224 */ /* 0x000fe200078e0003 */
[----:B------:R-:W-:Y:S06]  /*ee50*/  BRA `(.L_x_12702) ;  /* 0x00000008004c7947 */ /* 0x000fec0003800000 */
.L_x_12690:
        /* <DEDUP_REMOVED lines=29> */
.L_x_12705:
[----:B------:R-:W-:Y:S05]  /*f030*/  BSYNC.RECONVERGENT B5 ;  /* 0x0000000000057941 */ /* 0x000fea0003800200 */
.L_x_12704:
[----:B------:R-:W-:Y:S02]  /*f040*/  IMAD.MOV.U32 R34, RZ, RZ, R2 ;  /* 0x000000ffff227224 */ /* 0x000fe400078e0002 */
[----:B------:R-:W-:Y:S01]  /*f050*/  IMAD.MOV.U32 R35, RZ, RZ, R3 ;  /* 0x000000ffff237224 */ /* 0x000fe200078e0003 */
[----:B------:R-:W-:Y:S06]  /*f060*/  BRA `(.L_x_12702) ;  /* 0x0000000400c87947 */ /* 0x000fec0003800000 */
.L_x_12703:
        /* <DEDUP_REMOVED lines=29> */
.L_x_12707:
[----:B------:R-:W-:Y:S05]  /*f240*/  BSYNC.RECONVERGENT B5 ;  /* 0x0000000000057941 */ /* 0x000fea0003800200 */
.L_x_12706:
        /* <DEDUP_REMOVED lines=20> */
.L_x_12709:
[----:B------:R-:W-:Y:S05]  /*f390*/  BSYNC.RECONVERGENT B5 ;  /* 0x0000000000057941 */ /* 0x000fea0003800200 */
.L_x_12708:
[----:B------:R-:W-:Y:S01]  /*f3a0*/  DMUL R58, R58, 8.11296384146066816958e+31 ;  /* 0x469000003a3a7828 */ /* 0x000fe20000000000 */
[----:B------:R-:W-:Y:S02]  /*f3b0*/  IMAD.MOV.U32 R34, RZ, RZ, R4 ;  /* 0x000000ffff227224 */ /* 0x000fe400078e0004 */
[----:B------:R-:W-:Y:S01]  /*f3c0*/  IMAD.MOV.U32 R35, RZ, RZ, R5 ;  /* 0x000000ffff237224 */ /* 0x000fe200078e0005 */
[----:B------:R-:W-:Y:S07]  /*f3d0*/  BRA `(.L_x_12702) ;  /* 0x0000000000ec7947 */ /* 0x000fee0003800000 */
.L_x_12689:
        /* <DEDUP_REMOVED lines=27> */
.L_x_12711:
[----:B------:R-:W-:Y:S05]  /*f590*/  BSYNC.RECONVERGENT B5 ;  /* 0x0000000000057941 */ /* 0x000fea0003800200 */
.L_x_12710:
        /* <DEDUP_REMOVED lines=27> */
.L_x_12713:
[----:B------:R-:W-:Y:S05]  /*f750*/  BSYNC.RECONVERGENT B5 ;  /* 0x0000000000057941 */ /* 0x000fea0003800200 */
.L_x_12712:
[----:B------:R-:W-:Y:S01]  /*f760*/  DMUL R34, R2, R34 ;  /* 0x0000002202227228 */ /* 0x000fe20000000000 */
[----:B------:R-:W-:Y:S02]  /*f770*/  IMAD.MOV.U32 R58, RZ, RZ, 0x0 ;  /* 0x00000000ff3a7424 */ /* 0x000fe400078e00ff */
[----:B------:R-:W-:-:S08]  /*f780*/  IMAD.MOV.U32 R59, RZ, RZ, 0x3ff00000 ;  /* 0x3ff00000ff3b7424 */ /* 0x000fd000078e00ff */
.L_x_12702:
[----:B------:R-:W-:Y:S05]  /*f790*/  BSYNC.RECONVERGENT B4 ;  /* 0x0000000000047941 */ /* 0x000fea0003800200 */
.L_x_12688:
[----:B------:R-:W-:Y:S05]  /*f7a0*/  BRA `(.L_x_12714) ;  /* 0x0000000000087947 */ /* 0x000fea0003800000 */
.L_x_12682:
[----:B------:R-:W-:Y:S02]  /*f7b0*/  DMUL R34, R32, 9.00719925474099200000e+15 ;  /* 0x4340000020227828 */ /* 0x000fe40000000000 */
[----:B------:R-:W-:-:S11]  /*f7c0*/  DMUL R58, R58, 9.00719925474099200000e+15 ;  /* 0x434000003a3a7828 */ /* 0x000fd60000000000 */
.L_x_12714:
[----:B------:R-:W-:Y:S05]  /*f7d0*/  BSYNC.RELIABLE B2 ;  /* 0x0000000000027941 */ /* 0x000fea0003800100 */
.L_x_12681:
        /* <DEDUP_REMOVED lines=27> */
.L_x_12716:
[----:B------:R-:W-:Y:S05]  /*f990*/  BSYNC.RECONVERGENT B2 ;  /* 0x0000000000027941 */ /* 0x000fea0003800200 */
.L_x_12715:
        /* <DEDUP_REMOVED lines=63> */
[----:B------:R-:W-:Y:S01]  /*fd90*/  @!P1 IMAD.MOV.U32 R2, RZ, RZ, 0x54442d18 ;  /* 0x54442d18ff029424 */ /* 0x000fe200078e00ff */
[----:B------:R-:W-:-:S06]  /*fda0*/  @!P1 MOV R3, 0x400921fb ;  /* 0x400921fb00039802 */ /* 0x000fcc0000000f00 */
        /* <DEDUP_REMOVED lines=19> */
.L_x_12718:
[----:B------:R-:W-:Y:S02]  /*fee0*/  FSEL R2, RZ, 3.37028055040000000000e+12, P0 ;  /* 0x54442d18ff027808 */ /* 0x000fe40000000000 */
[----:B------:R-:W-:-:S07]  /*fef0*/  FSEL R3, RZ, 2.1426990032196044922, P0 ;  /* 0x400921fbff037808 */ /* 0x000fce0000000000 */
.L_x_12719:
[----:B------:R-:W-:Y:S05]  /*ff00*/  BSYNC.RECONVERGENT B0 ;  /* 0x0000000000007941 */ /* 0x000fea0003800200 */
.L_x_12717:
[----:B------:R-:W-:Y:S02]  /*ff10*/  DADD R34, |R34|, R58 ;  /* 0x0000000022227229 */ /* 0x000fe4000000023a */
[----:B------:R-:W-:-:S06]  /*ff20*/  DADD R2, -RZ, |R2| ;  /* 0x00000000ff027229 */ /* 0x000fcc0000000502 */
[----:B------:R-:W-:-:S06]  /*ff30*/  DSETP.NAN.AND P0, PT, R34, R34, PT ;  /* 0x000000222200722a */ /* 0x000fcc0003f08000 */
[----:B------:R-:W-:Y:S02]  /*ff40*/  FSEL R2, R34, R2, P0 ;  /* 0x0000000222027208 */ /* 0x000fe40000000000 */
[----:B------:R-:W-:-:S07]  /*ff50*/  FSEL R3, R35, R3, P0 ;  /* 0x0000000323037208 */ /* 0x000fce0000000000 */
.L_x_12687:
[----:B------:R-:W-:Y:S05]  /*ff60*/  BSYNC.RECONVERGENT B3 ;  /* 0x0000000000037941 */ /* 0x000fea0003800200 */
.L_x_12680:
[----:B------:R-:W-:Y:S01]  /*ff70*/  LOP3.LUT R33, R67, 0x80000000, R37, 0xb8, !PT ;  /* 0x8000000043217812 */ /* 0x000fe200078eb825 */
[----:B------:R-:W-:Y:S01]  /*ff80*/  IMAD.MOV.U32 R32, RZ, RZ, R66 ;  /* 0x000000ffff207224 */ /* 0x000fe200078e0042 */
[----:B------:R-:W-:Y:S01]  /*ff90*/  LOP3.LUT R35, R3, 0x80000000, R39, 0xb8, !PT ;  /* 0x8000000003237812 */ /* 0x000fe200078eb827 */
[----:B------:R-:W-:Y:S01]  /*ffa0*/  IMAD.MOV.U32 R34, RZ, RZ, R2 ;  /* 0x000000ffff227224 */ /* 0x000fe200078e0002 */
[----:B------:R-:W-:Y:S06]  /*ffb0*/  BRA `(.L_x_12645) ;  /* 0x0000005800b47947 */ /* 0x000fec0003800000 */
.L_x_12647:
        /* <DEDUP_REMOVED lines=18> */
[----:B------:R-:W-:Y:S01]  /*100e0*/  FSEL R35, R59, R61, !P1 ;  /* 0x0000003d3b237208 */ /* 0x000fe20004800000 */
[----:B------:R-:W-:Y:S01]  /*100f0*/  BSSY.RECONVERGENT B0, `(.L_x_12724) ;  /* 0x0000064000007945 */ /* 0x000fe20003800200 */
[----:B------:R-:W-:Y:S02]  /*10100*/  FSEL R6, R60, R58, !P1 ;  /* 0x0000003a3c067208 */ /* 0x000fe40004800000 */
[----:B------:R-:W0:Y:S01]  /*10110*/  MUFU.RCP64H R45, R35 ;  /* 0x00000023002d7308 */ /* 0x000e220000001800 */
[----:B------:R-:W-:Y:S02]  /*10120*/  FSEL R7, R61, R59, !P1 ;  /* 0x0000003b3d077208 */ /* 0x000fe40004800000 */
[----:B------:R-:W-:Y:S01]  /*10130*/  FSEL R34, R58, R60, !P1 ;  /* 0x0000003c3a227208 */ /* 0x000fe20004800000 */
[----:B------:R-:W-:Y:S01]  /*10140*/  IMAD.MOV.U32 R50, RZ, RZ, R6 ;  /* 0x000000ffff327224 */ /* 0x000fe200078e0006 */
[----:B------:R-:W-:Y:S01]  /*10150*/  MOV R44, 0x1 ;  /* 0x00000001002c7802 */ /* 0x000fe20000000f00 */
[----:B------:R-:W-:Y:S01]  /*10160*/  IMAD.MOV.U32 R51, RZ, RZ, R7 ;  /* 0x000000ffff337224 */ /* 0x000fe200078e0007 */
[----:B------:R-:W-:Y:S01]  /*10170*/  DMUL R4, R6, R6 ;  /* 0x0000000606047228 */ /* 0x000fe20000000000 */
[----:B------:R-:W-:-:S07]  /*10180*/  FSETP.GEU.AND P5, PT, |R7|, 6.5827683646048100446e-37, PT ;  /* 0x036000000700780b */ /* 0x000fce0003fae200 */
[----:B------:R-:W-:Y:S02]  /*10190*/  DFMA R2, R2, R2, R4 ;  /* 0x000000020202722b */ /* 0x000fe40000000004 */
[----:B0-----:R-:W-:-:S08]  /*101a0*/  DFMA R48, -R34, R44, 1 ;  /* 0x3ff000002230742b */ /* 0x001fd0000000012c */
[----:B------:R-:W-:Y:S01]  /*101b0*/  DFMA R48, R48, R48, R48 ;  /* 0x000000303030722b */ /* 0x000fe20000000030 */
[----:B------:R-:W-:-:S07]  /*101c0*/  ISETP.GT.AND P0, PT, R3, 0xfffff, PT ;  /* 0x000fffff0300780c */ /* 0x000fce0003f04270 */
        /* <DEDUP_REMOVED lines=85> */
[----:B------:R-:W-:-:S11]  /*10720*/  DADD R62, R62, R44 ;  /* 0x000000003e3e7229 */ /* 0x000fd6000000002c */
.L_x_12725:
[----:B------:R-:W-:Y:S05]  /*10730*/  BSYNC.RECONVERGENT B0 ;  /* 0x0000000000007941 */ /* 0x000fea0003800200 */
.L_x_12724:
[----:B------:R-:W-:Y:S04]  /*10740*/  BSSY.RECONVERGENT B3, `(.L_x_12726) ;  /* 0x0000006000037945 */ /* 0x000fe80003800200 */
[----:B------:R-:W-:Y:S05]  /*10750*/  @P4 BRA P5, `(.L_x_12727) ;  /* 0x0000000000104947 */ /* 0x000fea0002800000 */
[----:B------:R-:W-:Y:S01]  /*10760*/  IMAD.MOV.U32 R2, RZ, RZ, R34 ;  /* 0x000000ffff027224 */ /* 0x000fe200078e0022 */
[----:B------:R-:W-:Y:S01]  /*10770*/  MOV R3, 0x107a0 ;  /* 0x000107a000037802 */ /* 0x000fe20000000f00 */
[----:B------:R-:W-:-:S07]  /*10780*/  IMAD.MOV.U32 R5, RZ, RZ, R35 ;  /* 0x000000ffff057224 */ /* 0x000fce00078e0023 */
[----:B------:R-:W-:Y:S05]  /*10790*/  CALL.REL.NOINC `($__internal_29_$__cuda_sm20_div_rn_f64_full) ;  /* 0x000009ac00c47944 */ /* 0x000fea0003c00000 */
.L_x_12727:
[----:B------:R-:W-:Y:S05]  /*107a0*/  BSYNC.RECONVERGENT B3 ;  /* 0x0000000000037941 */ /* 0x000fea0003800200 */
.L_x_12726:
        /* <DEDUP_REMOVED lines=84> */
.L_x_12729:
[----:B------:R-:W-:Y:S02]  /*10cf0*/  FSEL R2, RZ, 3.37028055040000000000e+12, P0 ;  /* 0x54442d18ff027808 */ /* 0x000fe40000000000 */
[----:B------:R-:W-:-:S07]  /*10d00*/  FSEL R3, RZ, 2.1426990032196044922, P0 ;  /* 0x400921fbff037808 */ /* 0x000fce0000000000 */
.L_x_12730:
[----:B------:R-:W-:Y:S05]  /*10d10*/  BSYNC.RECONVERGENT B0 ;  /* 0x0000000000007941 */ /* 0x000fea0003800200 */
.L_x_12728:
[----:B------:R-:W-:Y:S01]  /*10d20*/  DADD R58, R60, R58 ;  /* 0x000000003c3a7229 */ /* 0x000fe2000000003a */
[----:B------:R-:W-:Y:S01]  /*10d30*/  LOP3.LUT R3, R3, 0x80000000, R32, 0xb8, !PT ;  /* 0x8000000003037812 */ /* 0x000fe200078eb820 */
[----:B------:R-:W-:-:S06]  /*10d40*/  DMUL R62, R62, 0.5 ;  /* 0x3fe000003e3e7828 */ /* 0x000fcc0000000000 */
[----:B------:R-:W-:-:S06]  /*10d50*/  DSETP.NAN.AND P0, PT, R58, R58, PT ;  /* 0x0000003a3a00722a */ /* 0x000fcc0003f08000 */
[----:B------:R-:W-:Y:S02]  /*10d60*/  FSEL R2, R58, R2, P0 ;  /* 0x000000023a027208 */ /* 0x000fe40000000000 */
[----:B------:R-:W-:Y:S01]  /*10d70*/  FSEL R3, R59, R3, P0 ;  /* 0x000000033b037208 */ /* 0x000fe20000000000 */
[----:B------:R-:W-:Y:S06]  /*10d80*/  BRA `(.L_x_12731) ;  /* 0x0000004c00207947 */ /* 0x000fec0003800000 */
.L_x_12723:
        /* <DEDUP_REMOVED lines=40> */
[----:B------:R-:W-:Y:S02]  /*11010*/  IMAD.MOV.U32 R34, RZ, RZ, R2 ;  /* 0x000000ffff227224 */ /* 0x000fe400078e0002 */
[----:B------:R-:W-:-:S05]  /*11020*/  IMAD.MOV.U32 R35, RZ, RZ, R3 ;  /* 0x000000ffff237224 */ /* 0x000fca00078e0003 */
        /* <DEDUP_REMOVED lines=14> */
[----:B------:R-:W-:Y:S01]  /*11110*/  DFMA R4, R52, R4, R52 ;  /* 0x000000043404722b */ /* 0x000fe20000000034 */
[----:B------:R-:W-:Y:S02]  /*11120*/  IMAD.MOV.U32 R52, RZ, RZ, R6 ;  /* 0x000000ffff347224 */ /* 0x000fe400078e0006 */
[----:B------:R-:W-:-:S05]  /*11130*/  IMAD.MOV.U32 R53, RZ, RZ, R7 ;  /* 0x000000ffff357224 */ /* 0x000fca00078e0007 */
        /* <DEDUP_REMOVED lines=80> */
.L_x_12733:
[----:B------:R-:W-:Y:S05]  /*11640*/  BSYNC.RECONVERGENT B0 ;  /* 0x0000000000007941 */ /* 0x000fea0003800200 */
.L_x_12732:
[----:B------:R-:W-:Y:S04]  /*11650*/  BSSY.RECONVERGENT B3, `(.L_x_12734) ;  /* 0x0000005000037945 */ /* 0x000fe80003800200 */
[----:B------:R-:W-:Y:S05]  /*11660*/  @P4 BRA P5, `(.L_x_12735) ;  /* 0x00000000000c4947 */ /* 0x000fea0002800000 */
[----:B------:R-:W-:Y:S01]  /*11670*/  IMAD.MOV.U32 R5, RZ, RZ, R3 ;  /* 0x000000ffff057224 */ /* 0x000fe200078e0003 */
[----:B------:R-:W-:-:S07]  /*11680*/  MOV R3, 0x116a0 ;  /* 0x000116a000037802 */ /* 0x000fce0000000f00 */
[----:B------:R-:W-:Y:S05]  /*11690*/  CALL.REL.NOINC `($__internal_29_$__cuda_sm20_div_rn_f64_full) ;  /* 0x000009a000047944 */ /* 0x000fea0003c00000 */
.L_x_12735:
[----:B------:R-:W-:Y:S05]  /*116a0*/  BSYNC.RECONVERGENT B3 ;  /* 0x0000000000037941 */ /* 0x000fea0003800200 */
.L_x_12734:
        /* <DEDUP_REMOVED lines=84> */
.L_x_12737:
[----:B------:R-:W-:Y:S02]  /*11bf0*/  FSEL R2, RZ, 3.37028055040000000000e+12, P0 ;  /* 0x54442d18ff027808 */ /* 0x000fe40000000000 */
[----:B------:R-:W-:-:S07]  /*11c00*/  FSEL R3, RZ, 2.1426990032196044922, P0 ;  /* 0x400921fbff037808 */ /* 0x000fce0000000000 */
.L_x_12738:
[----:B------:R-:W-:Y:S05]  /*11c10*/  BSYNC.RECONVERGENT B0 ;  /* 0x0000000000007941 */ /* 0x000fea0003800200 */
.L_x_12736:
[----:B------:R-:W-:Y:S01]  /*11c20*/  DADD R58, R60, R58 ;  /* 0x000000003c3a7229 */ /* 0x000fe2000000003a */
[----:B------:R-:W-:-:S07]  /*11c30*/  LOP3.LUT R3, R3, 0x80000000, R32, 0xb8, !PT ;  /* 0x8000000003037812 */ /* 0x000fce00078eb820 */
[----:B------:R-:W-:-:S06]  /*11c40*/  DSETP.NAN.AND P0, PT, R58, R58, PT ;  /* 0x0000003a3a00722a */ /* 0x000fcc0003f08000 */
[----:B------:R-:W-:Y:S02]  /*11c50*/  FSEL R2, R58, R2, P0 ;  /* 0x000000023a027208 */ /* 0x000fe40000000000 */
[----:B------:R-:W-:Y:S01]  /*11c60*/  FSEL R3, R59, R3, P0 ;  /* 0x000000033b037208 */ /* 0x000fe20000000000 */
[----:B------:R-:W-:Y:S06]  /*11c70*/  BRA `(.L_x_12731) ;  /* 0x0000003c00647947 */ /* 0x000fec0003800000 */
.L_x_12722:
        /* <DEDUP_REMOVED lines=22> */
[----:B------:R-:W-:Y:S05]  /*11de0*/  CALL.REL.NOINC `($__internal_29_$__cuda_sm20_div_rn_f64_full) ;  /* 0x0000099800307944 */ /* 0x000fea0003c00000 */
[----:B------:R-:W-:Y:S02]  /*11df0*/  IMAD.MOV.U32 R34, RZ, RZ, R4 ;  /* 0x000000ffff227224 */ /* 0x000fe400078e0004 */
[----:B------:R-:W-:-:S07]  /*11e00*/  IMAD.MOV.U32 R35, RZ, RZ, R5 ;  /* 0x000000ffff237224 */ /* 0x000fce00078e0005 */
.L_x_12740:
[----:B------:R-:W-:Y:S05]  /*11e10*/  BSYNC.RECONVERGENT B3 ;  /* 0x0000000000037941 */ /* 0x000fea0003800200 */
.L_x_12739:
        /* <DEDUP_REMOVED lines=23> */
.L_x_12742:
[----:B------:R-:W-:Y:S05]  /*11f90*/  BSYNC.RECONVERGENT B3 ;  /* 0x0000000000037941 */ /* 0x000fea0003800200 */
.L_x_12741:
        /* <DEDUP_REMOVED lines=27> */
[----:B------:R-:W-:Y:S02]  /*12150*/  FSEL R51, R6, UR8, P0 ;  /* 0x0000000806337c08 */ /* 0x000fe40008000000 */
[----:B------:R-:W-:-:S04]  /*12160*/  MOV R6, R44 ;  /* 0x0000002c00067202 */ /* 0x000fc80000000f00 */
        /* <DEDUP_REMOVED lines=111> */
.L_x_12744:
[----:B------:R-:W-:Y:S05]  /*12860*/  BSYNC.RECONVERGENT B0 ;  /* 0x0000000000007941 */ /* 0x000fea0003800200 */
.L_x_12743:
[----:B------:R-:W-:Y:S04]  /*12870*/  BSSY.RECONVERGENT B3, `(.L_x_12745) ;  /* 0x0000006000037945 */ /* 0x000fe80003800200 */
[----:B------:R-:W-:Y:S05]  /*12880*/  @P4 BRA P5, `(.L_x_12746) ;  /* 0x0000000000104947 */ /* 0x000fea0002800000 */
[----:B------:R-:W-:Y:S01]  /*12890*/  IMAD.MOV.U32 R2, RZ, RZ, R34 ;  /* 0x000000ffff027224 */ /* 0x000fe200078e0022 */
[----:B------:R-:W-:Y:S01]  /*128a0*/  MOV R3, 0x128d0 ;  /* 0x000128d000037802 */ /* 0x000fe20000000f00 */
[----:B------:R-:W-:-:S07]  /*128b0*/  IMAD.MOV.U32 R5, RZ, RZ, R35 ;  /* 0x000000ffff057224 */ /* 0x000fce00078e0023 */
[----:B------:R-:W-:Y:S05]  /*128c0*/  CALL.REL.NOINC `($__internal_29_$__cuda_sm20_div_rn_f64_full) ;  /* 0x0000098c00787944 */ /* 0x000fea0003c00000 */
.L_x_12746:
[----:B------:R-:W-:Y:S05]  /*128d0*/  BSYNC.RECONVERGENT B3 ;  /* 0x0000000000037941 */ /* 0x000fea0003800200 */
.L_x_12745:
        /* <DEDUP_REMOVED lines=84> */
.L_x_12748:
[----:B------:R-:W-:Y:S02]  /*12e20*/  FSEL R2, RZ, 3.37028055040000000000e+12, P0 ;  /* 0x54442d18ff027808 */ /* 0x000fe40000000000 */
[----:B------:R-:W-:-:S07]  /*12e30*/  FSEL R3, RZ, 2.1426990032196044922, P0 ;  /* 0x400921fbff037808 */ /* 0x000fce0000000000 */
.L_x_12749:
[----:B------:R-:W-:Y:S05]  /*12e40*/  BSYNC.RECONVERGENT B0 ;  /* 0x0000000000007941 */ /* 0x000fea0003800200 */
.L_x_12747:
[----:B------:R-:W-:Y:S01]  /*12e50*/  DADD R58, R60, R58 ;  /* 0x000000003c3a7229 */ /* 0x000fe2000000003a */
[----:B------:R-:W-:Y:S01]  /*12e60*/  LOP3.LUT R3, R3, 0x80000000, R32, 0xb8, !PT ;  /* 0x8000000003037812 */ /* 0x000fe200078eb820 */
[----:B------:R-:W-:-:S06]  /*12e70*/  DADD R62, R62, 1 ;  /* 0x3ff000003e3e7429 */ /* 0x000fcc0000000000 */
[----:B------:R-:W-:-:S06]  /*12e80*/  DSETP.NAN.AND P0, PT, R58, R58, PT ;  /* 0x0000003a3a00722a */ /* 0x000fcc0003f08000 */
[----:B------:R-:W-:Y:S02]  /*12e90*/  FSEL R2, R58, R2, P0 ;  /* 0x000000023a027208 */ /* 0x000fe40000000000 */
[----:B------:R-:W-:Y:S01]  /*12ea0*/  FSEL R3, R59, R3, P0 ;  /* 0x000000033b037208 */ /* 0x000fe20000000000 */
[----:B------:R-:W-:Y:S06]  /*12eb0*/  BRA `(.L_x_12731) ;  /* 0x0000002800d47947 */ /* 0x000fec0003800000 */
.L_x_12721:
        /* <DEDUP_REMOVED lines=14> */
[----:B------:R-:W-:Y:S01]  /*12fa0*/  MOV R4, 0x1 ;  /* 0x0000000100047802 */ /* 0x000fe20000000f00 */
        /* <DEDUP_REMOVED lines=94> */
.L_x_12753:
[----:B------:R-:W-:Y:S05]  /*13590*/  BSYNC.RECONVERGENT B0 ;  /* 0x0000000000007941 */ /* 0x000fea0003800200 */
.L_x_12752:
        /* <DEDUP_REMOVED lines=8> */
[----:B------:R-:W-:Y:S05]  /*13620*/  CALL.REL.NOINC `($__internal_29_$__cuda_sm20_div_rn_f64_full) ;  /* 0x0000098000207944 */ /* 0x000fea0003c00000 */
.L_x_12755:
[----:B------:R-:W-:Y:S05]  /*13630*/  BSYNC.RECONVERGENT B3 ;  /* 0x0000000000037941 */ /* 0x000fea0003800200 */
.L_x_12754:
        /* <DEDUP_REMOVED lines=76> */
.L_x_12751:
        /* <DEDUP_REMOVED lines=49> */
[----:B------:R-:W-:Y:S01]  /*13e10*/  IMAD.MOV.U32 R7, RZ, RZ, R3 ;  /* 0x000000ffff077224 */ /* 0x000fe200078e0003 */
[----:B------:R-:W-:-:S03]  /*13e20*/  MOV R6, R2 ;  /* 0x0000000200067202 */ /* 0x000fc60000000f00 */
        /* <DEDUP_REMOVED lines=85> */
.L_x_12757:
[----:B------:R-:W-:Y:S05]  /*14380*/  BSYNC.RECONVERGENT B0 ;  /* 0x0000000000007941 */ /* 0x000fea0003800200 */
.L_x_12756:
[----:B------:R-:W-:Y:S04]  /*14390*/  BSSY.RECONVERGENT B3, `(.L_x_12758) ;  /* 0x0000008000037945 */ /* 0x000fe80003800200 */
[----:B------:R-:W-:Y:S05]  /*143a0*/  @P4 BRA P5, `(.L_x_12759) ;  /* 0x0000000000184947 */ /* 0x000fea0002800000 */
[----:B------:R-:W-:Y:S01]  /*143b0*/  IMAD.MOV.U32 R6, RZ, RZ, R32 ;  /* 0x000000ffff067224 */ /* 0x000fe200078e0020 */
[----:B------:R-:W-:Y:S01]  /*143c0*/  MOV R3, 0x14410 ;  /* 0x0001441000037802 */ /* 0x000fe20000000f00 */
[----:B------:R-:W-:Y:S02]  /*143d0*/  IMAD.MOV.U32 R7, RZ, RZ, R33 ;  /* 0x000000ffff077224 */ /* 0x000fe400078e0021 */
[----:B------:R-:W-:Y:S02]  /*143e0*/  IMAD.MOV.U32 R2, RZ, RZ, R34 ;  /* 0x000000ffff027224 */ /* 0x000fe400078e0022 */
[----:B------:R-:W-:-:S07]  /*143f0*/  IMAD.MOV.U32 R5, RZ, RZ, R35 ;  /* 0x000000ffff057224 */ /* 0x000fce00078e0023 */
[----:B------:R-:W-:Y:S05]  /*14400*/  CALL.REL.NOINC `($__internal_29_$__cuda_sm20_div_rn_f64_full) ;  /* 0x0000097000a87944 */ /* 0x000fea0003c00000 */
.L_x_12759:
[----:B------:R-:W-:Y:S05]  /*14410*/  BSYNC.RECONVERGENT B3 ;  /* 0x0000000000037941 */ /* 0x000fea0003800200 */
.L_x_12758:
        /* <DEDUP_REMOVED lines=76> */
.L_x_12750:
        /* <DEDUP_REMOVED lines=25> */
.L_x_12761:
[----:B------:R-:W-:Y:S05]  /*14a70*/  BSYNC.RECONVERGENT B3 ;  /* 0x0000000000037941 */ /* 0x000fea0003800200 */
.L_x_12760:
        /* <DEDUP_REMOVED lines=23> */
.L_x_12763:
[----:B------:R-:W-:Y:S05]  /*14bf0*/  BSYNC.RECONVERGENT B3 ;  /* 0x0000000000037941 */ /* 0x000fea0003800200 */
.L_x_12762:
        /* <DEDUP_REMOVED lines=139> */
.L_x_12765:
[----:B------:R-:W-:Y:S05]  /*154b0*/  BSYNC.RECONVERGENT B0 ;  /* 0x0000000000007941 */ /* 0x000fea0003800200 */
.L_x_12764:
        /* <DEDUP_REMOVED lines=8> */
[----:B------:R-:W-:Y:S05]  /*15540*/  CALL.REL.NOINC `($__internal_29_$__cuda_sm20_div_rn_f64_full) ;  /* 0x0000096000587944 */ /* 0x000fea0003c00000 */
.L_x_12767:
[----:B------:R-:W-:Y:S05]  /*15550*/  BSYNC.RECONVERGENT B3 ;  /* 0x0000000000037941 */ /* 0x000fea0003800200 */
.L_x_12766:
        /* <DEDUP_REMOVED lines=75> */
.L_x_12731:
[----:B------:R-:W-:Y:S05]  /*15a10*/  BSYNC.RECONVERGENT B2 ;  /* 0x0000000000027941 */ /* 0x000fea0003800200 */
.L_x_12720:
[----:B------:R-:W-:Y:S01]  /*15a20*/  UMOV UR4, 0xfefa39ef ;  /* 0xfefa39ef00047882 */ /* 0x000fe20000000000 */
[----:B------:R-:W-:Y:S01]  /*15a30*/  UMOV UR5, 0x3fe62e42 ;  /* 0x3fe62e4200057882 */ /* 0x000fe20000000000 */
[----:B------:R-:W-:Y:S01]  /*15a40*/  LOP3.LUT R35, R3, 0x80000000, R39, 0xb8, !PT ;  /* 0x8000000003237812 */ /* 0x000fe200078eb827 */
[----:B------:R-:W-:Y:S01]  /*15a50*/  DADD R62, R62, UR4 ;  /* 0x000000043e3e7e29 */ /* 0x000fe20008000000 */
[----:B------:R-:W-:-:S09]  /*15a60*/  IMAD.MOV.U32 R34, RZ, RZ, R2 ;  /* 0x000000ffff227224 */ /* 0x000fd200078e0002 */
[----:B------:R-:W-:Y:S02]  /*15a70*/  LOP3.LUT R33, R63, 0x80000000, R37, 0xb8, !PT ;  /* 0x800000003f217812 */ /* 0x000fe400078eb825 */
[----:B------:R-:W-:-:S07]  /*15a80*/  MOV R32, R62 ;  /* 0x0000003e00207202 */ /* 0x000fce0000000f00 */
.L_x_12645:
[----:B------:R-:W-:Y:S05]  /*15a90*/  BSYNC.RECONVERGENT B1 ;  /* 0x0000000000017941 */ /* 0x000fea0003800200 */
.L_x_12644:
[----:B------:R-:W-:Y:S05]  /*15aa0*/  WARPSYNC.ALL ;  /* 0x0000000000007948 */ /* 0x000fea0003800000 */
[----:B------:R-:W0:Y:S01]  /*15ab0*/  S2UR UR4, SR_CTAID.X ;  /* 0x00000000000479c3 */ /* 0x000e220000002500 */
[----:B------:R-:W0:Y:S01]  /*15ac0*/  LDCU UR5, c[0x0][0x380] ;  /* 0x00007000ff0577ac */ /* 0x000e220008000800 */
[----:B------:R-:W-:Y:S01]  /*15ad0*/  VIADD R0, R47, 0x100 ;  /* 0x000001002f007836 */ /* 0x000fe20000000000 */
[----:B------:R-:W-:Y:S01]  /*15ae0*/  BSSY.RECONVERGENT B1, `(.L_x_12768) ;  /* 0x0000aa9000017945 */ /* 0x000fe20003800200 */
[----:B------:R-:W-:Y:S02]  /*15af0*/  CS2R R38, SRZ ;  /* 0x0000000000267805 */ /* 0x000fe4000001ff00 */
        /* <DEDUP_REMOVED lines=23> */
[----:B------:R-:W-:Y:S01]  /*15c70*/  @P0 IMAD.MOV.U32 R38, RZ, RZ, R36 ;  /* 0x000000ffff260224 */ /* 0x000fe200078e0024 */
[----:B------:R-:W-:Y:S01]  /*15c80*/  @!P0 MOV R38, R42 ;  /* 0x0000002a00268202 */ /* 0x000fe20000000f00 */
[----:B------:R-:W-:Y:S01]  /*15c90*/  @P0 IMAD.MOV.U32 R39, RZ, RZ, R37 ;  /* 0x000000ffff270224 */ /* 0x000fe200078e0025 */
[----:B------:R-:W-:Y:S01]  /*15ca0*/  @!P0 DADD R36, R40, R40 ;  /* 0x0000000028248229 */ /* 0x000fe20000000028 */
[----:B------:R-:W-:Y:S01]  /*15cb0*/  @!P0 IMAD.MOV.U32 R39, RZ, RZ, R43 ;  /* 0x000000ffff278224 */ /* 0x000fe200078e002b */
[----:B------:R-:W-:Y:S09]  /*15cc0*/  BRA `(.L_x_12769) ;  /* 0x000000a800287947 */ /* 0x000ff20003800000 */
.L_x_12770:
        /* <DEDUP_REMOVED lines=34> */
[----:B------:R-:W-:Y:S01]  /*15ef0*/  MOV R56, RZ ;  /* 0x000000ff00387202 */ /* 0x000fe20000000f00 */
        /* <DEDUP_REMOVED lines=65> */
[----:B------:R-:W-:Y:S01]  /*16310*/  LOP3.LUT R49, R46, 0x100000, RZ, 0xfc, !PT ;  /* 0x001000002e317812 */ /* 0x000fe200078efcff */
[----:B------:R-:W-:-:S06]  /*16320*/  IMAD.MOV.U32 R48, RZ, RZ, RZ ;  /* 0x000000ffff307224 */ /* 0x000fcc00078e00ff */
[----:B------:R-:W-:Y:S02]  /*16330*/  DMUL R54, R54, R48 ;  /* 0x0000003036367228 */ /* 0x000fe40000000000 */
[----:B0-----:R-:W-:-:S08]  /*16340*/  DMUL R48, R50, R50 ;  /* 0x0000003232307228 */ /* 0x001fd00000000000 */
[----:B------:R-:W-:Y:S02]  /*16350*/  @!P1 FSEL R64, R44, R54, !P0 ;  /* 0x000000362c409208 */ /* 0x000fe40004000000 */
[----:B------:R-:W-:Y:S01]  /*16360*/  @!P1 FSEL R65, R45, R55, !P0 ;  /* 0x000000372d419208 */ /* 0x000fe20004000000 */
[----:B------:R-:W-:-:S08]  /*16370*/  DFMA R48, R52, -R48, 1 ;  /* 0x3ff000003430742b */ /* 0x000fd00000000830 */
        /* <DEDUP_REMOVED lines=41> */
.L_x_12775:
[----:B------:R-:W-:Y:S05]  /*16610*/  BSYNC.RECONVERGENT B3 ;  /* 0x0000000000037941 */ /* 0x000fea0003800200 */
.L_x_12774:
        /* <DEDUP_REMOVED lines=81> */
.L_x_12773:
        /* <DEDUP_REMOVED lines=33> */
.L_x_12782:
[----:B------:R-:W-:Y:S05]  /*16d40*/  BSYNC.RECONVERGENT B4 ;  /* 0x0000000000047941 */ /* 0x000fea0003800200 */
.L_x_12781:
[----:B------:R-:W-:Y:S02]  /*16d50*/  IMAD.MOV.U32 R66, RZ, RZ, R4 ;  /* 0x000000ffff427224 */ /* 0x000fe400078e0004 */
[----:B------:R-:W-:-:S07]  /*16d60*/  IMAD.MOV.U32 R67, RZ, RZ, R5 ;  /* 0x000000ffff437224 */ /* 0x000fce00078e0005 */
.L_x_12780:
[----:B------:R-:W-:Y:S05]  /*16d70*/  BSYNC.RECONVERGENT B3 ;  /* 0x0000000000037941 */ /* 0x000fea0003800200 */
.L_x_12779:
        /* <DEDUP_REMOVED lines=30> */
.L_x_12787:
[----:B------:R-:W-:Y:S05]  /*16f60*/  BSYNC.RECONVERGENT B4 ;  /* 0x0000000000047941 */ /* 0x000fea0003800200 */
.L_x_12786:
[----:B------:R-:W-:Y:S05]  /*16f70*/  BRA `(.L_x_12785) ;  /* 0x0000000000047947 */ /* 0x000fea0003800000 */
.L_x_12784:
[----:B------:R-:W-:-:S11]  /*16f80*/  DADD R4, R38, -R2 ;  /* 0x0000000026047229 */ /* 0x000fd60000000802 */
.L_x_12785:
[----:B------:R-:W-:Y:S05]  /*16f90*/  BSYNC.RECONVERGENT B3 ;  /* 0x0000000000037941 */ /* 0x000fea0003800200 */
.L_x_12783:
        /* <DEDUP_REMOVED lines=31> */
.L_x_12789:
[----:B------:R-:W-:Y:S05]  /*17190*/  BSYNC.RECONVERGENT B3 ;  /* 0x0000000000037941 */ /* 0x000fea0003800200 */
.L_x_12788:
        /* <DEDUP_REMOVED lines=85> */
.L_x_12790:
        /* <DEDUP_REMOVED lines=21> */
.L_x_12792:
[----:B------:R-:W-:Y:S05]  /*17840*/  BSYNC.RECONVERGENT B3 ;  /* 0x0000000000037941 */ /* 0x000fea0003800200 */
.L_x_12791:
        /* <DEDUP_REMOVED lines=30> */
.L_x_12778:
        /* <DEDUP_REMOVED lines=28> */
.L_x_12795:
[----:B------:R-:W-:Y:S05]  /*17bf0*/  BSYNC.RECONVERGENT B3 ;  /* 0x0000000000037941 */ /* 0x000fea0003800200 */
.L_x_12794:
        /* <DEDUP_REMOVED lines=85> */
.L_x_12796:
        /* <DEDUP_REMOVED lines=21> */
.L_x_12798:
[----:B------:R-:W-:Y:S05]  /*182a0*/  BSYNC.RECONVERGENT B3 ;  /* 0x0000000000037941 */ /* 0x000fea0003800200 */
.L_x_12797:
        /* <DEDUP_REMOVED lines=30> */
.L_x_12793:
        /* <DEDUP_REMOVED lines=27> */
.L_x_12800:
[----:B------:R-:W-:Y:S05]  /*18640*/  BSYNC.RECONVERGENT B3 ;  /* 0x0000000000037941 */ /* 0x000fea0003800200 */
.L_x_12799:
        /* <DEDUP_REMOVED lines=21> */
.L_x_12802:
[----:B------:R-:W-:Y:S05]  /*187a0*/  BSYNC.RECONVERGENT B3 ;  /* 0x0000000000037941 */ /* 0x000fea0003800200 */
.L_x_12801:
[----:B------:R-:W-:Y:S01]  /*187b0*/  MOV R66, R4 ;  /* 0x0000000400427202 */ /* 0x000fe20000000f00 */
[----:B------:R-:W-:Y:S01]  /*187c0*/  IMAD.MOV.U32 R67, RZ, RZ, R5 ;  /* 0x000000ffff437224 */ /* 0x000fe200078e0005 */
[----:B------:R-:W-:Y:S06]  /*187d0*/  BRA `(.L_x_12776) ;  /* 0x0000000000687947 */ /* 0x000fec0003800000 */
.L_x_12777:
        /* <DEDUP_REMOVED lines=25> */
.L_x_12803:
[----:B------:R-:W-:Y:S05]  /*18970*/  BSYNC.RECONVERGENT B3 ;  /* 0x0000000000037941 */ /* 0x000fea0003800200 */
.L_x_12776:
[----:B------:R-:W-:Y:S05]  /*18980*/  BSYNC.RECONVERGENT B2 ;  /* 0x0000000000027941 */ /* 0x000fea0003800200 */
.L_x_12772:
        /* <DEDUP_REMOVED lines=25> */
.L_x_12808:
[----:B------:R-:W-:Y:S05]  /*18b20*/  BSYNC.RECONVERGENT B4 ;  /* 0x0000000000047941 */ /* 0x000fea0003800200 */
.L_x_12807:
        /* <DEDUP_REMOVED lines=77> */
.L_x_12810:
        /* <DEDUP_REMOVED lines=42> */
.L_x_12809:
        /* <DEDUP_REMOVED lines=35> */
.L_x_12818:
[----:B------:R-:W-:Y:S05]  /*194d0*/  BSYNC.RECONVERGENT B6 ;  /* 0x0000000000067941 */ /* 0x000fea0003800200 */
.L_x_12817:
[----:B------:R-:W-:Y:S02]  /*194e0*/  IMAD.MOV.U32 R62, RZ, RZ, R4 ;  /* 0x000000ffff3e7224 */ /* 0x000fe400078e0004 */
[----:B------:R-:W-:-:S07]  /*194f0*/  IMAD.MOV.U32 R63, RZ, RZ, R5 ;  /* 0x000000ffff3f7224 */ /* 0x000fce00078e0005 */
.L_x_12816:
[----:B------:R-:W-:Y:S05]  /*19500*/  BSYNC.RECONVERGENT B5 ;  /* 0x0000000000057941 */ /* 0x000fea0003800200 */
.L_x_12815:
        /* <DEDUP_REMOVED lines=28> */
.L_x_12823:
[----:B------:R-:W-:Y:S05]  /*196d0*/  BSYNC.RECONVERGENT B6 ;  /* 0x0000000000067941 */ /* 0x000fea0003800200 */
.L_x_12822:
[----:B------:R-:W-:Y:S01]  /*196e0*/  IMAD.MOV.U32 R60, RZ, RZ, R4 ;  /* 0x000000ffff3c7224 */ /* 0x000fe200078e0004 */
[----:B------:R-:W-:Y:S01]  /*196f0*/  MOV R61, R5 ;  /* 0x00000005003d7202 */ /* 0x000fe20000000f00 */
[----:B------:R-:W-:Y:S06]  /*19700*/  BRA `(.L_x_12821) ;  /* 0x0000000000047947 */ /* 0x000fec0003800000 */
.L_x_12820:
[----:B------:R-:W-:-:S11]  /*19710*/  DADD R60, R38, -R2 ;  /* 0x00000000263c7229 */ /* 0x000fd60000000802 */
.L_x_12821:
[----:B------:R-:W-:Y:S05]  /*19720*/  BSYNC.RECONVERGENT B5 ;  /* 0x0000000000057941 */ /* 0x000fea0003800200 */
.L_x_12819:
        /* <DEDUP_REMOVED lines=29> */
.L_x_12825:
[----:B------:R-:W-:Y:S05]  /*19900*/  BSYNC.RECONVERGENT B5 ;  /* 0x0000000000057941 */ /* 0x000fea0003800200 */
.L_x_12824:
[----:B------:R-:W-:Y:S02]  /*19910*/  IMAD.MOV.U32 R38, RZ, RZ, R2 ;  /* 0x000000ffff267224 */ /* 0x000fe400078e0002 */
[----:B------:R-:W-:Y:S01]  /*19920*/  IMAD.MOV.U32 R39, RZ, RZ, R3 ;  /* 0x000000ffff277224 */ /* 0x000fe200078e0003 */
[----:B------:R-:W-:Y:S06]  /*19930*/  BRA `(.L_x_12826) ;  /* 0x00000008004c7947 */ /* 0x000fec0003800000 */
.L_x_12814:
        /* <DEDUP_REMOVED lines=29> */
.L_x_12829:
[----:B------:R-:W-:Y:S05]  /*19b10*/  BSYNC.RECONVERGENT B5 ;  /* 0x0000000000057941 */ /* 0x000fea0003800200 */
.L_x_12828:
[----:B------:R-:W-:Y:S02]  /*19b20*/  IMAD.MOV.U32 R38, RZ, RZ, R2 ;  /* 0x000000ffff267224 */ /* 0x000fe400078e0002 */
[----:B------:R-:W-:Y:S01]  /*19b30*/  IMAD.MOV.U32 R39, RZ, RZ, R3 ;  /* 0x000000ffff277224 */ /* 0x000fe200078e0003 */
[----:B------:R-:W-:Y:S06]  /*19b40*/  BRA `(.L_x_12826) ;  /* 0x0000000400c87947 */ /* 0x000fec0003800000 */
.L_x_12827:
        /* <DEDUP_REMOVED lines=29> */
.L_x_12831:
[----:B------:R-:W-:Y:S05]  /*19d20*/  BSYNC.RECONVERGENT B5 ;  /* 0x0000000000057941 */ /* 0x000fea0003800200 */
.L_x_12830:
        /* <DEDUP_REMOVED lines=20> */
.L_x_12833:
[----:B------:R-:W-:Y:S05]  /*19e70*/  BSYNC.RECONVERGENT B5 ;  /* 0x0000000000057941 */ /* 0x000fea0003800200 */
.L_x_12832:
[----:B------:R-:W-:Y:S01]  /*19e80*/  DMUL R58, R58, 8.11296384146066816958e+31 ;  /* 0x469000003a3a7828 */ /* 0x000fe20000000000 */
[----:B------:R-:W-:Y:S02]  /*19e90*/  IMAD.MOV.U32 R38, RZ, RZ, R4 ;  /* 0x000000ffff267224 */ /* 0x000fe400078e0004 */
[----:B------:R-:W-:Y:S01]  /*19ea0*/  IMAD.MOV.U32 R39, RZ, RZ, R5 ;  /* 0x000000ffff277224 */ /* 0x000fe200078e0005 */
[----:B------:R-:W-:Y:S07]  /*19eb0*/  BRA `(.L_x_12826) ;  /* 0x0000000000ec7947 */ /* 0x000fee0003800000 */
.L_x_12813:
        /* <DEDUP_REMOVED lines=25> */
[----:B------:R-:W-:Y:S01]  /*1a050*/  IMAD.MOV.U32 R38, RZ, RZ, R2 ;  /* 0x000000ffff267224 */ /* 0x000fe200078e0002 */
[----:B------:R-:W-:-:S07]  /*1a060*/  MOV R39, R3 ;  /* 0x0000000300277202 */ /* 0x000fce0000000f00 */
.L_x_12835:
[----:B------:R-:W-:Y:S05]  /*1a070*/  BSYNC.RECONVERGENT B5 ;  /* 0x0000000000057941 */ /* 0x000fea0003800200 */
.L_x_12834:
        /* <DEDUP_REMOVED lines=27> */
.L_x_12837:
[----:B------:R-:W-:Y:S05]  /*1a230*/  BSYNC.RECONVERGENT B5 ;  /* 0x0000000000057941 */ /* 0x000fea0003800200 */
.L_x_12836:
[----:B------:R-:W-:Y:S01]  /*1a240*/  DMUL R38, R2, R38 ;  /* 0x0000002602267228 */ /* 0x000fe20000000000 */
[----:B------:R-:W-:Y:S02]  /*1a250*/  IMAD.MOV.U32 R58, RZ, RZ, 0x0 ;  /* 0x00000000ff3a7424 */ /* 0x000fe400078e00ff */
[----:B------:R-:W-:-:S08]  /*1a260*/  IMAD.MOV.U32 R59, RZ, RZ, 0x3ff00000 ;  /* 0x3ff00000ff3b7424 */ /* 0x000fd000078e00ff */
.L_x_12826:
[----:B------:R-:W-:Y:S05]  /*1a270*/  BSYNC.RECONVERGENT B4 ;  /* 0x0000000000047941 */ /* 0x000fea0003800200 */
.L_x_12812:
[----:B------:R-:W-:Y:S05]  /*1a280*/  BRA `(.L_x_12838) ;  /* 0x0000000000087947 */ /* 0x000fea0003800000 */
.L_x_12806:
[----:B------:R-:W-:Y:S02]  /*1a290*/  DMUL R38, R36, 9.00719925474099200000e+15 ;  /* 0x4340000024267828 */ /* 0x000fe40000000000 */
[----:B------:R-:W-:-:S11]  /*1a2a0*/  DMUL R58, R58, 9.00719925474099200000e+15 ;  /* 0x434000003a3a7828 */ /* 0x000fd60000000000 */
.L_x_12838:
[----:B------:R-:W-:Y:S05]  /*1a2b0*/  BSYNC.RELIABLE B2 ;  /* 0x0000000000027941 */ /* 0x000fea0003800100 */
.L_x_12805:
        /* <DEDUP_REMOVED lines=27> */
.L_x_12840:
[----:B------:R-:W-:Y:S05]  /*1a470*/  BSYNC.RECONVERGENT B2 ;  /* 0x0000000000027941 */ /* 0x000fea0003800200 */
.L_x_12839:
        /* <DEDUP_REMOVED lines=84> */
.L_x_12842:
[----:B------:R-:W-:Y:S02]  /*1a9c0*/  FSEL R2, RZ, 3.37028055040000000000e+12, P0 ;  /* 0x54442d18ff027808 */ /* 0x000fe40000000000 */
[----:B------:R-:W-:-:S07]  /*1a9d0*/  FSEL R3, RZ, 2.1426990032196044922, P0 ;  /* 0x400921fbff037808 */ /* 0x000fce0000000000 */
.L_x_12843:
[----:B------:R-:W-:Y:S05]  /*1a9e0*/  BSYNC.RECONVERGENT B0 ;  /* 0x0000000000007941 */ /* 0x000fea0003800200 */
.L_x_12841:
[----:B------:R-:W-:Y:S02]  /*1a9f0*/  DADD R38, |R38|, R58 ;  /* 0x0000000026267229 */ /* 0x000fe4000000023a */
[----:B------:R-:W-:-:S06]  /*1aa00*/  DADD R2, -RZ, |R2| ;  /* 0x00000000ff027229 */ /* 0x000fcc0000000502 */
[----:B------:R-:W-:-:S06]  /*1aa10*/  DSETP.NAN.AND P0, PT, R38, R38, PT ;  /* 0x000000262600722a */ /* 0x000fcc0003f08000 */
[----:B------:R-:W-:Y:S02]  /*1aa20*/  FSEL R2, R38, R2, P0 ;  /* 0x0000000226027208 */ /* 0x000fe40000000000 */
[----:B------:R-:W-:-:S07]  /*1aa30*/  FSEL R3, R39, R3, P0 ;  /* 0x0000000327037208 */ /* 0x000fce0000000000 */
.L_x_12811:
[----:B------:R-:W-:Y:S05]  /*1aa40*/  BSYNC.RECONVERGENT B3 ;  /* 0x0000000000037941 */ /* 0x000fea0003800200 */
.L_x_12804:
[----:B------:R-:W-:Y:S01]  /*1aa50*/  LOP3.LUT R37, R67, 0x80000000, R41, 0xb8, !PT ;  /* 0x8000000043257812 */ /* 0x000fe200078eb829 */
[----:B------:R-:W-:Y:S01]  /*1aa60*/  IMAD.MOV.U32 R36, RZ, RZ, R66 ;  /* 0x000000ffff247224 */ /* 0x000fe200078e0042 */
[----:B------:R-:W-:Y:S01]  /*1aa70*/  LOP3.LUT R39, R3, 0x80000000, R43, 0xb8, !PT ;  /* 0x8000000003277812 */ /* 0x000fe200078eb82b */
[----:B------:R-:W-:Y:S01]  /*1aa80*/  IMAD.MOV.U32 R38, RZ, RZ, R2 ;  /* 0x000000ffff267224 */ /* 0x000fe200078e0002 */
[----:B------:R-:W-:Y:S06]  /*1aa90*/  BRA `(.L_x_12769) ;  /* 0x0000005800b47947 */ /* 0x000fec0003800000 */
.L_x_12771:
        /* <DEDUP_REMOVED lines=19> */
[----:B------:R-:W-:Y:S01]  /*1abd0*/  IMAD.MOV.U32 R44, RZ, RZ, 0x1 ;  /* 0x00000001ff2c7424 */ /* 0x000fe200078e00ff */
[----:B------:R-:W-:Y:S01]  /*1abe0*/  FSEL R6, R60, R58, !P1 ;  /* 0x0000003a3c067208 */ /* 0x000fe20004800000 */
[----:B------:R-:W-:Y:S01]  /*1abf0*/  BSSY.RECONVERGENT B0, `(.L_x_12848) ;  /* 0x0000062000007945 */ /* 0x000fe20003800200 */
[----:B------:R-:W0:Y:S01]  /*1ac00*/  MUFU.RCP64H R45, R39 ;  /* 0x00000027002d7308 */ /* 0x000e220000001800 */
[----:B------:R-:W-:Y:S02]  /*1ac10*/  FSEL R7, R61, R59, !P1 ;  /* 0x0000003b3d077208 */ /* 0x000fe40004800000 */
[----:B------:R-:W-:Y:S01]  /*1ac20*/  FSEL R38, R58, R60, !P1 ;  /* 0x0000003c3a267208 */ /* 0x000fe20004800000 */
[----:B------:R-:W-:Y:S01]  /*1ac30*/  IMAD.MOV.U32 R50, RZ, RZ, R6 ;  /* 0x000000ffff327224 */ /* 0x000fe200078e0006 */
[----:B------:R-:W-:Y:S01]  /*1ac40*/  FSETP.GEU.AND P5, PT, |R7|, 6.5827683646048100446e-37, PT ;  /* 0x036000000700780b */ /* 0x000fe20003fae200 */
[----:B------:R-:W-:Y:S01]  /*1ac50*/  IMAD.MOV.U32 R51, RZ, RZ, R7 ;  /* 0x000000ffff337224 */ /* 0x000fe200078e0007 */
[----:B------:R-:W-:-:S08]  /*1ac60*/  DMUL R4, R6, R6 ;  /* 0x0000000606047228 */ /* 0x000fd00000000000 */
[----:B------:R-:W-:Y:S02]  /*1ac70*/  DFMA R2, R2, R2, R4 ;  /* 0x000000020202722b */ /* 0x000fe40000000004 */
[----:B0-----:R-:W-:-:S08]  /*1ac80*/  DFMA R48, -R38, R44, 1 ;  /* 0x3ff000002630742b */ /* 0x001fd0000000012c */
[----:B------:R-:W-:Y:S01]  /*1ac90*/  DFMA R48, R48, R48, R48 ;  /* 0x000000303030722b */ /* 0x000fe20000000030 */
[----:B------:R-:W-:-:S07]  /*1aca0*/  ISETP.GT.AND P0, PT, R3, 0xfffff, PT ;  /* 0x000fffff0300780c */ /* 0x000fce0003f04270 */
[----:B------:R-:W-:Y:S01]  /*1acb0*/  DFMA R48, R44, R48, R44 ;  /* 0x000000302c30722b */ /* 0x000fe2000000002c */
[----:B------:R-:W-:Y:S01]  /*1acc0*/  IMAD.MOV.U32 R44, RZ, RZ, R2 ;  /* 0x000000ffff2c7224 */ /* 0x000fe200078e0002 */
[----:B------:R-:W-:-:S06]  /*1acd0*/  MOV R45, R3 ;  /* 0x00000003002d7202 */ /* 0x000fcc0000000f00 */
        /* <DEDUP_REMOVED lines=83> */
.L_x_12849:
[----:B------:R-:W-:Y:S05]  /*1b210*/  BSYNC.RECONVERGENT B0 ;  /* 0x0000000000007941 */ /* 0x000fea0003800200 */
.L_x_12848:
[----:B------:R-:W-:Y:S04]  /*1b220*/  BSSY.RECONVERGENT B3, `(.L_x_12850) ;  /* 0x0000006000037945 */ /* 0x000fe80003800200 */
[----:B------:R-:W-:Y:S05]  /*1b230*/  @P4 BRA P5, `(.L_x_12851) ;  /* 0x0000000000104947 */ /* 0x000fea0002800000 */
[----:B------:R-:W-:Y:S01]  /*1b240*/  IMAD.MOV.U32 R2, RZ, RZ, R38 ;  /* 0x000000ffff027224 */ /* 0x000fe200078e0026 */
[----:B------:R-:W-:Y:S01]  /*1b250*/  MOV R3, 0x1b280 ;  /* 0x0001b28000037802 */ /* 0x000fe20000000f00 */
[----:B------:R-:W-:-:S07]  /*1b260*/  IMAD.MOV.U32 R5, RZ, RZ, R39 ;  /* 0x000000ffff057224 */ /* 0x000fce00078e0027 */
[----:B------:R-:W-:Y:S05]  /*1b270*/  CALL.REL.NOINC `($__internal_29_$__cuda_sm20_div_rn_f64_full) ;  /* 0x00000904000c7944 */ /* 0x000fea0003c00000 */
.L_x_12851:
[----:B------:R-:W-:Y:S05]  /*1b280*/  BSYNC.RECONVERGENT B3 ;  /* 0x0000000000037941 */ /* 0x000fea0003800200 */
.L_x_12850:
        /* <DEDUP_REMOVED lines=84> */
.L_x_12853:
[----:B------:R-:W-:Y:S02]  /*1b7d0*/  FSEL R2, RZ, 3.37028055040000000000e+12, P0 ;  /* 0x54442d18ff027808 */ /* 0x000fe40000000000 */
[----:B------:R-:W-:-:S07]  /*1b7e0*/  FSEL R3, RZ, 2.1426990032196044922, P0 ;  /* 0x400921fbff037808 */ /* 0x000fce0000000000 */
.L_x_12854:
[----:B------:R-:W-:Y:S05]  /*1b7f0*/  BSYNC.RECONVERGENT B0 ;  /* 0x0000000000007941 */ /* 0x000fea0003800200 */
.L_x_12852:
[----:B------:R-:W-:Y:S01]  /*1b800*/  DADD R58, R60, R58 ;  /* 0x000000003c3a7229 */ /* 0x000fe2000000003a */
[----:B------:R-:W-:Y:S01]  /*1b810*/  LOP3.LUT R3, R3, 0x80000000, R36, 0xb8, !PT ;  /* 0x8000000003037812 */ /* 0x000fe200078eb824 */
[----:B------:R-:W-:-:S06]  /*1b820*/  DMUL R62, R62, 0.5 ;  /* 0x3fe000003e3e7828 */ /* 0x000fcc0000000000 */
[----:B------:R-:W-:-:S06]  /*1b830*/  DSETP.NAN.AND P0, PT, R58, R58, PT ;  /* 0x0000003a3a00722a */ /* 0x000fcc0003f08000 */
[----:B------:R-:W-:Y:S02]  /*1b840*/  FSEL R2, R58, R2, P0 ;  /* 0x000000023a027208 */ /* 0x000fe40000000000 */
[----:B------:R-:W-:Y:S01]  /*1b850*/  FSEL R3, R59, R3, P0 ;  /* 0x000000033b037208 */ /* 0x000fe20000000000 */
[----:B------:R-:W-:Y:S06]  /*1b860*/  BRA `(.L_x_12855) ;  /* 0x0000004c00207947 */ /* 0x000fec0003800000 */
.L_x_12847:
        /* <DEDUP_REMOVED lines=56> */
[----:B------:R-:W-:Y:S01]  /*1bbf0*/  DFMA R4, R52, R4, R52 ;  /* 0x000000043404722b */ /* 0x000fe20000000034 */
[----:B------:R-:W-:Y:S02]  /*1bc00*/  IMAD.MOV.U32 R52, RZ, RZ, R6 ;  /* 0x000000ffff347224 */ /* 0x000fe400078e0006 */
[----:B------:R-:W-:-:S05]  /*1bc10*/  IMAD.MOV.U32 R53, RZ, RZ, R7 ;  /* 0x000000ffff357224 */ /* 0x000fca00078e0007 */
[----:B------:R-:W-:Y:S01]  /*1bc20*/  @!P0 IMAD.MOV.U32 R45, RZ, RZ, R49 ;  /* 0x000000ffff2d8224 */ /* 0x000fe200078e0031 */
        /* <DEDUP_REMOVED lines=79> */
.L_x_12857:
[----:B------:R-:W-:Y:S05]  /*1c120*/  BSYNC.RECONVERGENT B0 ;  /* 0x0000000000007941 */ /* 0x000fea0003800200 */
.L_x_12856:
[----:B------:R-:W-:Y:S04]  /*1c130*/  BSSY.RECONVERGENT B3, `(.L_x_12858) ;  /* 0x0000005000037945 */ /* 0x000fe80003800200 */
[----:B------:R-:W-:Y:S05]  /*1c140*/  @P4 BRA P5, `(.L_x_12859) ;  /* 0x00000000000c4947 */ /* 0x000fea0002800000 */
[----:B------:R-:W-:Y:S01]  /*1c150*/  IMAD.MOV.U32 R5, RZ, RZ, R3 ;  /* 0x000000ffff057224 */ /* 0x000fe200078e0003 */
[----:B------:R-:W-:-:S07]  /*1c160*/  MOV R3, 0x1c180 ;  /* 0x0001c18000037802 */ /* 0x000fce0000000f00 */
[----:B------:R-:W-:Y:S05]  /*1c170*/  CALL.REL.NOINC `($__internal_29_$__cuda_sm20_div_rn_f64_full) ;  /* 0x000008f4004c7944 */ /* 0x000fea0003c00000 */
.L_x_12859:
[----:B------:R-:W-:Y:S05]  /*1c180*/  BSYNC.RECONVERGENT B3 ;  /* 0x0000000000037941 */ /* 0x000fea0003800200 */
.L_x_12858:
        /* <DEDUP_REMOVED lines=84> */
.L_x_12861:
[----:B------:R-:W-:Y:S02]  /*1c6d0*/  FSEL R2, RZ, 3.37028055040000000000e+12, P0 ;  /* 0x54442d18ff027808 */ /* 0x000fe40000000000 */
[----:B------:R-:W-:-:S07]  /*1c6e0*/  FSEL R3, RZ, 2.1426990032196044922, P0 ;  /* 0x400921fbff037808 */ /* 0x000fce0000000000 */
.L_x_12862:
[----:B------:R-:W-:Y:S05]  /*1c6f0*/  BSYNC.RECONVERGENT B0 ;  /* 0x0000000000007941 */ /* 0x000fea0003800200 */
.L_x_12860:
[----:B------:R-:W-:Y:S01]  /*1c700*/  DADD R58, R60, R58 ;  /* 0x000000003c3a7229 */ /* 0x000fe2000000003a */
[----:B------:R-:W-:-:S07]  /*1c710*/  LOP3.LUT R3, R3, 0x80000000, R36, 0xb8, !PT ;  /* 0x8000000003037812 */ /* 0x000fce00078eb824 */
[----:B------:R-:W-:-:S06]  /*1c720*/  DSETP.NAN.AND P0, PT, R58, R58, PT ;  /* 0x0000003a3a00722a */ /* 0x000fcc0003f08000 */
[----:B------:R-:W-:Y:S02]  /*1c730*/  FSEL R2, R58, R2, P0 ;  /* 0x000000023a027208 */ /* 0x000fe40000000000 */
[----:B------:R-:W-:Y:S01]  /*1c740*/  FSEL R3, R59, R3, P0 ;  /* 0x000000033b037208 */ /* 0x000fe20000000000 */
[----:B------:R-:W-:Y:S06]  /*1c750*/  BRA `(.L_x_12855) ;  /* 0x0000003c00647947 */ /* 0x000fec0003800000 */
.L_x_12846:
        /* <DEDUP_REMOVED lines=22> */
[----:B------:R-:W-:Y:S05]  /*1c8c0*/  CALL.REL.NOINC `($__internal_29_$__cuda_sm20_div_rn_f64_full) ;  /* 0x000008ec00787944 */ /* 0x000fea0003c00000 */
[----:B------:R-:W-:Y:S02]  /*1c8d0*/  IMAD.MOV.U32 R38, RZ, RZ, R4 ;  /* 0x000000ffff267224 */ /* 0x000fe400078e0004 */
[----:B------:R-:W-:-:S07]  /*1c8e0*/  IMAD.MOV.U32 R39, RZ, RZ, R5 ;  /* 0x000000ffff277224 */ /* 0x000fce00078e0005 */
.L_x_12864:
[----:B------:R-:W-:Y:S05]  /*1c8f0*/  BSYNC.RECONVERGENT B3 ;  /* 0x0000000000037941 */ /* 0x000fea0003800200 */
.L_x_12863:
        /* <DEDUP_REMOVED lines=22> */
[----:B------:R-:W-:Y:S05]  /*1ca60*/  CALL.REL.NOINC `($__internal_29_$__cuda_sm20_div_rn_f64_full) ;  /* 0x000008ec00107944 */ /* 0x000fea0003c00000 */
.L_x_12866:
[----:B------:R-:W-:Y:S05]  /*1ca70*/  BSYNC.RECONVERGENT B3 ;  /* 0x0000000000037941 */ /* 0x000fea0003800200 */
.L_x_12865:
        /* <DEDUP_REMOVED lines=140> */
.L_x_12868:
[----:B------:R-:W-:Y:S05]  /*1d340*/  BSYNC.RECONVERGENT B0 ;  /* 0x0000000000007941 */ /* 0x000fea0003800200 */
.L_x_12867:
[----:B------:R-:W-:Y:S04]  /*1d350*/  BSSY.RECONVERGENT B3, `(.L_x_12869) ;  /* 0x0000006000037945 */ /* 0x000fe80003800200 */
[----:B------:R-:W-:Y:S05]  /*1d360*/  @P4 BRA P5, `(.L_x_12870) ;  /* 0x0000000000104947 */ /* 0x000fea0002800000 */
[----:B------:R-:W-:Y:S01]  /*1d370*/  IMAD.MOV.U32 R2, RZ, RZ, R38 ;  /* 0x000000ffff027224 */ /* 0x000fe200078e0026 */
[----:B------:R-:W-:Y:S01]  /*1d380*/  MOV R3, 0x1d3b0 ;  /* 0x0001d3b000037802 */ /* 0x000fe20000000f00 */
[----:B------:R-:W-:-:S07]  /*1d390*/  IMAD.MOV.U32 R5, RZ, RZ, R39 ;  /* 0x000000ffff057224 */ /* 0x000fce00078e0027 */
[----:B------:R-:W-:Y:S05]  /*1d3a0*/  CALL.REL.NOINC `($__internal_29_$__cuda_sm20_div_rn_f64_full) ;  /* 0x000008e000c07944 */ /* 0x000fea0003c00000 */
.L_x_12870:
[----:B------:R-:W-:Y:S05]  /*1d3b0*/  BSYNC.RECONVERGENT B3 ;  /* 0x0000000000037941 */ /* 0x000fea0003800200 */
.L_x_12869:
        /* <DEDUP_REMOVED lines=84> */
.L_x_12872:
[----:B------:R-:W-:Y:S02]  /*1d900*/  FSEL R2, RZ, 3.37028055040000000000e+12, P0 ;  /* 0x54442d18ff027808 */ /* 0x000fe40000000000 */
[----:B------:R-:W-:-:S07]  /*1d910*/  FSEL R3, RZ, 2.1426990032196044922, P0 ;  /* 0x400921fbff037808 */ /* 0x000fce0000000000 */
.L_x_12873:
[----:B------:R-:W-:Y:S05]  /*1d920*/  BSYNC.RECONVERGENT B0 ;  /* 0x0000000000007941 */ /* 0x000fea0003800200 */
.L_x_12871:
[----:B------:R-:W-:Y:S01]  /*1d930*/  DADD R58, R60, R58 ;  /* 0x000000003c3a7229 */ /* 0x000fe2000000003a */
[----:B------:R-:W-:Y:S01]  /*1d940*/  LOP3.LUT R3, R3, 0x80000000, R36, 0xb8, !PT ;  /* 0x8000000003037812 */ /* 0x000fe200078eb824 */
[----:B------:R-:W-:-:S06]  /*1d950*/  DADD R62, R62, 1 ;  /* 0x3ff000003e3e7429 */ /* 0x000fcc0000000000 */
[----:B------:R-:W-:-:S06]  /*1d960*/  DSETP.NAN.AND P0, PT, R58, R58, PT ;  /* 0x0000003a3a00722a */ /* 0x000fcc0003f08000 */
[----:B------:R-:W-:Y:S02]  /*1d970*/  FSEL R2, R58, R2, P0 ;  /* 0x000000023a027208 */ /* 0x000fe40000000000 */
[----:B------:R-:W-:Y:S01]  /*1d980*/  FSEL R3, R59, R3, P0 ;  /* 0x000000033b037208 */ /* 0x000fe20000000000 */
[----:B------:R-:W-:Y:S06]  /*1d990*/  BRA `(.L_x_12855) ;  /* 0x0000002800d47947 */ /* 0x000fec0003800000 */
.L_x_12845:
        /* <DEDUP_REMOVED lines=109> */
.L_x_12877:
[----:B------:R-:W-:Y:S05]  /*1e070*/  BSYNC.RECONVERGENT B0 ;  /* 0x0000000000007941 */ /* 0x000fea0003800200 */
.L_x_12876:
        /* <DEDUP_REMOVED lines=8> */
[----:B------:R-:W-:Y:S05]  /*1e100*/  CALL.REL.NOINC `($__internal_29_$__cuda_sm20_div_rn_f64_full) ;  /* 0x000008d400687944 */ /* 0x000fea0003c00000 */
.L_x_12879:
[----:B------:R-:W-:Y:S05]  /*1e110*/  BSYNC.RECONVERGENT B3 ;  /* 0x0000000000037941 */ /* 0x000fea0003800200 */
.L_x_12878:
        /* <DEDUP_REMOVED lines=76> */
.L_x_12875:
        /* <DEDUP_REMOVED lines=67> */
[----:B------:R-:W-:Y:S02]  /*1ea10*/  IMAD.MOV.U32 R0, RZ, RZ, -0x3ff ;  /* 0xfffffc01ff007424 */ /* 0x000fe400078e00ff */
[----:B------:R-:W-:-:S06]  /*1ea20*/  @!P0 IMAD.MOV.U32 R0, RZ, RZ, -0x435 ;  /* 0xfffffbcbff008424 */ /* 0x000fcc00078e00ff */
        /* <DEDUP_REMOVED lines=67> */
.L_x_12881:
[----:B------:R-:W-:Y:S05]  /*1ee60*/  BSYNC.RECONVERGENT B0 ;  /* 0x0000000000007941 */ /* 0x000fea0003800200 */
.L_x_12880:
[----:B------:R-:W-:Y:S04]  /*1ee70*/  BSSY.RECONVERGENT B3, `(.L_x_12882) ;  /* 0x0000008000037945 */ /* 0x000fe80003800200 */
[----:B------:R-:W-:Y:S05]  /*1ee80*/  @P4 BRA P5, `(.L_x_12883) ;  /* 0x0000000000184947 */ /* 0x000fea0002800000 */
[----:B------:R-:W-:Y:S01]  /*1ee90*/  IMAD.MOV.U32 R6, RZ, RZ, R36 ;  /* 0x000000ffff067224 */ /* 0x000fe200078e0024 */
[----:B------:R-:W-:Y:S01]  /*1eea0*/  MOV R7, R37 ;  /* 0x0000002500077202 */ /* 0x000fe20000000f00 */
[----:B------:R-:W-:Y:S01]  /*1eeb0*/  IMAD.MOV.U32 R2, RZ, RZ, R38 ;  /* 0x000000ffff027224 */ /* 0x000fe200078e0026 */
[----:B------:R-:W-:Y:S01]  /*1eec0*/  MOV R3, 0x1eef0 ;  /* 0x0001eef000037802 */ /* 0x000fe20000000f00 */
[----:B------:R-:W-:-:S07]  /*1eed0*/  IMAD.MOV.U32 R5, RZ, RZ, R39 ;  /* 0x000000ffff057224 */ /* 0x000fce00078e0027 */
[----:B------:R-:W-:Y:S05]  /*1eee0*/  CALL.REL.NOINC `($__internal_29_$__cuda_sm20_div_rn_f64_full) ;  /* 0x000008c400f07944 */ /* 0x000fea0003c00000 */
.L_x_12883:
[----:B------:R-:W-:Y:S05]  /*1eef0*/  BSYNC.RECONVERGENT B3 ;  /* 0x0000000000037941 */ /* 0x000fea0003800200 */
.L_x_12882:
        /* <DEDUP_REMOVED lines=76> */
.L_x_12874:
        /* <DEDUP_REMOVED lines=22> */
[----:B------:R-:W-:Y:S05]  /*1f520*/  CALL.REL.NOINC `($__internal_29_$__cuda_sm20_div_rn_f64_full) ;  /* 0x000008c000607944 */ /* 0x000fea0003c00000 */
[----:B------:R-:W-:Y:S02]  /*1f530*/  IMAD.MOV.U32 R62, RZ, RZ, R4 ;  /* 0x000000ffff3e7224 */ /* 0x000fe400078e0004 */
[----:B------:R-:W-:-:S07]  /*1f540*/  IMAD.MOV.U32 R63, RZ, RZ, R5 ;  /* 0x000000ffff3f7224 */ /* 0x000fce00078e0005 */
.L_x_12885:
[----:B------:R-:W-:Y:S05]  /*1f550*/  BSYNC.RECONVERGENT B3 ;  /* 0x0000000000037941 */ /* 0x000fea0003800200 */
.L_x_12884:
        /* <DEDUP_REMOVED lines=23> */
.L_x_12887:
[----:B------:R-:W-:Y:S05]  /*1f6d0*/  BSYNC.RECONVERGENT B3 ;  /* 0x0000000000037941 */ /* 0x000fea0003800200 */
.L_x_12886:
        /* <DEDUP_REMOVED lines=139> */
.L_x_12889:
[----:B------:R-:W-:Y:S05]  /*1ff90*/  BSYNC.RECONVERGENT B0 ;  /* 0x0000000000007941 */ /* 0x000fea0003800200 */
.L_x_12888:
        /* <DEDUP_REMOVED lines=8> */
[----:B------:R-:W-:Y:S05]  /*20020*/  CALL.REL.NOINC `($__internal_29_$__cuda_sm20_div_rn_f64_full) ;  /* 0x000008b400a07944 */ /* 0x000fea0003c00000 */
.L_x_12891:
[----:B------:R-:W-:Y:S05]  /*20030*/  BSYNC.RECONVERGENT B3 ;  /* 0x0000000000037941 */ /* 0x000fea0003800200 */
.L_x_12890:
        /* <DEDUP_REMOVED lines=75> */
.L_x_12855:
[----:B------:R-:W-:Y:S05]  /*204f0*/  BSYNC.RECONVERGENT B2 ;  /* 0x0000000000027941 */ /* 0x000fea0003800200 */
.L_x_12844:
[----:B------:R-:W-:Y:S01]  /*20500*/  UMOV UR4, 0xfefa39ef ;  /* 0xfefa39ef00047882 */ /* 0x000fe20000000000 */
[----:B------:R-:W-:Y:S01]  /*20510*/  UMOV UR5, 0x3fe62e42 ;  /* 0x3fe62e4200057882 */ /* 0x000fe20000000000 */
[----:B------:R-:W-:Y:S01]  /*20520*/  LOP3.LUT R39, R3, 0x80000000, R43, 0xb8, !PT ;  /* 0x8000000003277812 */ /* 0x000fe200078eb82b */
[----:B------:R-:W-:Y:S01]  /*20530*/  DADD R62, R62, UR4 ;  /* 0x000000043e3e7e29 */ /* 0x000fe20008000000 */
[----:B------:R-:W-:-:S09]  /*20540*/  IMAD.MOV.U32 R38, RZ, RZ, R2 ;  /* 0x000000ffff267224 */ /* 0x000fd200078e0002 */
[----:B------:R-:W-:Y:S01]  /*20550*/  LOP3.LUT R37, R63, 0x80000000, R41, 0xb8, !PT ;  /* 0x800000003f257812 */ /* 0x000fe200078eb829 */
[----:B------:R-:W-:-:S07]  /*20560*/  IMAD.MOV.U32 R36, RZ, RZ, R62 ;  /* 0x000000ffff247224 */ /* 0x000fce00078e003e */
.L_x_12769:
[----:B------:R-:W-:Y:S05]  /*20570*/  BSYNC.RECONVERGENT B1 ;  /* 0x0000000000017941 */ /* 0x000fea0003800200 */
.L_x_12768:
        /* <DEDUP_REMOVED lines=17> */
[----:B------:R-:W-:Y:S01]  /*20690*/  @!P0 MOV R40, R8 ;  /* 0x0000000800288202 */ /* 0x000fe20000000f00 */
[----:B------:R-:W-:Y:S01]  /*206a0*/  @!P0 IMAD.MOV.U32 R41, RZ, RZ, R9 ;  /* 0x000000ffff298224 */ /* 0x000fe200078e0009 */
        /* <DEDUP_REMOVED lines=16> */
.L_x_12894:
        /* <DEDUP_REMOVED lines=53> */
[----:B------:R-:W-:-:S07]  /*20b00*/  MOV R4, UR8 ;  /* 0x0000000800047c02 */ /* 0x000fce0008000f00 */
        /* <DEDUP_REMOVED lines=28> */
[----:B------:R-:W-:Y:S02]  /*20cd0*/  MOV R41, R43 ;  /* 0x0000002b00297202 */ /* 0x000fe40000000f00 */
[----:B------:R-:W-:-:S04]  /*20ce0*/  ISETP.GE.U32.AND P3, PT, R43, 0x7ff00000, PT ;  /* 0x7ff000002b00780c */ /* 0x000fc80003f66070 */
        /* <DEDUP_REMOVED lines=64> */
.L_x_12899:
[----:B------:R-:W-:Y:S05]  /*210f0*/  BSYNC.RECONVERGENT B3 ;  /* 0x0000000000037941 */ /* 0x000fea0003800200 */
.L_x_12898:
[----:B------:R-:W-:-:S10]  /*21100*/  DADD R2, R40, R48 ;  /* 0x0000000028027229 */ /* 0x000fd40000000030 */
        /* <DEDUP_REMOVED lines=80> */
.L_x_12897:
        /* <DEDUP_REMOVED lines=33> */
.L_x_12906:
[----:B------:R-:W-:Y:S05]  /*21820*/  BSYNC.RECONVERGENT B4 ;  /* 0x0000000000047941 */ /* 0x000fea0003800200 */
.L_x_12905:
[----:B------:R-:W-:Y:S01]  /*21830*/  MOV R66, R4 ;  /* 0x0000000400427202 */ /* 0x000fe20000000f00 */
[----:B------:R-:W-:-:S07]  /*21840*/  IMAD.MOV.U32 R67, RZ, RZ, R5 ;  /* 0x000000ffff437224 */ /* 0x000fce00078e0005 */
.L_x_12904:
[----:B------:R-:W-:Y:S05]  /*21850*/  BSYNC.RECONVERGENT B3 ;  /* 0x0000000000037941 */ /* 0x000fea0003800200 */
.L_x_12903:
        /* <DEDUP_REMOVED lines=30> */
.L_x_12911:
[----:B------:R-:W-:Y:S05]  /*21a40*/  BSYNC.RECONVERGENT B4 ;  /* 0x0000000000047941 */ /* 0x000fea0003800200 */
.L_x_12910:
[----:B------:R-:W-:Y:S05]  /*21a50*/  BRA `(.L_x_12909) ;  /* 0x0000000000047947 */ /* 0x000fea0003800000 */
.L_x_12908:
[----:B------:R-:W-:-:S11]  /*21a60*/  DADD R4, R42, -R2 ;  /* 0x000000002a047229 */ /* 0x000fd60000000802 */
.L_x_12909:
[----:B------:R-:W-:Y:S05]  /*21a70*/  BSYNC.RECONVERGENT B3 ;  /* 0x0000000000037941 */ /* 0x000fea0003800200 */
.L_x_12907:
        /* <DEDUP_REMOVED lines=31> */
.L_x_12913:
[----:B------:R-:W-:Y:S05]  /*21c70*/  BSYNC.RECONVERGENT B3 ;  /* 0x0000000000037941 */ /* 0x000fea0003800200 */
.L_x_12912:
        /* <DEDUP_REMOVED lines=85> */
.L_x_12914:
        /* <DEDUP_REMOVED lines=21> */
.L_x_12916:
[----:B------:R-:W-:Y:S05]  /*22320*/  BSYNC.RECONVERGENT B3 ;  /* 0x0000000000037941 */ /* 0x000fea0003800200 */
.L_x_12915:
        /* <DEDUP_REMOVED lines=30> */
.L_x_12902:
        /* <DEDUP_REMOVED lines=28> */
.L_x_12919:
[----:B------:R-:W-:Y:S05]  /*226d0*/  BSYNC.RECONVERGENT B3 ;  /* 0x0000000000037941 */ /* 0x000fea0003800200 */
.L_x_12918:
        /* <DEDUP_REMOVED lines=85> */
.L_x_12920:
        /* <DEDUP_REMOVED lines=21> */
.L_x_12922:
[----:B------:R-:W-:Y:S05]  /*22d80*/  BSYNC.RECONVERGENT B3 ;  /* 0x0000000000037941 */ /* 0x000fea0003800200 */
.L_x_12921:
        /* <DEDUP_REMOVED lines=30> */
.L_x_12917:
        /* <DEDUP_REMOVED lines=27> */
.L_x_12924:
[----:B------:R-:W-:Y:S05]  /*23120*/  BSYNC.RECONVERGENT B3 ;  /* 0x0000000000037941 */ /* 0x000fea0003800200 */
.L_x_12923:
        /* <DEDUP_REMOVED lines=21> */
.L_x_12926:
[----:B------:R-:W-:Y:S05]  /*23280*/  BSYNC.RECONVERGENT B3 ;  /* 0x0000000000037941 */ /* 0x000fea0003800200 */
.L_x_12925:
[----:B------:R-:W-:Y:S02]  /*23290*/  IMAD.MOV.U32 R66, RZ, RZ, R4 ;  /* 0x000000ffff427224 */ /* 0x000fe400078e0004 */
[----:B------:R-:W-:Y:S01]  /*232a0*/  IMAD.MOV.U32 R67, RZ, RZ, R5 ;  /* 0x000000ffff437224 */ /* 0x000fe200078e0005 */
[----:B------:R-:W-:Y:S06]  /*232b0*/  BRA `(.L_x_12900) ;  /* 0x0000000000687947 */ /* 0x000fec0003800000 */
.L_x_12901:
        /* <DEDUP_REMOVED lines=25> */
.L_x_12927:
[----:B------:R-:W-:Y:S05]  /*23450*/  BSYNC.RECONVERGENT B3 ;  /* 0x0000000000037941 */ /* 0x000fea0003800200 */
.L_x_12900:
[----:B------:R-:W-:Y:S05]  /*23460*/  BSYNC.RECONVERGENT B2 ;  /* 0x0000000000027941 */ /* 0x000fea0003800200 */
.L_x_12896:
        /* <DEDUP_REMOVED lines=25> */
.L_x_12932:
[----:B------:R-:W-:Y:S05]  /*23600*/  BSYNC.RECONVERGENT B4 ;  /* 0x0000000000047941 */ /* 0x000fea0003800200 */
.L_x_12931:
[----:B------:R-:W-:Y:S01]  /*23610*/  UMOV UR4, 0x703afb7f ;  /* 0x703afb7f00047882 */ /* 0x000fe20000000000 */
[----:B------:R-:W-:Y:S02]  /*23620*/  UMOV UR5, 0x3fe488ce ;  /* 0x3fe488ce00057882 */ /* 0x000fe40000000000 */
[----:B------:R-:W-:-:S14]  /*23630*/  DSETP.GT.AND P0, PT, R4, UR4, PT ;  /* 0x0000000404007e2a */ /* 0x000fdc000bf04000 */
[----:B------:R-:W-:Y:S05]  /*23640*/  @!P0 BREAK.RELIABLE B2 ;  /* 0x0000000000028942 */ /* 0x000fea0003800100 */
[----:B------:R-:W-:Y:S05]  /*23650*/  @P0 BRA `(.L_x_12933) ;  /* 0x0000000400c80947 */ /* 0x000fea0003800000 */
[----:B------:R-:W-:-:S13]  /*23660*/  FSETP.GEU.FTZ.AND P0, PT, |R5|, 1.7687499523162841797, PT ;  /* 0x3fe266660500780b */ /* 0x000fda0003f1e200 */
[----:B------:R-:W-:Y:S05]  /*23670*/  @!P0 BRA `(.L_x_12934) ;  /* 0x0000000400188947 */ /* 0x000fea0003800000 */
[----:B------:R-:W-:Y:S01]  /*23680*/  MOV R2, 0x0 ;  /* 0x0000000000027802 */ /* 0x000fe20000000f00 */
[----:B------:R-:W-:Y:S01]  /*23690*/  IMAD.MOV.U32 R3, RZ, RZ, 0x3fe00000 ;  /* 0x3fe00000ff037424 */ /* 0x000fe200078e00ff */
[----:B------:R-:W-:Y:S01]  /*236a0*/  UMOV UR4, 0xdc1895e9 ;  /* 0xdc1895e900047882 */ /* 0x000fe20000000000 */
[----:B------:R-:W-:Y:S01]  /*236b0*/  IMAD.MOV.U32 R6, RZ, RZ, 0x180754af ;  /* 0x180754afff067424 */ /* 0x000fe200078e00ff */
[----:B------:R-:W-:Y:S01]  /*236c0*/  UMOV UR5, 0x3fb0066b ;  /* 0x3fb0066b00057882 */ /* 0x000fe20000000000 */
[----:B------:R-:W-:Y:S01]  /*236d0*/  IMAD.MOV.U32 R7, RZ, RZ, 0x3fb3823b ;  /* 0x3fb3823bff077424 */ /* 0x000fe200078e00ff */
        /* <DEDUP_REMOVED lines=64> */
.L_x_12934:
        /* <DEDUP_REMOVED lines=42> */
.L_x_12933:
        /* <DEDUP_REMOVED lines=35> */
.L_x_12942:
[----:B------:R-:W-:Y:S05]  /*23fb0*/  BSYNC.RECONVERGENT B6 ;  /* 0x0000000000067941 */ /* 0x000fea0003800200 */
.L_x_12941:
[----:B------:R-:W-:Y:S01]  /*23fc0*/  IMAD.MOV.U32 R62, RZ, RZ, R4 ;  /* 0x000000ffff3e7224 */ /* 0x000fe200078e0004 */
[----:B------:R-:W-:-:S07]  /*23fd0*/  MOV R63, R5 ;  /* 0x00000005003f7202 */ /* 0x000fce0000000f00 */
.L_x_12940:
[----:B------:R-:W-:Y:S05]  /*23fe0*/  BSYNC.RECONVERGENT B5 ;  /* 0x0000000000057941 */ /* 0x000fea0003800200 */
.L_x_12939:
        /* <DEDUP_REMOVED lines=28> */
.L_x_12947:
[----:B------:R-:W-:Y:S05]  /*241b0*/  BSYNC.RECONVERGENT B6 ;  /* 0x0000000000067941 */ /* 0x000fea0003800200 */
.L_x_12946:
[----:B------:R-:W-:Y:S02]  /*241c0*/  IMAD.MOV.U32 R60, RZ, RZ, R4 ;  /* 0x000000ffff3c7224 */ /* 0x000fe400078e0004 */
[----:B------:R-:W-:Y:S01]  /*241d0*/  IMAD.MOV.U32 R61, RZ, RZ, R5 ;  /* 0x000000ffff3d7224 */ /* 0x000fe200078e0005 */
[----:B------:R-:W-:Y:S06]  /*241e0*/  BRA `(.L_x_12945) ;  /* 0x0000000000047947 */ /* 0x000fec0003800000 */
.L_x_12944:
[----:B------:R-:W-:-:S11]  /*241f0*/  DADD R60, R42, -R2 ;  /* 0x000000002a3c7229 */ /* 0x000fd60000000802 */
.L_x_12945:
[----:B------:R-:W-:Y:S05]  /*24200*/  BSYNC.RECONVERGENT B5 ;  /* 0x0000000000057941 */ /* 0x000fea0003800200 */
.L_x_12943:
        /* <DEDUP_REMOVED lines=29> */
.L_x_12949:
[----:B------:R-:W-:Y:S05]  /*243e0*/  BSYNC.RECONVERGENT B5 ;  /* 0x0000000000057941 */ /* 0x000fea0003800200 */
.L_x_12948:
[----:B------:R-:W-:Y:S02]  /*243f0*/  IMAD.MOV.U32 R42, RZ, RZ, R2 ;  /* 0x000000ffff2a7224 */ /* 0x000fe400078e0002 */
[----:B------:R-:W-:Y:S01]  /*24400*/  IMAD.MOV.U32 R43, RZ, RZ, R3 ;  /* 0x000000ffff2b7224 */ /* 0x000fe200078e0003 */
[----:B------:R-:W-:Y:S06]  /*24410*/  BRA `(.L_x_12950) ;  /* 0x00000008004c7947 */ /* 0x000fec0003800000 */
.L_x_12938:
        /* <DEDUP_REMOVED lines=29> */
.L_x_12953:
[----:B------:R-:W-:Y:S05]  /*245f0*/  BSYNC.RECONVERGENT B5 ;  /* 0x0000000000057941 */ /* 0x000fea0003800200 */
.L_x_12952:
[----:B------:R-:W-:Y:S01]  /*24600*/  IMAD.MOV.U32 R42, RZ, RZ, R2 ;  /* 0x000000ffff2a7224 */ /* 0x000fe200078e0002 */
[----:B------:R-:W-:Y:S01]  /*24610*/  MOV R43, R3 ;  /* 0x00000003002b7202 */ /* 0x000fe20000000f00 */
[----:B------:R-:W-:Y:S06]  /*24620*/  BRA `(.L_x_12950) ;  /* 0x0000000400c87947 */ /* 0x000fec0003800000 */
.L_x_12951:
        /* <DEDUP_REMOVED lines=29> */
.L_x_12955:
[----:B------:R-:W-:Y:S05]  /*24800*/  BSYNC.RECONVERGENT B5 ;  /* 0x0000000000057941 */ /* 0x000fea0003800200 */
.L_x_12954:
        /* <DEDUP_REMOVED lines=20> */
.L_x_12957:
[----:B------:R-:W-:Y:S05]  /*24950*/  BSYNC.RECONVERGENT B5 ;  /* 0x0000000000057941 */ /* 0x000fea0003800200 */
.L_x_12956:
[----:B------:R-:W-:Y:S01]  /*24960*/  DMUL R58, R58, 8.11296384146066816958e+31 ;  /* 0x469000003a3a7828 */ /* 0x000fe20000000000 */
[----:B------:R-:W-:Y:S01]  /*24970*/  MOV R42, R4 ;  /* 0x00000004002a7202 */ /* 0x000fe20000000f00 */
[----:B------:R-:W-:Y:S01]  /*24980*/  IMAD.MOV.U32 R43, RZ, RZ, R5 ;  /* 0x000000ffff2b7224 */ /* 0x000fe200078e0005 */
[----:B------:R-:W-:Y:S08]  /*24990*/  BRA `(.L_x_12950) ;  /* 0x0000000000ec7947 */ /* 0x000ff00003800000 */
.L_x_12937:
        /* <DEDUP_REMOVED lines=27> */
.L_x_12959:
[----:B------:R-:W-:Y:S05]  /*24b50*/  BSYNC.RECONVERGENT B5 ;  /* 0x0000000000057941 */ /* 0x000fea0003800200 */
.L_x_12958:
        /* <DEDUP_REMOVED lines=27> */
.L_x_12961:
[----:B------:R-:W-:Y:S05]  /*24d10*/  BSYNC.RECONVERGENT B5 ;  /* 0x0000000000057941 */ /* 0x000fea0003800200 */
.L_x_12960:
[----:B------:R-:W-:Y:S01]  /*24d20*/  DMUL R42, R2, R42 ;  /* 0x0000002a022a7228 */ /* 0x000fe20000000000 */
[----:B------:R-:W-:Y:S02]  /*24d30*/  IMAD.MOV.U32 R58, RZ, RZ, 0x0 ;  /* 0x00000000ff3a7424 */ /* 0x000fe400078e00ff */
[----:B------:R-:W-:-:S08]  /*24d40*/  IMAD.MOV.U32 R59, RZ, RZ, 0x3ff00000 ;  /* 0x3ff00000ff3b7424 */ /* 0x000fd000078e00ff */
.L_x_12950:
[----:B------:R-:W-:Y:S05]  /*24d50*/  BSYNC.RECONVERGENT B4 ;  /* 0x0000000000047941 */ /* 0x000fea0003800200 */
.L_x_12936:
[----:B------:R-:W-:Y:S05]  /*24d60*/  BRA `(.L_x_12962) ;  /* 0x0000000000087947 */ /* 0x000fea0003800000 */
.L_x_12930:
[----:B------:R-:W-:Y:S02]  /*24d70*/  DMUL R42, R40, 9.00719925474099200000e+15 ;  /* 0x43400000282a7828 */ /* 0x000fe40000000000 */
[----:B------:R-:W-:-:S11]  /*24d80*/  DMUL R58, R58, 9.00719925474099200000e+15 ;  /* 0x434000003a3a7828 */ /* 0x000fd60000000000 */
.L_x_12962:
[----:B------:R-:W-:Y:S05]  /*24d90*/  BSYNC.RELIABLE B2 ;  /* 0x0000000000027941 */ /* 0x000fea0003800100 */
.L_x_12929:
        /* <DEDUP_REMOVED lines=27> */
.L_x_12964:
[----:B------:R-:W-:Y:S05]  /*24f50*/  BSYNC.RECONVERGENT B2 ;  /* 0x0000000000027941 */ /* 0x000fea0003800200 */
.L_x_12963:
        /* <DEDUP_REMOVED lines=84> */
.L_x_12966:
[----:B------:R-:W-:Y:S02]  /*254a0*/  FSEL R2, RZ, 3.37028055040000000000e+12, P0 ;  /* 0x54442d18ff027808 */ /* 0x000fe40000000000 */
[----:B------:R-:W-:-:S07]  /*254b0*/  FSEL R3, RZ, 2.1426990032196044922, P0 ;  /* 0x400921fbff037808 */ /* 0x000fce0000000000 */
.L_x_12967:
[----:B------:R-:W-:Y:S05]  /*254c0*/  BSYNC.RECONVERGENT B0 ;  /* 0x0000000000007941 */ /* 0x000fea0003800200 */
.L_x_12965:
[----:B------:R-:W-:Y:S02]  /*254d0*/  DADD R42, |R42|, R58 ;  /* 0x000000002a2a7229 */ /* 0x000fe4000000023a */
[----:B------:R-:W-:-:S06]  /*254e0*/  DADD R2, -RZ, |R2| ;  /* 0x00000000ff027229 */ /* 0x000fcc0000000502 */
[----:B------:R-:W-:-:S06]  /*254f0*/  DSETP.NAN.AND P0, PT, R42, R42, PT ;  /* 0x0000002a2a00722a */ /* 0x000fcc0003f08000 */
[----:B------:R-:W-:Y:S02]  /*25500*/  FSEL R2, R42, R2, P0 ;  /* 0x000000022a027208 */ /* 0x000fe40000000000 */
[----:B------:R-:W-:-:S07]  /*25510*/  FSEL R3, R43, R3, P0 ;  /* 0x000000032b037208 */ /* 0x000fce0000000000 */
.L_x_12935:
[----:B------:R-:W-:Y:S05]  /*25520*/  BSYNC.RECONVERGENT B3 ;  /* 0x0000000000037941 */ /* 0x000fea0003800200 */
.L_x_12928:
[----:B------:R-:W-:Y:S01]  /*25530*/  LOP3.LUT R41, R67, 0x80000000, R9, 0xb8, !PT ;  /* 0x8000000043297812 */ /* 0x000fe200078eb809 */
[----:B------:R-:W-:Y:S01]  /*25540*/  IMAD.MOV.U32 R40, RZ, RZ, R66 ;  /* 0x000000ffff287224 */ /* 0x000fe200078e0042 */
[----:B------:R-:W-:Y:S01]  /*25550*/  LOP3.LUT R43, R3, 0x80000000, R11, 0xb8, !PT ;  /* 0x80000000032b7812 */ /* 0x000fe200078eb80b */
[----:B------:R-:W-:Y:S01]  /*25560*/  IMAD.MOV.U32 R42, RZ, RZ, R2 ;  /* 0x000000ffff2a7224 */ /* 0x000fe200078e0002 */
[----:B------:R-:W-:Y:S06]  /*25570*/  BRA `(.L_x_12893) ;  /* 0x0000005800b47947 */ /* 0x000fec0003800000 */
.L_x_12895:
        /* <DEDUP_REMOVED lines=24> */
[----:B------:R-:W-:Y:S02]  /*25700*/  FSEL R42, R58, R60, !P1 ;  /* 0x0000003c3a2a7208 */ /* 0x000fe40004800000 */
[----:B------:R-:W-:Y:S01]  /*25710*/  MOV R50, R6 ;  /* 0x0000000600327202 */ /* 0x000fe20000000f00 */
        /* <DEDUP_REMOVED lines=93> */
.L_x_12973:
[----:B------:R-:W-:Y:S05]  /*25cf0*/  BSYNC.RECONVERGENT B0 ;  /* 0x0000000000007941 */ /* 0x000fea0003800200 */
.L_x_12972:
[----:B------:R-:W-:Y:S04]  /*25d00*/  BSSY.RECONVERGENT B3, `(.L_x_12974) ;  /* 0x0000006000037945 */ /* 0x000fe80003800200 */
[----:B------:R-:W-:Y:S05]  /*25d10*/  @P4 BRA P5, `(.L_x_12975) ;  /* 0x0000000000104947 */ /* 0x000fea0002800000 */
[----:B------:R-:W-:Y:S01]  /*25d20*/  MOV R2, R42 ;  /* 0x0000002a00027202 */ /* 0x000fe20000000f00 */
[----:B------:R-:W-:Y:S01]  /*25d30*/  IMAD.MOV.U32 R5, RZ, RZ, R43 ;  /* 0x000000ffff057224 */ /* 0x000fe200078e002b */
[----:B------:R-:W-:-:S07]  /*25d40*/  MOV R3, 0x25d60 ;  /* 0x00025d6000037802 */ /* 0x000fce0000000f00 */
[----:B------:R-:W-:Y:S05]  /*25d50*/  CALL.REL.NOINC `($__internal_29_$__cuda_sm20_div_rn_f64_full) ;  /* 0x0000085800547944 */ /* 0x000fea0003c00000 */
.L_x_12975:
[----:B------:R-:W-:Y:S05]  /*25d60*/  BSYNC.RECONVERGENT B3 ;  /* 0x0000000000037941 */ /* 0x000fea0003800200 */
.L_x_12974:
        /* <DEDUP_REMOVED lines=84> */
.L_x_12977:
[----:B------:R-:W-:Y:S02]  /*262b0*/  FSEL R2, RZ, 3.37028055040000000000e+12, P0 ;  /* 0x54442d18ff027808 */ /* 0x000fe40000000000 */
[----:B------:R-:W-:-:S07]  /*262c0*/  FSEL R3, RZ, 2.1426990032196044922, P0 ;  /* 0x400921fbff037808 */ /* 0x000fce0000000000 */
.L_x_12978:
[----:B------:R-:W-:Y:S05]  /*262d0*/  BSYNC.RECONVERGENT B0 ;  /* 0x0000000000007941 */ /* 0x000fea0003800200 */
.L_x_12976:
[----:B------:R-:W-:Y:S01]  /*262e0*/  DADD R58, R60, R58 ;  /* 0x000000003c3a7229 */ /* 0x000fe2000000003a */
[----:B------:R-:W-:Y:S01]  /*262f0*/  LOP3.LUT R3, R3, 0x80000000, R40, 0xb8, !PT ;  /* 0x8000000003037812 */ /* 0x000fe200078eb828 */
[----:B------:R-:W-:-:S06]  /*26300*/  DMUL R62, R62, 0.5 ;  /* 0x3fe000003e3e7828 */ /* 0x000fcc0000000000 */
[----:B------:R-:W-:-:S06]  /*26310*/  DSETP.NAN.AND P0, PT, R58, R58, PT ;  /* 0x0000003a3a00722a */ /* 0x000fcc0003f08000 */
[----:B------:R-:W-:Y:S02]  /*26320*/  FSEL R2, R58, R2, P0 ;  /* 0x000000023a027208 */ /* 0x000fe40000000000 */
[----:B------:R-:W-:Y:S01]  /*26330*/  FSEL R3, R59, R3, P0 ;  /* 0x000000033b037208 */ /* 0x000fe20000000000 */
[----:B------:R-:W-:Y:S06]  /*26340*/  BRA `(.L_x_12979) ;  /* 0x0000004c00207947 */ /* 0x000fec0003800000 */
.L_x_12971:
        /* <DEDUP_REMOVED lines=57> */
[----:B------:R-:W-:Y:S01]  /*266e0*/  MOV R52, R6 ;  /* 0x0000000600347202 */ /* 0x000fe20000000f00 */
[----:B------:R-:W-:-:S06]  /*266f0*/  IMAD.MOV.U32 R53, RZ, RZ, R7 ;  /* 0x000000ffff357224 */ /* 0x000fcc00078e0007 */
        /* <DEDUP_REMOVED lines=80> */
.L_x_12981:
[----:B------:R-:W-:Y:S05]  /*26c00*/  BSYNC.RECONVERGENT B0 ;  /* 0x0000000000007941 */ /* 0x000fea0003800200 */
.L_x_12980:
[----:B------:R-:W-:Y:S04]  /*26c10*/  BSSY.RECONVERGENT B3, `(.L_x_12982) ;  /* 0x0000005000037945 */ /* 0x000fe80003800200 */
[----:B------:R-:W-:Y:S05]  /*26c20*/  @P4 BRA P5, `(.L_x_12983) ;  /* 0x00000000000c4947 */ /* 0x000fea0002800000 */
[----:B------:R-:W-:Y:S02]  /*26c30*/  MOV R5, R3 ;  /* 0x0000000300057202 */ /* 0x000fe40000000f00 */
[----:B------:R-:W-:-:S07]  /*26c40*/  MOV R3, 0x26c60 ;  /* 0x00026c6000037802 */ /* 0x000fce0000000f00 */
[----:B------:R-:W-:Y:S05]  /*26c50*/  CALL.REL.NOINC `($__internal_29_$__cuda_sm20_div_rn_f64_full) ;  /* 0x0000084800947944 */ /* 0x000fea0003c00000 */
.L_x_12983:
[----:B------:R-:W-:Y:S05]  /*26c60*/  BSYNC.RECONVERGENT B3 ;  /* 0x0000000000037941 */ /* 0x000fea0003800200 */
.L_x_12982:
        /* <DEDUP_REMOVED lines=84> */
.L_x_12985:
[----:B------:R-:W-:Y:S02]  /*271b0*/  FSEL R2, RZ, 3.37028055040000000000e+12, P0 ;  /* 0x54442d18ff027808 */ /* 0x000fe40000000000 */
[----:B------:R-:W-:-:S07]  /*271c0*/  FSEL R3, RZ, 2.1426990032196044922, P0 ;  /* 0x400921fbff037808 */ /* 0x000fce0000000000 */
.L_x_12986:
[----:B------:R-:W-:Y:S05]  /*271d0*/  BSYNC.RECONVERGENT B0 ;  /* 0x0000000000007941 */ /* 0x000fea0003800200 */
.L_x_12984:
[----:B------:R-:W-:Y:S01]  /*271e0*/  DADD R58, R60, R58 ;  /* 0x000000003c3a7229 */ /* 0x000fe2000000003a */
[----:B------:R-:W-:-:S07]  /*271f0*/  LOP3.LUT R3, R3, 0x80000000, R40, 0xb8, !PT ;  /* 0x8000000003037812 */ /* 0x000fce00078eb828 */
[----:B------:R-:W-:-:S06]  /*27200*/  DSETP.NAN.AND P0, PT, R58, R58, PT ;  /* 0x0000003a3a00722a */ /* 0x000fcc0003f08000 */
[----:B------:R-:W-:Y:S02]  /*27210*/  FSEL R2, R58, R2, P0 ;  /* 0x000000023a027208 */ /* 0x000fe40000000000 */
[----:B------:R-:W-:Y:S01]  /*27220*/  FSEL R3, R59, R3, P0 ;  /* 0x000000033b037208 */ /* 0x000fe20000000000 */
[----:B------:R-:W-:Y:S06]  /*27230*/  BRA `(.L_x_12979) ;  /* 0x0000003c00647947 */ /* 0x000fec0003800000 */
.L_x_12970:
        /* <DEDUP_REMOVED lines=23> */
[----:B------:R-:W-:Y:S01]  /*273b0*/  MOV R42, R4 ;  /* 0x00000004002a7202 */ /* 0x000fe20000000f00 */
[----:B------:R-:W-:-:S07]  /*273c0*/  IMAD.MOV.U32 R43, RZ, RZ, R5 ;  /* 0x000000ffff2b7224 */ /* 0x000fce00078e0005 */
.L_x_12988:
[----:B------:R-:W-:Y:S05]  /*273d0*/  BSYNC.RECONVERGENT B3 ;  /* 0x0000000000037941 */ /* 0x000fea0003800200 */
.L_x_12987:
        /* <DEDUP_REMOVED lines=23> */
.L_x_12990:
[----:B------:R-:W-:Y:S05]  /*27550*/  BSYNC.RECONVERGENT B3 ;  /* 0x0000000000037941 */ /* 0x000fea0003800200 */
.L_x_12989:
        /* <DEDUP_REMOVED lines=140> */
.L_x_12992:
[----:B------:R-:W-:Y:S05]  /*27e20*/  BSYNC.RECONVERGENT B0 ;  /* 0x0000000000007941 */ /* 0x000fea0003800200 */
.L_x_12991:
[----:B------:R-:W-:Y:S04]  /*27e30*/  BSSY.RECONVERGENT B3, `(.L_x_12993) ;  /* 0x0000006000037945 */ /* 0x000fe80003800200 */
[----:B------:R-:W-:Y:S05]  /*27e40*/  @P4 BRA P5, `(.L_x_12994) ;  /* 0x0000000000104947 */ /* 0x000fea0002800000 */
[----:B------:R-:W-:Y:S01]  /*27e50*/  IMAD.MOV.U32 R2, RZ, RZ, R42 ;  /* 0x000000ffff027224 */ /* 0x000fe200078e002a */
[----:B------:R-:W-:Y:S01]  /*27e60*/  MOV R3, 0x27e90 ;  /* 0x00027e9000037802 */ /* 0x000fe20000000f00 */
[----:B------:R-:W-:-:S07]  /*27e70*/  IMAD.MOV.U32 R5, RZ, RZ, R43 ;  /* 0x000000ffff057224 */ /* 0x000fce00078e002b */
[----:B------:R-:W-:Y:S05]  /*27e80*/  CALL.REL.NOINC `($__internal_29_$__cuda_sm20_div_rn_f64_full) ;  /* 0x0000083800087944 */ /* 0x000fea0003c00000 */
.L_x_12994:
[----:B------:R-:W-:Y:S05]  /*27e90*/  BSYNC.RECONVERGENT B3 ;  /* 0x0000000000037941 */ /* 0x000fea0003800200 */
.L_x_12993:
        /* <DEDUP_REMOVED lines=84> */
.L_x_12996:
[----:B------:R-:W-:Y:S02]  /*283e0*/  FSEL R2, RZ, 3.37028055040000000000e+12, P0 ;  /* 0x54442d18ff027808 */ /* 0x000fe40000000000 */
[----:B------:R-:W-:-:S07]  /*283f0*/  FSEL R3, RZ, 2.1426990032196044922, P0 ;  /* 0x400921fbff037808 */ /* 0x000fce0000000000 */
.L_x_12997:
[----:B------:R-:W-:Y:S05]  /*28400*/  BSYNC.RECONVERGENT B0 ;  /* 0x0000000000007941 */ /* 0x000fea0003800200 */
.L_x_12995:
[----:B------:R-:W-:Y:S01]  /*28410*/  DADD R58, R60, R58 ;  /* 0x000000003c3a7229 */ /* 0x000fe2000000003a */
[----:B------:R-:W-:Y:S01]  /*28420*/  LOP3.LUT R3, R3, 0x80000000, R40, 0xb8, !PT ;  /* 0x8000000003037812 */ /* 0x000fe200078eb828 */
[----:B------:R-:W-:-:S06]  /*28430*/  DADD R62, R62, 1 ;  /* 0x3ff000003e3e7429 */ /* 0x000fcc0000000000 */
[----:B------:R-:W-:-:S06]  /*28440*/  DSETP.NAN.AND P0, PT, R58, R58, PT ;  /* 0x0000003a3a00722a */ /* 0x000fcc0003f08000 */
[----:B------:R-:W-:Y:S02]  /*28450*/  FSEL R2, R58, R2, P0 ;  /* 0x000000023a027208 */ /* 0x000fe40000000000 */
[----:B------:R-:W-:Y:S01]  /*28460*/  FSEL R3, R59, R3, P0 ;  /* 0x000000033b037208 */ /* 0x000fe20000000000 */
[----:B------:R-:W-:Y:S06]  /*28470*/  BRA `(.L_x_12979) ;  /* 0x0000002800d47947 */ /* 0x000fec0003800000 */
.L_x_12969:
        /* <DEDUP_REMOVED lines=109> */
.L_x_13001:
[----:B------:R-:W-:Y:S05]  /*28b50*/  BSYNC.RECONVERGENT B0 ;  /* 0x0000000000007941 */ /* 0x000fea0003800200 */
.L_x_13000:
        /* <DEDUP_REMOVED lines=8> */
[----:B------:R-:W-:Y:S05]  /*28be0*/  CALL.REL.NOINC `($__internal_29_$__cuda_sm20_div_rn_f64_full) ;  /* 0x0000082800b07944 */ /* 0x000fea0003c00000 */
.L_x_13003:
[----:B------:R-:W-:Y:S05]  /*28bf0*/  BSYNC.RECONVERGENT B3 ;  /* 0x0000000000037941 */ /* 0x000fea0003800200 */
.L_x_13002:
        /* <DEDUP_REMOVED lines=76> */
.L_x_12999:
        /* <DEDUP_REMOVED lines=136> */
.L_x_13005:
[----:B------:R-:W-:Y:S05]  /*29940*/  BSYNC.RECONVERGENT B0 ;  /* 0x0000000000007941 */ /* 0x000fea0003800200 */
.L_x_13004:
        /* <DEDUP_REMOVED lines=8> */
.L_x_13007:
[----:B------:R-:W-:Y:S05]  /*299d0*/  BSYNC.RECONVERGENT B3 ;  /* 0x0000000000037941 */ /* 0x000fea0003800200 */
.L_x_13006:
        /* <DEDUP_REMOVED lines=76> */
.L_x_12998:
        /* <DEDUP_REMOVED lines=22> */
[----:B------:R-:W-:Y:S05]  /*2a000*/  CALL.REL.NOINC `($__internal_29_$__cuda_sm20_div_rn_f64_full) ;  /* 0x0000081400a87944 */ /* 0x000fea0003c00000 */
[----:B------:R-:W-:Y:S02]  /*2a010*/  IMAD.MOV.U32 R62, RZ, RZ, R4 ;  /* 0x000000ffff3e7224 */ /* 0x000fe400078e0004 */
[----:B------:R-:W-:-:S07]  /*2a020*/  IMAD.MOV.U32 R63, RZ, RZ, R5 ;  /* 0x000000ffff3f7224 */ /* 0x000fce00078e0005 */
.L_x_13009:
[----:B------:R-:W-:Y:S05]  /*2a030*/  BSYNC.RECONVERGENT B3 ;  /* 0x0000000000037941 */ /* 0x000fea0003800200 */
.L_x_13008:
        /* <DEDUP_REMOVED lines=22> */
[----:B------:R-:W-:Y:S05]  /*2a1a0*/  CALL.REL.NOINC `($__internal_29_$__cuda_sm20_div_rn_f64_full) ;  /* 0x0000081400407944 */ /* 0x000fea0003c00000 */
.L_x_13011:
[----:B------:R-:W-:Y:S05]  /*2a1b0*/  BSYNC.RECONVERGENT B3 ;  /* 0x0000000000037941 */ /* 0x000fea0003800200 */
.L_x_13010:
        /* <DEDUP_REMOVED lines=139> */
.L_x_13013:
[----:B------:R-:W-:Y:S05]  /*2aa70*/  BSYNC.RECONVERGENT B0 ;  /* 0x0000000000007941 */ /* 0x000fea0003800200 */
.L_x_13012:
        /* <DEDUP_REMOVED lines=9> */
.L_x_13015:
[----:B------:R-:W-:Y:S05]  /*2ab10*/  BSYNC.RECONVERGENT B3 ;  /* 0x0000000000037941 */ /* 0x000fea0003800200 */
.L_x_13014:
        /* <DEDUP_REMOVED lines=75> */
.L_x_12979:
[----:B------:R-:W-:Y:S05]  /*2afd0*/  BSYNC.RECONVERGENT B2 ;  /* 0x0000000000027941 */ /* 0x000fea0003800200 */
.L_x_12968:
[----:B------:R-:W-:Y:S01]  /*2afe0*/  UMOV UR4, 0xfefa39ef ;  /* 0xfefa39ef00047882 */ /* 0x000fe20000000000 */
[----:B------:R-:W-:Y:S01]  /*2aff0*/  UMOV UR5, 0x3fe62e42 ;  /* 0x3fe62e4200057882 */ /* 0x000fe20000000000 */
[----:B------:R-:W-:Y:S01]  /*2b000*/  LOP3.LUT R43, R3, 0x80000000, R11, 0xb8, !PT ;  /* 0x80000000032b7812 */ /* 0x000fe200078eb80b */
[----:B------:R-:W-:Y:S01]  /*2b010*/  DADD R62, R62, UR4 ;  /* 0x000000043e3e7e29 */ /* 0x000fe20008000000 */
[----:B------:R-:W-:-:S09]  /*2b020*/  IMAD.MOV.U32 R42, RZ, RZ, R2 ;  /* 0x000000ffff2a7224 */ /* 0x000fd200078e0002 */
[----:B------:R-:W-:Y:S01]  /*2b030*/  LOP3.LUT R41, R63, 0x80000000, R9, 0xb8, !PT ;  /* 0x800000003f297812 */ /* 0x000fe200078eb809 */
[----:B------:R-:W-:-:S07]  /*2b040*/  IMAD.MOV.U32 R40, RZ, RZ, R62 ;  /* 0x000000ffff287224 */ /* 0x000fce00078e003e */
.L_x_12893:
[----:B------:R-:W-:Y:S05]  /*2b050*/  BSYNC.RECONVERGENT B1 ;  /* 0x0000000000017941 */ /* 0x000fea0003800200 */
.L_x_12892:
        /* <DEDUP_REMOVED lines=22> */
[----:B------:R-:W-:Y:S01]  /*2b1c0*/  @!P0 MOV R8, R14 ;  /* 0x0000000e00088202 */ /* 0x000fe20000000f00 */
[----:B------:R-:W-:Y:S01]  /*2b1d0*/  @!P0 IMAD.MOV.U32 R9, RZ, RZ, R15 ;  /* 0x000000ffff098224 */ /* 0x000fe200078e000f */
        /* <DEDUP_REMOVED lines=11> */
.L_x_13018:
[----:B------:R-:W-:Y:S01]  /*2b290*/  DSETP.MAX.AND P0, P1, R60, R58, PT ;  /* 0x0000003a3c00722a */ /* 0x000fe2000390f000 */
[----:B------:R-:W-:Y:S02]  /*2b2a0*/  IMAD.MOV.U32 R0, RZ, RZ, R61 ;  /* 0x000000ffff007224 */ /* 0x000fe400078e003d */
[----:B------:R-:W-:Y:S02]  /*2b2b0*/  IMAD.MOV.U32 R5, RZ, RZ, R59 ;  /* 0x000000ffff057224 */ /* 0x000fe400078e003b */
[----:B------:R-:W-:-:S03]  /*2b2c0*/  IMAD.MOV.U32 R3, RZ, RZ, R58 ;  /* 0x000000ffff037224 */ /* 0x000fc600078e003a */
[----:B------:R-:W-:Y:S02]  /*2b2d0*/  FSEL R7, R0, R5, P0 ;  /* 0x0000000500077208 */ /* 0x000fe40000000000 */
[----:B------:R-:W-:-:S04]  /*2b2e0*/  MOV R0, R60 ;  /* 0x0000003c00007202 */ /* 0x000fc80000000f00 */
        /* <DEDUP_REMOVED lines=16> */
[----:B------:R-:W-:Y:S01]  /*2b3f0*/  MOV R11, R15 ;  /* 0x0000000f000b7202 */ /* 0x000fe20000000f00 */
        /* <DEDUP_REMOVED lines=34> */
[----:B------:R-:W-:Y:S01]  /*2b620*/  UMOV UR8, UR4 ;  /* 0x0000000400087c82 */ /* 0x000fe20008000000 */
[----:B------:R-:W-:-:S04]  /*2b630*/  MOV R0, R52 ;  /* 0x0000003400007202 */ /* 0x000fc80000000f00 */
        /* <DEDUP_REMOVED lines=32> */
[----:B------:R-:W-:Y:S02]  /*2b840*/  FSEL R53, R50, UR8, P0 ;  /* 0x0000000832357c08 */ /* 0x000fe40008000000 */
[----:B------:R-:W-:-:S05]  /*2b850*/  MOV R50, UR8 ;  /* 0x0000000800327c02 */ /* 0x000fca0008000f00 */
        /* <DEDUP_REMOVED lines=55> */
.L_x_13023:
[----:B------:R-:W-:Y:S05]  /*2bbd0*/  BSYNC.RECONVERGENT B3 ;  /* 0x0000000000037941 */ /* 0x000fea0003800200 */
.L_x_13022:
        /* <DEDUP_REMOVED lines=81> */
.L_x_13021:
        /* <DEDUP_REMOVED lines=33> */
.L_x_13030:
[----:B------:R-:W-:Y:S05]  /*2c300*/  BSYNC.RECONVERGENT B4 ;  /* 0x0000000000047941 */ /* 0x000fea0003800200 */
.L_x_13029:
[----:B------:R-:W-:Y:S02]  /*2c310*/  IMAD.MOV.U32 R66, RZ, RZ, R4 ;  /* 0x000000ffff427224 */ /* 0x000fe400078e0004 */
[----:B------:R-:W-:-:S07]  /*2c320*/  IMAD.MOV.U32 R67, RZ, RZ, R5 ;  /* 0x000000ffff437224 */ /* 0x000fce00078e0005 */
.L_x_13028:
[----:B------:R-:W-:Y:S05]  /*2c330*/  BSYNC.RECONVERGENT B3 ;  /* 0x0000000000037941 */ /* 0x000fea0003800200 */
.L_x_13027:
        /* <DEDUP_REMOVED lines=30> */
.L_x_13035:
[----:B------:R-:W-:Y:S05]  /*2c520*/  BSYNC.RECONVERGENT B4 ;  /* 0x0000000000047941 */ /* 0x000fea0003800200 */
.L_x_13034:
[----:B------:R-:W-:Y:S05]  /*2c530*/  BRA `(.L_x_13033) ;  /* 0x0000000000047947 */ /* 0x000fea0003800000 */
.L_x_13032:
[----:B------:R-:W-:-:S11]  /*2c540*/  DADD R4, R10, -R2 ;  /* 0x000000000a047229 */ /* 0x000fd60000000802 */
.L_x_13033:
[----:B------:R-:W-:Y:S05]  /*2c550*/  BSYNC.RECONVERGENT B3 ;  /* 0x0000000000037941 */ /* 0x000fea0003800200 */
.L_x_13031:
[----:B------:R-:W-:Y:S01]  /*2c560*/  DMUL R2, R4, 0.5 ;  /* 0x3fe0000004027828 */ /* 0x000fe20000000000 */
[----:B------:R-:W-:Y:S01]  /*2c570*/  BSSY.RECONVERGENT B3, `(.L_x_13036) ;  /* 0x000001e000037945 */ /* 0x000fe20003800200 */
[----:B------:R-:W-:Y:S01]  /*2c580*/  DADD R6, R8, 1 ;  /* 0x3ff0000008067429 */ /* 0x000fe20000000000 */
[----:B------:R-:W-:Y:S01]  /*2c590*/  IMAD.MOV.U32 R4, RZ, RZ, 0x0 ;  /* 0x00000000ff047424 */ /* 0x000fe200078e00ff */
[----:B------:R-:W-:-:S04]  /*2c5a0*/  MOV R5, 0x3fd80000 ;  /* 0x3fd8000000057802 */ /* 0x000fc80000000f00 */
        /* <DEDUP_REMOVED lines=26> */
.L_x_13037:
[----:B------:R-:W-:Y:S05]  /*2c750*/  BSYNC.RECONVERGENT B3 ;  /* 0x0000000000037941 */ /* 0x000fea0003800200 */
.L_x_13036:
        /* <DEDUP_REMOVED lines=85> */
.L_x_13038:
        /* <DEDUP_REMOVED lines=21> */
.L_x_13040:
[----:B------:R-:W-:Y:S05]  /*2ce00*/  BSYNC.RECONVERGENT B3 ;  /* 0x0000000000037941 */ /* 0x000fea0003800200 */
.L_x_13039:
        /* <DEDUP_REMOVED lines=30> */
.L_x_13026:
        /* <DEDUP_REMOVED lines=28> */
.L_x_13043:
[----:B------:R-:W-:Y:S05]  /*2d1b0*/  BSYNC.RECONVERGENT B3 ;  /* 0x0000000000037941 */ /* 0x000fea0003800200 */
.L_x_13042:
        /* <DEDUP_REMOVED lines=85> */
.L_x_13044:
        /* <DEDUP_REMOVED lines=21> */
.L_x_13046:
[----:B------:R-:W-:Y:S05]  /*2d860*/  BSYNC.RECONVERGENT B3 ;  /* 0x0000000000037941 */ /* 0x000fea0003800200 */
.L_x_13045:
        /* <DEDUP_REMOVED lines=30> */
.L_x_13041:
        /* <DEDUP_REMOVED lines=27> */
.L_x_13048:
[----:B------:R-:W-:Y:S05]  /*2dc00*/  BSYNC.RECONVERGENT B3 ;  /* 0x0000000000037941 */ /* 0x000fea0003800200 */
.L_x_13047:
        /* <DEDUP_REMOVED lines=21> */
.L_x_13050:
[----:B------:R-:W-:Y:S05]  /*2dd60*/  BSYNC.RECONVERGENT B3 ;  /* 0x0000000000037941 */ /* 0x000fea0003800200 */
.L_x_13049:
[----:B------:R-:W-:Y:S02]  /*2dd70*/  IMAD.MOV.U32 R66, RZ, RZ, R4 ;  /* 0x000000ffff427224 */ /* 0x000fe400078e0004 */
[----:B------:R-:W-:Y:S01]  /*2dd80*/  IMAD.MOV.U32 R67, RZ, RZ, R5 ;  /* 0x000000ffff437224 */ /* 0x000fe200078e0005 */
[----:B------:R-:W-:Y:S06]  /*2dd90*/  BRA `(.L_x_13024) ;  /* 0x0000000000687947 */ /* 0x000fec0003800000 */
.L_x_13025:
        /* <DEDUP_REMOVED lines=25> */
.L_x_13051:
[----:B------:R-:W-:Y:S05]  /*2df30*/  BSYNC.RECONVERGENT B3 ;  /* 0x0000000000037941 */ /* 0x000fea0003800200 */
.L_x_13024:
[----:B------:R-:W-:Y:S05]  /*2df40*/  BSYNC.RECONVERGENT B2 ;  /* 0x0000000000027941 */ /* 0x000fea0003800200 */
.L_x_13020:
        /* <DEDUP_REMOVED lines=25> */
.L_x_13056:
[----:B------:R-:W-:Y:S05]  /*2e0e0*/  BSYNC.RECONVERGENT B4 ;  /* 0x0000000000047941 */ /* 0x000fea0003800200 */
.L_x_13055:
        /* <DEDUP_REMOVED lines=77> */
.L_x_13058:
        /* <DEDUP_REMOVED lines=42> */
.L_x_13057:
        /* <DEDUP_REMOVED lines=35> */
.L_x_13066:
[----:B------:R-:W-:Y:S05]  /*2ea90*/  BSYNC.RECONVERGENT B6 ;  /* 0x0000000000067941 */ /* 0x000fea0003800200 */
.L_x_13065:
[----:B------:R-:W-:Y:S02]  /*2eaa0*/  IMAD.MOV.U32 R62, RZ, RZ, R4 ;  /* 0x000000ffff3e7224 */ /* 0x000fe400078e0004 */
[----:B------:R-:W-:-:S07]  /*2eab0*/  IMAD.MOV.U32 R63, RZ, RZ, R5 ;  /* 0x000000ffff3f7224 */ /* 0x000fce00078e0005 */
.L_x_13064:
[----:B------:R-:W-:Y:S05]  /*2eac0*/  BSYNC.RECONVERGENT B5 ;  /* 0x0000000000057941 */ /* 0x000fea0003800200 */
.L_x_13063:
        /* <DEDUP_REMOVED lines=28> */
.L_x_13071:
[----:B------:R-:W-:Y:S05]  /*2ec90*/  BSYNC.RECONVERGENT B6 ;  /* 0x0000000000067941 */ /* 0x000fea0003800200 */
.L_x_13070:
[----:B------:R-:W-:Y:S02]  /*2eca0*/  IMAD.MOV.U32 R60, RZ, RZ, R4 ;  /* 0x000000ffff3c7224 */ /* 0x000fe400078e0004 */
[----:B------:R-:W-:Y:S01]  /*2ecb0*/  IMAD.MOV.U32 R61, RZ, RZ, R5 ;  /* 0x000000ffff3d7224 */ /* 0x000fe200078e0005 */
[----:B------:R-:W-:Y:S06]  /*2ecc0*/  BRA `(.L_x_13069) ;  /* 0x0000000000047947 */ /* 0x000fec0003800000 */
.L_x_13068:
[----:B------:R-:W-:-:S11]  /*2ecd0*/  DADD R60, R10, -R2 ;  /* 0x000000000a3c7229 */ /* 0x000fd60000000802 */
.L_x_13069:
[----:B------:R-:W-:Y:S05]  /*2ece0*/  BSYNC.RECONVERGENT B5 ;  /* 0x0000000000057941 */ /* 0x000fea0003800200 */
.L_x_13067:
        /* <DEDUP_REMOVED lines=29> */
.L_x_13073:
[----:B------:R-:W-:Y:S05]  /*2eec0*/  BSYNC.RECONVERGENT B5 ;  /* 0x0000000000057941 */ /* 0x000fea0003800200 */
.L_x_13072:
[----:B------:R-:W-:Y:S01]  /*2eed0*/  MOV R10, R2 ;  /* 0x00000002000a7202 */ /* 0x000fe20000000f00 */
[----:B------:R-:W-:Y:S01]  /*2eee0*/  IMAD.MOV.U32 R11, RZ, RZ, R3 ;  /* 0x000000ffff0b7224 */ /* 0x000fe200078e0003 */
[----:B------:R-:W-:Y:S06]  /*2eef0*/  BRA `(.L_x_13074) ;  /* 0x00000008004c7947 */ /* 0x000fec0003800000 */
.L_x_13062:
        /* <DEDUP_REMOVED lines=29> */
.L_x_13077:
[----:B------:R-:W-:Y:S05]  /*2f0d0*/  BSYNC.RECONVERGENT B5 ;  /* 0x0000000000057941 */ /* 0x000fea0003800200 */
.L_x_13076:
[----:B------:R-:W-:Y:S02]  /*2f0e0*/  IMAD.MOV.U32 R10, RZ, RZ, R2 ;  /* 0x000000ffff0a7224 */ /* 0x000fe400078e0002 */
[----:B------:R-:W-:Y:S01]  /*2f0f0*/  IMAD.MOV.U32 R11, RZ, RZ, R3 ;  /* 0x000000ffff0b7224 */ /* 0x000fe200078e0003 */
[----:B------:R-:W-:Y:S06]  /*2f100*/  BRA `(.L_x_13074) ;  /* 0x0000000400c87947 */ /* 0x000fec0003800000 */
.L_x_13075:
[----:B------:R-:W-:Y:S01]  /*2f110*/  DADD R2, R58, -1 ;  /* 0xbff000003a027429 */ /* 0x000fe20000000000 */
[----:B------:R-:W-:Y:S01]  /*2f120*/  MOV R4, 0x0 ;  /* 0x0000000000047802 */ /* 0x000fe20000000f00 */
[----:B------:R-:W-:Y:S01]  /*2f130*/  IMAD.MOV.U32 R5, RZ, RZ, 0x3fd80000 ;  /* 0x3fd80000ff057424 */ /* 0x000fe200078e00ff */
[----:B------:R-:W-:Y:S01]  /*2f140*/  DMUL R8, R60, 8.11296384146066816958e+31 ;  /* 0x469000003c087828 */ /* 0x000fe20000000000 */
[----:B------:R-:W-:Y:S04]  /*2f150*/  BSSY.RECONVERGENT B5, `(.L_x_13078) ;  /* 0x0000019000057945 */ /* 0x000fe80003800200 */
[----:B------:R-:W-:-:S03]  /*2f160*/  DMUL R44, R44, R2 ;  /* 0x000000022c2c7228 */ /* 0x000fc60000000000 */
[----:B------:R-:W-:-:S03]  /*2f170*/  DMUL R8, R58, R8 ;  /* 0x000000083a087228 */ /* 0x000fc60000000000 */
        /* <DEDUP_REMOVED lines=22> */
.L_x_13079:
[----:B------:R-:W-:Y:S05]  /*2f2e0*/  BSYNC.RECONVERGENT B5 ;  /* 0x0000000000057941 */ /* 0x000fea0003800200 */
.L_x_13078:
        /* <DEDUP_REMOVED lines=20> */
.L_x_13081:
[----:B------:R-:W-:Y:S05]  /*2f430*/  BSYNC.RECONVERGENT B5 ;  /* 0x0000000000057941 */ /* 0x000fea0003800200 */
.L_x_13080:
[----:B------:R-:W-:Y:S01]  /*2f440*/  DMUL R58, R58, 8.11296384146066816958e+31 ;  /* 0x469000003a3a7828 */ /* 0x000fe20000000000 */
[----:B------:R-:W-:Y:S02]  /*2f450*/  IMAD.MOV.U32 R10, RZ, RZ, R4 ;  /* 0x000000ffff0a7224 */ /* 0x000fe400078e0004 */
[----:B------:R-:W-:Y:S01]  /*2f460*/  IMAD.MOV.U32 R11, RZ, RZ, R5 ;  /* 0x000000ffff0b7224 */ /* 0x000fe200078e0005 */
[----:B------:R-:W-:Y:S07]  /*2f470*/  BRA `(.L_x_13074) ;  /* 0x0000000000ec7947 */ /* 0x000fee0003800000 */
.L_x_13061:
        /* <DEDUP_REMOVED lines=27> */
.L_x_13083:
[----:B------:R-:W-:Y:S05]  /*2f630*/  BSYNC.RECONVERGENT B5 ;  /* 0x0000000000057941 */ /* 0x000fea0003800200 */
.L_x_13082:
        /* <DEDUP_REMOVED lines=27> */
.L_x_13085:
[----:B------:R-:W-:Y:S05]  /*2f7f0*/  BSYNC.RECONVERGENT B5 ;  /* 0x0000000000057941 */ /* 0x000fea0003800200 */
.L_x_13084:
[----:B------:R-:W-:Y:S01]  /*2f800*/  DMUL R10, R2, R10 ;  /* 0x0000000a020a7228 */ /* 0x000fe20000000000 */
[----:B------:R-:W-:Y:S01]  /*2f810*/  MOV R58, 0x0 ;  /* 0x00000000003a7802 */ /* 0x000fe20000000f00 */
[----:B------:R-:W-:-:S09]  /*2f820*/  IMAD.MOV.U32 R59, RZ, RZ, 0x3ff00000 ;  /* 0x3ff00000ff3b7424 */ /* 0x000fd200078e00ff */
.L_x_13074:
[----:B------:R-:W-:Y:S05]  /*2f830*/  BSYNC.RECONVERGENT B4 ;  /* 0x0000000000047941 */ /* 0x000fea0003800200 */
.L_x_13060:
[----:B------:R-:W-:Y:S05]  /*2f840*/  BRA `(.L_x_13086) ;  /* 0x0000000000087947 */ /* 0x000fea0003800000 */
.L_x_13054:
[----:B------:R-:W-:Y:S02]  /*2f850*/  DMUL R10, R8, 9.00719925474099200000e+15 ;  /* 0x43400000080a7828 */ /* 0x000fe40000000000 */
[----:B------:R-:W-:-:S11]  /*2f860*/  DMUL R58, R58, 9.00719925474099200000e+15 ;  /* 0x434000003a3a7828 */ /* 0x000fd60000000000 */
.L_x_13086:
[----:B------:R-:W-:Y:S05]  /*2f870*/  BSYNC.RELIABLE B2 ;  /* 0x0000000000027941 */ /* 0x000fea0003800100 */
.L_x_13053:
        /* <DEDUP_REMOVED lines=27> */
.L_x_13088:
[----:B------:R-:W-:Y:S05]  /*2fa30*/  BSYNC.RECONVERGENT B2 ;  /* 0x0000000000027941 */ /* 0x000fea0003800200 */
.L_x_13087:
        /* <DEDUP_REMOVED lines=84> */
.L_x_13090:
[----:B------:R-:W-:Y:S02]  /*2ff80*/  FSEL R2, RZ, 3.37028055040000000000e+12, P0 ;  /* 0x54442d18ff027808 */ /* 0x000fe40000000000 */
[----:B------:R-:W-:-:S07]  /*2ff90*/  FSEL R3, RZ, 2.1426990032196044922, P0 ;  /* 0x400921fbff037808 */ /* 0x000fce0000000000 */
.L_x_13091:
[----:B------:R-:W-:Y:S05]  /*2ffa0*/  BSYNC.RECONVERGENT B0 ;  /* 0x0000000000007941 */ /* 0x000fea0003800200 */
.L_x_13089:
[----:B------:R-:W-:Y:S02]  /*2ffb0*/  DADD R10, |R10|, R58 ;  /* 0x000000000a0a7229 */ /* 0x000fe4000000023a */
[----:B------:R-:W-:-:S06]  /*2ffc0*/  DADD R2, -RZ, |R2| ;  /* 0x00000000ff027229 */ /* 0x000fcc0000000502 */
[----:B------:R-:W-:-:S06]  /*2ffd0*/  DSETP.NAN.AND P0, PT, R10, R10, PT ;  /* 0x0000000a0a00722a */ /* 0x000fcc0003f08000 */
[----:B------:R-:W-:Y:S02]  /*2ffe0*/  FSEL R2, R10, R2, P0 ;  /* 0x000000020a027208 */ /* 0x000fe40000000000 */
[----:B------:R-:W-:-:S07]  /*2fff0*/  FSEL R3, R11, R3, P0 ;  /* 0x000000030b037208 */ /* 0x000fce0000000000 */
.L_x_13059:
[----:B------:R-:W-:Y:S05]  /*30000*/  BSYNC.RECONVERGENT B3 ;  /* 0x0000000000037941 */ /* 0x000fea0003800200 */
.L_x_13052:
[----:B------:R-:W-:Y:S01]  /*30010*/  LOP3.LUT R9, R67, 0x80000000, R13, 0xb8, !PT ;  /* 0x8000000043097812 */ /* 0x000fe200078eb80d */
[----:B------:R-:W-:Y:S01]  /*30020*/  IMAD.MOV.U32 R8, RZ, RZ, R66 ;  /* 0x000000ffff087224 */ /* 0x000fe200078e0042 */
[----:B------:R-:W-:Y:S02]  /*30030*/  LOP3.LUT R11, R3, 0x80000000, R15, 0xb8, !PT ;  /* 0x80000000030b7812 */ /* 0x000fe400078eb80f */
[----:B------:R-:W-:Y:S01]  /*30040*/  MOV R10, R2 ;  /* 0x00000002000a7202 */ /* 0x000fe20000000f00 */
[----:B------:R-:W-:Y:S06]  /*30050*/  BRA `(.L_x_13017) ;  /* 0x0000005800b47947 */ /* 0x000fec0003800000 */
.L_x_13019:
        /* <DEDUP_REMOVED lines=119> */
.L_x_13097:
[----:B------:R-:W-:Y:S05]  /*307d0*/  BSYNC.RECONVERGENT B0 ;  /* 0x0000000000007941 */ /* 0x000fea0003800200 */
.L_x_13096:
[----:B------:R-:W-:Y:S04]  /*307e0*/  BSSY.RECONVERGENT B3, `(.L_x_13098) ;  /* 0x0000006000037945 */ /* 0x000fe80003800200 */
[----:B------:R-:W-:Y:S05]  /*307f0*/  @P4 BRA P5, `(.L_x_13099) ;  /* 0x0000000000104947 */ /* 0x000fea0002800000 */
[----:B------:R-:W-:Y:S01]  /*30800*/  IMAD.MOV.U32 R2, RZ, RZ, R10 ;  /* 0x000000ffff027224 */ /* 0x000fe200078e000a */
[----:B------:R-:W-:Y:S01]  /*30810*/  MOV R3, 0x30840 ;  /* 0x0003084000037802 */ /* 0x000fe20000000f00 */
[----:B------:R-:W-:-:S07]  /*30820*/  IMAD.MOV.U32 R5, RZ, RZ, R11 ;  /* 0x000000ffff057224 */ /* 0x000fce00078e000b */
[----:B------:R-:W-:Y:S05]  /*30830*/  CALL.REL.NOINC `($__internal_29_$__cuda_sm20_div_rn_f64_full) ;  /* 0x000007ac009c7944 */ /* 0x000fea0003c00000 */
.L_x_13099:
[----:B------:R-:W-:Y:S05]  /*30840*/  BSYNC.RECONVERGENT B3 ;  /* 0x0000000000037941 */ /* 0x000fea0003800200 */
.L_x_13098:
        /* <DEDUP_REMOVED lines=84> */
.L_x_13101:
[----:B------:R-:W-:Y:S02]  /*30d90*/  FSEL R2, RZ, 3.37028055040000000000e+12, P0 ;  /* 0x54442d18ff027808 */ /* 0x000fe40000000000 */
[----:B------:R-:W-:-:S07]  /*30da0*/  FSEL R3, RZ, 2.1426990032196044922, P0 ;  /* 0x400921fbff037808 */ /* 0x000fce0000000000 */
.L_x_13102:
[----:B------:R-:W-:Y:S05]  /*30db0*/  BSYNC.RECONVERGENT B0 ;  /* 0x0000000000007941 */ /* 0x000fea0003800200 */
.L_x_13100:
[----:B------:R-:W-:Y:S01]  /*30dc0*/  DADD R58, R60, R58 ;  /* 0x000000003c3a7229 */ /* 0x000fe2000000003a */
[----:B------:R-:W-:Y:S01]  /*30dd0*/  LOP3.LUT R3, R3, 0x80000000, R8, 0xb8, !PT ;  /* 0x8000000003037812 */ /* 0x000fe200078eb808 */
[----:B------:R-:W-:-:S06]  /*30de0*/  DMUL R62, R62, 0.5 ;  /* 0x3fe000003e3e7828 */ /* 0x000fcc0000000000 */
[----:B------:R-:W-:-:S06]  /*30df0*/  DSETP.NAN.AND P0, PT, R58, R58, PT ;  /* 0x0000003a3a00722a */ /* 0x000fcc0003f08000 */
[----:B------:R-:W-:Y:S02]  /*30e00*/  FSEL R2, R58, R2, P0 ;  /* 0x000000023a027208 */ /* 0x000fe40000000000 */
[----:B------:R-:W-:Y:S01]  /*30e10*/  FSEL R3, R59, R3, P0 ;  /* 0x000000033b037208 */ /* 0x000fe20000000000 */
[----:B------:R-:W-:Y:S06]  /*30e20*/  BRA `(.L_x_13103) ;  /* 0x0000004c00207947 */ /* 0x000fec0003800000 */
.L_x_13095:
[----:B------:R-:W-:Y:S01]  /*30e30*/  ISETP.GT.U32.AND P2, PT, R60, R58, PT ;  /* 0x0000003a3c00720c */ /* 0x000fe20003f44070 */
[----:B------:R-:W-:Y:S01]  /*30e40*/  UMOV UR4, 0xffffffff ;  /* 0xffffffff00047882 */ /* 0x000fe20000000000 */
[CC--:B------:R-:W-:Y:S01]  /*30e50*/  ISETP.LT.U32.AND P0, PT, R58.reuse, R60.reuse, PT ;  /* 0x0000003c3a00720c */ /* 0x0c0fe20003f01070 */
[----:B------:R-:W-:Y:S01]  /*30e60*/  UMOV UR5, 0x7fefffff ;  /* 0x7fefffff00057882 */ /* 0x000fe20000000000 */
[----:B------:R-:W-:Y:S01]  /*30e70*/  ISETP.GT.U32.AND.EX P2, PT, R61, R59, PT, P2 ;  /* 0x0000003b3d00720c */ /* 0x000fe20003f44120 */
[----:B------:R-:W-:Y:S01]  /*30e80*/  UMOV UR8, UR5 ;  /* 0x0000000500087c82 */ /* 0x000fe20008000000 */
[----:B------:R-:W-:Y:S01]  /*30e90*/  ISETP.LT.U32.AND.EX P0, PT, R59, R61, PT, P0 ;  /* 0x0000003d3b00720c */ /* 0x000fe20003f01100 */
[----:B------:R-:W-:Y:S01]  /*30ea0*/  IMAD.MOV.U32 R54, RZ, RZ, 0x0 ;  /* 0x00000000ff367424 */ /* 0x000fe200078e00ff */
[----:B------:R-:W-:Y:S01]  /*30eb0*/  SEL R5, R61, R59, P2 ;  /* 0x0000003b3d057207 */ /* 0x000fe20001000000 */
[----:B------:R-:W-:Y:S01]  /*30ec0*/  IMAD.MOV.U32 R55, RZ, RZ, 0x3fd80000 ;  /* 0x3fd80000ff377424 */ /* 0x000fe200078e00ff */
[----:B------:R-:W-:Y:S01]  /*30ed0*/  SEL R44, R58, R60, P0 ;  /* 0x0000003c3a2c7207 */ /* 0x000fe20000000000 */
[----:B------:R-:W-:Y:S01]  /*30ee0*/  BSSY.RECONVERGENT B0, `(.L_x_13104) ;  /* 0x0000080000007945 */ /* 0x000fe20003800200 */
[----:B------:R-:W-:-:S02]  /*30ef0*/  LOP3.LUT R0, R5, 0xffc00000, RZ, 0xc0, !PT ;  /* 0xffc0000005007812 */ /* 0x000fc400078ec0ff */
[----:B------:R-:W-:Y:S02]  /*30f00*/  SEL R45, R59, R61, P0 ;  /* 0x0000003d3b2d7207 */ /* 0x000fe40000000000 */
[----:B------:R-:W-:Y:S02]  /*30f10*/  LOP3.LUT R11, R0, 0x7fd00000, RZ, 0x3c, !PT ;  /* 0x7fd00000000b7812 */ /* 0x000fe400078e3cff */
[----:B------:R-:W-:Y:S02]  /*30f20*/  MOV R10, RZ ;  /* 0x000000ff000a7202 */ /* 0x000fe40000000f00 */
        /* <DEDUP_REMOVED lines=24> */
[----:B------:R-:W-:Y:S01]  /*310b0*/  IMAD.MOV.U32 R10, RZ, RZ, R2 ;  /* 0x000000ffff0a7224 */ /* 0x000fe200078e0002 */
[----:B------:R-:W-:-:S06]  /*310c0*/  MOV R11, R3 ;  /* 0x00000003000b7202 */ /* 0x000fcc0000000f00 */
        /* <DEDUP_REMOVED lines=97> */
.L_x_13105:
[----:B------:R-:W-:Y:S05]  /*316e0*/  BSYNC.RECONVERGENT B0 ;  /* 0x0000000000007941 */ /* 0x000fea0003800200 */
.L_x_13104:
[----:B------:R-:W-:Y:S04]  /*316f0*/  BSSY.RECONVERGENT B3, `(.L_x_13106) ;  /* 0x0000005000037945 */ /* 0x000fe80003800200 */
[----:B------:R-:W-:Y:S05]  /*31700*/  @P4 BRA P5, `(.L_x_13107) ;  /* 0x00000000000c4947 */ /* 0x000fea0002800000 */
[----:B------:R-:W-:Y:S01]  /*31710*/  IMAD.MOV.U32 R5, RZ, RZ, R3 ;  /* 0x000000ffff057224 */ /* 0x000fe200078e0003 */
[----:B------:R-:W-:-:S07]  /*31720*/  MOV R3, 0x31740 ;  /* 0x0003174000037802 */ /* 0x000fce0000000f00 */
[----:B------:R-:W-:Y:S05]  /*31730*/  CALL.REL.NOINC `($__internal_29_$__cuda_sm20_div_rn_f64_full) ;  /* 0x0000079c00dc7944 */ /* 0x000fea0003c00000 */
.L_x_13107:
[----:B------:R-:W-:Y:S05]  /*31740*/  BSYNC.RECONVERGENT B3 ;  /* 0x0000000000037941 */ /* 0x000fea0003800200 */
.L_x_13106:
        /* <DEDUP_REMOVED lines=84> */
.L_x_13109:
[----:B------:R-:W-:Y:S02]  /*31c90*/  FSEL R2, RZ, 3.37028055040000000000e+12, P0 ;  /* 0x54442d18ff027808 */ /* 0x000fe40000000000 */
[----:B------:R-:W-:-:S07]  /*31ca0*/  FSEL R3, RZ, 2.1426990032196044922, P0 ;  /* 0x400921fbff037808 */ /* 0x000fce0000000000 */
.L_x_13110:
[----:B------:R-:W-:Y:S05]  /*31cb0*/  BSYNC.RECONVERGENT B0 ;  /* 0x0000000000007941 */ /* 0x000fea0003800200 */
.L_x_13108:
[----:B------:R-:W-:Y:S01]  /*31cc0*/  DADD R58, R60, R58 ;  /* 0x000000003c3a7229 */ /* 0x000fe2000000003a */
[----:B------:R-:W-:-:S07]  /*31cd0*/  LOP3.LUT R3, R3, 0x80000000, R8, 0xb8, !PT ;  /* 0x8000000003037812 */ /* 0x000fce00078eb808 */
[----:B------:R-:W-:-:S06]  /*31ce0*/  DSETP.NAN.AND P0, PT, R58, R58, PT ;  /* 0x0000003a3a00722a */ /* 0x000fcc0003f08000 */
[----:B------:R-:W-:Y:S02]  /*31cf0*/  FSEL R2, R58, R2, P0 ;  /* 0x000000023a027208 */ /* 0x000fe40000000000 */
[----:B------:R-:W-:Y:S01]  /*31d00*/  FSEL R3, R59, R3, P0 ;  /* 0x000000033b037208 */ /* 0x000fe20000000000 */
[----:B------:R-:W-:Y:S06]  /*31d10*/  BRA `(.L_x_13103) ;  /* 0x0000003c00647947 */ /* 0x000fec0003800000 */
.L_x_13094:
        /* <DEDUP_REMOVED lines=23> */
[----:B------:R-:W-:Y:S02]  /*31e90*/  IMAD.MOV.U32 R10, RZ, RZ, R4 ;  /* 0x000000ffff0a7224 */ /* 0x000fe400078e0004 */
[----:B------:R-:W-:-:S07]  /*31ea0*/  IMAD.MOV.U32 R11, RZ, RZ, R5 ;  /* 0x000000ffff0b7224 */ /* 0x000fce00078e0005 */
.L_x_13112:
[----:B------:R-:W-:Y:S05]  /*31eb0*/  BSYNC.RECONVERGENT B3 ;  /* 0x0000000000037941 */ /* 0x000fea0003800200 */
.L_x_13111:
        /* <DEDUP_REMOVED lines=23> */
.L_x_13114:
[----:B------:R-:W-:Y:S05]  /*32030*/  BSYNC.RECONVERGENT B3 ;  /* 0x0000000000037941 */ /* 0x000fea0003800200 */
.L_x_13113:
        /* <DEDUP_REMOVED lines=140> */
.L_x_13116:
[----:B------:R-:W-:Y:S05]  /*32900*/  BSYNC.RECONVERGENT B0 ;  /* 0x0000000000007941 */ /* 0x000fea0003800200 */
.L_x_13115:
[----:B------:R-:W-:Y:S04]  /*32910*/  BSSY.RECONVERGENT B3, `(.L_x_13117) ;  /* 0x0000006000037945 */ /* 0x000fe80003800200 */
[----:B------:R-:W-:Y:S05]  /*32920*/  @P4 BRA P5, `(.L_x_13118) ;  /* 0x0000000000104947 */ /* 0x000fea0002800000 */
[----:B------:R-:W-:Y:S01]  /*32930*/  MOV R2, R10 ;  /* 0x0000000a00027202 */ /* 0x000fe20000000f00 */
[----:B------:R-:W-:Y:S01]  /*32940*/  IMAD.MOV.U32 R5, RZ, RZ, R11 ;  /* 0x000000ffff057224 */ /* 0x000fe200078e000b */
[----:B------:R-:W-:-:S07]  /*32950*/  MOV R3, 0x32970 ;  /* 0x0003297000037802 */ /* 0x000fce0000000f00 */
[----:B------:R-:W-:Y:S05]  /*32960*/  CALL.REL.NOINC `($__internal_29_$__cuda_sm20_div_rn_f64_full) ;  /* 0x0000078c00507944 */ /* 0x000fea0003c00000 */
.L_x_13118:
[----:B------:R-:W-:Y:S05]  /*32970*/  BSYNC.RECONVERGENT B3 ;  /* 0x0000000000037941 */ /* 0x000fea0003800200 */
.L_x_13117:
        /* <DEDUP_REMOVED lines=84> */
.L_x_13120:
[----:B------:R-:W-:Y:S02]  /*32ec0*/  FSEL R2, RZ, 3.37028055040000000000e+12, P0 ;  /* 0x54442d18ff027808 */ /* 0x000fe40000000000 */
[----:B------:R-:W-:-:S07]  /*32ed0*/  FSEL R3, RZ, 2.1426990032196044922, P0 ;  /* 0x400921fbff037808 */ /* 0x000fce0000000000 */
.L_x_13121:
[----:B------:R-:W-:Y:S05]  /*32ee0*/  BSYNC.RECONVERGENT B0 ;  /* 0x0000000000007941 */ /* 0x000fea0003800200 */
.L_x_13119:
[----:B------:R-:W-:Y:S01]  /*32ef0*/  DADD R58, R60, R58 ;  /* 0x000000003c3a7229 */ /* 0x000fe2000000003a */
[----:B------:R-:W-:Y:S01]  /*32f00*/  LOP3.LUT R3, R3, 0x80000000, R8, 0xb8, !PT ;  /* 0x8000000003037812 */ /* 0x000fe200078eb808 */
[----:B------:R-:W-:-:S06]  /*32f10*/  DADD R62, R62, 1 ;  /* 0x3ff000003e3e7429 */ /* 0x000fcc0000000000 */
[----:B------:R-:W-:-:S06]  /*32f20*/  DSETP.NAN.AND P0, PT, R58, R58, PT ;  /* 0x0000003a3a00722a */ /* 0x000fcc0003f08000 */
[----:B------:R-:W-:Y:S02]  /*32f30*/  FSEL R2, R58, R2, P0 ;  /* 0x000000023a027208 */ /* 0x000fe40000000000 */
[----:B------:R-:W-:Y:S01]  /*32f40*/  FSEL R3, R59, R3, P0 ;  /* 0x000000033b037208 */ /* 0x000fe20000000000 */
[----:B------:R-:W-:Y:S06]  /*32f50*/  BRA `(.L_x_13103) ;  /* 0x0000002800d47947 */ /* 0x000fec0003800000 */
.L_x_13093:
        /* <DEDUP_REMOVED lines=109> */
.L_x_13125:
[----:B------:R-:W-:Y:S05]  /*33630*/  BSYNC.RECONVERGENT B0 ;  /* 0x0000000000007941 */ /* 0x000fea0003800200 */
.L_x_13124:
        /* <DEDUP_REMOVED lines=9> */
.L_x_13127:
[----:B------:R-:W-:Y:S05]  /*336d0*/  BSYNC.RECONVERGENT B3 ;  /* 0x0000000000037941 */ /* 0x000fea0003800200 */
.L_x_13126:
        /* <DEDUP_REMOVED lines=76> */
.L_x_13123:
        /* <DEDUP_REMOVED lines=136> */
.L_x_13129:
[----:B------:R-:W-:Y:S05]  /*34420*/  BSYNC.RECONVERGENT B0 ;  /* 0x0000000000007941 */ /* 0x000fea0003800200 */
.L_x_13128:
        /* <DEDUP_REMOVED lines=8> */
.L_x_13131:
[----:B------:R-:W-:Y:S05]  /*344b0*/  BSYNC.RECONVERGENT B3 ;  /* 0x0000000000037941 */ /* 0x000fea0003800200 */
.L_x_13130:
        /* <DEDUP_REMOVED lines=76> */
.L_x_13122:
        /* <DEDUP_REMOVED lines=23> */
[----:B------:R-:W-:Y:S01]  /*34af0*/  MOV R62, R4 ;  /* 0x00000004003e7202 */ /* 0x000fe20000000f00 */
[----:B------:R-:W-:-:S07]  /*34b00*/  IMAD.MOV.U32 R63, RZ, RZ, R5 ;  /* 0x000000ffff3f7224 */ /* 0x000fce00078e0005 */
.L_x_13133:
[----:B------:R-:W-:Y:S05]  /*34b10*/  BSYNC.RECONVERGENT B3 ;  /* 0x0000000000037941 */ /* 0x000fea0003800200 */
.L_x_13132:
        /* <DEDUP_REMOVED lines=23> */
.L_x_13135:
[----:B------:R-:W-:Y:S05]  /*34c90*/  BSYNC.RECONVERGENT B3 ;  /* 0x0000000000037941 */ /* 0x000fea0003800200 */
.L_x_13134:
        /* <DEDUP_REMOVED lines=139> */
.L_x_13137:
[----:B------:R-:W-:Y:S05]  /*35550*/  BSYNC.RECONVERGENT B0 ;  /* 0x0000000000007941 */ /* 0x000fea0003800200 */
.L_x_13136:
        /* <DEDUP_REMOVED lines=9> */
.L_x_13139:
[----:B------:R-:W-:Y:S05]  /*355f0*/  BSYNC.RECONVERGENT B3 ;  /* 0x0000000000037941 */ /* 0x000fea0003800200 */
.L_x_13138:
        /* <DEDUP_REMOVED lines=75> */
.L_x_13103:
[----:B------:R-:W-:Y:S05]  /*35ab0*/  BSYNC.RECONVERGENT B2 ;  /* 0x0000000000027941 */ /* 0x000fea0003800200 */
.L_x_13092:
[----:B------:R-:W-:Y:S01]  /*35ac0*/  UMOV UR4, 0xfefa39ef ;  /* 0xfefa39ef00047882 */ /* 0x000fe20000000000 */
[----:B------:R-:W-:Y:S01]  /*35ad0*/  UMOV UR5, 0x3fe62e42 ;  /* 0x3fe62e4200057882 */ /* 0x000fe20000000000 */
[----:B------:R-:W-:Y:S01]  /*35ae0*/  LOP3.LUT R11, R3, 0x80000000, R15, 0xb8, !PT ;  /* 0x80000000030b7812 */ /* 0x000fe200078eb80f */
[----:B------:R-:W-:Y:S01]  /*35af0*/  DADD R62, R62, UR4 ;  /* 0x000000043e3e7e29 */ /* 0x000fe20008000000 */
[----:B------:R-:W-:-:S09]  /*35b00*/  IMAD.MOV.U32 R10, RZ, RZ, R2 ;  /* 0x000000ffff0a7224 */ /* 0x000fd200078e0002 */
[----:B------:R-:W-:Y:S01]  /*35b10*/  LOP3.LUT R9, R63, 0x80000000, R13, 0xb8, !PT ;  /* 0x800000003f097812 */ /* 0x000fe200078eb80d */
[----:B------:R-:W-:-:S07]  /*35b20*/  IMAD.MOV.U32 R8, RZ, RZ, R62 ;  /* 0x000000ffff087224 */ /* 0x000fce00078e003e */
.L_x_13017:
[----:B------:R-:W-:Y:S05]  /*35b30*/  BSYNC.RECONVERGENT B1 ;  /* 0x0000000000017941 */ /* 0x000fea0003800200 */
.L_x_13016:
        /* <DEDUP_REMOVED lines=35> */
.L_x_13142:
        /* <DEDUP_REMOVED lines=148> */
.L_x_13147:
[----:B------:R-:W-:Y:S05]  /*366b0*/  BSYNC.RECONVERGENT B3 ;  /* 0x0000000000037941 */ /* 0x000fea0003800200 */
.L_x_13146:
        /* <DEDUP_REMOVED lines=81> */
.L_x_13145:
        /* <DEDUP_REMOVED lines=33> */
.L_x_13154:
[----:B------:R-:W-:Y:S05]  /*36de0*/  BSYNC.RECONVERGENT B4 ;  /* 0x0000000000047941 */ /* 0x000fea0003800200 */
.L_x_13153:
[----:B------:R-:W-:Y:S02]  /*36df0*/  IMAD.MOV.U32 R66, RZ, RZ, R4 ;  /* 0x000000ffff427224 */ /* 0x000fe400078e0004 */
[----:B------:R-:W-:-:S07]  /*36e00*/  IMAD.MOV.U32 R67, RZ, RZ, R5 ;  /* 0x000000ffff437224 */ /* 0x000fce00078e0005 */
.L_x_13152:
[----:B------:R-:W-:Y:S05]  /*36e10*/  BSYNC.RECONVERGENT B3 ;  /* 0x0000000000037941 */ /* 0x000fea0003800200 */
.L_x_13151:
        /* <DEDUP_REMOVED lines=30> */
.L_x_13159:
[----:B------:R-:W-:Y:S05]  /*37000*/  BSYNC.RECONVERGENT B4 ;  /* 0x0000000000047941 */ /* 0x000fea0003800200 */
.L_x_13158:
[----:B------:R-:W-:Y:S05]  /*37010*/  BRA `(.L_x_13157) ;  /* 0x0000000000047947 */ /* 0x000fea0003800000 */
.L_x_13156:
[----:B------:R-:W-:-:S11]  /*37020*/  DADD R4, R14, -R2 ;  /* 0x000000000e047229 */ /* 0x000fd60000000802 */
.L_x_13157:
[----:B------:R-:W-:Y:S05]  /*37030*/  BSYNC.RECONVERGENT B3 ;  /* 0x0000000000037941 */ /* 0x000fea0003800200 */
.L_x_13155:
        /* <DEDUP_REMOVED lines=31> */
.L_x_13161:
[----:B------:R-:W-:Y:S05]  /*37230*/  BSYNC.RECONVERGENT B3 ;  /* 0x0000000000037941 */ /* 0x000fea0003800200 */
.L_x_13160:
        /* <DEDUP_REMOVED lines=85> */
.L_x_13162:
        /* <DEDUP_REMOVED lines=21> */
.L_x_13164:
[----:B------:R-:W-:Y:S05]  /*378e0*/  BSYNC.RECONVERGENT B3 ;  /* 0x0000000000037941 */ /* 0x000fea0003800200 */
.L_x_13163:
        /* <DEDUP_REMOVED lines=30> */
.L_x_13150:
        /* <DEDUP_REMOVED lines=28> */
.L_x_13167:
[----:B------:R-:W-:Y:S05]  /*37c90*/  BSYNC.RECONVERGENT B3 ;  /* 0x0000000000037941 */ /* 0x000fea0003800200 */
.L_x_13166:
        /* <DEDUP_REMOVED lines=85> */
.L_x_13168:
        /* <DEDUP_REMOVED lines=21> */
.L_x_13170:
[----:B------:R-:W-:Y:S05]  /*38340*/  BSYNC.RECONVERGENT B3 ;  /* 0x0000000000037941 */ /* 0x000fea0003800200 */
.L_x_13169:
        /* <DEDUP_REMOVED lines=30> */
.L_x_13165:
        /* <DEDUP_REMOVED lines=27> */
.L_x_13172:
[----:B------:R-:W-:Y:S05]  /*386e0*/  BSYNC.RECONVERGENT B3 ;  /* 0x0000000000037941 */ /* 0x000fea0003800200 */
.L_x_13171:
        /* <DEDUP_REMOVED lines=21> */
.L_x_13174:
[----:B------:R-:W-:Y:S05]  /*38840*/  BSYNC.RECONVERGENT B3 ;  /* 0x0000000000037941 */ /* 0x000fea0003800200 */
.L_x_13173:
[----:B------:R-:W-:Y:S02]  /*38850*/  IMAD.MOV.U32 R66, RZ, RZ, R4 ;  /* 0x000000ffff427224 */ /* 0x000fe400078e0004 */
[----:B------:R-:W-:Y:S01]  /*38860*/  IMAD.MOV.U32 R67, RZ, RZ, R5 ;  /* 0x000000ffff437224 */ /* 0x000fe200078e0005 */
[----:B------:R-:W-:Y:S06]  /*38870*/  BRA `(.L_x_13148) ;  /* 0x0000000000687947 */ /* 0x000fec0003800000 */
.L_x_13149:
        /* <DEDUP_REMOVED lines=25> */
.L_x_13175:
[----:B------:R-:W-:Y:S05]  /*38a10*/  BSYNC.RECONVERGENT B3 ;  /* 0x0000000000037941 */ /* 0x000fea0003800200 */
.L_x_13148:
[----:B------:R-:W-:Y:S05]  /*38a20*/  BSYNC.RECONVERGENT B2 ;  /* 0x0000000000027941 */ /* 0x000fea0003800200 */
.L_x_13144:
        /* <DEDUP_REMOVED lines=25> */
.L_x_13180:
[----:B------:R-:W-:Y:S05]  /*38bc0*/  BSYNC.RECONVERGENT B4 ;  /* 0x0000000000047941 */ /* 0x000fea0003800200 */
.L_x_13179:
        /* <DEDUP_REMOVED lines=77> */
.L_x_13182:
        /* <DEDUP_REMOVED lines=42> */
.L_x_13181:
        /* <DEDUP_REMOVED lines=35> */
.L_x_13190:
[----:B------:R-:W-:Y:S05]  /*39570*/  BSYNC.RECONVERGENT B6 ;  /* 0x0000000000067941 */ /* 0x000fea0003800200 */
.L_x_13189:
[----:B------:R-:W-:Y:S02]  /*39580*/  IMAD.MOV.U32 R62, RZ, RZ, R4 ;  /* 0x000000ffff3e7224 */ /* 0x000fe400078e0004 */
[----:B------:R-:W-:-:S07]  /*39590*/  IMAD.MOV.U32 R63, RZ, RZ, R5 ;  /* 0x000000ffff3f7224 */ /* 0x000fce00078e0005 */
.L_x_13188:
[----:B------:R-:W-:Y:S05]  /*395a0*/  BSYNC.RECONVERGENT B5 ;  /* 0x0000000000057941 */ /* 0x000fea0003800200 */
.L_x_13187:
        /* <DEDUP_REMOVED lines=28> */
.L_x_13195:
[----:B------:R-:W-:Y:S05]  /*39770*/  BSYNC.RECONVERGENT B6 ;  /* 0x0000000000067941 */ /* 0x000fea0003800200 */
.L_x_13194:
[----:B------:R-:W-:Y:S02]  /*39780*/  IMAD.MOV.U32 R60, RZ, RZ, R4 ;  /* 0x000000ffff3c7224 */ /* 0x000fe400078e0004 */
[----:B------:R-:W-:Y:S01]  /*39790*/  IMAD.MOV.U32 R61, RZ, RZ, R5 ;  /* 0x000000ffff3d7224 */ /* 0x000fe200078e0005 */
[----:B------:R-:W-:Y:S06]  /*397a0*/  BRA `(.L_x_13193) ;  /* 0x0000000000047947 */ /* 0x000fec0003800000 */
.L_x_13192:
[----:B------:R-:W-:-:S11]  /*397b0*/  DADD R60, R14, -R2 ;  /* 0x000000000e3c7229 */ /* 0x000fd60000000802 */
.L_x_13193:
[----:B------:R-:W-:Y:S05]  /*397c0*/  BSYNC.RECONVERGENT B5 ;  /* 0x0000000000057941 */ /* 0x000fea0003800200 */
.L_x_13191:
        /* <DEDUP_REMOVED lines=29> */
.L_x_13197:
[----:B------:R-:W-:Y:S05]  /*399a0*/  BSYNC.RECONVERGENT B5 ;  /* 0x0000000000057941 */ /* 0x000fea0003800200 */
.L_x_13196:
[----:B------:R-:W-:Y:S02]  /*399b0*/  IMAD.MOV.U32 R14, RZ, RZ, R2 ;  /* 0x000000ffff0e7224 */ /* 0x000fe400078e0002 */
[----:B------:R-:W-:Y:S01]  /*399c0*/  IMAD.MOV.U32 R15, RZ, RZ, R3 ;  /* 0x000000ffff0f7224 */ /* 0x000fe200078e0003 */
[----:B------:R-:W-:Y:S06]  /*399d0*/  BRA `(.L_x_13198) ;  /* 0x00000008004c7947 */ /* 0x000fec0003800000 */
.L_x_13186:
        /* <DEDUP_REMOVED lines=29> */
.L_x_13201:
[----:B------:R-:W-:Y:S05]  /*39bb0*/  BSYNC.RECONVERGENT B5 ;  /* 0x0000000000057941 */ /* 0x000fea0003800200 */
.L_x_13200:
[----:B------:R-:W-:Y:S02]  /*39bc0*/  IMAD.MOV.U32 R14, RZ, RZ, R2 ;  /* 0x000000ffff0e7224 */ /* 0x000fe400078e0002 */
[----:B------:R-:W-:Y:S01]  /*39bd0*/  IMAD.MOV.U32 R15, RZ, RZ, R3 ;  /* 0x000000ffff0f7224 */ /* 0x000fe200078e0003 */
[----:B------:R-:W-:Y:S06]  /*39be0*/  BRA `(.L_x_13198) ;  /* 0x0000000400c87947 */ /* 0x000fec0003800000 */
.L_x_13199:
        /* <DEDUP_REMOVED lines=29> */
.L_x_13203:
[----:B------:R-:W-:Y:S05]  /*39dc0*/  BSYNC.RECONVERGENT B5 ;  /* 0x0000000000057941 */ /* 0x000fea0003800200 */
.L_x_13202:
        /* <DEDUP_REMOVED lines=20> */
.L_x_13205:
[----:B------:R-:W-:Y:S05]  /*39f10*/  BSYNC.RECONVERGENT B5 ;  /* 0x0000000000057941 */ /* 0x000fea0003800200 */
.L_x_13204:
[----:B------:R-:W-:Y:S01]  /*39f20*/  DMUL R58, R58, 8.11296384146066816958e+31 ;  /* 0x469000003a3a7828 */ /* 0x000fe20000000000 */
[----:B------:R-:W-:Y:S02]  /*39f30*/  IMAD.MOV.U32 R14, RZ, RZ, R4 ;  /* 0x000000ffff0e7224 */ /* 0x000fe400078e0004 */
[----:B------:R-:W-:Y:S01]  /*39f40*/  IMAD.MOV.U32 R15, RZ, RZ, R5 ;  /* 0x000000ffff0f7224 */ /* 0x000fe200078e0005 */
[----:B------:R-:W-:Y:S07]  /*39f50*/  BRA `(.L_x_13198) ;  /* 0x0000000000ec7947 */ /* 0x000fee0003800000 */
.L_x_13185:
        /* <DEDUP_REMOVED lines=27> */
.L_x_13207:
[----:B------:R-:W-:Y:S05]  /*3a110*/  BSYNC.RECONVERGENT B5 ;  /* 0x0000000000057941 */ /* 0x000fea0003800200 */
.L_x_13206:
        /* <DEDUP_REMOVED lines=27> */
.L_x_13209:
[----:B------:R-:W-:Y:S05]  /*3a2d0*/  BSYNC.RECONVERGENT B5 ;  /* 0x0000000000057941 */ /* 0x000fea0003800200 */
.L_x_13208:
[----:B------:R-:W-:Y:S01]  /*3a2e0*/  DMUL R14, R2, R14 ;  /* 0x0000000e020e7228 */ /* 0x000fe20000000000 */
[----:B------:R-:W-:Y:S02]  /*3a2f0*/  IMAD.MOV.U32 R58, RZ, RZ, 0x0 ;  /* 0x00000000ff3a7424 */ /* 0x000fe400078e00ff */
[----:B------:R-:W-:-:S08]  /*3a300*/  IMAD.MOV.U32 R59, RZ, RZ, 0x3ff00000 ;  /* 0x3ff00000ff3b7424 */ /* 0x000fd000078e00ff */
.L_x_13198:
[----:B------:R-:W-:Y:S05]  /*3a310*/  BSYNC.RECONVERGENT B4 ;  /* 0x0000000000047941 */ /* 0x000fea0003800200 */
.L_x_13184:
[----:B------:R-:W-:Y:S05]  /*3a320*/  BRA `(.L_x_13210) ;  /* 0x0000000000087947 */ /* 0x000fea0003800000 */
.L_x_13178:
[----:B------:R-:W-:Y:S02]  /*3a330*/  DMUL R14, R12, 9.00719925474099200000e+15 ;  /* 0x434000000c0e7828 */ /* 0x000fe40000000000 */
[----:B------:R-:W-:-:S11]  /*3a340*/  DMUL R58, R58, 9.00719925474099200000e+15 ;  /* 0x434000003a3a7828 */ /* 0x000fd60000000000 */
.L_x_13210:
[----:B------:R-:W-:Y:S05]  /*3a350*/  BSYNC.RELIABLE B2 ;  /* 0x0000000000027941 */ /* 0x000fea0003800100 */
.L_x_13177:
        /* <DEDUP_REMOVED lines=27> */
.L_x_13212:
[----:B------:R-:W-:Y:S05]  /*3a510*/  BSYNC.RECONVERGENT B2 ;  /* 0x0000000000027941 */ /* 0x000fea0003800200 */
.L_x_13211:
        /* <DEDUP_REMOVED lines=84> */
.L_x_13214:
[----:B------:R-:W-:Y:S02]  /*3aa60*/  FSEL R2, RZ, 3.37028055040000000000e+12, P0 ;  /* 0x54442d18ff027808 */ /* 0x000fe40000000000 */
[----:B------:R-:W-:-:S07]  /*3aa70*/  FSEL R3, RZ, 2.1426990032196044922, P0 ;  /* 0x400921fbff037808 */ /* 0x000fce0000000000 */
.L_x_13215:
[----:B------:R-:W-:Y:S05]  /*3aa80*/  BSYNC.RECONVERGENT B0 ;  /* 0x0000000000007941 */ /* 0x000fea0003800200 */
.L_x_13213:
[----:B------:R-:W-:Y:S02]  /*3aa90*/  DADD R14, |R14|, R58 ;  /* 0x000000000e0e7229 */ /* 0x000fe4000000023a */
[----:B------:R-:W-:-:S06]  /*3aaa0*/  DADD R2, -RZ, |R2| ;  /* 0x00000000ff027229 */ /* 0x000fcc0000000502 */
[----:B------:R-:W-:-:S06]  /*3aab0*/  DSETP.NAN.AND P0, PT, R14, R14, PT ;  /* 0x0000000e0e00722a */ /* 0x000fcc0003f08000 */
[----:B------:R-:W-:Y:S02]  /*3aac0*/  FSEL R2, R14, R2, P0 ;  /* 0x000000020e027208 */ /* 0x000fe40000000000 */
[----:B------:R-:W-:-:S07]  /*3aad0*/  FSEL R3, R15, R3, P0 ;  /* 0x000000030f037208 */ /* 0x000fce0000000000 */
.L_x_13183:
[----:B------:R-:W-:Y:S05]  /*3aae0*/  BSYNC.RECONVERGENT B3 ;  /* 0x0000000000037941 */ /* 0x000fea0003800200 */
.L_x_13176:
[----:B------:R-:W-:Y:S01]  /*3aaf0*/  LOP3.LUT R13, R67, 0x80000000, R17, 0xb8, !PT ;  /* 0x80000000430d7812 */ /* 0x000fe200078eb811 */
[----:B------:R-:W-:Y:S01]  /*3ab00*/  IMAD.MOV.U32 R12, RZ, RZ, R66 ;  /* 0x000000ffff0c7224 */ /* 0x000fe200078e0042 */
[----:B------:R-:W-:Y:S01]  /*3ab10*/  LOP3.LUT R15, R3, 0x80000000, R19, 0xb8, !PT ;  /* 0x80000000030f7812 */ /* 0x000fe200078eb813 */
[----:B------:R-:W-:Y:S01]  /*3ab20*/  IMAD.MOV.U32 R14, RZ, RZ, R2 ;  /* 0x000000ffff0e7224 */ /* 0x000fe200078e0002 */
[----:B------:R-:W-:Y:S06]  /*3ab30*/  BRA `(.L_x_13141) ;  /* 0x0000005800b47947 */ /* 0x000fec0003800000 */
.L_x_13143:
        /* <DEDUP_REMOVED lines=119> */
.L_x_13221:
[----:B------:R-:W-:Y:S05]  /*3b2b0*/  BSYNC.RECONVERGENT B0 ;  /* 0x0000000000007941 */ /* 0x000fea0003800200 */
.L_x_13220:
[----:B------:R-:W-:Y:S04]  /*3b2c0*/  BSSY.RECONVERGENT B3, `(.L_x_13222) ;  /* 0x0000006000037945 */ /* 0x000fe80003800200 */
[----:B------:R-:W-:Y:S05]  /*3b2d0*/  @P4 BRA P5, `(.L_x_13223) ;  /* 0x0000000000104947 */ /* 0x000fea0002800000 */
[----:B------:R-:W-:Y:S01]  /*3b2e0*/  IMAD.MOV.U32 R2, RZ, RZ, R14 ;  /* 0x000000ffff027224 */ /* 0x000fe200078e000e */
[----:B------:R-:W-:Y:S01]  /*3b2f0*/  MOV R3, 0x3b320 ;  /* 0x0003b32000037802 */ /* 0x000fe20000000f00 */
[----:B------:R-:W-:-:S07]  /*3b300*/  IMAD.MOV.U32 R5, RZ, RZ, R15 ;  /* 0x000000ffff057224 */ /* 0x000fce00078e000f */
[----:B------:R-:W-:Y:S05]  /*3b310*/  CALL.REL.NOINC `($__internal_29_$__cuda_sm20_div_rn_f64_full) ;  /* 0x0000070000e47944 */ /* 0x000fea0003c00000 */
.L_x_13223:
[----:B------:R-:W-:Y:S05]  /*3b320*/  BSYNC.RECONVERGENT B3 ;  /* 0x0000000000037941 */ /* 0x000fea0003800200 */
.L_x_13222:
        /* <DEDUP_REMOVED lines=84> */
.L_x_13225:
[----:B------:R-:W-:Y:S02]  /*3b870*/  FSEL R2, RZ, 3.37028055040000000000e+12, P0 ;  /* 0x54442d18ff027808 */ /* 0x000fe40000000000 */
[----:B------:R-:W-:-:S07]  /*3b880*/  FSEL R3, RZ, 2.1426990032196044922, P0 ;  /* 0x400921fbff037808 */ /* 0x000fce0000000000 */
.L_x_13226:
[----:B------:R-:W-:Y:S05]  /*3b890*/  BSYNC.RECONVERGENT B0 ;  /* 0x0000000000007941 */ /* 0x000fea0003800200 */
.L_x_13224:
[----:B------:R-:W-:Y:S01]  /*3b8a0*/  DADD R58, R60, R58 ;  /* 0x000000003c3a7229 */ /* 0x000fe2000000003a */
[----:B------:R-:W-:Y:S01]  /*3b8b0*/  LOP3.LUT R3, R3, 0x80000000, R12, 0xb8, !PT ;  /* 0x8000000003037812 */ /* 0x000fe200078eb80c */
[----:B------:R-:W-:-:S06]  /*3b8c0*/  DMUL R62, R62, 0.5 ;  /* 0x3fe000003e3e7828 */ /* 0x000fcc0000000000 */
[----:B------:R-:W-:-:S06]  /*3b8d0*/  DSETP.NAN.AND P0, PT, R58, R58, PT ;  /* 0x0000003a3a00722a */ /* 0x000fcc0003f08000 */
[----:B------:R-:W-:Y:S02]  /*3b8e0*/  FSEL R2, R58, R2, P0 ;  /* 0x000000023a027208 */ /* 0x000fe40000000000 */
[----:B------:R-:W-:Y:S01]  /*3b8f0*/  FSEL R3, R59, R3, P0 ;  /* 0x000000033b037208 */ /* 0x000fe20000000000 */
[----:B------:R-:W-:Y:S06]  /*3b900*/  BRA `(.L_x_13227) ;  /* 0x0000004c00207947 */ /* 0x000fec0003800000 */
.L_x_13219:
        /* <DEDUP_REMOVED lines=139> */
.L_x_13229:
[----:B------:R-:W-:Y:S05]  /*3c1c0*/  BSYNC.RECONVERGENT B0 ;  /* 0x0000000000007941 */ /* 0x000fea0003800200 */
.L_x_13228:
[----:B------:R-:W-:Y:S04]  /*3c1d0*/  BSSY.RECONVERGENT B3, `(.L_x_13230) ;  /* 0x0000005000037945 */ /* 0x000fe80003800200 */
[----:B------:R-:W-:Y:S05]  /*3c1e0*/  @P4 BRA P5, `(.L_x_13231) ;  /* 0x00000000000c4947 */ /* 0x000fea0002800000 */
[----:B------:R-:W-:Y:S01]  /*3c1f0*/  IMAD.MOV.U32 R5, RZ, RZ, R3 ;  /* 0x000000ffff057224 */ /* 0x000fe200078e0003 */
[----:B------:R-:W-:-:S07]  /*3c200*/  MOV R3, 0x3c220 ;  /* 0x0003c22000037802 */ /* 0x000fce0000000f00 */
[----:B------:R-:W-:Y:S05]  /*3c210*/  CALL.REL.NOINC `($__internal_29_$__cuda_sm20_div_rn_f64_full) ;  /* 0x000006f400247944 */ /* 0x000fea0003c00000 */
.L_x_13231:
[----:B------:R-:W-:Y:S05]  /*3c220*/  BSYNC.RECONVERGENT B3 ;  /* 0x0000000000037941 */ /* 0x000fea0003800200 */
.L_x_13230:
        /* <DEDUP_REMOVED lines=84> */
.L_x_13233:
[----:B------:R-:W-:Y:S02]  /*3c770*/  FSEL R2, RZ, 3.37028055040000000000e+12, P0 ;  /* 0x54442d18ff027808 */ /* 0x000fe40000000000 */
[----:B------:R-:W-:-:S07]  /*3c780*/  FSEL R3, RZ, 2.1426990032196044922, P0 ;  /* 0x400921fbff037808 */ /* 0x000fce0000000000 */
.L_x_13234:
[----:B------:R-:W-:Y:S05]  /*3c790*/  BSYNC.RECONVERGENT B0 ;  /* 0x0000000000007941 */ /* 0x000fea0003800200 */
.L_x_13232:
[----:B------:R-:W-:Y:S01]  /*3c7a0*/  DADD R58, R60, R58 ;  /* 0x000000003c3a7229 */ /* 0x000fe2000000003a */
[----:B------:R-:W-:-:S07]  /*3c7b0*/  LOP3.LUT R3, R3, 0x80000000, R12, 0xb8, !PT ;  /* 0x8000000003037812 */ /* 0x000fce00078eb80c */
[----:B------:R-:W-:-:S06]  /*3c7c0*/  DSETP.NAN.AND P0, PT, R58, R58, PT ;  /* 0x0000003a3a00722a */ /* 0x000fcc0003f08000 */
[----:B------:R-:W-:Y:S02]  /*3c7d0*/  FSEL R2, R58, R2, P0 ;  /* 0x000000023a027208 */ /* 0x000fe40000000000 */
[----:B------:R-:W-:Y:S01]  /*3c7e0*/  FSEL R3, R59, R3, P0 ;  /* 0x000000033b037208 */ /* 0x000fe20000000000 */
[----:B------:R-:W-:Y:S06]  /*3c7f0*/  BRA `(.L_x_13227) ;  /* 0x0000003c00647947 */ /* 0x000fec0003800000 */
.L_x_13218:
        /* <DEDUP_REMOVED lines=25> */
.L_x_13236:
[----:B------:R-:W-:Y:S05]  /*3c990*/  BSYNC.RECONVERGENT B3 ;  /* 0x0000000000037941 */ /* 0x000fea0003800200 */
.L_x_13235:
        /* <DEDUP_REMOVED lines=23> */
.L_x_13238:
[----:B------:R-:W-:Y:S05]  /*3cb10*/  BSYNC.RECONVERGENT B3 ;  /* 0x0000000000037941 */ /* 0x000fea0003800200 */
.L_x_13237:
        /* <DEDUP_REMOVED lines=140> */
.L_x_13240:
[----:B------:R-:W-:Y:S05]  /*3d3e0*/  BSYNC.RECONVERGENT B0 ;  /* 0x0000000000007941 */ /* 0x000fea0003800200 */
.L_x_13239:
[----:B------:R-:W-:Y:S04]  /*3d3f0*/  BSSY.RECONVERGENT B3, `(.L_x_13241) ;  /* 0x0000006000037945 */ /* 0x000fe80003800200 */
[----:B------:R-:W-:Y:S05]  /*3d400*/  @P4 BRA P5, `(.L_x_13242) ;  /* 0x0000000000104947 */ /* 0x000fea0002800000 */
[----:B------:R-:W-:Y:S01]  /*3d410*/  IMAD.MOV.U32 R2, RZ, RZ, R14 ;  /* 0x000000ffff027224 */ /* 0x000fe200078e000e */
[----:B------:R-:W-:Y:S01]  /*3d420*/  MOV R3, 0x3d450 ;  /* 0x0003d45000037802 */ /* 0x000fe20000000f00 */
[----:B------:R-:W-:-:S07]  /*3d430*/  IMAD.MOV.U32 R5, RZ, RZ, R15 ;  /* 0x000000ffff057224 */ /* 0x000fce00078e000f */
[----:B------:R-:W-:Y:S05]  /*3d440*/  CALL.REL.NOINC `($__internal_29_$__cuda_sm20_div_rn_f64_full) ;  /* 0x000006e000987944 */ /* 0x000fea0003c00000 */
.L_x_13242:
[----:B------:R-:W-:Y:S05]  /*3d450*/  BSYNC.RECONVERGENT B3 ;  /* 0x0000000000037941 */ /* 0x000fea0003800200 */
.L_x_13241:
        /* <DEDUP_REMOVED lines=84> */
.L_x_13244:
[----:B------:R-:W-:Y:S02]  /*3d9a0*/  FSEL R2, RZ, 3.37028055040000000000e+12, P0 ;  /* 0x54442d18ff027808 */ /* 0x000fe40000000000 */
[----:B------:R-:W-:-:S07]  /*3d9b0*/  FSEL R3, RZ, 2.1426990032196044922, P0 ;  /* 0x400921fbff037808 */ /* 0x000fce0000000000 */
.L_x_13245:
[----:B------:R-:W-:Y:S05]  /*3d9c0*/  BSYNC.RECONVERGENT B0 ;  /* 0x0000000000007941 */ /* 0x000fea0003800200 */
.L_x_13243:
[----:B------:R-:W-:Y:S01]  /*3d9d0*/  DADD R58, R60, R58 ;  /* 0x000000003c3a7229 */ /* 0x000fe2000000003a */
[----:B------:R-:W-:Y:S01]  /*3d9e0*/  LOP3.LUT R3, R3, 0x80000000, R12, 0xb8, !PT ;  /* 0x8000000003037812 */ /* 0x000fe200078eb80c */
[----:B------:R-:W-:-:S06]  /*3d9f0*/  DADD R62, R62, 1 ;  /* 0x3ff000003e3e7429 */ /* 0x000fcc0000000000 */
[----:B------:R-:W-:-:S06]  /*3da00*/  DSETP.NAN.AND P0, PT, R58, R58, PT ;  /* 0x0000003a3a00722a */ /* 0x000fcc0003f08000 */
[----:B------:R-:W-:Y:S02]  /*3da10*/  FSEL R2, R58, R2, P0 ;  /* 0x000000023a027208 */ /* 0x000fe40000000000 */
[----:B------:R-:W-:Y:S01]  /*3da20*/  FSEL R3, R59, R3, P0 ;  /* 0x000000033b037208 */ /* 0x000fe20000000000 */
[----:B------:R-:W-:Y:S06]  /*3da30*/  BRA `(.L_x_13227) ;  /* 0x0000002800d47947 */ /* 0x000fec0003800000 */
.L_x_13217:
        /* <DEDUP_REMOVED lines=109> */
.L_x_13249:
[----:B------:R-:W-:Y:S05]  /*3e110*/  BSYNC.RECONVERGENT B0 ;  /* 0x0000000000007941 */ /* 0x000fea0003800200 */
.L_x_13248:
        /* <DEDUP_REMOVED lines=9> */
.L_x_13251:
[----:B------:R-:W-:Y:S05]  /*3e1b0*/  BSYNC.RECONVERGENT B3 ;  /* 0x0000000000037941 */ /* 0x000fea0003800200 */
.L_x_13250:
        /* <DEDUP_REMOVED lines=76> */
.L_x_13247:
        /* <DEDUP_REMOVED lines=136> */
.L_x_13253:
[----:B------:R-:W-:Y:S05]  /*3ef00*/  BSYNC.RECONVERGENT B0 ;  /* 0x0000000000007941 */ /* 0x000fea0003800200 */
.L_x_13252:
        /* <DEDUP_REMOVED lines=8> */
.L_x_13255:
[----:B------:R-:W-:Y:S05]  /*3ef90*/  BSYNC.RECONVERGENT B3 ;  /* 0x0000000000037941 */ /* 0x000fea0003800200 */
.L_x_13254:
        /* <DEDUP_REMOVED lines=76> */
.L_x_13246:
        /* <DEDUP_REMOVED lines=25> */
.L_x_13257:
[----:B------:R-:W-:Y:S05]  /*3f5f0*/  BSYNC.RECONVERGENT B3 ;  /* 0x0000000000037941 */ /* 0x000fea0003800200 */
.L_x_13256:
        /* <DEDUP_REMOVED lines=23> */
.L_x_13259:
[----:B------:R-:W-:Y:S05]  /*3f770*/  BSYNC.RECONVERGENT B3 ;  /* 0x0000000000037941 */ /* 0x000fea0003800200 */
.L_x_13258:
        /* <DEDUP_REMOVED lines=139> */
.L_x_13261:
[----:B------:R-:W-:Y:S05]  /*40030*/  BSYNC.RECONVERGENT B0 ;  /* 0x0000000000007941 */ /* 0x000fea0003800200 */
.L_x_13260:
        /* <DEDUP_REMOVED lines=9> */
.L_x_13263:
[----:B------:R-:W-:Y:S05]  /*400d0*/  BSYNC.RECONVERGENT B3 ;  /* 0x0000000000037941 */ /* 0x000fea0003800200 */
.L_x_13262:
        /* <DEDUP_REMOVED lines=75> */
.L_x_13227:
[----:B------:R-:W-:Y:S05]  /*40590*/  BSYNC.RECONVERGENT B2 ;  /* 0x0000000000027941 */ /* 0x000fea0003800200 */
.L_x_13216:
[----:B------:R-:W-:Y:S01]  /*405a0*/  UMOV UR4, 0xfefa39ef ;  /* 0xfefa39ef00047882 */ /* 0x000fe20000000000 */
[----:B------:R-:W-:Y:S01]  /*405b0*/  UMOV UR5, 0x3fe62e42 ;  /* 0x3fe62e4200057882 */ /* 0x000fe20000000000 */
[----:B------:R-:W-:Y:S01]  /*405c0*/  LOP3.LUT R15, R3, 0x80000000, R19, 0xb8, !PT ;  /* 0x80000000030f7812 */ /* 0x000fe200078eb813 */
[----:B------:R-:W-:Y:S01]  /*405d0*/  DADD R62, R62, UR4 ;  /* 0x000000043e3e7e29 */ /* 0x000fe20008000000 */
[----:B------:R-:W-:-:S09]  /*405e0*/  IMAD.MOV.U32 R14, RZ, RZ, R2 ;  /* 0x000000ffff0e7224 */ /* 0x000fd200078e0002 */
[----:B------:R-:W-:Y:S02]  /*405f0*/  LOP3.LUT R13, R63, 0x80000000, R17, 0xb8, !PT ;  /* 0x800000003f0d7812 */ /* 0x000fe400078eb811 */
[----:B------:R-:W-:-:S07]  /*40600*/  MOV R12, R62 ;  /* 0x0000003e000c7202 */ /* 0x000fce0000000f00 */
.L_x_13141:
[----:B------:R-:W-:Y:S05]  /*40610*/  BSYNC.RECONVERGENT B1 ;  /* 0x0000000000017941 */ /* 0x000fea0003800200 */
.L_x_13140:
        /* <DEDUP_REMOVED lines=35> */
.L_x_13266:
        /* <DEDUP_REMOVED lines=148> */
.L_x_13271:
[----:B------:R-:W-:Y:S05]  /*41190*/  BSYNC.RECONVERGENT B3 ;  /* 0x0000000000037941 */ /* 0x000fea0003800200 */
.L_x_13270:
        /* <DEDUP_REMOVED lines=81> */
.L_x_13269:
        /* <DEDUP_REMOVED lines=33> */
.L_x_13278:
[----:B------:R-:W-:Y:S05]  /*418c0*/  BSYNC.RECONVERGENT B4 ;  /* 0x0000000000047941 */ /* 0x000fea0003800200 */
.L_x_13277:
[----:B------:R-:W-:Y:S02]  /*418d0*/  IMAD.MOV.U32 R66, RZ, RZ, R4 ;  /* 0x000000ffff427224 */ /* 0x000fe400078e0004 */
[----:B------:R-:W-:-:S07]  /*418e0*/  IMAD.MOV.U32 R67, RZ, RZ, R5 ;  /* 0x000000ffff437224 */ /* 0x000fce00078e0005 */
.L_x_13276:
[----:B------:R-:W-:Y:S05]  /*418f0*/  BSYNC.RECONVERGENT B3 ;  /* 0x0000000000037941 */ /* 0x000fea0003800200 */
.L_x_13275:
        /* <DEDUP_REMOVED lines=30> */
.L_x_13283:
[----:B------:R-:W-:Y:S05]  /*41ae0*/  BSYNC.RECONVERGENT B4 ;  /* 0x0000000000047941 */ /* 0x000fea0003800200 */
.L_x_13282:
[----:B------:R-:W-:Y:S05]  /*41af0*/  BRA `(.L_x_13281) ;  /* 0x0000000000047947 */ /* 0x000fea0003800000 */
.L_x_13280:
[----:B------:R-:W-:-:S11]  /*41b00*/  DADD R4, R18, -R2 ;  /* 0x0000000012047229 */ /* 0x000fd60000000802 */
.L_x_13281:
[----:B------:R-:W-:Y:S05]  /*41b10*/  BSYNC.RECONVERGENT B3 ;  /* 0x0000000000037941 */ /* 0x000fea0003800200 */
.L_x_13279:
        /* <DEDUP_REMOVED lines=31> */
.L_x_13285:
[----:B------:R-:W-:Y:S05]  /*41d10*/  BSYNC.RECONVERGENT B3 ;  /* 0x0000000000037941 */ /* 0x000fea0003800200 */
.L_x_13284:
        /* <DEDUP_REMOVED lines=85> */
.L_x_13286:
        /* <DEDUP_REMOVED lines=21> */
.L_x_13288:
[----:B------:R-:W-:Y:S05]  /*423c0*/  BSYNC.RECONVERGENT B3 ;  /* 0x0000000000037941 */ /* 0x000fea0003800200 */
.L_x_13287:
        /* <DEDUP_REMOVED lines=30> */
.L_x_13274:
        /* <DEDUP_REMOVED lines=28> */
.L_x_13291:
[----:B------:R-:W-:Y:S05]  /*42770*/  BSYNC.RECONVERGENT B3 ;  /* 0x0000000000037941 */ /* 0x000fea0003800200 */
.L_x_13290:
        /* <DEDUP_REMOVED lines=85> */
.L_x_13292:
        /* <DEDUP_REMOVED lines=21> */
.L_x_13294:
[----:B------:R-:W-:Y:S05]  /*42e20*/  BSYNC.RECONVERGENT B3 ;  /* 0x0000000000037941 */ /* 0x000fea0003800200 */
.L_x_13293:
        /* <DEDUP_REMOVED lines=30> */
.L_x_13289:
        /* <DEDUP_REMOVED lines=27> */
.L_x_13296:
[----:B------:R-:W-:Y:S05]  /*431c0*/  BSYNC.RECONVERGENT B3 ;  /* 0x0000000000037941 */ /* 0x000fea0003800200 */
.L_x_13295:
        /* <DEDUP_REMOVED lines=21> */
.L_x_13298:
[----:B------:R-:W-:Y:S05]  /*43320*/  BSYNC.RECONVERGENT B3 ;  /* 0x0000000000037941 */ /* 0x000fea0003800200 */
.L_x_13297:
[----:B------:R-:W-:Y:S01]  /*43330*/  MOV R66, R4 ;  /* 0x0000000400427202 */ /* 0x000fe20000000f00 */
[----:B------:R-:W-:Y:S01]  /*43340*/  IMAD.MOV.U32 R67, RZ, RZ, R5 ;  /* 0x000000ffff437224 */ /* 0x000fe200078e0005 */
[----:B------:R-:W-:Y:S06]  /*43350*/  BRA `(.L_x_13272) ;  /* 0x0000000000687947 */ /* 0x000fec0003800000 */
.L_x_13273:
        /* <DEDUP_REMOVED lines=25> */
.L_x_13299:
[----:B------:R-:W-:Y:S05]  /*434f0*/  BSYNC.RECONVERGENT B3 ;  /* 0x0000000000037941 */ /* 0x000fea0003800200 */
.L_x_13272:
[----:B------:R-:W-:Y:S05]  /*43500*/  BSYNC.RECONVERGENT B2 ;  /* 0x0000000000027941 */ /* 0x000fea0003800200 */
.L_x_13268:
        /* <DEDUP_REMOVED lines=25> */
.L_x_13304:
[----:B------:R-:W-:Y:S05]  /*436a0*/  BSYNC.RECONVERGENT B4 ;  /* 0x0000000000047941 */ /* 0x000fea0003800200 */
.L_x_13303:
        /* <DEDUP_REMOVED lines=77> */
.L_x_13306:
        /* <DEDUP_REMOVED lines=42> */
.L_x_13305:
        /* <DEDUP_REMOVED lines=35> */
.L_x_13314:
[----:B------:R-:W-:Y:S05]  /*44050*/  BSYNC.RECONVERGENT B6 ;  /* 0x0000000000067941 */ /* 0x000fea0003800200 */
.L_x_13313:
[----:B------:R-:W-:Y:S02]  /*44060*/  IMAD.MOV.U32 R62, RZ, RZ, R4 ;  /* 0x000000ffff3e7224 */ /* 0x000fe400078e0004 */
[----:B------:R-:W-:-:S07]  /*44070*/  IMAD.MOV.U32 R63, RZ, RZ, R5 ;  /* 0x000000ffff3f7224 */ /* 0x000fce00078e0005 */
.L_x_13312:
[----:B------:R-:W-:Y:S05]  /*44080*/  BSYNC.RECONVERGENT B5 ;  /* 0x0000000000057941 */ /* 0x000fea0003800200 */
.L_x_13311:
        /* <DEDUP_REMOVED lines=28> */
.L_x_13319:
[----:B------:R-:W-:Y:S05]  /*44250*/  BSYNC.RECONVERGENT B6 ;  /* 0x0000000000067941 */ /* 0x000fea0003800200 */
.L_x_13318:
[----:B------:R-:W-:Y:S01]  /*44260*/  IMAD.MOV.U32 R60, RZ, RZ, R4 ;  /* 0x000000ffff3c7224 */ /* 0x000fe200078e0004 */
[----:B------:R-:W-:Y:S01]  /*44270*/  MOV R61, R5 ;  /* 0x00000005003d7202 */ /* 0x000fe20000000f00 */
[----:B------:R-:W-:Y:S06]  /*44280*/  BRA `(.L_x_13317) ;  /* 0x0000000000047947 */ /* 0x000fec0003800000 */
.L_x_13316:
[----:B------:R-:W-:-:S11]  /*44290*/  DADD R60, R18, -R2 ;  /* 0x00000000123c7229 */ /* 0x000fd60000000802 */
.L_x_13317:
[----:B------:R-:W-:Y:S05]  /*442a0*/  BSYNC.RECONVERGENT B5 ;  /* 0x0000000000057941 */ /* 0x000fea0003800200 */
.L_x_13315:
        /* <DEDUP_REMOVED lines=29> */
.L_x_13321:
[----:B------:R-:W-:Y:S05]  /*44480*/  BSYNC.RECONVERGENT B5 ;  /* 0x0000000000057941 */ /* 0x000fea0003800200 */
.L_x_13320:
[----:B------:R-:W-:Y:S02]  /*44490*/  IMAD.MOV.U32 R18, RZ, RZ, R2 ;  /* 0x000000ffff127224 */ /* 0x000fe400078e0002 */
[----:B------:R-:W-:Y:S01]  /*444a0*/  IMAD.MOV.U32 R19, RZ, RZ, R3 ;  /* 0x000000ffff137224 */ /* 0x000fe200078e0003 */
[----:B------:R-:W-:Y:S06]  /*444b0*/  BRA `(.L_x_13322) ;  /* 0x00000008004c7947 */ /* 0x000fec0003800000 */
.L_x_13310:
        /* <DEDUP_REMOVED lines=29> */
.L_x_13325:
[----:B------:R-:W-:Y:S05]  /*44690*/  BSYNC.RECONVERGENT B5 ;  /* 0x0000000000057941 */ /* 0x000fea0003800200 */
.L_x_13324:
[----:B------:R-:W-:Y:S02]  /*446a0*/  IMAD.MOV.U32 R18, RZ, RZ, R2 ;  /* 0x000000ffff127224 */ /* 0x000fe400078e0002 */
[----:B------:R-:W-:Y:S01]  /*446b0*/  IMAD.MOV.U32 R19, RZ, RZ, R3 ;  /* 0x000000ffff137224 */ /* 0x000fe200078e0003 */
[----:B------:R-:W-:Y:S06]  /*446c0*/  BRA `(.L_x_13322) ;  /* 0x0000000400c87947 */ /* 0x000fec0003800000 */
.L_x_13323:
        /* <DEDUP_REMOVED lines=29> */
.L_x_13327:
[----:B------:R-:W-:Y:S05]  /*448a0*/  BSYNC.RECONVERGENT B5 ;  /* 0x0000000000057941 */ /* 0x000fea0003800200 */
.L_x_13326:
        /* <DEDUP_REMOVED lines=20> */
.L_x_13329:
[----:B------:R-:W-:Y:S05]  /*449f0*/  BSYNC.RECONVERGENT B5 ;  /* 0x0000000000057941 */ /* 0x000fea0003800200 */
.L_x_13328:
[----:B------:R-:W-:Y:S01]  /*44a00*/  DMUL R58, R58, 8.11296384146066816958e+31 ;  /* 0x469000003a3a7828 */ /* 0x000fe20000000000 */
[----:B------:R-:W-:Y:S02]  /*44a10*/  IMAD.MOV.U32 R18, RZ, RZ, R4 ;  /* 0x000000ffff127224 */ /* 0x000fe400078e0004 */
[----:B------:R-:W-:Y:S01]  /*44a20*/  IMAD.MOV.U32 R19, RZ, RZ, R5 ;  /* 0x000000ffff137224 */ /* 0x000fe200078e0005 */
[----:B------:R-:W-:Y:S07]  /*44a30*/  BRA `(.L_x_13322) ;  /* 0x0000000000ec7947 */ /* 0x000fee0003800000 */
.L_x_13309:
        /* <DEDUP_REMOVED lines=27> */
.L_x_13331:
[----:B------:R-:W-:Y:S05]  /*44bf0*/  BSYNC.RECONVERGENT B5 ;  /* 0x0000000000057941 */ /* 0x000fea0003800200 */
.L_x_13330:
        /* <DEDUP_REMOVED lines=27> */
.L_x_13333:
[----:B------:R-:W-:Y:S05]  /*44db0*/  BSYNC.RECONVERGENT B5 ;  /* 0x0000000000057941 */ /* 0x000fea0003800200 */
.L_x_13332:
[----:B------:R-:W-:Y:S01]  /*44dc0*/  DMUL R18, R2, R18 ;  /* 0x0000001202127228 */ /* 0x000fe20000000000 */
[----:B------:R-:W-:Y:S02]  /*44dd0*/  IMAD.MOV.U32 R58, RZ, RZ, 0x0 ;  /* 0x00000000ff3a7424 */ /* 0x000fe400078e00ff */
[----:B------:R-:W-:-:S08]  /*44de0*/  IMAD.MOV.U32 R59, RZ, RZ, 0x3ff00000 ;  /* 0x3ff00000ff3b7424 */ /* 0x000fd000078e00ff */
.L_x_13322:
[----:B------:R-:W-:Y:S05]  /*44df0*/  BSYNC.RECONVERGENT B4 ;  /* 0x0000000000047941 */ /* 0x000fea0003800200 */
.L_x_13308:
[----:B------:R-:W-:Y:S05]  /*44e00*/  BRA `(.L_x_13334) ;  /* 0x0000000000087947 */ /* 0x000fea0003800000 */
.L_x_13302:
[----:B------:R-:W-:Y:S02]  /*44e10*/  DMUL R18, R16, 9.00719925474099200000e+15 ;  /* 0x4340000010127828 */ /* 0x000fe40000000000 */
[----:B------:R-:W-:-:S11]  /*44e20*/  DMUL R58, R58, 9.00719925474099200000e+15 ;  /* 0x434000003a3a7828 */ /* 0x000fd60000000000 */
.L_x_13334:
[----:B------:R-:W-:Y:S05]  /*44e30*/  BSYNC.RELIABLE B2 ;  /* 0x0000000000027941 */ /* 0x000fea0003800100 */
.L_x_13301:
        /* <DEDUP_REMOVED lines=27> */
.L_x_13336:
[----:B------:R-:W-:Y:S05]  /*44ff0*/  BSYNC.RECONVERGENT B2 ;  /* 0x0000000000027941 */ /* 0x000fea0003800200 */
.L_x_13335:
        /* <DEDUP_REMOVED lines=84> */
.L_x_13338:
[----:B------:R-:W-:Y:S02]  /*45540*/  FSEL R2, RZ, 3.37028055040000000000e+12, P0 ;  /* 0x54442d18ff027808 */ /* 0x000fe40000000000 */
[----:B------:R-:W-:-:S07]  /*45550*/  FSEL R3, RZ, 2.1426990032196044922, P0 ;  /* 0x400921fbff037808 */ /* 0x000fce0000000000 */
.L_x_13339:
[----:B------:R-:W-:Y:S05]  /*45560*/  BSYNC.RECONVERGENT B0 ;  /* 0x0000000000007941 */ /* 0x000fea0003800200 */
.L_x_13337:
[----:B------:R-:W-:Y:S02]  /*45570*/  DADD R18, |R18|, R58 ;  /* 0x0000000012127229 */ /* 0x000fe4000000023a */
[----:B------:R-:W-:-:S06]  /*45580*/  DADD R2, -RZ, |R2| ;  /* 0x00000000ff027229 */ /* 0x000fcc0000000502 */
[----:B------:R-:W-:-:S06]  /*45590*/  DSETP.NAN.AND P0, PT, R18, R18, PT ;  /* 0x000000121200722a */ /* 0x000fcc0003f08000 */
[----:B------:R-:W-:Y:S02]  /*455a0*/  FSEL R2, R18, R2, P0 ;  /* 0x0000000212027208 */ /* 0x000fe40000000000 */
[----:B------:R-:W-:-:S07]  /*455b0*/  FSEL R3, R19, R3, P0 ;  /* 0x0000000313037208 */ /* 0x000fce0000000000 */
.L_x_13307:
[----:B------:R-:W-:Y:S05]  /*455c0*/  BSYNC.RECONVERGENT B3 ;  /* 0x0000000000037941 */ /* 0x000fea0003800200 */
.L_x_13300:
[----:B------:R-:W-:Y:S01]  /*455d0*/  LOP3.LUT R17, R67, 0x80000000, R21, 0xb8, !PT ;  /* 0x8000000043117812 */ /* 0x000fe200078eb815 */
[----:B------:R-:W-:Y:S01]  /*455e0*/  IMAD.MOV.U32 R16, RZ, RZ, R66 ;  /* 0x000000ffff107224 */ /* 0x000fe200078e0042 */
[----:B------:R-:W-:Y:S01]  /*455f0*/  LOP3.LUT R19, R3, 0x80000000, R23, 0xb8, !PT ;  /* 0x8000000003137812 */ /* 0x000fe200078eb817 */
[----:B------:R-:W-:Y:S01]  /*45600*/  IMAD.MOV.U32 R18, RZ, RZ, R2 ;  /* 0x000000ffff127224 */ /* 0x000fe200078e0002 */
[----:B------:R-:W-:Y:S06]  /*45610*/  BRA `(.L_x_13265) ;  /* 0x0000005800b47947 */ /* 0x000fec0003800000 */
.L_x_13267:
        /* <DEDUP_REMOVED lines=119> */
.L_x_13345:
[----:B------:R-:W-:Y:S05]  /*45d90*/  BSYNC.RECONVERGENT B0 ;  /* 0x0000000000007941 */ /* 0x000fea0003800200 */
.L_x_13344:
[----:B------:R-:W-:Y:S04]  /*45da0*/  BSSY.RECONVERGENT B3, `(.L_x_13346) ;  /* 0x0000006000037945 */ /* 0x000fe80003800200 */
[----:B------:R-:W-:Y:S05]  /*45db0*/  @P4 BRA P5, `(.L_x_13347) ;  /* 0x0000000000104947 */ /* 0x000fea0002800000 */
[----:B------:R-:W-:Y:S01]  /*45dc0*/  IMAD.MOV.U32 R2, RZ, RZ, R18 ;  /* 0x000000ffff027224 */ /* 0x000fe200078e0012 */
[----:B------:R-:W-:Y:S01]  /*45dd0*/  MOV R3, 0x45e00 ;  /* 0x00045e0000037802 */ /* 0x000fe20000000f00 */
[----:B------:R-:W-:-:S07]  /*45de0*/  IMAD.MOV.U32 R5, RZ, RZ, R19 ;  /* 0x000000ffff057224 */ /* 0x000fce00078e0013 */
[----:B------:R-:W-:Y:S05]  /*45df0*/  CALL.REL.NOINC `($__internal_29_$__cuda_sm20_div_rn_f64_full) ;  /* 0x00000658002c7944 */ /* 0x000fea0003c00000 */
.L_x_13347:
[----:B------:R-:W-:Y:S05]  /*45e00*/  BSYNC.RECONVERGENT B3 ;  /* 0x0000000000037941 */ /* 0x000fea0003800200 */
.L_x_13346:
        /* <DEDUP_REMOVED lines=84> */
.L_x_13349:
[----:B------:R-:W-:Y:S02]  /*46350*/  FSEL R2, RZ, 3.37028055040000000000e+12, P0 ;  /* 0x54442d18ff027808 */ /* 0x000fe40000000000 */
[----:B------:R-:W-:-:S07]  /*46360*/  FSEL R3, RZ, 2.1426990032196044922, P0 ;  /* 0x400921fbff037808 */ /* 0x000fce0000000000 */
.L_x_13350:
[----:B------:R-:W-:Y:S05]  /*46370*/  BSYNC.RECONVERGENT B0 ;  /* 0x0000000000007941 */ /* 0x000fea0003800200 */
.L_x_13348:
[----:B------:R-:W-:Y:S01]  /*46380*/  DADD R58, R60, R58 ;  /* 0x000000003c3a7229 */ /* 0x000fe2000000003a */
[----:B------:R-:W-:Y:S01]  /*46390*/  LOP3.LUT R3, R3, 0x80000000, R16, 0xb8, !PT ;  /* 0x8000000003037812 */ /* 0x000fe200078eb810 */
[----:B------:R-:W-:-:S06]  /*463a0*/  DMUL R62, R62, 0.5 ;  /* 0x3fe000003e3e7828 */ /* 0x000fcc0000000000 */
[----:B------:R-:W-:-:S06]  /*463b0*/  DSETP.NAN.AND P0, PT, R58, R58, PT ;  /* 0x0000003a3a00722a */ /* 0x000fcc0003f08000 */
[----:B------:R-:W-:Y:S02]  /*463c0*/  FSEL R2, R58, R2, P0 ;  /* 0x000000023a027208 */ /* 0x000fe40000000000 */
[----:B------:R-:W-:Y:S01]  /*463d0*/  FSEL R3, R59, R3, P0 ;  /* 0x000000033b037208 */ /* 0x000fe20000000000 */
[----:B------:R-:W-:Y:S06]  /*463e0*/  BRA `(.L_x_13351) ;  /* 0x0000004c00207947 */ /* 0x000fec0003800000 */
.L_x_13343:
        /* <DEDUP_REMOVED lines=139> */
.L_x_13353:
[----:B------:R-:W-:Y:S05]  /*46ca0*/  BSYNC.RECONVERGENT B0 ;  /* 0x0000000000007941 */ /* 0x000fea0003800200 */
.L_x_13352:
[----:B------:R-:W-:Y:S04]  /*46cb0*/  BSSY.RECONVERGENT B3, `(.L_x_13354) ;  /* 0x0000005000037945 */ /* 0x000fe80003800200 */
[----:B------:R-:W-:Y:S05]  /*46cc0*/  @P4 BRA P5, `(.L_x_13355) ;  /* 0x00000000000c4947 */ /* 0x000fea0002800000 */
[----:B------:R-:W-:Y:S01]  /*46cd0*/  IMAD.MOV.U32 R5, RZ, RZ, R3 ;  /* 0x000000ffff057224 */ /* 0x000fe200078e0003 */
[----:B------:R-:W-:-:S07]  /*46ce0*/  MOV R3, 0x46d00 ;  /* 0x00046d0000037802 */ /* 0x000fce0000000f00 */
[----:B------:R-:W-:Y:S05]  /*46cf0*/  CALL.REL.NOINC `($__internal_29_$__cuda_sm20_div_rn_f64_full) ;  /* 0x00000648006c7944 */ /* 0x000fea0003c00000 */
.L_x_13355:
[----:B------:R-:W-:Y:S05]  /*46d00*/  BSYNC.RECONVERGENT B3 ;  /* 0x0000000000037941 */ /* 0x000fea0003800200 */
.L_x_13354:
        /* <DEDUP_REMOVED lines=84> */
.L_x_13357:
[----:B------:R-:W-:Y:S02]  /*47250*/  FSEL R2, RZ, 3.37028055040000000000e+12, P0 ;  /* 0x54442d18ff027808 */ /* 0x000fe40000000000 */
[----:B------:R-:W-:-:S07]  /*47260*/  FSEL R3, RZ, 2.1426990032196044922, P0 ;  /* 0x400921fbff037808 */ /* 0x000fce0000000000 */
.L_x_13358:
[----:B------:R-:W-:Y:S05]  /*47270*/  BSYNC.RECONVERGENT B0 ;  /* 0x0000000000007941 */ /* 0x000fea0003800200 */
.L_x_13356:
[----:B------:R-:W-:Y:S01]  /*47280*/  DADD R58, R60, R58 ;  /* 0x000000003c3a7229 */ /* 0x000fe2000000003a */
[----:B------:R-:W-:-:S07]  /*47290*/  LOP3.LUT R3, R3, 0x80000000, R16, 0xb8, !PT ;  /* 0x8000000003037812 */ /* 0x000fce00078eb810 */
[----:B------:R-:W-:-:S06]  /*472a0*/  DSETP.NAN.AND P0, PT, R58, R58, PT ;  /* 0x0000003a3a00722a */ /* 0x000fcc0003f08000 */
[----:B------:R-:W-:Y:S02]  /*472b0*/  FSEL R2, R58, R2, P0 ;  /* 0x000000023a027208 */ /* 0x000fe40000000000 */
[----:B------:R-:W-:Y:S01]  /*472c0*/  FSEL R3, R59, R3, P0 ;  /* 0x000000033b037208 */ /* 0x000fe20000000000 */
[----:B------:R-:W-:Y:S06]  /*472d0*/  BRA `(.L_x_13351) ;  /* 0x0000003c00647947 */ /* 0x000fec0003800000 */
.L_x_13342:
        /* <DEDUP_REMOVED lines=25> */
.L_x_13360:
[----:B------:R-:W-:Y:S05]  /*47470*/  BSYNC.RECONVERGENT B3 ;  /* 0x0000000000037941 */ /* 0x000fea0003800200 */
.L_x_13359:
        /* <DEDUP_REMOVED lines=23> */
.L_x_13362:
[----:B------:R-:W-:Y:S05]  /*475f0*/  BSYNC.RECONVERGENT B3 ;  /* 0x0000000000037941 */ /* 0x000fea0003800200 */
.L_x_13361:
        /* <DEDUP_REMOVED lines=140> */
.L_x_13364:
[----:B------:R-:W-:Y:S05]  /*47ec0*/  BSYNC.RECONVERGENT B0 ;  /* 0x0000000000007941 */ /* 0x000fea0003800200 */
.L_x_13363:
[----:B------:R-:W-:Y:S04]  /*47ed0*/  BSSY.RECONVERGENT B3, `(.L_x_13365) ;  /* 0x0000006000037945 */ /* 0x000fe80003800200 */
[----:B------:R-:W-:Y:S05]  /*47ee0*/  @P4 BRA P5, `(.L_x_13366) ;  /* 0x0000000000104947 */ /* 0x000fea0002800000 */
[----:B------:R-:W-:Y:S01]  /*47ef0*/  IMAD.MOV.U32 R2, RZ, RZ, R18 ;  /* 0x000000ffff027224 */ /* 0x000fe200078e0012 */
[----:B------:R-:W-:Y:S01]  /*47f00*/  MOV R3, 0x47f30 ;  /* 0x00047f3000037802 */ /* 0x000fe20000000f00 */
[----:B------:R-:W-:-:S07]  /*47f10*/  IMAD.MOV.U32 R5, RZ, RZ, R19 ;  /* 0x000000ffff057224 */ /* 0x000fce00078e0013 */
[----:B------:R-:W-:Y:S05]  /*47f20*/  CALL.REL.NOINC `($__internal_29_$__cuda_sm20_div_rn_f64_full) ;  /* 0x0000063400e07944 */ /* 0x000fea0003c00000 */
.L_x_13366:
[----:B------:R-:W-:Y:S05]  /*47f30*/  BSYNC.RECONVERGENT B3 ;  /* 0x0000000000037941 */ /* 0x000fea0003800200 */
.L_x_13365:
        /* <DEDUP_REMOVED lines=84> */
.L_x_13368:
[----:B------:R-:W-:Y:S02]  /*48480*/  FSEL R2, RZ, 3.37028055040000000000e+12, P0 ;  /* 0x54442d18ff027808 */ /* 0x000fe40000000000 */
[----:B------:R-:W-:-:S07]  /*48490*/  FSEL R3, RZ, 2.1426990032196044922, P0 ;  /* 0x400921fbff037808 */ /* 0x000fce0000000000 */
.L_x_13369:
[----:B------:R-:W-:Y:S05]  /*484a0*/  BSYNC.RECONVERGENT B0 ;  /* 0x0000000000007941 */ /* 0x000fea0003800200 */
.L_x_13367:
[----:B------:R-:W-:Y:S01]  /*484b0*/  DADD R58, R60, R58 ;  /* 0x000000003c3a7229 */ /* 0x000fe2000000003a */
[----:B------:R-:W-:Y:S01]  /*484c0*/  LOP3.LUT R3, R3, 0x80000000, R16, 0xb8, !PT ;  /* 0x8000000003037812 */ /* 0x000fe200078eb810 */
[----:B------:R-:W-:-:S06]  /*484d0*/  DADD R62, R62, 1 ;  /* 0x3ff000003e3e7429 */ /* 0x000fcc0000000000 */
[----:B------:R-:W-:-:S06]  /*484e0*/  DSETP.NAN.AND P0, PT, R58, R58, PT ;  /* 0x0000003a3a00722a */ /* 0x000fcc0003f08000 */
[----:B------:R-:W-:Y:S02]  /*484f0*/  FSEL R2, R58, R2, P0 ;  /* 0x000000023a027208 */ /* 0x000fe40000000000 */
[----:B------:R-:W-:Y:S01]  /*48500*/  FSEL R3, R59, R3, P0 ;  /* 0x000000033b037208 */ /* 0x000fe20000000000 */
[----:B------:R-:W-:Y:S06]  /*48510*/  BRA `(.L_x_13351) ;  /* 0x0000002800d47947 */ /* 0x000fec0003800000 */
.L_x_13341:
        /* <DEDUP_REMOVED lines=109> */
.L_x_13373:
[----:B------:R-:W-:Y:S05]  /*48bf0*/  BSYNC.RECONVERGENT B0 ;  /* 0x0000000000007941 */ /* 0x000fea0003800200 */
.L_x_13372:
        /* <DEDUP_REMOVED lines=9> */
.L_x_13375:
[----:B------:R-:W-:Y:S05]  /*48c90*/  BSYNC.RECONVERGENT B3 ;  /* 0x0000000000037941 */ /* 0x000fea0003800200 */
.L_x_13374:
        /* <DEDUP_REMOVED lines=76> */
.L_x_13371:
        /* <DEDUP_REMOVED lines=136> */
.L_x_13377:
[----:B------:R-:W-:Y:S05]  /*499e0*/  BSYNC.RECONVERGENT B0 ;  /* 0x0000000000007941 */ /* 0x000fea0003800200 */
.L_x_13376:
        /* <DEDUP_REMOVED lines=8> */
.L_x_13379:
[----:B------:R-:W-:Y:S05]  /*49a70*/  BSYNC.RECONVERGENT B3 ;  /* 0x0000000000037941 */ /* 0x000fea0003800200 */
.L_x_13378:
        /* <DEDUP_REMOVED lines=76> */
.L_x_13370:
        /* <DEDUP_REMOVED lines=25> */
.L_x_13381:
[----:B------:R-:W-:Y:S05]  /*4a0d0*/  BSYNC.RECONVERGENT B3 ;  /* 0x0000000000037941 */ /* 0x000fea0003800200 */
.L_x_13380:
        /* <DEDUP_REMOVED lines=23> */
.L_x_13383:
[----:B------:R-:W-:Y:S05]  /*4a250*/  BSYNC.RECONVERGENT B3 ;  /* 0x0000000000037941 */ /* 0x000fea0003800200 */
.L_x_13382:
        /* <DEDUP_REMOVED lines=139> */
.L_x_13385:
[----:B------:R-:W-:Y:S05]  /*4ab10*/  BSYNC.RECONVERGENT B0 ;  /* 0x0000000000007941 */ /* 0x000fea0003800200 */
.L_x_13384:
        /* <DEDUP_REMOVED lines=9> */
.L_x_13387:
[----:B------:R-:W-:Y:S05]  /*4abb0*/  BSYNC.RECONVERGENT B3 ;  /* 0x0000000000037941 */ /* 0x000fea0003800200 */
.L_x_13386:
        /* <DEDUP_REMOVED lines=75> */
.L_x_13351:
[----:B------:R-:W-:Y:S05]  /*4b070*/  BSYNC.RECONVERGENT B2 ;  /* 0x0000000000027941 */ /* 0x000fea0003800200 */
.L_x_13340:
[----:B------:R-:W-:Y:S01]  /*4b080*/  UMOV UR4, 0xfefa39ef ;  /* 0xfefa39ef00047882 */ /* 0x000fe20000000000 */
[----:B------:R-:W-:Y:S01]  /*4b090*/  UMOV UR5, 0x3fe62e42 ;  /* 0x3fe62e4200057882 */ /* 0x000fe20000000000 */
[----:B------:R-:W-:Y:S01]  /*4b0a0*/  LOP3.LUT R19, R3, 0x80000000, R23, 0xb8, !PT ;  /* 0x8000000003137812 */ /* 0x000fe200078eb817 */
[----:B------:R-:W-:Y:S01]  /*4b0b0*/  DADD R62, R62, UR4 ;  /* 0x000000043e3e7e29 */ /* 0x000fe20008000000 */
[----:B------:R-:W-:-:S09]  /*4b0c0*/  IMAD.MOV.U32 R18, RZ, RZ, R2 ;  /* 0x000000ffff127224 */ /* 0x000fd200078e0002 */
[----:B------:R-:W-:Y:S01]  /*4b0d0*/  LOP3.LUT R17, R63, 0x80000000, R21, 0xb8, !PT ;  /* 0x800000003f117812 */ /* 0x000fe200078eb815 */
[----:B------:R-:W-:-:S07]  /*4b0e0*/  IMAD.MOV.U32 R16, RZ, RZ, R62 ;  /* 0x000000ffff107224 */ /* 0x000fce00078e003e */
.L_x_13265:
[----:B------:R-:W-:Y:S05]  /*4b0f0*/  BSYNC.RECONVERGENT B1 ;  /* 0x0000000000017941 */ /* 0x000fea0003800200 */
.L_x_13264:
        /* <DEDUP_REMOVED lines=35> */
.L_x_13390:
        /* <DEDUP_REMOVED lines=34> */
[----:B------:R-:W-:Y:S03]  /*4b550*/  BSSY.RECONVERGENT B2, `(.L_x_13392) ;  /* 0x00002a7000027945 */ /* 0x000fe60003800200 */
        /* <DEDUP_REMOVED lines=30> */
[----:B------:R-:W-:-:S04]  /*4b740*/  ISETP.LT.U32.AND.EX P0, PT, R47, R59, PT, P0 ;  /* 0x0000003b2f00720c */ /* 0x000fc80003f01100 */
[----:B------:R-:W-:Y:S02]  /*4b750*/  SEL R61, R46, R58, P0 ;  /* 0x0000003a2e3d7207 */ /* 0x000fe40000000000 */
[----:B------:R-:W-:-:S04]  /*4b760*/  SEL R60, R47, R59, P0 ;  /* 0x0000003b2f3c7207 */ /* 0x000fc80000000000 */
[----:B------:R-:W-:Y:S01]  /*4b770*/  ISETP.GE.U32.AND P3, PT, R60, 0x7ff00000, PT ;  /* 0x7ff000003c00780c */ /* 0x000fe20003f66070 */
[----:B0-----:R-:W-:-:S08]  /*4b780*/  DMUL R2, R44, R44 ;  /* 0x0000002c2c027228 */ /* 0x001fd00000000000 */
[----:B------:R-:W-:Y:S01]  /*4b790*/  DFMA R48, R4, -R2, 1 ;  /* 0x3ff000000430742b */ /* 0x000fe20000000802 */
[----:B------:R-:W-:Y:S01]  /*4b7a0*/  IMAD.MOV.U32 R2, RZ, RZ, 0x0 ;  /* 0x00000000ff027424 */ /* 0x000fe200078e00ff */
[----:B------:R-:W-:Y:S01]  /*4b7b0*/  SEL R5, R59, R47, P1 ;  /* 0x0000002f3b057207 */ /* 0x000fe20000800000 */
[----:B------:R-:W-:Y:S01]  /*4b7c0*/  IMAD.MOV.U32 R3, RZ, RZ, 0x3fd80000 ;  /* 0x3fd80000ff037424 */ /* 0x000fe200078e00ff */
[----:B------:R-:W-:Y:S01]  /*4b7d0*/  SEL R4, R58, R46, P1 ;  /* 0x0000002e3a047207 */ /* 0x000fe20000800000 */
[----:B------:R-:W-:Y:S01]  /*4b7e0*/  IMAD.MOV.U32 R46, RZ, RZ, R61 ;  /* 0x000000ffff2e7224 */ /* 0x000fe200078e003d */
[----:B------:R-:W-:Y:S02]  /*4b7f0*/  LOP3.LUT R0, R5, 0xffc00000, RZ, 0xc0, !PT ;  /* 0xffc0000005007812 */ /* 0x000fe400078ec0ff */
[----:B------:R-:W-:Y:S01]  /*4b800*/  DMUL R50, R44, R48 ;  /* 0x000000302c327228 */ /* 0x000fe20000000000 */
[----:B------:R-:W-:Y:S01]  /*4b810*/  MOV R47, R60 ;  /* 0x0000003c002f7202 */ /* 0x000fe20000000f00 */
[----:B------:R-:W-:-:S05]  /*4b820*/  DFMA R48, R48, R2, 0.5 ;  /* 0x3fe000003030742b */ /* 0x000fca0000000002 */
[----:B------:R-:W-:-:S03]  /*4b830*/  DSETP.NEU.AND P2, PT, R46, RZ, PT ;  /* 0x000000ff2e00722a */ /* 0x000fc60003f4d000 */
[----:B------:R-:W-:Y:S01]  /*4b840*/  DFMA R44, R48, R50, R44 ;  /* 0x00000032302c722b */ /* 0x000fe2000000002c */
[----:B------:R-:W-:Y:S01]  /*4b850*/  LOP3.LUT R49, R0, 0x7fd00000, RZ, 0x3c, !PT ;  /* 0x7fd0000000317812 */ /* 0x000fe200078e3cff */
[----:B------:R-:W-:-:S06]  /*4b860*/  IMAD.MOV.U32 R48, RZ, RZ, RZ ;  /* 0x000000ffff307224 */ /* 0x000fcc00078e00ff */
[----:B------:R-:W-:Y:S02]  /*4b870*/  DMUL R44, R54, R44 ;  /* 0x0000002c362c7228 */ /* 0x000fe40000000000 */
[C---:B------:R-:W-:Y:S01]  /*4b880*/  DMUL R50, R48.reuse, R4 ;  /* 0x0000000430327228 */ /* 0x040fe20000000000 */
[----:B------:R-:W-:Y:S01]  /*4b890*/  LOP3.LUT R55, R52, 0x100000, RZ, 0xfc, !PT ;  /* 0x0010000034377812 */ /* 0x000fe200078efcff */
[----:B------:R-:W-:Y:S01]  /*4b8a0*/  DMUL R48, R48, R46 ;  /* 0x0000002e30307228 */ /* 0x000fe20000000000 */
[----:B------:R-:W-:Y:S02]  /*4b8b0*/  IMAD.MOV.U32 R54, RZ, RZ, RZ ;  /* 0x000000ffff367224 */ /* 0x000fe400078e00ff */
[----:B------:R-:W-:-:S04]  /*4b8c0*/  IMAD.MOV.U32 R52, RZ, RZ, RZ ;  /* 0x000000ffff347224 */ /* 0x000fc800078e00ff */
        /* <DEDUP_REMOVED lines=61> */
.L_x_13395:
[----:B------:R-:W-:Y:S05]  /*4bca0*/  BSYNC.RECONVERGENT B3 ;  /* 0x0000000000037941 */ /* 0x000fea0003800200 */
.L_x_13394:
        /* <DEDUP_REMOVED lines=26> */
[----:B------:R-:W-:Y:S02]  /*4be50*/  ISETP.GE.U32.AND P0, PT, R5, 0x3ff6a09f, PT ;  /* 0x3ff6a09f0500780c */ /* 0x000fe40003f06070 */
[----:B------:R-:W-:-:S11]  /*4be60*/  LEA.HI R3, R3, R0, RZ, 0xc ;  /* 0x0000000003037211 */ /* 0x000fd600078f60ff */
[----:B------:R-:W-:Y:S01]  /*4be70*/  @P0 VIADD R7, R5, 0xfff00000 ;  /* 0xfff0000005070836 */ /* 0x000fe20000000000 */
[----:B------:R-:W-:-:S03]  /*4be80*/  @P0 IADD3 R3, PT, PT, R3, 0x1, RZ ;  /* 0x0000000103030810 */ /* 0x000fc60007ffe0ff */
[----:B------:R-:W-:Y:S01]  /*4be90*/  @P0 IMAD.MOV.U32 R5, RZ, RZ, R7 ;  /* 0x000000ffff050224 */ /* 0x000fe200078e0007 */
[----:B------:R-:W-:Y:S01]  /*4bea0*/  LOP3.LUT R2, R3, 0x80000000, RZ, 0x3c, !PT ;  /* 0x8000000003027812 */ /* 0x000fe200078e3cff */
[----:B------:R-:W-:-:S04]  /*4beb0*/  IMAD.MOV.U32 R3, RZ, RZ, 0x43300000 ;  /* 0x43300000ff037424 */ /* 0x000fc800078e00ff */
        /* <DEDUP_REMOVED lines=48> */
.L_x_13393:
        /* <DEDUP_REMOVED lines=33> */
.L_x_13402:
[----:B------:R-:W-:Y:S05]  /*4c3d0*/  BSYNC.RECONVERGENT B4 ;  /* 0x0000000000047941 */ /* 0x000fea0003800200 */
.L_x_13401:
[----:B------:R-:W-:Y:S01]  /*4c3e0*/  MOV R46, R4 ;  /* 0x00000004002e7202 */ /* 0x000fe20000000f00 */
[----:B------:R-:W-:-:S07]  /*4c3f0*/  IMAD.MOV.U32 R47, RZ, RZ, R5 ;  /* 0x000000ffff2f7224 */ /* 0x000fce00078e0005 */
.L_x_13400:
[----:B------:R-:W-:Y:S05]  /*4c400*/  BSYNC.RECONVERGENT B3 ;  /* 0x0000000000037941 */ /* 0x000fea0003800200 */
.L_x_13399:
        /* <DEDUP_REMOVED lines=30> */
.L_x_13407:
[----:B------:R-:W-:Y:S05]  /*4c5f0*/  BSYNC.RECONVERGENT B4 ;  /* 0x0000000000047941 */ /* 0x000fea0003800200 */
.L_x_13406:
[----:B------:R-:W-:Y:S05]  /*4c600*/  BRA `(.L_x_13405) ;  /* 0x0000000000047947 */ /* 0x000fea0003800000 */
.L_x_13404:
[----:B------:R-:W-:-:S11]  /*4c610*/  DADD R4, R60, -R2 ;  /* 0x000000003c047229 */ /* 0x000fd60000000802 */
.L_x_13405:
[----:B------:R-:W-:Y:S05]  /*4c620*/  BSYNC.RECONVERGENT B3 ;  /* 0x0000000000037941 */ /* 0x000fea0003800200 */
.L_x_13403:
        /* <DEDUP_REMOVED lines=25> */
[----:B------:R-:W-:Y:S05]  /*4c7c0*/  CALL.REL.NOINC `($__internal_30_$__cuda_sm20_dsqrt_rn_f64_mediumpath_v1) ;  /* 0x000005f400507944 */ /* 0x000fea0003c00000 */
[----:B------:R-:W-:Y:S01]  /*4c7d0*/  MOV R48, R2 ;  /* 0x0000000200307202 */ /* 0x000fe20000000f00 */
[----:B------:R-:W-:-:S07]  /*4c7e0*/  IMAD.MOV.U32 R49, RZ, RZ, R3 ;  /* 0x000000ffff317224 */ /* 0x000fce00078e0003 */
.L_x_13409:
[----:B------:R-:W-:Y:S05]  /*4c7f0*/  BSYNC.RECONVERGENT B3 ;  /* 0x0000000000037941 */ /* 0x000fea0003800200 */
.L_x_13408:
        /* <DEDUP_REMOVED lines=30> */
[----:B------:R-:W-:Y:S02]  /*4c9e0*/  ISETP.GE.U32.AND P0, PT, R5, 0x3ff6a09f, PT ;  /* 0x3ff6a09f0500780c */ /* 0x000fe40003f06070 */
[----:B------:R-:W-:-:S11]  /*4c9f0*/  LEA.HI R3, R3, R0, RZ, 0xc ;  /* 0x0000000003037211 */ /* 0x000fd600078f60ff */
[----:B------:R-:W-:Y:S02]  /*4ca00*/  @P0 VIADD R7, R5, 0xfff00000 ;  /* 0xfff0000005070836 */ /* 0x000fe40000000000 */
[----:B------:R-:W-:Y:S02]  /*4ca10*/  @P0 VIADD R3, R3, 0x1 ;  /* 0x0000000103030836 */ /* 0x000fe40000000000 */
[----:B------:R-:W-:-:S03]  /*4ca20*/  @P0 IMAD.MOV.U32 R5, RZ, RZ, R7 ;  /* 0x000000ffff050224 */ /* 0x000fc600078e0007 */
[----:B------:R-:W-:Y:S01]  /*4ca30*/  LOP3.LUT R2, R3, 0x80000000, RZ, 0x3c, !PT ;  /* 0x8000000003027812 */ /* 0x000fe200078e3cff */
[----:B------:R-:W-:Y:S02]  /*4ca40*/  IMAD.MOV.U32 R3, RZ, RZ, 0x43300000 ;  /* 0x43300000ff037424 */ /* 0x000fe400078e00ff */
        /* <DEDUP_REMOVED lines=48> */
.L_x_13410:
        /* <DEDUP_REMOVED lines=21> */
.L_x_13412:
[----:B------:R-:W-:Y:S05]  /*4cea0*/  BSYNC.RECONVERGENT B3 ;  /* 0x0000000000037941 */ /* 0x000fea0003800200 */
.L_x_13411:
        /* <DEDUP_REMOVED lines=30> */
.L_x_13398:
        /* <DEDUP_REMOVED lines=24> */
[----:B------:R-:W-:Y:S05]  /*4d210*/  CALL.REL.NOINC `($__internal_30_$__cuda_sm20_dsqrt_rn_f64_mediumpath_v1) ;  /* 0x000005e800bc7944 */ /* 0x000fea0003c00000 */
[----:B------:R-:W-:Y:S02]  /*4d220*/  IMAD.MOV.U32 R68, RZ, RZ, R2 ;  /* 0x000000ffff447224 */ /* 0x000fe400078e0002 */
[----:B------:R-:W-:-:S07]  /*4d230*/  IMAD.MOV.U32 R69, RZ, RZ, R3 ;  /* 0x000000ffff457224 */ /* 0x000fce00078e0003 */
.L_x_13415:
[----:B------:R-:W-:Y:S05]  /*4d240*/  BSYNC.RECONVERGENT B3 ;  /* 0x0000000000037941 */ /* 0x000fea0003800200 */
.L_x_13414:
        /* <DEDUP_REMOVED lines=85> */
.L_x_13416:
        /* <DEDUP_REMOVED lines=21> */
.L_x_13418:
[----:B------:R-:W-:Y:S05]  /*4d8f0*/  BSYNC.RECONVERGENT B3 ;  /* 0x0000000000037941 */ /* 0x000fea0003800200 */
.L_x_13417:
        /* <DEDUP_REMOVED lines=30> */
.L_x_13413:
        /* <DEDUP_REMOVED lines=26> */
.L_x_13420:
[----:B------:R-:W-:Y:S05]  /*4dc80*/  BSYNC.RECONVERGENT B3 ;  /* 0x0000000000037941 */ /* 0x000fea0003800200 */
.L_x_13419:
        /* <DEDUP_REMOVED lines=20> */
[----:B------:R-:W-:Y:S05]  /*4ddd0*/  CALL.REL.NOINC `($__internal_29_$__cuda_sm20_div_rn_f64_full) ;  /* 0x000005d800347944 */ /* 0x000fea0003c00000 */
.L_x_13422:
[----:B------:R-:W-:Y:S05]  /*4dde0*/  BSYNC.RECONVERGENT B3 ;  /* 0x0000000000037941 */ /* 0x000fea0003800200 */
.L_x_13421:
[----:B------:R-:W-:Y:S02]  /*4ddf0*/  IMAD.MOV.U32 R68, RZ, RZ, R4 ;  /* 0x000000ffff447224 */ /* 0x000fe400078e0004 */
[----:B------:R-:W-:Y:S01]  /*4de00*/  IMAD.MOV.U32 R69, RZ, RZ, R5 ;  /* 0x000000ffff457224 */ /* 0x000fe200078e0005 */
[----:B------:R-:W-:Y:S06]  /*4de10*/  BRA `(.L_x_13396) ;  /* 0x0000000000687947 */ /* 0x000fec0003800000 */
.L_x_13397:
        /* <DEDUP_REMOVED lines=25> */
.L_x_13423:
[----:B------:R-:W-:Y:S05]  /*4dfb0*/  BSYNC.RECONVERGENT B3 ;  /* 0x0000000000037941 */ /* 0x000fea0003800200 */
.L_x_13396:
[----:B------:R-:W-:Y:S05]  /*4dfc0*/  BSYNC.RECONVERGENT B2 ;  /* 0x0000000000027941 */ /* 0x000fea0003800200 */
.L_x_13392:
        /* <DEDUP_REMOVED lines=25> */
.L_x_13428:
[----:B------:R-:W-:Y:S05]  /*4e160*/  BSYNC.RECONVERGENT B4 ;  /* 0x0000000000047941 */ /* 0x000fea0003800200 */
.L_x_13427:
        /* <DEDUP_REMOVED lines=77> */
.L_x_13430:
        /* <DEDUP_REMOVED lines=42> */
.L_x_13429:
[----:B------:R-:W-:Y:S01]  /*4e8e0*/  DSETP.NEU.AND P0, PT, R22, 1, PT ;  /* 0x3ff000001600742a */ /* 0x000fe20003f0d000 */
[----:B------:R-:W-:Y:S01]  /*4e8f0*/  BSSY.RECONVERGENT B4, `(.L_x_13432) ;  /* 0x00000fb000047945 */ /* 0x000fe20003800200 */
[----:B------:R-:W-:-:S14]  /*4e900*/  DSETP.LT.AND P1, PT, R58, 1.7347234759768070944e-18, PT ;  /* 0x3c4000003a00742a */ /* 0x000fdc0003f21000 */
[----:B------:R-:W-:Y:S05]  /*4e910*/  @!P0 BRA P1, `(.L_x_13433) ;  /* 0x0000000800f48947 */ /* 0x000fea0000800000 */
[----:B------:R-:W-:Y:S02]  /*4e920*/  DMUL R62, |R62|, 2.2204460492503130808e-16 ;  /* 0x3cb000003e3e7828 */ /* 0x000fe40000000200 */
[----:B------:R-:W-:-:S06]  /*4e930*/  DADD R46, R22, -1 ;  /* 0xbff00000162e7429 */ /* 0x000fcc0000000000 */
        /* <DEDUP_REMOVED lines=29> */
.L_x_13438:
[----:B------:R-:W-:Y:S05]  /*4eb10*/  BSYNC.RECONVERGENT B6 ;  /* 0x0000000000067941 */ /* 0x000fea0003800200 */
.L_x_13437:
[----:B------:R-:W-:Y:S02]  /*4eb20*/  IMAD.MOV.U32 R62, RZ, RZ, R4 ;  /* 0x000000ffff3e7224 */ /* 0x000fe400078e0004 */
[----:B------:R-:W-:-:S07]  /*4eb30*/  IMAD.MOV.U32 R63, RZ, RZ, R5 ;  /* 0x000000ffff3f7224 */ /* 0x000fce00078e0005 */
.L_x_13436:
[----:B------:R-:W-:Y:S05]  /*4eb40*/  BSYNC.RECONVERGENT B5 ;  /* 0x0000000000057941 */ /* 0x000fea0003800200 */
.L_x_13435:
        /* <DEDUP_REMOVED lines=27> */
.L_x_13443:
[----:B------:R-:W-:Y:S05]  /*4ed00*/  BSYNC.RECONVERGENT B6 ;  /* 0x0000000000067941 */ /* 0x000fea0003800200 */
.L_x_13442:
[----:B------:R-:W-:Y:S01]  /*4ed10*/  MOV R58, R4 ;  /* 0x00000004003a7202 */ /* 0x000fe20000000f00 */
[----:B------:R-:W-:Y:S01]  /*4ed20*/  IMAD.MOV.U32 R59, RZ, RZ, R5 ;  /* 0x000000ffff3b7224 */ /* 0x000fe200078e0005 */
[----:B------:R-:W-:Y:S06]  /*4ed30*/  BRA `(.L_x_13441) ;  /* 0x0000000000047947 */ /* 0x000fec0003800000 */
.L_x_13440:
[----:B------:R-:W-:-:S11]  /*4ed40*/  DADD R58, R60, -R46 ;  /* 0x000000003c3a7229 */ /* 0x000fd6000000082e */
.L_x_13441:
[----:B------:R-:W-:Y:S05]  /*4ed50*/  BSYNC.RECONVERGENT B5 ;  /* 0x0000000000057941 */ /* 0x000fea0003800200 */
.L_x_13439:
        /* <DEDUP_REMOVED lines=29> */
.L_x_13445:
[----:B------:R-:W-:Y:S05]  /*4ef30*/  BSYNC.RECONVERGENT B5 ;  /* 0x0000000000057941 */ /* 0x000fea0003800200 */
.L_x_13444:
[----:B------:R-:W-:Y:S02]  /*4ef40*/  IMAD.MOV.U32 R46, RZ, RZ, R2 ;  /* 0x000000ffff2e7224 */ /* 0x000fe400078e0002 */
[----:B------:R-:W-:Y:S01]  /*4ef50*/  IMAD.MOV.U32 R47, RZ, RZ, R3 ;  /* 0x000000ffff2f7224 */ /* 0x000fe200078e0003 */
[----:B------:R-:W-:Y:S06]  /*4ef60*/  BRA `(.L_x_13446) ;  /* 0x00000008004c7947 */ /* 0x000fec0003800000 */
.L_x_13434:
        /* <DEDUP_REMOVED lines=29> */
.L_x_13449:
[----:B------:R-:W-:Y:S05]  /*4f140*/  BSYNC.RECONVERGENT B5 ;  /* 0x0000000000057941 */ /* 0x000fea0003800200 */
.L_x_13448:
[----:B------:R-:W-:Y:S02]  /*4f150*/  IMAD.MOV.U32 R46, RZ, RZ, R2 ;  /* 0x000000ffff2e7224 */ /* 0x000fe400078e0002 */
[----:B------:R-:W-:Y:S01]  /*4f160*/  IMAD.MOV.U32 R47, RZ, RZ, R3 ;  /* 0x000000ffff2f7224 */ /* 0x000fe200078e0003 */
[----:B------:R-:W-:Y:S06]  /*4f170*/  BRA `(.L_x_13446) ;  /* 0x0000000400c87947 */ /* 0x000fec0003800000 */
.L_x_13447:
        /* <DEDUP_REMOVED lines=26> */
[----:B------:R-:W-:-:S02]  /*4f320*/  IMAD.MOV.U32 R5, RZ, RZ, R49 ;  /* 0x000000ffff057224 */ /* 0x000fc400078e0031 */
[----:B------:R-:W-:-:S07]  /*4f330*/  IMAD.MOV.U32 R3, RZ, RZ, R47 ;  /* 0x000000ffff037224 */ /* 0x000fce00078e002f */
[----:B------:R-:W-:Y:S05]  /*4f340*/  CALL.REL.NOINC `($__internal_30_$__cuda_sm20_dsqrt_rn_f64_mediumpath_v1) ;  /* 0x000005c800707944 */ /* 0x000fea0003c00000 */
.L_x_13451:
[----:B------:R-:W-:Y:S05]  /*4f350*/  BSYNC.RECONVERGENT B5 ;  /* 0x0000000000057941 */ /* 0x000fea0003800200 */
.L_x_13450:
        /* <DEDUP_REMOVED lines=20> */
.L_x_13453:
[----:B------:R-:W-:Y:S05]  /*4f4a0*/  BSYNC.RECONVERGENT B5 ;  /* 0x0000000000057941 */ /* 0x000fea0003800200 */
.L_x_13452:
[----:B------:R-:W-:Y:S01]  /*4f4b0*/  DMUL R22, R22, 8.11296384146066816958e+31 ;  /* 0x4690000016167828 */ /* 0x000fe20000000000 */
[----:B------:R-:W-:Y:S02]  /*4f4c0*/  IMAD.MOV.U32 R46, RZ, RZ, R4 ;  /* 0x000000ffff2e7224 */ /* 0x000fe400078e0004 */
[----:B------:R-:W-:Y:S01]  /*4f4d0*/  IMAD.MOV.U32 R47, RZ, RZ, R5 ;  /* 0x000000ffff2f7224 */ /* 0x000fe200078e0005 */
[----:B------:R-:W-:Y:S07]  /*4f4e0*/  BRA `(.L_x_13446) ;  /* 0x0000000000ec7947 */ /* 0x000fee0003800000 */
.L_x_13433:
        /* <DEDUP_REMOVED lines=27> */
.L_x_13455:
[----:B------:R-:W-:Y:S05]  /*4f6a0*/  BSYNC.RECONVERGENT B5 ;  /* 0x0000000000057941 */ /* 0x000fea0003800200 */
.L_x_13454:
        /* <DEDUP_REMOVED lines=27> */
.L_x_13457:
[----:B------:R-:W-:Y:S05]  /*4f860*/  BSYNC.RECONVERGENT B5 ;  /* 0x0000000000057941 */ /* 0x000fea0003800200 */
.L_x_13456:
[----:B------:R-:W-:Y:S01]  /*4f870*/  DMUL R46, R2, R22 ;  /* 0x00000016022e7228 */ /* 0x000fe20000000000 */
[----:B------:R-:W-:Y:S02]  /*4f880*/  IMAD.MOV.U32 R22, RZ, RZ, 0x0 ;  /* 0x00000000ff167424 */ /* 0x000fe400078e00ff */
[----:B------:R-:W-:-:S08]  /*4f890*/  IMAD.MOV.U32 R23, RZ, RZ, 0x3ff00000 ;  /* 0x3ff00000ff177424 */ /* 0x000fd000078e00ff */
.L_x_13446:
[----:B------:R-:W-:Y:S05]  /*4f8a0*/  BSYNC.RECONVERGENT B4 ;  /* 0x0000000000047941 */ /* 0x000fea0003800200 */
.L_x_13432:
[----:B------:R-:W-:Y:S05]  /*4f8b0*/  BRA `(.L_x_13458) ;  /* 0x0000000000087947 */ /* 0x000fea0003800000 */
.L_x_13426:
[----:B------:R-:W-:Y:S02]  /*4f8c0*/  DMUL R46, R20, 9.00719925474099200000e+15 ;  /* 0x43400000142e7828 */ /* 0x000fe40000000000 */
[----:B------:R-:W-:-:S11]  /*4f8d0*/  DMUL R22, R22, 9.00719925474099200000e+15 ;  /* 0x4340000016167828 */ /* 0x000fd60000000000 */
.L_x_13458:
[----:B------:R-:W-:Y:S05]  /*4f8e0*/  BSYNC.RELIABLE B2 ;  /* 0x0000000000027941 */ /* 0x000fea0003800100 */
.L_x_13425:
        /* <DEDUP_REMOVED lines=27> */
.L_x_13460:
[----:B------:R-:W-:Y:S05]  /*4faa0*/  BSYNC.RECONVERGENT B2 ;  /* 0x0000000000027941 */ /* 0x000fea0003800200 */
.L_x_13459:
        /* <DEDUP_REMOVED lines=84> */
.L_x_13462:
[----:B------:R-:W-:Y:S02]  /*4fff0*/  FSEL R2, RZ, 3.37028055040000000000e+12, P0 ;  /* 0x54442d18ff027808 */ /* 0x000fe40000000000 */
[----:B------:R-:W-:-:S07]  /*50000*/  FSEL R3, RZ, 2.1426990032196044922, P0 ;  /* 0x400921fbff037808 */ /* 0x000fce0000000000 */
.L_x_13463:
[----:B------:R-:W-:Y:S05]  /*50010*/  BSYNC.RECONVERGENT B0 ;  /* 0x0000000000007941 */ /* 0x000fea0003800200 */
.L_x_13461:
[----:B------:R-:W-:Y:S02]  /*50020*/  DADD R22, |R46|, R22 ;  /* 0x000000002e167229 */ /* 0x000fe40000000216 */
[----:B------:R-:W-:-:S06]  /*50030*/  DADD R2, -RZ, |R2| ;  /* 0x00000000ff027229 */ /* 0x000fcc0000000502 */
[----:B------:R-:W-:-:S06]  /*50040*/  DSETP.NAN.AND P0, PT, R22, R22, PT ;  /* 0x000000161600722a */ /* 0x000fcc0003f08000 */
[----:B------:R-:W-:Y:S02]  /*50050*/  FSEL R2, R22, R2, P0 ;  /* 0x0000000216027208 */ /* 0x000fe40000000000 */
[----:B------:R-:W-:-:S07]  /*50060*/  FSEL R3, R23, R3, P0 ;  /* 0x0000000317037208 */ /* 0x000fce0000000000 */
.L_x_13431:
[----:B------:R-:W-:Y:S05]  /*50070*/  BSYNC.RECONVERGENT B3 ;  /* 0x0000000000037941 */ /* 0x000fea0003800200 */
.L_x_13424:
[----:B------:R-:W-:Y:S01]  /*50080*/  LOP3.LUT R69, R69, 0x80000000, R25, 0xb8, !PT ;  /* 0x8000000045457812 */ /* 0x000fe200078eb819 */
[----:B------:R-:W-:Y:S01]  /*50090*/  IMAD.MOV.U32 R70, RZ, RZ, R2 ;  /* 0x000000ffff467224 */ /* 0x000fe200078e0002 */
[----:B------:R-:W-:Y:S01]  /*500a0*/  LOP3.LUT R71, R3, 0x80000000, R27, 0xb8, !PT ;  /* 0x8000000003477812 */ /* 0x000fe200078eb81b */
[----:B------:R-:W-:Y:S06]  /*500b0*/  BRA `(.L_x_13389) ;  /* 0x0000005800b07947 */ /* 0x000fec0003800000 */
.L_x_13391:
        /* <DEDUP_REMOVED lines=115> */
.L_x_13469:
[----:B------:R-:W-:Y:S05]  /*507f0*/  BSYNC.RECONVERGENT B0 ;  /* 0x0000000000007941 */ /* 0x000fea0003800200 */
.L_x_13468:
        /* <DEDUP_REMOVED lines=8> */
.L_x_13471:
[----:B------:R-:W-:Y:S05]  /*50880*/  BSYNC.RECONVERGENT B3 ;  /* 0x0000000000037941 */ /* 0x000fea0003800200 */
.L_x_13470:
        /* <DEDUP_REMOVED lines=84> */
.L_x_13473:
[----:B------:R-:W-:Y:S02]  /*50dd0*/  FSEL R2, RZ, 3.37028055040000000000e+12, P0 ;  /* 0x54442d18ff027808 */ /* 0x000fe40000000000 */
[----:B------:R-:W-:-:S07]  /*50de0*/  FSEL R3, RZ, 2.1426990032196044922, P0 ;  /* 0x400921fbff037808 */ /* 0x000fce0000000000 */
.L_x_13474:
[----:B------:R-:W-:Y:S05]  /*50df0*/  BSYNC.RECONVERGENT B0 ;  /* 0x0000000000007941 */ /* 0x000fea0003800200 */
.L_x_13472:
[----:B------:R-:W-:Y:S01]  /*50e00*/  DADD R22, R58, R22 ;  /* 0x000000003a167229 */ /* 0x000fe20000000016 */
[----:B------:R-:W-:Y:S01]  /*50e10*/  LOP3.LUT R3, R3, 0x80000000, R20, 0xb8, !PT ;  /* 0x8000000003037812 */ /* 0x000fe200078eb814 */
[----:B------:R-:W-:-:S06]  /*50e20*/  DMUL R62, R62, 0.5 ;  /* 0x3fe000003e3e7828 */ /* 0x000fcc0000000000 */
[----:B------:R-:W-:-:S06]  /*50e30*/  DSETP.NAN.AND P0, PT, R22, R22, PT ;  /* 0x000000161600722a */ /* 0x000fcc0003f08000 */
[----:B------:R-:W-:Y:S02]  /*50e40*/  FSEL R2, R22, R2, P0 ;  /* 0x0000000216027208 */ /* 0x000fe40000000000 */
[----:B------:R-:W-:Y:S01]  /*50e50*/  FSEL R3, R23, R3, P0 ;  /* 0x0000000317037208 */ /* 0x000fe20000000000 */
[----:B------:R-:W-:Y:S06]  /*50e60*/  BRA `(.L_x_13475) ;  /* 0x0000004c00247947 */ /* 0x000fec0003800000 */
.L_x_13467:
        /* <DEDUP_REMOVED lines=136> */
.L_x_13477:
[----:B------:R-:W-:Y:S05]  /*516f0*/  BSYNC.RECONVERGENT B0 ;  /* 0x0000000000007941 */ /* 0x000fea0003800200 */
.L_x_13476:
        /* <DEDUP_REMOVED lines=8> */
.L_x_13479:
[----:B------:R-:W-:Y:S05]  /*51780*/  BSYNC.RECONVERGENT B3 ;  /* 0x0000000000037941 */ /* 0x000fea0003800200 */
.L_x_13478:
        /* <DEDUP_REMOVED lines=84> */
.L_x_13481:
[----:B------:R-:W-:Y:S02]  /*51cd0*/  FSEL R2, RZ, 3.37028055040000000000e+12, P0 ;  /* 0x54442d18ff027808 */ /* 0x000fe40000000000 */
[----:B------:R-:W-:-:S07]  /*51ce0*/  FSEL R3, RZ, 2.1426990032196044922, P0 ;  /* 0x400921fbff037808 */ /* 0x000fce0000000000 */
.L_x_13482:
[----:B------:R-:W-:Y:S05]  /*51cf0*/  BSYNC.RECONVERGENT B0 ;  /* 0x0000000000007941 */ /* 0x000fea0003800200 */
.L_x_13480:
[----:B------:R-:W-:Y:S01]  /*51d00*/  DADD R22, R58, R22 ;  /* 0x000000003a167229 */ /* 0x000fe20000000016 */
[----:B------:R-:W-:-:S07]  /*51d10*/  LOP3.LUT R3, R3, 0x80000000, R20, 0xb8, !PT ;  /* 0x8000000003037812 */ /* 0x000fce00078eb814 */
[----:B------:R-:W-:-:S06]  /*51d20*/  DSETP.NAN.AND P0, PT, R22, R22, PT ;  /* 0x000000161600722a */ /* 0x000fcc0003f08000 */
[----:B------:R-:W-:Y:S02]  /*51d30*/  FSEL R2, R22, R2, P0 ;  /* 0x0000000216027208 */ /* 0x000fe40000000000 */
[----:B------:R-:W-:Y:S01]  /*51d40*/  FSEL R3, R23, R3, P0 ;  /* 0x0000000317037208 */ /* 0x000fe20000000000 */
[----:B------:R-:W-:Y:S06]  /*51d50*/  BRA `(.L_x_13475) ;  /* 0x0000003c00687947 */ /* 0x000fec0003800000 */
.L_x_13466:
        /* <DEDUP_REMOVED lines=25> */
.L_x_13484:
[----:B------:R-:W-:Y:S05]  /*51ef0*/  BSYNC.RECONVERGENT B3 ;  /* 0x0000000000037941 */ /* 0x000fea0003800200 */
.L_x_13483:
        /* <DEDUP_REMOVED lines=23> */
.L_x_13486:
[----:B------:R-:W-:Y:S05]  /*52070*/  BSYNC.RECONVERGENT B3 ;  /* 0x0000000000037941 */ /* 0x000fea0003800200 */
.L_x_13485:
[----:B------:R-:W-:Y:S01]  /*52080*/  DADD R48, -RZ, |R4| ;  /* 0x00000000ff307229 */ /* 0x000fe20000000504 */
[----:B------:R-:W-:Y:S01]  /*52090*/  IMAD.MOV.U32 R6, RZ, RZ, RZ ;  /* 0x000000ffff067224 */ /* 0x000fe200078e00ff */
[----:B------:R-:W-:Y:S01]  /*520a0*/  DADD R62, -RZ, |R62| ;  /* 0x00000000ff3e7229 */ /* 0x000fe2000000053e */
[----:B------:R-:W-:Y:S01]  /*520b0*/  UMOV UR4, 0xffffffff ;  /* 0xffffffff00047882 */ /* 0x000fe20000000000 */
[----:B------:R-:W-:Y:S01]  /*520c0*/  UMOV UR5, 0x7fefffff ;  /* 0x7fefffff00057882 */ /* 0x000fe20000000000 */
[----:B------:R-:W-:Y:S01]  /*520d0*/  IMAD.MOV.U32 R52, RZ, RZ, 0x0 ;  /* 0x00000000ff347424 */ /* 0x000fe200078e00ff */
[----:B------:R-:W-:Y:S01]  /*520e0*/  UMOV UR8, UR5 ;  /* 0x0000000500087c82 */ /* 0x000fe20008000000 */
[----:B------:R-:W-:Y:S01]  /*520f0*/  MOV R53, 0x3fd80000 ;  /* 0x3fd8000000357802 */ /* 0x000fe20000000f00 */
        /* <DEDUP_REMOVED lines=130> */
.L_x_13488:
[----:B------:R-:W-:Y:S05]  /*52920*/  BSYNC.RECONVERGENT B0 ;  /* 0x0000000000007941 */ /* 0x000fea0003800200 */
.L_x_13487:
        /* <DEDUP_REMOVED lines=8> */
.L_x_13490:
[----:B------:R-:W-:Y:S05]  /*529b0*/  BSYNC.RECONVERGENT B3 ;  /* 0x0000000000037941 */ /* 0x000fea0003800200 */
.L_x_13489:
        /* <DEDUP_REMOVED lines=84> */
.L_x_13492:
[----:B------:R-:W-:Y:S02]  /*52f00*/  FSEL R2, RZ, 3.37028055040000000000e+12, P0 ;  /* 0x54442d18ff027808 */ /* 0x000fe40000000000 */
[----:B------:R-:W-:-:S07]  /*52f10*/  FSEL R3, RZ, 2.1426990032196044922, P0 ;  /* 0x400921fbff037808 */ /* 0x000fce0000000000 */
.L_x_13493:
[----:B------:R-:W-:Y:S05]  /*52f20*/  BSYNC.RECONVERGENT B0 ;  /* 0x0000000000007941 */ /* 0x000fea0003800200 */
.L_x_13491:
[----:B------:R-:W-:Y:S01]  /*52f30*/  DADD R22, R58, R22 ;  /* 0x000000003a167229 */ /* 0x000fe20000000016 */
[----:B------:R-:W-:Y:S01]  /*52f40*/  LOP3.LUT R3, R3, 0x80000000, R20, 0xb8, !PT ;  /* 0x8000000003037812 */ /* 0x000fe200078eb814 */
[----:B------:R-:W-:-:S06]  /*52f50*/  DADD R62, R62, 1 ;  /* 0x3ff000003e3e7429 */ /* 0x000fcc0000000000 */
[----:B------:R-:W-:-:S06]  /*52f60*/  DSETP.NAN.AND P0, PT, R22, R22, PT ;  /* 0x000000161600722a */ /* 0x000fcc0003f08000 */
[----:B------:R-:W-:Y:S02]  /*52f70*/  FSEL R2, R22, R2, P0 ;  /* 0x0000000216027208 */ /* 0x000fe40000000000 */
[----:B------:R-:W-:Y:S01]  /*52f80*/  FSEL R3, R23, R3, P0 ;  /* 0x0000000317037208 */ /* 0x000fe20000000000 */
[----:B------:R-:W-:Y:S06]  /*52f90*/  BRA `(.L_x_13475) ;  /* 0x0000002800d87947 */ /* 0x000fec0003800000 */
.L_x_13465:
        /* <DEDUP_REMOVED lines=109> */
.L_x_13497:
[----:B------:R-:W-:Y:S05]  /*53670*/  BSYNC.RECONVERGENT B0 ;  /* 0x0000000000007941 */ /* 0x000fea0003800200 */
.L_x_13496:
        /* <DEDUP_REMOVED lines=9> */
.L_x_13499:
[----:B------:R-:W-:Y:S05]  /*53710*/  BSYNC.RECONVERGENT B3 ;  /* 0x0000000000037941 */ /* 0x000fea0003800200 */
.L_x_13498:
        /* <DEDUP_REMOVED lines=76> */
.L_x_13495:
        /* <DEDUP_REMOVED lines=137> */
.L_x_13501:
[----:B------:R-:W-:Y:S05]  /*54470*/  BSYNC.RECONVERGENT B0 ;  /* 0x0000000000007941 */ /* 0x000fea0003800200 */
.L_x_13500:
        /* <DEDUP_REMOVED lines=8> */
.L_x_13503:
[----:B------:R-:W-:Y:S05]  /*54500*/  BSYNC.RECONVERGENT B3 ;  /* 0x0000000000037941 */ /* 0x000fea0003800200 */
.L_x_13502:
        /* <DEDUP_REMOVED lines=76> */
.L_x_13494:
        /* <DEDUP_REMOVED lines=25> */
.L_x_13505:
[----:B------:R-:W-:Y:S05]  /*54b60*/  BSYNC.RECONVERGENT B3 ;  /* 0x0000000000037941 */ /* 0x000fea0003800200 */
.L_x_13504:
        /* <DEDUP_REMOVED lines=23> */
.L_x_13507:
[----:B------:R-:W-:Y:S05]  /*54ce0*/  BSYNC.RECONVERGENT B3 ;  /* 0x0000000000037941 */ /* 0x000fea0003800200 */
.L_x_13506:
[----:B------:R-:W-:Y:S01]  /*54cf0*/  DADD R48, -RZ, |R4| ;  /* 0x00000000ff307229 */ /* 0x000fe20000000504 */
[----:B------:R-:W-:Y:S01]  /*54d00*/  IMAD.MOV.U32 R6, RZ, RZ, RZ ;  /* 0x000000ffff067224 */ /* 0x000fe200078e00ff */
[----:B------:R-:W-:Y:S01]  /*54d10*/  DADD R60, -RZ, |R60| ;  /* 0x00000000ff3c7229 */ /* 0x000fe2000000053c */
[----:B------:R-:W-:Y:S01]  /*54d20*/  UMOV UR4, 0xffffffff ;  /* 0xffffffff00047882 */ /* 0x000fe20000000000 */
[----:B------:R-:W-:Y:S01]  /*54d30*/  UMOV UR5, 0x7fefffff ;  /* 0x7fefffff00057882 */ /* 0x000fe20000000000 */
[----:B------:R-:W-:Y:S01]  /*54d40*/  IMAD.MOV.U32 R50, RZ, RZ, RZ ;  /* 0x000000ffff327224 */ /* 0x000fe200078e00ff */
[----:B------:R-:W-:Y:S01]  /*54d50*/  UMOV UR8, UR5 ;  /* 0x0000000500087c82 */ /* 0x000fe20008000000 */
[----:B------:R-:W-:Y:S01]  /*54d60*/  IMAD.MOV.U32 R52, RZ, RZ, 0x0 ;  /* 0x00000000ff347424 */ /* 0x000fe200078e00ff */
[----:B------:R-:W-:Y:S01]  /*54d70*/  BSSY.RECONVERGENT B0, `(.L_x_13508) ;  /* 0x0000083000007945 */ /* 0x000fe20003800200 */
[----:B------:R-:W-:Y:S01]  /*54d80*/  IMAD.MOV.U32 R53, RZ, RZ, 0x3fd80000 ;  /* 0x3fd80000ff357424 */ /* 0x000fe200078e00ff */
        /* <DEDUP_REMOVED lines=129> */
.L_x_13509:
[----:B------:R-:W-:Y:S05]  /*555a0*/  BSYNC.RECONVERGENT B0 ;  /* 0x0000000000007941 */ /* 0x000fea0003800200 */
.L_x_13508:
        /* <DEDUP_REMOVED lines=9> */
.L_x_13511:
[----:B------:R-:W-:Y:S05]  /*55640*/  BSYNC.RECONVERGENT B3 ;  /* 0x0000000000037941 */ /* 0x000fea0003800200 */
.L_x_13510:
        /* <DEDUP_REMOVED lines=75> */
.L_x_13475:
[----:B------:R-:W-:Y:S05]  /*55b00*/  BSYNC.RECONVERGENT B2 ;  /* 0x0000000000027941 */ /* 0x000fea0003800200 */
.L_x_13464:
[----:B------:R-:W-:Y:S01]  /*55b10*/  UMOV UR4, 0xfefa39ef ;  /* 0xfefa39ef00047882 */ /* 0x000fe20000000000 */
[----:B------:R-:W-:Y:S01]  /*55b20*/  UMOV UR5, 0x3fe62e42 ;  /* 0x3fe62e4200057882 */ /* 0x000fe20000000000 */
[----:B------:R-:W-:Y:S01]  /*55b30*/  LOP3.LUT R71, R3, 0x80000000, R27, 0xb8, !PT ;  /* 0x8000000003477812 */ /* 0x000fe200078eb81b */
[----:B------:R-:W-:Y:S01]  /*55b40*/  DADD R62, R62, UR4 ;  /* 0x000000043e3e7e29 */ /* 0x000fe20008000000 */
[----:B------:R-:W-:-:S09]  /*55b50*/  IMAD.MOV.U32 R70, RZ, RZ, R2 ;  /* 0x000000ffff467224 */ /* 0x000fd200078e0002 */
[----:B------:R-:W-:Y:S02]  /*55b60*/  LOP3.LUT R69, R63, 0x80000000, R25, 0xb8, !PT ;  /* 0x800000003f457812 */ /* 0x000fe400078eb819 */
[----:B------:R-:W-:-:S07]  /*55b70*/  MOV R68, R62 ;  /* 0x0000003e00447202 */ /* 0x000fce0000000f00 */
.L_x_13389:
[----:B------:R-:W-:Y:S05]  /*55b80*/  BSYNC.RECONVERGENT B1 ;  /* 0x0000000000017941 */ /* 0x000fea0003800200 */
.L_x_13388:
        /* <DEDUP_REMOVED lines=9> */
[----:B------:R-:W-:Y:S02]  /*55c20*/  @!P0 IMAD R7, R0, 0x400, R3 ;  /* 0x0000040000078824 */ /* 0x000fe400078e0203 */
[----:B------:R-:W-:-:S04]  /*55c30*/  @!P0 VIADD R6, R3, 0x80 ;  /* 0x0000008003068836 */ /* 0x000fc80000000000 */
[----:B------:R-:W-:Y:S02]  /*55c40*/  @!P0 IMAD.MOV.U32 R3, RZ, RZ, R6 ;  /* 0x000000ffff038224 */ /* 0x000fe400078e0006 */
[----:B0-----:R-:W-:-:S05]  /*55c50*/  @!P0 IMAD.WIDE.U32 R4, R7, 0x10, R4 ;  /* 0x0000001007048825 */ /* 0x001fca00078e0004 */
[----:B------:R0:W-:Y:S01]  /*55c60*/  @!P0 STG.E.128 desc[UR6][R4.64], R28 ;  /* 0x0000001c04008986 */ /* 0x0001e2000c101d06 */
[----:B------:R-:W-:-:S13]  /*55c70*/  ISETP.GE.AND P0, PT, R3, R2, PT ;  /* 0x000000020300720c */ /* 0x000fda0003f06270 */
[----:B------:R-:W-:Y:S05]  /*55c80*/  @P0 BRA `(.L_x_13514) ;  /* 0x0000000000300947 */ /* 0x000fea0003800000 */
[----:B0-----:R-:W0:Y:S01]  /*55c90*/  LDC.64 R4, c[0x0][0x388] ;  /* 0x0000e200ff047b82 */ /* 0x001e220000000a00 */
[----:B------:R-:W-:Y:S02]  /*55ca0*/  IMAD R7, R0, 0x400, R3 ;  /* 0x0000040000077824 */ /* 0x000fe400078e0203 */
[----:B------:R-:W-:-:S05]  /*55cb0*/  VIADD R3, R3, 0x80 ;  /* 0x0000008003037836 */ /* 0x000fca0000000000 */
[----:B------:R-:W-:Y:S01]  /*55cc0*/  ISETP.GE.AND P0, PT, R3, R2, PT ;  /* 0x000000020300720c */ /* 0x000fe20003f06270 */
[----:B0-----:R-:W-:-:S05]  /*55cd0*/  IMAD.WIDE.U32 R4, R7, 0x10, R4 ;  /* 0x0000001007047825 */ /* 0x001fca00078e0004 */
[----:B------:R0:W-:Y:S07]  /*55ce0*/  STG.E.128 desc[UR6][R4.64], R32 ;  /* 0x0000002004007986 */ /* 0x0001ee000c101d06 */
[----:B------:R-:W-:Y:S05]  /*55cf0*/  @P0 BRA `(.L_x_13515) ;  /* 0x0000000000300947 */ /* 0x000fea0003800000 */
[----:B0-----:R-:W0:Y:S01]  /*55d00*/  LDC.64 R4, c[0x0][0x388] ;  /* 0x0000e200ff047b82 */ /* 0x001e220000000a00 */
[----:B------:R-:W-:Y:S02]  /*55d10*/  IMAD R7, R0, 0x400, R3 ;  /* 0x0000040000077824 */ /* 0x000fe400078e0203 */
[----:B------:R-:W-:Y:S02]  /*55d20*/  VIADD R3, R3, 0x80 ;  /* 0x0000008003037836 */ /* 0x000fe40000000000 */
[----:B0-----:R-:W-:-:S05]  /*55d30*/  IMAD.WIDE.U32 R4, R7, 0x10, R4 ;  /* 0x0000001007047825 */ /* 0x001fca00078e0004 */
[----:B------:R1:W-:Y:S02]  /*55d40*/  STG.E.128 desc[UR6][R4.64], R36 ;  /* 0x0000002404007986 */ /* 0x0003e4000c101d06 */
.L_x_13514:
[----:B------:R-:W-:-:S13]  /*55d50*/  ISETP.GE.AND P0, PT, R3, R2, PT ;  /* 0x000000020300720c */ /* 0x000fda0003f06270 */
[----:B------:R-:W-:Y:S05]  /*55d60*/  @P0 BRA `(.L_x_13516) ;  /* 0x0000000000300947 */ /* 0x000fea0003800000 */
[----:B01----:R-:W0:Y:S01]  /*55d70*/  LDC.64 R4, c[0x0][0x388] ;  /* 0x0000e200ff047b82 */ /* 0x003e220000000a00 */
[----:B------:R-:W-:Y:S01]  /*55d80*/  LEA R7, R0, R3, 0xa ;  /* 0x0000000300077211 */ /* 0x000fe200078e50ff */
[----:B------:R-:W-:-:S04]  /*55d90*/  VIADD R3, R3, 0x80 ;  /* 0x0000008003037836 */ /* 0x000fc80000000000 */
[----:B0-----:R-:W-:-:S05]  /*55da0*/  IMAD.WIDE.U32 R4, R7, 0x10, R4 ;  /* 0x0000001007047825 */ /* 0x001fca00078e0004 */
[----:B------:R1:W-:Y:S02]  /*55db0*/  STG.E.128 desc[UR6][R4.64], R40 ;  /* 0x0000002804007986 */ /* 0x0003e4000c101d06 */
.L_x_13515:
[----:B------:R-:W-:-:S13]  /*55dc0*/  ISETP.GE.AND P0, PT, R3, R2, PT ;  /* 0x000000020300720c */ /* 0x000fda0003f06270 */
[----:B------:R-:W-:Y:S05]  /*55dd0*/  @P0 BRA `(.L_x_13517) ;  /* 0x0000000000340947 */ /* 0x000fea0003800000 */
[----:B01----:R-:W0:Y:S01]  /*55de0*/  LDC.64 R4, c[0x0][0x388] ;  /* 0x0000e200ff047b82 */ /* 0x003e220000000a00 */
[----:B------:R-:W-:Y:S02]  /*55df0*/  IMAD R7, R0, 0x400, R3 ;  /* 0x0000040000077824 */ /* 0x000fe400078e0203 */
[----:B------:R-:W-:Y:S02]  /*55e00*/  VIADD R3, R3, 0x80 ;  /* 0x0000008003037836 */ /* 0x000fe40000000000 */
[----:B0-----:R-:W-:-:S05]  /*55e10*/  IMAD.WIDE.U32 R4, R7, 0x10, R4 ;  /* 0x0000001007047825 */ /* 0x001fca00078e0004 */
[----:B------:R2:W-:Y:S02]  /*55e20*/  STG.E.128 desc[UR6][R4.64], R8 ;  /* 0x0000000804007986 */ /* 0x0005e4000c101d06 */
.L_x_13516:
[----:B------:R-:W-:-:S13]  /*55e30*/  ISETP.GE.AND P0, PT, R3, R2, PT ;  /* 0x000000020300720c */ /* 0x000fda0003f06270 */
[----:B------:R-:W-:Y:S05]  /*55e40*/  @P0 BREAK.RELIABLE B1 ;  /* 0x0000000000010942 */ /* 0x000fea0003800100 */
[----:B------:R-:W-:Y:S05]  /*55e50*/  @P0 BRA `(.L_x_13518) ;  /* 0x0000000000300947 */ /* 0x000fea0003800000 */
[----:B012---:R-:W0:Y:S01]  /*55e60*/  LDC.64 R4, c[0x0][0x388] ;  /* 0x0000e200ff047b82 */ /* 0x007e220000000a00 */
[----:B------:R-:W-:Y:S02]  /*55e70*/  IMAD R7, R0, 0x400, R3 ;  /* 0x0000040000077824 */ /* 0x000fe400078e0203 */
[----:B------:R-:W-:Y:S02]  /*55e80*/  VIADD R3, R3, 0x80 ;  /* 0x0000008003037836 */ /* 0x000fe40000000000 */
[----:B0-----:R-:W-:-:S05]  /*55e90*/  IMAD.WIDE.U32 R4, R7, 0x10, R4 ;  /* 0x0000001007047825 */ /* 0x001fca00078e0004 */
[----:B------:R2:W-:Y:S02]  /*55ea0*/  STG.E.128 desc[UR6][R4.64], R12 ;  /* 0x0000000c04007986 */ /* 0x0005e4000c101d06 */
.L_x_13517:
[----:B------:R-:W-:Y:S05]  /*55eb0*/  BSYNC.RELIABLE B1 ;  /* 0x0000000000017941 */ /* 0x000fea0003800100 */
.L_x_13513:
[----:B------:R-:W-:-:S13]  /*55ec0*/  ISETP.GE.AND P0, PT, R3, R2, PT ;  /* 0x000000020300720c */ /* 0x000fda0003f06270 */
[----:B012---:R-:W0:Y:S01]  /*55ed0*/  @!P0 LDC.64 R4, c[0x0][0x388] ;  /* 0x0000e200ff048b82 */ /* 0x007e220000000a00 */
[----:B------:R-:W-:Y:S02]  /*55ee0*/  @!P0 IMAD R7, R0, 0x400, R3 ;  /* 0x0000040000078824 */ /* 0x000fe400078e0203 */
[----:B------:R-:W-:Y:S02]  /*55ef0*/  @!P0 VIADD R3, R3, 0x80 ;  /* 0x0000008003038836 */ /* 0x000fe40000000000 */
[----:B0-----:R-:W-:-:S05]  /*55f00*/  @!P0 IMAD.WIDE.U32 R4, R7, 0x10, R4 ;  /* 0x0000001007048825 */ /* 0x001fca00078e0004 */
[----:B------:R3:W-:Y:S02]  /*55f10*/  @!P0 STG.E.128 desc[UR6][R4.64], R16 ;  /* 0x0000001004008986 */ /* 0x0007e4000c101d06 */
.L_x_13518:
[----:B------:R-:W-:Y:S05]  /*55f20*/  BSYNC.RECONVERGENT B0 ;  /* 0x0000000000007941 */ /* 0x000fea0003800200 */
.L_x_13512:
[----:B------:R-:W-:Y:S05]  /*55f30*/  WARPSYNC.ALL ;  /* 0x0000000000007948 */ /* 0x000fea0003800000 */
[----:B------:R-:W-:-:S13]  /*55f40*/  ISETP.GE.AND P0, PT, R3, R2, PT ;  /* 0x000000020300720c */ /* 0x000fda0003f06270 */
[----:B------:R-:W-:Y:S05]  /*55f50*/  @P0 EXIT ;  /* 0x000000000000094d */ /* 0x000fea0003800000 */
[----:B0123--:R-:W0:Y:S01]  /*55f60*/  LDC.64 R4, c[0x0][0x388] ;  /* 0x0000e200ff047b82 */ /* 0x00fe220000000a00 */
[----:B------:R-:W-:-:S05]  /*55f70*/  LEA R3, R0, R3, 0xa ;  /* 0x0000000300037211 */ /* 0x000fca00078e50ff */
[----:B0-----:R-:W-:-:S05]  /*55f80*/  IMAD.WIDE.U32 R2, R3, 0x10, R4 ;  /* 0x0000001003027825 */ /* 0x001fca00078e0004 */
[----:B------:R-:W-:Y:S01]  /*55f90*/  STG.E.128 desc[UR6][R2.64], R68 ;  /* 0x0000004402007986 */ /* 0x000fe2000c101d06 */
[----:B------:R-:W-:Y:S05]  /*55fa0*/  EXIT ;  /* 0x000000000000794d */ /* 0x000fea0003800000 */
.L_x_12526:
[----:B------:R-:W0:Y:S01]  /*55fb0*/  S2R R5, SR_TID.X ;  /* 0x0000000000057919 */ /* 0x000e220000002100 */
[----:B------:R-:W1:Y:S02]  /*55fc0*/  LDC.64 R2, c[0x0][0x390] ;  /* 0x0000e400ff027b82 */ /* 0x000e640000000a00 */
[----:B-1----:R-:W-:-:S04]  /*55fd0*/  IMAD.WIDE.U32 R2, R0, 0x10, R2 ;  /* 0x0000001000027825 */ /* 0x002fc800078e0002 */
[----:B0-----:R-:W-:-:S05]  /*55fe0*/  IMAD.WIDE.U32 R2, R5, 0x20, R2 ;  /* 0x0000002005027825 */ /* 0x001fca00078e0002 */
[----:B------:R-:W2:Y:S04]  /*55ff0*/  LDG.E.ENL2.256 R8, R36, desc[UR6][R2.64] ;  /* 0xfe0000060224797e */ /* 0x000ea80008121908 */
[----:B------:R0:W5:Y:S04]  /*56000*/  LDG.E.ENL2.256 R16, R12, desc[UR6][R2.64+0x1000] ;  /* 0xfe008006020c797e */ /* 0x0001680008121910 */
[----:B------:R0:W5:Y:S04]  /*56010*/  LDG.E.ENL2.256 R24, R20, desc[UR6][R2.64+0x2000] ;  /* 0xfe0100060214797e */ /* 0x0001680008121918 */
[----:B------:R0:W5:Y:S01]  /*56020*/  LDG.E.ENL2.256 R32, R28, desc[UR6][R2.64+0x3000] ;  /* 0xfe018006021c797e */ /* 0x0001620008121920 */
[----:B------:R-:W-:Y:S01]  /*56030*/  BSSY.RECONVERGENT B1, `(.L_x_13519) ;  /* 0x0000ab0000017945 */ /* 0x000fe20003800200 */
[----:B--2---:R-:W-:-:S02]  /*56040*/  DSETP.NAN.AND P0, PT, R38, R38, PT ;  /* 0x000000262600722a */ /* 0x004fc40003f08000 */
[--C-:B------:R-:W-:Y:S02]  /*56050*/  DSETP.NUM.AND P1, PT, R36, R36.reuse, PT ;  /* 0x000000242400722a */ /* 0x100fe40003f27000 */
[----:B------:R-:W-:Y:S02]  /*56060*/  DADD R58, -RZ, |R36| ;  /* 0x00000000ff3a7229 */ /* 0x000fe40000000524 */
[----:B------:R-:W-:-:S10]  /*56070*/  DADD R42, -RZ, |R38| ;  /* 0x00000000ff2a7229 */ /* 0x000fd40000000526 */
[----:B0-----:R-:W-:Y:S05]  /*56080*/  @!P0 BRA P1, `(.L_x_13520) ;  /* 0x0000000000488947 */ /* 0x001fea0000800000 */
        /* <DEDUP_REMOVED lines=18> */
.L_x_13520:
        /* <DEDUP_REMOVED lines=45> */
[----:B-----5:R-:W-:Y:S05]  /*56480*/  CALL.REL.NOINC `($__internal_29_$__cuda_sm20_div_rn_f64_full) ;  /* 0x0000055000887944 */ /* 0x020fea0003c00000 */
[----:B------:R-:W-:Y:S02]  /*56490*/  IMAD.MOV.U32 R60, RZ, RZ, R4 ;  /* 0x000000ffff3c7224 */ /* 0x000fe400078e0004 */
[----:B------:R-:W-:-:S07]  /*564a0*/  IMAD.MOV.U32 R61, RZ, RZ, R5 ;  /* 0x000000ffff3d7224 */ /* 0x000fce00078e0005 */
.L_x_13527:
[----:B------:R-:W-:Y:S05]  /*564b0*/  BSYNC.RECONVERGENT B3 ;  /* 0x0000000000037941 */ /* 0x000fea0003800200 */
.L_x_13526:
        /* <DEDUP_REMOVED lines=22> */
[----:B-----5:R-:W-:Y:S05]  /*56620*/  CALL.REL.NOINC `($__internal_29_$__cuda_sm20_div_rn_f64_full) ;  /* 0x0000055000207944 */ /* 0x020fea0003c00000 */
.L_x_13529:
[----:B------:R-:W-:Y:S05]  /*56630*/  BSYNC.RECONVERGENT B3 ;  /* 0x0000000000037941 */ /* 0x000fea0003800200 */
.L_x_13528:
        /* <DEDUP_REMOVED lines=121> */
.L_x_13531:
[----:B------:R-:W-:Y:S01]  /*56dd0*/  IMAD.MOV.U32 R2, RZ, RZ, 0x0 ;  /* 0x00000000ff027424 */ /* 0x000fe200078e00ff */
[----:B------:R-:W-:Y:S01]  /*56de0*/  LOP3.LUT P0, RZ, R5, 0x7fffffff, RZ, 0xc0, !PT ;  /* 0x7fffffff05ff7812 */ /* 0x000fe2000780c0ff */
[----:B------:R-:W-:-:S06]  /*56df0*/  IMAD.MOV.U32 R3, RZ, RZ, 0x7ff00000 ;  /* 0x7ff00000ff037424 */ /* 0x000fcc00078e00ff */
[----:B------:R-:W-:-:S10]  /*56e00*/  DFMA R2, R4, R2, +INF ;  /* 0x7ff000000402742b */ /* 0x000fd40000000002 */
[----:B------:R-:W-:Y:S02]  /*56e10*/  FSEL R50, R2, RZ, P0 ;  /* 0x000000ff02327208 */ /* 0x000fe40000000000 */
[----:B------:R-:W-:-:S07]  /*56e20*/  FSEL R51, R3, -QNAN , P0 ;  /* 0xfff0000003337808 */ /* 0x000fce0000000000 */
.L_x_13532:
[----:B------:R-:W-:Y:S05]  /*56e30*/  BSYNC.RECONVERGENT B0 ;  /* 0x0000000000007941 */ /* 0x000fea0003800200 */
.L_x_13530:
[----:B------:R-:W0:Y:S01]  /*56e40*/  MUFU.RCP64H R3, R47 ;  /* 0x0000002f00037308 */ /* 0x000e220000001800 */
[----:B------:R-:W-:Y:S01]  /*56e50*/  IMAD.MOV.U32 R2, RZ, RZ, 0x1 ;  /* 0x00000001ff027424 */ /* 0x000fe200078e00ff */
[----:B------:R-:W-:Y:S01]  /*56e60*/  FSETP.GEU.AND P2, PT, |R41|, 6.5827683646048100446e-37, PT ;  /* 0x036000002900780b */ /* 0x000fe20003f4e200 */
[----:B------:R-:W-:Y:S01]  /*56e70*/  BSSY.RECONVERGENT B3, `(.L_x_13533) ;  /* 0x0000013000037945 */ /* 0x000fe20003800200 */
        /* <DEDUP_REMOVED lines=17> */
[----:B-----5:R-:W-:Y:S05]  /*56f90*/  CALL.REL.NOINC `($__internal_29_$__cuda_sm20_div_rn_f64_full) ;  /* 0x0000054400c47944 */ /* 0x020fea0003c00000 */
.L_x_13534:
[----:B------:R-:W-:Y:S05]  /*56fa0*/  BSYNC.RECONVERGENT B3 ;  /* 0x0000000000037941 */ /* 0x000fea0003800200 */
.L_x_13533:
        /* <DEDUP_REMOVED lines=76> */
.L_x_13525:
        /* <DEDUP_REMOVED lines=122> */
.L_x_13538:
[----:B------:R-:W-:Y:S01]  /*57c10*/  IMAD.MOV.U32 R2, RZ, RZ, 0x0 ;  /* 0x00000000ff027424 */ /* 0x000fe200078e00ff */
[----:B------:R-:W-:Y:S01]  /*57c20*/  LOP3.LUT P0, RZ, R5, 0x7fffffff, RZ, 0xc0, !PT ;  /* 0x7fffffff05ff7812 */ /* 0x000fe2000780c0ff */
[----:B------:R-:W-:-:S06]  /*57c30*/  IMAD.MOV.U32 R3, RZ, RZ, 0x7ff00000 ;  /* 0x7ff00000ff037424 */ /* 0x000fcc00078e00ff */
[----:B------:R-:W-:-:S10]  /*57c40*/  DFMA R2, R4, R2, +INF ;  /* 0x7ff000000402742b */ /* 0x000fd40000000002 */
[----:B------:R-:W-:Y:S02]  /*57c50*/  FSEL R60, R2, RZ, P0 ;  /* 0x000000ff023c7208 */ /* 0x000fe40000000000 */
[----:B------:R-:W-:-:S07]  /*57c60*/  FSEL R61, R3, -QNAN , P0 ;  /* 0xfff00000033d7808 */ /* 0x000fce0000000000 */
.L_x_13539:
[----:B------:R-:W-:Y:S05]  /*57c70*/  BSYNC.RECONVERGENT B0 ;  /* 0x0000000000007941 */ /* 0x000fea0003800200 */
.L_x_13537:
        /* <DEDUP_REMOVED lines=21> */
.L_x_13541:
[----:B------:R-:W-:Y:S05]  /*57dd0*/  BSYNC.RECONVERGENT B3 ;  /* 0x0000000000037941 */ /* 0x000fea0003800200 */
.L_x_13540:
        /* <DEDUP_REMOVED lines=76> */
.L_x_13536:
        /* <DEDUP_REMOVED lines=79> */
.L_x_13543:
[----:B------:R-:W-:Y:S01]  /*58790*/  IMAD.MOV.U32 R2, RZ, RZ, 0x0 ;  /* 0x00000000ff027424 */ /* 0x000fe200078e00ff */
[----:B------:R-:W-:Y:S01]  /*587a0*/  LOP3.LUT P0, RZ, R5, 0x7fffffff, RZ, 0xc0, !PT ;  /* 0x7fffffff05ff7812 */ /* 0x000fe2000780c0ff */
[----:B------:R-:W-:-:S06]  /*587b0*/  IMAD.MOV.U32 R3, RZ, RZ, 0x7ff00000 ;  /* 0x7ff00000ff037424 */ /* 0x000fcc00078e00ff */
[----:B------:R-:W-:-:S10]  /*587c0*/  DFMA R2, R4, R2, +INF ;  /* 0x7ff000000402742b */ /* 0x000fd40000000002 */
[----:B------:R-:W-:Y:S02]  /*587d0*/  FSEL R50, R2, RZ, P0 ;  /* 0x000000ff02327208 */ /* 0x000fe40000000000 */
[----:B------:R-:W-:-:S07]  /*587e0*/  FSEL R51, R3, -QNAN , P0 ;  /* 0xfff0000003337808 */ /* 0x000fce0000000000 */
.L_x_13544:
[----:B------:R-:W-:Y:S05]  /*587f0*/  BSYNC.RECONVERGENT B0 ;  /* 0x0000000000007941 */ /* 0x000fea0003800200 */
.L_x_13542:
        /* <DEDUP_REMOVED lines=22> */
.L_x_13546:
[----:B------:R-:W-:Y:S05]  /*58960*/  BSYNC.RECONVERGENT B3 ;  /* 0x0000000000037941 */ /* 0x000fea0003800200 */
.L_x_13545:
        /* <DEDUP_REMOVED lines=76> */
.L_x_13524:
        /* <DEDUP_REMOVED lines=34> */
[----:B-----5:R-:W-:Y:S05]  /*59050*/  CALL.REL.NOINC `($__internal_29_$__cuda_sm20_div_rn_f64_full) ;  /* 0x0000052400947944 */ /* 0x020fea0003c00000 */
[----:B------:R-:W-:Y:S02]  /*59060*/  IMAD.MOV.U32 R46, RZ, RZ, R4 ;  /* 0x000000ffff2e7224 */ /* 0x000fe400078e0004 */
[----:B------:R-:W-:-:S07]  /*59070*/  IMAD.MOV.U32 R47, RZ, RZ, R5 ;  /* 0x000000ffff2f7224 */ /* 0x000fce00078e0005 */
.L_x_13549:
[----:B------:R-:W-:Y:S05]  /*59080*/  BSYNC.RECONVERGENT B3 ;  /* 0x0000000000037941 */ /* 0x000fea0003800200 */
.L_x_13548:
        /* <DEDUP_REMOVED lines=22> */
[----:B-----5:R-:W-:Y:S05]  /*591f0*/  CALL.REL.NOINC `($__internal_29_$__cuda_sm20_div_rn_f64_full) ;  /* 0x00000524002c7944 */ /* 0x020fea0003c00000 */
.L_x_13551:
[----:B------:R-:W-:Y:S05]  /*59200*/  BSYNC.RECONVERGENT B3 ;  /* 0x0000000000037941 */ /* 0x000fea0003800200 */
.L_x_13550:
        /* <DEDUP_REMOVED lines=121> */
.L_x_13553:
[----:B------:R-:W-:Y:S01]  /*599a0*/  IMAD.MOV.U32 R2, RZ, RZ, 0x0 ;  /* 0x00000000ff027424 */ /* 0x000fe200078e00ff */
[----:B------:R-:W-:Y:S01]  /*599b0*/  LOP3.LUT P0, RZ, R5, 0x7fffffff, RZ, 0xc0, !PT ;  /* 0x7fffffff05ff7812 */ /* 0x000fe2000780c0ff */
[----:B------:R-:W-:-:S06]  /*599c0*/  IMAD.MOV.U32 R3, RZ, RZ, 0x7ff00000 ;  /* 0x7ff00000ff037424 */ /* 0x000fcc00078e00ff */
[----:B------:R-:W-:-:S10]  /*599d0*/  DFMA R2, R4, R2, +INF ;  /* 0x7ff000000402742b */ /* 0x000fd40000000002 */
[----:B------:R-:W-:Y:S02]  /*599e0*/  FSEL R60, R2, RZ, P0 ;  /* 0x000000ff023c7208 */ /* 0x000fe40000000000 */
[----:B------:R-:W-:-:S07]  /*599f0*/  FSEL R61, R3, -QNAN , P0 ;  /* 0xfff00000033d7808 */ /* 0x000fce0000000000 */
.L_x_13554:
[----:B------:R-:W-:Y:S05]  /*59a00*/  BSYNC.RECONVERGENT B0 ;  /* 0x0000000000007941 */ /* 0x000fea0003800200 */
.L_x_13552:
        /* <DEDUP_REMOVED lines=26> */
.L_x_13556:
[----:B------:R-:W-:Y:S05]  /*59bb0*/  BSYNC.RECONVERGENT B3 ;  /* 0x0000000000037941 */ /* 0x000fea0003800200 */
.L_x_13555:
        /* <DEDUP_REMOVED lines=77> */
[----:B------:R-:W-:Y:S01]  /*5a090*/  @P1 FSEL R3, R5, R7, !P0 ;  /* 0x0000000705031208 */ /* 0x000fe20004000000 */
[C-C-:B------:R-:W-:Y:S01]  /*5a0a0*/  @P3 DSETP.NEU.AND P1, PT, R58.reuse, R42.reuse, PT ;  /* 0x0000002a3a00322a */ /* 0x140fe20003f2d000 */
[----:B------:R-:W-:Y:S01]  /*5a0b0*/  @!P3 FSEL R5, RZ, 2.1426990032196044922, P0 ;  /* 0x400921fbff05b808 */ /* 0x000fe20000000000 */
[----:B------:R-:W-:Y:S01]  /*5a0c0*/  DADD R6, R58, R42 ;  /* 0x000000003a067229 */ /* 0x000fe2000000002a */
[----:B------:R-:W-:Y:S02]  /*5a0d0*/  @!P3 FSEL R4, RZ, 3.37028055040000000000e+12, P0 ;  /* 0x54442d18ff04b808 */ /* 0x000fe40000000000 */
[----:B------:R-:W-:Y:S02]  /*5a0e0*/  @P3 FSEL R43, R0, 1.8213495016098022461, !P0 ;  /* 0x3fe921fb002b3808 */ /* 0x000fe40004000000 */
[----:B------:R-:W-:-:S02]  /*5a0f0*/  @P3 FSEL R0, R41, R2, !P1 ;  /* 0x0000000229003208 */ /* 0x000fc40004800000 */
[----:B------:R-:W-:Y:S01]  /*5a100*/  @P3 FSEL R3, R43, R3, !P1 ;  /* 0x000000032b033208 */ /* 0x000fe20004800000 */
[----:B------:R-:W-:Y:S02]  /*5a110*/  DSETP.NAN.AND P0, PT, R6, R6, PT ;  /* 0x000000060600722a */ /* 0x000fe40003f08000 */
[----:B------:R-:W-:Y:S02]  /*5a120*/  @P3 IMAD.MOV.U32 R4, RZ, RZ, R0 ;  /* 0x000000ffff043224 */ /* 0x000fe400078e0000 */
[----:B------:R-:W-:-:S03]  /*5a130*/  @P3 IMAD.MOV.U32 R5, RZ, RZ, R3 ;  /* 0x000000ffff053224 */ /* 0x000fc600078e0003 */
[----:B------:R-:W-:Y:S02]  /*5a140*/  FSEL R2, R6, R4, P0 ;  /* 0x0000000406027208 */ /* 0x000fe40000000000 */
[----:B------:R-:W-:-:S04]  /*5a150*/  LOP3.LUT R3, R5, 0x80000000, R40, 0xb8, !PT ;  /* 0x8000000005037812 */ /* 0x000fc800078eb828 */
[----:B------:R-:W-:Y:S01]  /*5a160*/  FSEL R3, R7, R3, P0 ;  /* 0x0000000307037208 */ /* 0x000fe20000000000 */
[----:B------:R-:W-:Y:S06]  /*5a170*/  BRA `(.L_x_13535) ;  /* 0x0000001800f87947 */ /* 0x000fec0003800000 */
.L_x_13547:
        /* <DEDUP_REMOVED lines=32> */
[----:B------:R-:W-:Y:S01]  /*5a380*/  DSETP.NEU.AND P0, PT, R4, RZ, PT ;  /* 0x000000ff0400722a */ /* 0x000fe20003f0d000 */
        /* <DEDUP_REMOVED lines=89> */
.L_x_13559:
[----:B------:R-:W-:Y:S01]  /*5a920*/  IMAD.MOV.U32 R4, RZ, RZ, 0x0 ;  /* 0x00000000ff047424 */ /* 0x000fe200078e00ff */
[----:B------:R-:W-:Y:S01]  /*5a930*/  LOP3.LUT P0, RZ, R45, 0x7fffffff, RZ, 0xc0, !PT ;  /* 0x7fffffff2dff7812 */ /* 0x000fe2000780c0ff */
[----:B------:R-:W-:-:S06]  /*5a940*/  IMAD.MOV.U32 R5, RZ, RZ, 0x7ff00000 ;  /* 0x7ff00000ff057424 */ /* 0x000fcc00078e00ff */
[----:B------:R-:W-:-:S10]  /*5a950*/  DFMA R4, R44, R4, +INF ;  /* 0x7ff000002c04742b */ /* 0x000fd40000000004 */
[----:B------:R-:W-:Y:S02]  /*5a960*/  FSEL R60, R4, RZ, P0 ;  /* 0x000000ff043c7208 */ /* 0x000fe40000000000 */
[----:B------:R-:W-:-:S07]  /*5a970*/  FSEL R61, R5, -QNAN , P0 ;  /* 0xfff00000053d7808 */ /* 0x000fce0000000000 */
.L_x_13560:
[----:B------:R-:W-:Y:S05]  /*5a980*/  BSYNC.RECONVERGENT B0 ;  /* 0x0000000000007941 */ /* 0x000fea0003800200 */
.L_x_13558:
[----:B------:R-:W0:Y:S01]  /*5a990*/  MUFU.RCP64H R5, R3 ;  /* 0x0000000300057308 */ /* 0x000e220000001800 */
[----:B------:R-:W-:Y:S01]  /*5a9a0*/  IMAD.MOV.U32 R46, RZ, RZ, R2 ;  /* 0x000000ffff2e7224 */ /* 0x000fe200078e0002 */
[----:B------:R-:W-:Y:S01]  /*5a9b0*/  MOV R4, 0x1 ;  /* 0x0000000100047802 */ /* 0x000fe20000000f00 */
[----:B------:R-:W-:Y:S01]  /*5a9c0*/  IMAD.MOV.U32 R47, RZ, RZ, R3 ;  /* 0x000000ffff2f7224 */ /* 0x000fe200078e0003 */
        /* <DEDUP_REMOVED lines=17> */
[----:B-----5:R-:W-:Y:S05]  /*5aae0*/  CALL.REL.NOINC `($__internal_29_$__cuda_sm20_div_rn_f64_full) ;  /* 0x0000050800f07944 */ /* 0x020fea0003c00000 */
.L_x_13562:
[----:B------:R-:W-:Y:S05]  /*5aaf0*/  BSYNC.RECONVERGENT B3 ;  /* 0x0000000000037941 */ /* 0x000fea0003800200 */
.L_x_13561:
        /* <DEDUP_REMOVED lines=80> */
[----:B------:R-:W-:-:S03]  /*5b000*/  @P3 FSEL R43, R4, 1.8213495016098022461, !P0 ;  /* 0x3fe921fb042b3808 */ /* 0x000fc60004000000 */
[----:B------:R-:W-:Y:S02]  /*5b010*/  @P3 FSEL R0, R41, R2, !P1 ;  /* 0x0000000229003208 */ /* 0x000fe40004800000 */
[----:B------:R-:W-:Y:S02]  /*5b020*/  @P3 FSEL R3, R43, R3, !P1 ;  /* 0x000000032b033208 */ /* 0x000fe40004800000 */
[----:B------:R-:W-:Y:S01]  /*5b030*/  @!P3 FSEL R4, RZ, 3.37028055040000000000e+12, P0 ;  /* 0x54442d18ff04b808 */ /* 0x000fe20000000000 */
[----:B------:R-:W-:Y:S01]  /*5b040*/  DSETP.NAN.AND P0, PT, R6, R6, PT ;  /* 0x000000060600722a */ /* 0x000fe20003f08000 */
[----:B------:R-:W-:Y:S02]  /*5b050*/  @P3 IMAD.MOV.U32 R4, RZ, RZ, R0 ;  /* 0x000000ffff043224 */ /* 0x000fe400078e0000 */
[----:B------:R-:W-:-:S03]  /*5b060*/  @P3 IMAD.MOV.U32 R5, RZ, RZ, R3 ;  /* 0x000000ffff053224 */ /* 0x000fc600078e0003 */
[----:B------:R-:W-:Y:S02]  /*5b070*/  FSEL R2, R6, R4, P0 ;  /* 0x0000000406027208 */ /* 0x000fe40000000000 */
[----:B------:R-:W-:-:S04]  /*5b080*/  LOP3.LUT R3, R5, 0x80000000, R40, 0xb8, !PT ;  /* 0x8000000005037812 */ /* 0x000fc800078eb828 */
[----:B------:R-:W-:Y:S01]  /*5b090*/  FSEL R3, R7, R3, P0 ;  /* 0x0000000307037208 */ /* 0x000fe20000000000 */
[----:B------:R-:W-:Y:S06]  /*5b0a0*/  BRA `(.L_x_13535) ;  /* 0x0000000c002c7947 */ /* 0x000fec0003800000 */
.L_x_13557:
        /* <DEDUP_REMOVED lines=81> */
.L_x_13564:
[----:B------:R-:W-:Y:S01]  /*5b5c0*/  IMAD.MOV.U32 R2, RZ, RZ, 0x0 ;  /* 0x00000000ff027424 */ /* 0x000fe200078e00ff */
[----:B------:R-:W-:Y:S01]  /*5b5d0*/  LOP3.LUT P0, RZ, R5, 0x7fffffff, RZ, 0xc0, !PT ;  /* 0x7fffffff05ff7812 */ /* 0x000fe2000780c0ff */
[----:B------:R-:W-:-:S06]  /*5b5e0*/  IMAD.MOV.U32 R3, RZ, RZ, 0x7ff00000 ;  /* 0x7ff00000ff037424 */ /* 0x000fcc00078e00ff */
[----:B------:R-:W-:-:S10]  /*5b5f0*/  DFMA R2, R4, R2, +INF ;  /* 0x7ff000000402742b */ /* 0x000fd40000000002 */
[----:B------:R-:W-:Y:S02]  /*5b600*/  FSEL R60, R2, RZ, P0 ;  /* 0x000000ff023c7208 */ /* 0x000fe40000000000 */
[----:B------:R-:W-:-:S07]  /*5b610*/  FSEL R61, R3, -QNAN , P0 ;  /* 0xfff00000033d7808 */ /* 0x000fce0000000000 */
.L_x_13565:
[----:B------:R-:W-:Y:S05]  /*5b620*/  BSYNC.RECONVERGENT B0 ;  /* 0x0000000000007941 */ /* 0x000fea0003800200 */
.L_x_13563:
[----:B------:R-:W-:Y:S01]  /*5b630*/  FSEL R47, R43, R59, !P1 ;  /* 0x0000003b2b2f7208 */ /* 0x000fe20004800000 */
[----:B------:R-:W-:Y:S01]  /*5b640*/  IMAD.MOV.U32 R2, RZ, RZ, 0x1 ;  /* 0x00000001ff027424 */ /* 0x000fe200078e00ff */
[----:B------:R-:W-:Y:S01]  /*5b650*/  FSEL R46, R42, R58, !P1 ;  /* 0x0000003a2a2e7208 */ /* 0x000fe20004800000 */
[----:B------:R-:W-:Y:S01]  /*5b660*/  IMAD.MOV.U32 R45, RZ, RZ, R7 ;  /* 0x000000ffff2d7224 */ /* 0x000fe200078e0007 */
[----:B------:R-:W0:Y:S01]  /*5b670*/  MUFU.RCP64H R3, R47 ;  /* 0x0000002f00037308 */ /* 0x000e220000001800 */
[----:B------:R-:W-:Y:S01]  /*5b680*/  MOV R44, R6 ;  /* 0x00000006002c7202 */ /* 0x000fe20000000f00 */
[----:B------:R-:W-:Y:S01]  /*5b690*/  BSSY.RECONVERGENT B3, `(.L_x_13566) ;  /* 0x0000011000037945 */ /* 0x000fe20003800200 */
        /* <DEDUP_REMOVED lines=15> */
[----:B-----5:R-:W-:Y:S05]  /*5b790*/  CALL.REL.NOINC `($__internal_29_$__cuda_sm20_div_rn_f64_full) ;  /* 0x000004fc00c47944 */ /* 0x020fea0003c00000 */
.L_x_13567:
[----:B------:R-:W-:Y:S05]  /*5b7a0*/  BSYNC.RECONVERGENT B3 ;  /* 0x0000000000037941 */ /* 0x000fea0003800200 */
.L_x_13566:
        /* <DEDUP_REMOVED lines=13> */
[----:B------:R-:W-:-:S04]  /*5b880*/  DMUL R60, R60, 0.5 ;  /* 0x3fe000003c3c7828 */ /* 0x000fc80000000000 */
        /* <DEDUP_REMOVED lines=76> */
[----:B------:R-:W-:-:S07]  /*5bd50*/  FSEL R3, R7, R3, P0 ;  /* 0x0000000307037208 */ /* 0x000fce0000000000 */
.L_x_13535:
[----:B------:R-:W-:Y:S05]  /*5bd60*/  BSYNC.RECONVERGENT B2 ;  /* 0x0000000000027941 */ /* 0x000fea0003800200 */
.L_x_13523:
        /* <DEDUP_REMOVED lines=8> */
.L_x_13522:
        /* <DEDUP_REMOVED lines=53> */
[----:B------:R-:W-:Y:S02]  /*5c140*/  MOV R5, 0x3fd80000 ;  /* 0x3fd8000000057802 */ /* 0x000fe40000000f00 */
[----:B------:R-:W-:Y:S01]  /*5c150*/  SEL R7, R59, R49, P1 ;  /* 0x000000313b077207 */ /* 0x000fe20000800000 */
[----:B------:R-:W-:Y:S01]  /*5c160*/  IMAD.MOV.U32 R49, RZ, RZ, R60 ;  /* 0x000000ffff317224 */ /* 0x000fe200078e003c */
[----:B------:R-:W-:Y:S02]  /*5c170*/  SEL R6, R58, R48, P1 ;  /* 0x000000303a067207 */ /* 0x000fe40000800000 */
[----:B------:R-:W-:Y:S01]  /*5c180*/  DMUL R52, R46, R50 ;  /* 0x000000322e347228 */ /* 0x000fe20000000000 */
[----:B------:R-:W-:Y:S01]  /*5c190*/  LOP3.LUT R0, R7, 0xffc00000, RZ, 0xc0, !PT ;  /* 0xffc0000007007812 */ /* 0x000fe200078ec0ff */
[----:B------:R-:W-:Y:S01]  /*5c1a0*/  DFMA R50, R50, R4, 0.5 ;  /* 0x3fe000003232742b */ /* 0x000fe20000000004 */
[----:B------:R-:W-:-:S06]  /*5c1b0*/  IMAD.MOV.U32 R48, RZ, RZ, R61 ;  /* 0x000000ffff307224 */ /* 0x000fcc00078e003d */
        /* <DEDUP_REMOVED lines=8> */
[----:B------:R-:W-:Y:S01]  /*5c240*/  IMAD.MOV.U32 R56, RZ, RZ, RZ ;  /* 0x000000ffff387224 */ /* 0x000fe200078e00ff */
[----:B------:R-:W-:-:S05]  /*5c250*/  MOV R54, RZ ;  /* 0x000000ff00367202 */ /* 0x000fca0000000f00 */
        /* <DEDUP_REMOVED lines=62> */
[----:B-----5:R-:W-:Y:S05]  /*5c640*/  CALL.REL.NOINC `($__internal_30_$__cuda_sm20_dsqrt_rn_f64_mediumpath_v1) ;  /* 0x000004f400b07944 */ /* 0x020fea0003c00000 */
.L_x_13572:
[----:B------:R-:W-:Y:S05]  /*5c650*/  BSYNC.RECONVERGENT B3 ;  /* 0x0000000000037941 */ /* 0x000fea0003800200 */
.L_x_13571:
[----:B------:R-:W-:Y:S02]  /*5c660*/  IMAD.MOV.U32 R66, RZ, RZ, R2 ;  /* 0x000000ffff427224 */ /* 0x000fe400078e0002 */
[----:B------:R-:W-:Y:S01]  /*5c670*/  IMAD.MOV.U32 R67, RZ, RZ, R3 ;  /* 0x000000ffff437224 */ /* 0x000fe200078e0003 */
[----:B------:R-:W-:Y:S06]  /*5c680*/  BRA `(.L_x_13573) ;  /* 0x0000002000e47947 */ /* 0x000fec0003800000 */
.L_x_13570:
        /* <DEDUP_REMOVED lines=29> */
[----:B-----5:R-:W-:Y:S05]  /*5c860*/  CALL.REL.NOINC `($__internal_29_$__cuda_sm20_div_rn_f64_full) ;  /* 0x000004ec00907944 */ /* 0x020fea0003c00000 */
.L_x_13578:
[----:B------:R-:W-:Y:S05]  /*5c870*/  BSYNC.RECONVERGENT B4 ;  /* 0x0000000000047941 */ /* 0x000fea0003800200 */
.L_x_13577:
[----:B------:R-:W-:Y:S02]  /*5c880*/  IMAD.MOV.U32 R46, RZ, RZ, R4 ;  /* 0x000000ffff2e7224 */ /* 0x000fe400078e0004 */
[----:B------:R-:W-:-:S07]  /*5c890*/  IMAD.MOV.U32 R47, RZ, RZ, R5 ;  /* 0x000000ffff2f7224 */ /* 0x000fce00078e0005 */
.L_x_13576:
[----:B------:R-:W-:Y:S05]  /*5c8a0*/  BSYNC.RECONVERGENT B3 ;  /* 0x0000000000037941 */ /* 0x000fea0003800200 */
.L_x_13575:
        /* <DEDUP_REMOVED lines=31> */
.L_x_13581:
[----:B------:R-:W-:Y:S05]  /*5caa0*/  BSYNC.RECONVERGENT B4 ;  /* 0x0000000000047941 */ /* 0x000fea0003800200 */
.L_x_13580:
[----:B------:R-:W-:Y:S05]  /*5cab0*/  BSYNC.RECONVERGENT B3 ;  /* 0x0000000000037941 */ /* 0x000fea0003800200 */
.L_x_13579:
        /* <DEDUP_REMOVED lines=27> */
[----:B-----5:R-:W-:Y:S05]  /*5cc70*/  CALL.REL.NOINC `($__internal_30_$__cuda_sm20_dsqrt_rn_f64_mediumpath_v1) ;  /* 0x000004f000247944 */ /* 0x020fea0003c00000 */
[----:B------:R-:W-:Y:S02]  /*5cc80*/  IMAD.MOV.U32 R6, RZ, RZ, R2 ;  /* 0x000000ffff067224 */ /* 0x000fe400078e0002 */
[----:B------:R-:W-:-:S07]  /*5cc90*/  IMAD.MOV.U32 R7, RZ, RZ, R3 ;  /* 0x000000ffff077224 */ /* 0x000fce00078e0003 */
.L_x_13583:
[----:B------:R-:W-:Y:S05]  /*5cca0*/  BSYNC.RECONVERGENT B3 ;  /* 0x0000000000037941 */ /* 0x000fea0003800200 */
.L_x_13582:
        /* <DEDUP_REMOVED lines=26> */
.L_x_13586:
[----:B------:R-:W-:Y:S05]  /*5ce50*/  BSYNC.RECONVERGENT B3 ;  /* 0x0000000000037941 */ /* 0x000fea0003800200 */
.L_x_13585:
        /* <DEDUP_REMOVED lines=30> */
.L_x_13584:
        /* <DEDUP_REMOVED lines=77> */
.L_x_13587:
[----:B------:R-:W-:Y:S01]  /*5d510*/  IMAD.MOV.U32 R2, RZ, RZ, 0x0 ;  /* 0x00000000ff027424 */ /* 0x000fe200078e00ff */
[----:B------:R-:W-:Y:S01]  /*5d520*/  LOP3.LUT P0, RZ, R5, 0x7fffffff, RZ, 0xc0, !PT ;  /* 0x7fffffff05ff7812 */ /* 0x000fe2000780c0ff */
[----:B------:R-:W-:-:S06]  /*5d530*/  IMAD.MOV.U32 R3, RZ, RZ, 0x7ff00000 ;  /* 0x7ff00000ff037424 */ /* 0x000fcc00078e00ff */
[----:B------:R-:W-:-:S10]  /*5d540*/  DFMA R2, R4, R2, +INF ;  /* 0x7ff000000402742b */ /* 0x000fd40000000002 */
[----:B------:R-:W-:Y:S02]  /*5d550*/  FSEL R66, R2, RZ, P0 ;  /* 0x000000ff02427208 */ /* 0x000fe40000000000 */
[----:B------:R-:W-:Y:S01]  /*5d560*/  FSEL R67, R3, -QNAN , P0 ;  /* 0xfff0000003437808 */ /* 0x000fe20000000000 */
[----:B------:R-:W-:Y:S06]  /*5d570*/  BRA `(.L_x_13573) ;  /* 0x0000001400287947 */ /* 0x000fec0003800000 */
.L_x_13574:
        /* <DEDUP_REMOVED lines=26> */
[----:B------:R-:W-:Y:S01]  /*5d720*/  IMAD.MOV.U32 R6, RZ, RZ, R2 ;  /* 0x000000ffff067224 */ /* 0x000fe200078e0002 */
[----:B------:R-:W-:-:S07]  /*5d730*/  MOV R7, R3 ;  /* 0x0000000300077202 */ /* 0x000fce0000000f00 */
.L_x_13590:
[----:B------:R-:W-:Y:S05]  /*5d740*/  BSYNC.RECONVERGENT B3 ;  /* 0x0000000000037941 */ /* 0x000fea0003800200 */
.L_x_13589:
        /* <DEDUP_REMOVED lines=20> */
[----:B-----5:R-:W-:Y:S05]  /*5d890*/  CALL.REL.NOINC `($__internal_29_$__cuda_sm20_div_rn_f64_full) ;  /* 0x000004dc00847944 */ /* 0x020fea0003c00000 */
.L_x_13592:
[----:B------:R-:W-:Y:S05]  /*5d8a0*/  BSYNC.RECONVERGENT B3 ;  /* 0x0000000000037941 */ /* 0x000fea0003800200 */
.L_x_13591:
[----:B------:R-:W-:Y:S02]  /*5d8b0*/  IMAD.MOV.U32 R66, RZ, RZ, R4 ;  /* 0x000000ffff427224 */ /* 0x000fe400078e0004 */
[----:B------:R-:W-:Y:S01]  /*5d8c0*/  IMAD.MOV.U32 R67, RZ, RZ, R5 ;  /* 0x000000ffff437224 */ /* 0x000fe200078e0005 */
[----:B------:R-:W-:Y:S06]  /*5d8d0*/  BRA `(.L_x_13573) ;  /* 0x0000001000507947 */ /* 0x000fec0003800000 */
.L_x_13588:
        /* <DEDUP_REMOVED lines=21> */
[----:B------:R-:W-:-:S07]  /*5da30*/  IMAD.MOV.U32 R7, RZ, RZ, R49 ;  /* 0x000000ffff077224 */ /* 0x000fce00078e0031 */
[----:B-----5:R-:W-:Y:S05]  /*5da40*/  CALL.REL.NOINC `($__internal_30_$__cuda_sm20_dsqrt_rn_f64_mediumpath_v1) ;  /* 0x000004e000b07944 */ /* 0x020fea0003c00000 */
[----:B------:R-:W-:Y:S01]  /*5da50*/  MOV R66, R2 ;  /* 0x0000000200427202 */ /* 0x000fe20000000f00 */
[----:B------:R-:W-:-:S07]  /*5da60*/  IMAD.MOV.U32 R67, RZ, RZ, R3 ;  /* 0x000000ffff437224 */ /* 0x000fce00078e0003 */
.L_x_13594:
[----:B------:R-:W-:Y:S05]  /*5da70*/  BSYNC.RECONVERGENT B3 ;  /* 0x0000000000037941 */ /* 0x000fea0003800200 */
.L_x_13593:
        /* <DEDUP_REMOVED lines=26> */
.L_x_13597:
[----:B------:R-:W-:Y:S05]  /*5dc20*/  BSYNC.RECONVERGENT B3 ;  /* 0x0000000000037941 */ /* 0x000fea0003800200 */
.L_x_13596:
        /* <DEDUP_REMOVED lines=30> */
.L_x_13595:
        /* <DEDUP_REMOVED lines=77> */
.L_x_13598:
[----:B------:R-:W-:Y:S01]  /*5e2e0*/  IMAD.MOV.U32 R2, RZ, RZ, 0x0 ;  /* 0x00000000ff027424 */ /* 0x000fe200078e00ff */
[----:B------:R-:W-:Y:S02]  /*5e2f0*/  MOV R3, 0x7ff00000 ;  /* 0x7ff0000000037802 */ /* 0x000fe40000000f00 */
[----:B------:R-:W-:-:S04]  /*5e300*/  LOP3.LUT P0, RZ, R5, 0x7fffffff, RZ, 0xc0, !PT ;  /* 0x7fffffff05ff7812 */ /* 0x000fc8000780c0ff */
[----:B------:R-:W-:-:S10]  /*5e310*/  DFMA R2, R4, R2, +INF ;  /* 0x7ff000000402742b */ /* 0x000fd40000000002 */
[----:B------:R-:W-:Y:S02]  /*5e320*/  FSEL R66, R2, RZ, P0 ;  /* 0x000000ff02427208 */ /* 0x000fe40000000000 */
[----:B------:R-:W-:Y:S01]  /*5e330*/  FSEL R67, R3, -QNAN , P0 ;  /* 0xfff0000003437808 */ /* 0x000fe20000000000 */
[----:B------:R-:W-:Y:S06]  /*5e340*/  BRA `(.L_x_13573) ;  /* 0x0000000400b47947 */ /* 0x000fec0003800000 */
.L_x_13569:
        /* <DEDUP_REMOVED lines=22> */
[----:B-----5:R-:W-:Y:S05]  /*5e4b0*/  CALL.REL.NOINC `($__internal_30_$__cuda_sm20_dsqrt_rn_f64_mediumpath_v1) ;  /* 0x000004d800147944 */ /* 0x020fea0003c00000 */
[----:B------:R-:W-:Y:S02]  /*5e4c0*/  IMAD.MOV.U32 R6, RZ, RZ, R2 ;  /* 0x000000ffff067224 */ /* 0x000fe400078e0002 */
[----:B------:R-:W-:-:S07]  /*5e4d0*/  IMAD.MOV.U32 R7, RZ, RZ, R3 ;  /* 0x000000ffff077224 */ /* 0x000fce00078e0003 */
.L_x_13600:
[----:B------:R-:W-:Y:S05]  /*5e4e0*/  BSYNC.RECONVERGENT B3 ;  /* 0x0000000000037941 */ /* 0x000fea0003800200 */
.L_x_13599:
        /* <DEDUP_REMOVED lines=77> */
.L_x_13601:
[----:B------:R-:W-:Y:S01]  /*5e9c0*/  IMAD.MOV.U32 R2, RZ, RZ, 0x0 ;  /* 0x00000000ff027424 */ /* 0x000fe200078e00ff */
[----:B------:R-:W-:Y:S01]  /*5e9d0*/  LOP3.LUT P0, RZ, R5, 0x7fffffff, RZ, 0xc0, !PT ;  /* 0x7fffffff05ff7812 */ /* 0x000fe2000780c0ff */
[----:B------:R-:W-:-:S06]  /*5e9e0*/  IMAD.MOV.U32 R3, RZ, RZ, 0x7ff00000 ;  /* 0x7ff00000ff037424 */ /* 0x000fcc00078e00ff */
[----:B------:R-:W-:-:S10]  /*5e9f0*/  DFMA R2, R4, R2, +INF ;  /* 0x7ff000000402742b */ /* 0x000fd40000000002 */
[----:B------:R-:W-:Y:S02]  /*5ea00*/  FSEL R66, R2, RZ, P0 ;  /* 0x000000ff02427208 */ /* 0x000fe40000000000 */
[----:B------:R-:W-:-:S07]  /*5ea10*/  FSEL R67, R3, -QNAN , P0 ;  /* 0xfff0000003437808 */ /* 0x000fce0000000000 */
.L_x_13573:
[----:B------:R-:W-:Y:S05]  /*5ea20*/  BSYNC.RECONVERGENT B2 ;  /* 0x0000000000027941 */ /* 0x000fea0003800200 */
.L_x_13568:
        /* <DEDUP_REMOVED lines=27> */
.L_x_13606:
[----:B------:R-:W-:Y:S05]  /*5ebe0*/  BSYNC.RECONVERGENT B4 ;  /* 0x0000000000047941 */ /* 0x000fea0003800200 */
.L_x_13605:
        /* <DEDUP_REMOVED lines=33> */
[----:B-----5:R-:W-:Y:S05]  /*5ee00*/  CALL.REL.NOINC `($__internal_30_$__cuda_sm20_dsqrt_rn_f64_mediumpath_v1) ;  /* 0x000004cc00c07944 */ /* 0x020fea0003c00000 */
[----:B------:R-:W-:Y:S02]  /*5ee10*/  IMAD.MOV.U32 R42, RZ, RZ, R2 ;  /* 0x000000ffff2a7224 */ /* 0x000fe400078e0002 */
[----:B------:R-:W-:-:S07]  /*5ee20*/  IMAD.MOV.U32 R43, RZ, RZ, R3 ;  /* 0x000000ffff2b7224 */ /* 0x000fce00078e0003 */
.L_x_13610:
[----:B------:R-:W-:Y:S05]  /*5ee30*/  BSYNC.RECONVERGENT B5 ;  /* 0x0000000000057941 */ /* 0x000fea0003800200 */
.L_x_13609:
[----:B------:R-:W-:Y:S01]  /*5ee40*/  DADD R44, R40, 1 ;  /* 0x3ff00000282c7429 */ /* 0x000fe20000000000 */
[----:B------:R-:W-:Y:S01]  /*5ee50*/  IMAD.MOV.U32 R4, RZ, RZ, 0x0 ;  /* 0x00000000ff047424 */ /* 0x000fe200078e00ff */
[----:B------:R-:W-:Y:S01]  /*5ee60*/  MOV R5, 0x3fd80000 ;  /* 0x3fd8000000057802 */ /* 0x000fe20000000f00 */
        /* <DEDUP_REMOVED lines=23> */
[----:B-----5:R-:W-:Y:S05]  /*5efe0*/  CALL.REL.NOINC `($__internal_30_$__cuda_sm20_dsqrt_rn_f64_mediumpath_v1) ;  /* 0x000004cc00487944 */ /* 0x020fea0003c00000 */
.L_x_13612:
[----:B------:R-:W-:Y:S05]  /*5eff0*/  BSYNC.RECONVERGENT B5 ;  /* 0x0000000000057941 */ /* 0x000fea0003800200 */
.L_x_13611:
[----:B------:R-:W-:Y:S01]  /*5f000*/  DMUL R46, R2, R42 ;  /* 0x0000002a022e7228 */ /* 0x000fe20000000000 */
[----:B------:R-:W-:Y:S02]  /*5f010*/  IMAD.MOV.U32 R42, RZ, RZ, 0x0 ;  /* 0x00000000ff2a7424 */ /* 0x000fe400078e00ff */
[----:B------:R-:W-:Y:S01]  /*5f020*/  IMAD.MOV.U32 R43, RZ, RZ, 0x3ff00000 ;  /* 0x3ff00000ff2b7424 */ /* 0x000fe200078e00ff */
[----:B------:R-:W-:Y:S07]  /*5f030*/  BRA `(.L_x_13613) ;  /* 0x0000000800fc7947 */ /* 0x000fee0003800000 */
.L_x_13608:
        /* <DEDUP_REMOVED lines=30> */
[----:B-----5:R-:W-:Y:S05]  /*5f220*/  CALL.REL.NOINC `($__internal_29_$__cuda_sm20_div_rn_f64_full) ;  /* 0x000004c400207944 */ /* 0x020fea0003c00000 */
.L_x_13618:
[----:B------:R-:W-:Y:S05]  /*5f230*/  BSYNC.RECONVERGENT B6 ;  /* 0x0000000000067941 */ /* 0x000fea0003800200 */
.L_x_13617:
[----:B------:R-:W-:Y:S02]  /*5f240*/  IMAD.MOV.U32 R46, RZ, RZ, R4 ;  /* 0x000000ffff2e7224 */ /* 0x000fe400078e0004 */
[----:B------:R-:W-:-:S07]  /*5f250*/  IMAD.MOV.U32 R47, RZ, RZ, R5 ;  /* 0x000000ffff2f7224 */ /* 0x000fce00078e0005 */
.L_x_13616:
[----:B------:R-:W-:Y:S05]  /*5f260*/  BSYNC.RECONVERGENT B5 ;  /* 0x0000000000057941 */ /* 0x000fea0003800200 */
.L_x_13615:
        /* <DEDUP_REMOVED lines=29> */
.L_x_13622:
[----:B------:R-:W-:Y:S05]  /*5f440*/  BSYNC.RECONVERGENT B6 ;  /* 0x0000000000067941 */ /* 0x000fea0003800200 */
.L_x_13621:
[----:B------:R-:W-:Y:S01]  /*5f450*/  IMAD.MOV.U32 R58, RZ, RZ, R4 ;  /* 0x000000ffff3a7224 */ /* 0x000fe200078e0004 */
[----:B------:R-:W-:-:S07]  /*5f460*/  MOV R59, R5 ;  /* 0x00000005003b7202 */ /* 0x000fce0000000f00 */
.L_x_13620:
[----:B------:R-:W-:Y:S05]  /*5f470*/  BSYNC.RECONVERGENT B5 ;  /* 0x0000000000057941 */ /* 0x000fea0003800200 */
.L_x_13619:
        /* <DEDUP_REMOVED lines=29> */
.L_x_13624:
[----:B------:R-:W-:Y:S05]  /*5f650*/  BSYNC.RECONVERGENT B5 ;  /* 0x0000000000057941 */ /* 0x000fea0003800200 */
.L_x_13623:
[----:B------:R-:W-:Y:S02]  /*5f660*/  IMAD.MOV.U32 R46, RZ, RZ, R2 ;  /* 0x000000ffff2e7224 */ /* 0x000fe400078e0002 */
[----:B------:R-:W-:Y:S01]  /*5f670*/  IMAD.MOV.U32 R47, RZ, RZ, R3 ;  /* 0x000000ffff2f7224 */ /* 0x000fe200078e0003 */
[----:B------:R-:W-:Y:S06]  /*5f680*/  BRA `(.L_x_13613) ;  /* 0x0000000400687947 */ /* 0x000fec0003800000 */
.L_x_13614:
[----:B------:R-:W-:-:S14]  /*5f690*/  DSETP.GT.AND P0, PT, R42, 1, PT ;  /* 0x3ff000002a00742a */ /* 0x000fdc0003f04000 */
[----:B------:R-:W-:Y:S05]  /*5f6a0*/  @!P0 BRA `(.L_x_13625) ;  /* 0x0000000000e88947 */ /* 0x000fea0003800000 */
[----:B------:R-:W-:Y:S01]  /*5f6b0*/  DADD R4, R42, -1 ;  /* 0xbff000002a047429 */ /* 0x000fe20000000000 */
[----:B------:R-:W-:Y:S01]  /*5f6c0*/  IMAD.MOV.U32 R6, RZ, RZ, 0x0 ;  /* 0x00000000ff067424 */ /* 0x000fe200078e00ff */
[----:B------:R-:W-:Y:S01]  /*5f6d0*/  MOV R7, 0x3fd80000 ;  /* 0x3fd8000000077802 */ /* 0x000fe20000000f00 */
        /* <DEDUP_REMOVED lines=20> */
[----:B------:R-:W-:Y:S01]  /*5f820*/  MOV R4, R48 ;  /* 0x0000003000047202 */ /* 0x000fe20000000f00 */
[----:B------:R-:W-:Y:S02]  /*5f830*/  IMAD.MOV.U32 R45, RZ, RZ, R5 ;  /* 0x000000ffff2d7224 */ /* 0x000fe400078e0005 */
[----:B------:R-:W-:Y:S01]  /*5f840*/  IMAD.MOV.U32 R0, RZ, RZ, R44 ;  /* 0x000000ffff007224 */ /* 0x000fe200078e002c */
[----:B------:R-:W-:Y:S01]  /*5f850*/  MOV R44, 0x5f8b0 ;  /* 0x0005f8b0002c7802 */ /* 0x000fe20000000f00 */
[----:B------:R-:W-:Y:S02]  /*5f860*/  IMAD.MOV.U32 R6, RZ, RZ, R50 ;  /* 0x000000ffff067224 */ /* 0x000fe400078e0032 */
[----:B------:R-:W-:-:S02]  /*5f870*/  IMAD.MOV.U32 R7, RZ, RZ, R51 ;  /* 0x000000ffff077224 */ /* 0x000fc400078e0033 */
[----:B------:R-:W-:Y:S02]  /*5f880*/  IMAD.MOV.U32 R5, RZ, RZ, R49 ;  /* 0x000000ffff057224 */ /* 0x000fe400078e0031 */
[----:B------:R-:W-:-:S07]  /*5f890*/  IMAD.MOV.U32 R3, RZ, RZ, R47 ;  /* 0x000000ffff037224 */ /* 0x000fce00078e002f */
[----:B-----5:R-:W-:Y:S05]  /*5f8a0*/  CALL.REL.NOINC `($__internal_30_$__cuda_sm20_dsqrt_rn_f64_mediumpath_v1) ;  /* 0x000004c400187944 */ /* 0x020fea0003c00000 */
.L_x_13627:
[----:B------:R-:W-:Y:S05]  /*5f8b0*/  BSYNC.RECONVERGENT B5 ;  /* 0x0000000000057941 */ /* 0x000fea0003800200 */
.L_x_13626:
        /* <DEDUP_REMOVED lines=20> */
.L_x_13629:
[----:B------:R-:W-:Y:S05]  /*5fa00*/  BSYNC.RECONVERGENT B5 ;  /* 0x0000000000057941 */ /* 0x000fea0003800200 */
.L_x_13628:
[----:B------:R-:W-:Y:S01]  /*5fa10*/  DMUL R42, R42, 8.11296384146066816958e+31 ;  /* 0x469000002a2a7828 */ /* 0x000fe20000000000 */
[----:B------:R-:W-:Y:S01]  /*5fa20*/  MOV R46, R4 ;  /* 0x00000004002e7202 */ /* 0x000fe20000000f00 */
[----:B------:R-:W-:Y:S01]  /*5fa30*/  IMAD.MOV.U32 R47, RZ, RZ, R5 ;  /* 0x000000ffff2f7224 */ /* 0x000fe200078e0005 */
[----:B------:R-:W-:Y:S08]  /*5fa40*/  BRA `(.L_x_13613) ;  /* 0x0000000000787947 */ /* 0x000ff00003800000 */
.L_x_13625:
        /* <DEDUP_REMOVED lines=27> */
.L_x_13631:
[----:B------:R-:W-:Y:S05]  /*5fc00*/  BSYNC.RECONVERGENT B5 ;  /* 0x0000000000057941 */ /* 0x000fea0003800200 */
.L_x_13630:
[----:B------:R-:W-:Y:S02]  /*5fc10*/  IMAD.MOV.U32 R46, RZ, RZ, R2 ;  /* 0x000000ffff2e7224 */ /* 0x000fe400078e0002 */
[----:B------:R-:W-:-:S07]  /*5fc20*/  IMAD.MOV.U32 R47, RZ, RZ, R3 ;  /* 0x000000ffff2f7224 */ /* 0x000fce00078e0003 */
.L_x_13613:
[----:B------:R-:W-:Y:S05]  /*5fc30*/  BSYNC.RECONVERGENT B4 ;  /* 0x0000000000047941 */ /* 0x000fea0003800200 */
.L_x_13604:
[----:B------:R-:W-:Y:S05]  /*5fc40*/  BSYNC.RELIABLE B2 ;  /* 0x0000000000027941 */ /* 0x000fea0003800100 */
.L_x_13603:
        /* <DEDUP_REMOVED lines=26> */
[----:B-----5:R-:W-:Y:S05]  /*5fdf0*/  CALL.REL.NOINC `($__internal_29_$__cuda_sm20_div_rn_f64_full) ;  /* 0x000004b8002c7944 */ /* 0x020fea0003c00000 */
.L_x_13633:
[----:B------:R-:W-:Y:S05]  /*5fe00*/  BSYNC.RECONVERGENT B2 ;  /* 0x0000000000027941 */ /* 0x000fea0003800200 */
.L_x_13632:
[----:B------:R-:W-:Y:S01]  /*5fe10*/  DMUL R2, R4, R4 ;  /* 0x0000000404027228 */ /* 0x000fe20000000000 */
[----:B------:R-:W-:Y:S01]  /*5fe20*/  IMAD.MOV.U32 R6, RZ, RZ, -0x2449a4b7 ;  /* 0xdbb65b49ff067424 */ /* 0x000fe200078e00ff */
[----:B------:R-:W-:Y:S01]  /*5fe30*/  UMOV UR4, 0x2a25ff7e ;  /* 0x2a25ff7e00047882 */ /* 0x000fe20000000000 */
[----:B------:R-:W-:Y:S01]  /*5fe40*/  IMAD.MOV.U32 R7, RZ, RZ, 0x3f2d3b63 ;  /* 0x3f2d3b63ff077424 */ /* 0x000fe200078e00ff */
[----:B------:R-:W-:Y:S01]  /*5fe50*/  UMOV UR5, 0x3ef53e1d ;  /* 0x3ef53e1d00057882 */ /* 0x000fe20000000000 */
[----:B------:R-:W-:Y:S01]  /*5fe60*/  ISETP.GE.AND P2, PT, R47, RZ, PT ;  /* 0x000000ff2f00720c */ /* 0x000fe20003f46270 */
[----:B------:R-:W-:Y:S01]  /*5fe70*/  DSETP.NEU.AND P3, PT, R40, RZ, PT ;  /* 0x000000ff2800722a */ /* 0x000fe20003f6d000 */
[----:B------:R-:W-:Y:S02]  /*5fe80*/  @P1 MOV R40, 0x54442d18 ;  /* 0x54442d1800281802 */ /* 0x000fe40000000f00 */
        /* <DEDUP_REMOVED lines=83> */
.L_x_13607:
        /* <DEDUP_REMOVED lines=44> */
.L_x_13635:
        /* <DEDUP_REMOVED lines=70> */
.L_x_13634:
[----:B------:R-:W-:Y:S05]  /*60ae0*/  BSYNC.RECONVERGENT B3 ;  /* 0x0000000000037941 */ /* 0x000fea0003800200 */
.L_x_13602:
[----:B------:R-:W-:Y:S01]  /*60af0*/  LOP3.LUT R37, R67, 0x80000000, R37, 0xb8, !PT ;  /* 0x8000000043257812 */ /* 0x000fe200078eb825 */
[----:B------:R-:W-:Y:S01]  /*60b00*/  IMAD.MOV.U32 R38, RZ, RZ, R4 ;  /* 0x000000ffff267224 */ /* 0x000fe200078e0004 */
[----:B------:R-:W-:Y:S02]  /*60b10*/  LOP3.LUT R39, R5, 0x80000000, R39, 0xb8, !PT ;  /* 0x8000000005277812 */ /* 0x000fe400078eb827 */
[----:B------:R-:W-:-:S07]  /*60b20*/  MOV R36, R66 ;  /* 0x0000004200247202 */ /* 0x000fce0000000f00 */
.L_x_13521:
[----:B------:R-:W-:Y:S05]  /*60b30*/  BSYNC.RECONVERGENT B1 ;  /* 0x0000000000017941 */ /* 0x000fea0003800200 */
.L_x_13519:
[----:B------:R-:W-:Y:S05]  /*60b40*/  WARPSYNC.ALL ;  /* 0x0000000000007948 */ /* 0x000fea0003800000 */
[----:B------:R-:W-:Y:S01]  /*60b50*/  DSETP.NAN.AND P0, PT, R10, R10, PT ;  /* 0x0000000a0a00722a */ /* 0x000fe20003f08000 */
[----:B------:R-:W-:Y:S01]  /*60b60*/  BSSY.RECONVERGENT B1, `(.L_x_13636) ;  /* 0x0000aab000017945 */ /* 0x000fe20003800200 */
        /* <DEDUP_REMOVED lines=22> */
.L_x_13637:
        /* <DEDUP_REMOVED lines=143> */
.L_x_13643:
[----:B------:R-:W-:Y:S05]  /*615c0*/  BSYNC.RECONVERGENT B3 ;  /* 0x0000000000037941 */ /* 0x000fea0003800200 */
.L_x_13642:
        /* <DEDUP_REMOVED lines=83> */
.L_x_13641:
        /* <DEDUP_REMOVED lines=33> */
.L_x_13650:
[----:B------:R-:W-:Y:S05]  /*61d10*/  BSYNC.RECONVERGENT B4 ;  /* 0x0000000000047941 */ /* 0x000fea0003800200 */
.L_x_13649:
[----:B------:R-:W-:Y:S01]  /*61d20*/  MOV R46, R4 ;  /* 0x00000004002e7202 */ /* 0x000fe20000000f00 */
[----:B------:R-:W-:-:S07]  /*61d30*/  IMAD.MOV.U32 R47, RZ, RZ, R5 ;  /* 0x000000ffff2f7224 */ /* 0x000fce00078e0005 */
.L_x_13648:
[----:B------:R-:W-:Y:S05]  /*61d40*/  BSYNC.RECONVERGENT B3 ;  /* 0x0000000000037941 */ /* 0x000fea0003800200 */
.L_x_13647:
        /* <DEDUP_REMOVED lines=30> */
.L_x_13655:
[----:B------:R-:W-:Y:S05]  /*61f30*/  BSYNC.RECONVERGENT B4 ;  /* 0x0000000000047941 */ /* 0x000fea0003800200 */
.L_x_13654:
[----:B------:R-:W-:Y:S05]  /*61f40*/  BRA `(.L_x_13653) ;  /* 0x0000000000047947 */ /* 0x000fea0003800000 */
.L_x_13652:
[----:B------:R-:W-:-:S11]  /*61f50*/  DADD R4, R60, -R2 ;  /* 0x000000003c047229 */ /* 0x000fd60000000802 */
.L_x_13653:
[----:B------:R-:W-:Y:S05]  /*61f60*/  BSYNC.RECONVERGENT B3 ;  /* 0x0000000000037941 */ /* 0x000fea0003800200 */
.L_x_13651:
        /* <DEDUP_REMOVED lines=27> */
[----:B-----5:R-:W-:Y:S05]  /*62120*/  CALL.REL.NOINC `($__internal_30_$__cuda_sm20_dsqrt_rn_f64_mediumpath_v1) ;  /* 0x0000049800f87944 */ /* 0x020fea0003c00000 */
[----:B------:R-:W-:Y:S02]  /*62130*/  IMAD.MOV.U32 R6, RZ, RZ, R2 ;  /* 0x000000ffff067224 */ /* 0x000fe400078e0002 */
[----:B------:R-:W-:-:S07]  /*62140*/  IMAD.MOV.U32 R7, RZ, RZ, R3 ;  /* 0x000000ffff077224 */ /* 0x000fce00078e0003 */
.L_x_13657:
[----:B------:R-:W-:Y:S05]  /*62150*/  BSYNC.RECONVERGENT B3 ;  /* 0x0000000000037941 */ /* 0x000fea0003800200 */
.L_x_13656:
        /* <DEDUP_REMOVED lines=87> */
.L_x_13658:
        /* <DEDUP_REMOVED lines=20> */
[----:B-----5:R-:W-:Y:S05]  /*62810*/  CALL.REL.NOINC `($__internal_29_$__cuda_sm20_div_rn_f64_full) ;  /* 0x0000048c00a47944 */ /* 0x020fea0003c00000 */
.L_x_13660:
[----:B------:R-:W-:Y:S05]  /*62820*/  BSYNC.RECONVERGENT B3 ;  /* 0x0000000000037941 */ /* 0x000fea0003800200 */
.L_x_13659:
        /* <DEDUP_REMOVED lines=30> */
.L_x_13646:
        /* <DEDUP_REMOVED lines=27> */
.L_x_13663:
[----:B------:R-:W-:Y:S05]  /*62bc0*/  BSYNC.RECONVERGENT B3 ;  /* 0x0000000000037941 */ /* 0x000fea0003800200 */
.L_x_13662:
        /* <DEDUP_REMOVED lines=87> */
.L_x_13664:
        /* <DEDUP_REMOVED lines=21> */
.L_x_13666:
[----:B------:R-:W-:Y:S05]  /*63290*/  BSYNC.RECONVERGENT B3 ;  /* 0x0000000000037941 */ /* 0x000fea0003800200 */
.L_x_13665:
        /* <DEDUP_REMOVED lines=30> */
.L_x_13661:
        /* <DEDUP_REMOVED lines=26> */
.L_x_13668:
[----:B------:R-:W-:Y:S05]  /*63620*/  BSYNC.RECONVERGENT B3 ;  /* 0x0000000000037941 */ /* 0x000fea0003800200 */
.L_x_13667:
        /* <DEDUP_REMOVED lines=21> */
.L_x_13670:
[----:B------:R-:W-:Y:S05]  /*63780*/  BSYNC.RECONVERGENT B3 ;  /* 0x0000000000037941 */ /* 0x000fea0003800200 */
.L_x_13669:
[----:B------:R-:W-:Y:S02]  /*63790*/  IMAD.MOV.U32 R66, RZ, RZ, R4 ;  /* 0x000000ffff427224 */ /* 0x000fe400078e0004 */
[----:B------:R-:W-:Y:S01]  /*637a0*/  IMAD.MOV.U32 R67, RZ, RZ, R5 ;  /* 0x000000ffff437224 */ /* 0x000fe200078e0005 */
[----:B------:R-:W-:Y:S06]  /*637b0*/  BRA `(.L_x_13644) ;  /* 0x00000000006c7947 */ /* 0x000fec0003800000 */
.L_x_13645:
        /* <DEDUP_REMOVED lines=23> */
[----:B-----5:R-:W-:Y:S05]  /*63930*/  CALL.REL.NOINC `($__internal_30_$__cuda_sm20_dsqrt_rn_f64_mediumpath_v1) ;  /* 0x0000048000f47944 */ /* 0x020fea0003c00000 */
.L_x_13672:
[----:B------:R-:W-:Y:S05]  /*63940*/  BSYNC.RECONVERGENT B3 ;  /* 0x0000000000037941 */ /* 0x000fea0003800200 */
.L_x_13671:
[----:B------:R-:W-:Y:S01]  /*63950*/  IMAD.MOV.U32 R66, RZ, RZ, R2 ;  /* 0x000000ffff427224 */ /* 0x000fe200078e0002 */
[----:B------:R-:W-:-:S07]  /*63960*/  MOV R67, R3 ;  /* 0x0000000300437202 */ /* 0x000fce0000000f00 */
.L_x_13644:
[----:B------:R-:W-:Y:S05]  /*63970*/  BSYNC.RECONVERGENT B2 ;  /* 0x0000000000027941 */ /* 0x000fea0003800200 */
.L_x_13640:
        /* <DEDUP_REMOVED lines=25> */
.L_x_13677:
[----:B------:R-:W-:Y:S05]  /*63b10*/  BSYNC.RECONVERGENT B4 ;  /* 0x0000000000047941 */ /* 0x000fea0003800200 */
.L_x_13676:
        /* <DEDUP_REMOVED lines=77> */
.L_x_13679:
        /* <DEDUP_REMOVED lines=42> */
.L_x_13678:
        /* <DEDUP_REMOVED lines=35> */
.L_x_13687:
[----:B------:R-:W-:Y:S05]  /*644c0*/  BSYNC.RECONVERGENT B6 ;  /* 0x0000000000067941 */ /* 0x000fea0003800200 */
.L_x_13686:
[----:B------:R-:W-:Y:S02]  /*644d0*/  IMAD.MOV.U32 R46, RZ, RZ, R4 ;  /* 0x000000ffff2e7224 */ /* 0x000fe400078e0004 */
[----:B------:R-:W-:-:S07]  /*644e0*/  IMAD.MOV.U32 R47, RZ, RZ, R5 ;  /* 0x000000ffff2f7224 */ /* 0x000fce00078e0005 */
.L_x_13685:
[----:B------:R-:W-:Y:S05]  /*644f0*/  BSYNC.RECONVERGENT B5 ;  /* 0x0000000000057941 */ /* 0x000fea0003800200 */
.L_x_13684:
        /* <DEDUP_REMOVED lines=28> */
.L_x_13692:
[----:B------:R-:W-:Y:S05]  /*646c0*/  BSYNC.RECONVERGENT B6 ;  /* 0x0000000000067941 */ /* 0x000fea0003800200 */
.L_x_13691:
[----:B------:R-:W-:Y:S02]  /*646d0*/  IMAD.MOV.U32 R58, RZ, RZ, R4 ;  /* 0x000000ffff3a7224 */ /* 0x000fe400078e0004 */
[----:B------:R-:W-:Y:S01]  /*646e0*/  IMAD.MOV.U32 R59, RZ, RZ, R5 ;  /* 0x000000ffff3b7224 */ /* 0x000fe200078e0005 */
[----:B------:R-:W-:Y:S06]  /*646f0*/  BRA `(.L_x_13690) ;  /* 0x0000000000047947 */ /* 0x000fec0003800000 */
.L_x_13689:
[----:B------:R-:W-:-:S11]  /*64700*/  DADD R58, R60, -R2 ;  /* 0x000000003c3a7229 */ /* 0x000fd60000000802 */
.L_x_13690:
[----:B------:R-:W-:Y:S05]  /*64710*/  BSYNC.RECONVERGENT B5 ;  /* 0x0000000000057941 */ /* 0x000fea0003800200 */
.L_x_13688:
        /* <DEDUP_REMOVED lines=28> */
[----:B-----5:R-:W-:Y:S05]  /*648e0*/  CALL.REL.NOINC `($__internal_30_$__cuda_sm20_dsqrt_rn_f64_mediumpath_v1) ;  /* 0x0000047400087944 */ /* 0x020fea0003c00000 */
.L_x_13694:
[----:B------:R-:W-:Y:S05]  /*648f0*/  BSYNC.RECONVERGENT B5 ;  /* 0x0000000000057941 */ /* 0x000fea0003800200 */
.L_x_13693:
[----:B------:R-:W-:Y:S01]  /*64900*/  MOV R46, R2 ;  /* 0x00000002002e7202 */ /* 0x000fe20000000f00 */
[----:B------:R-:W-:Y:S01]  /*64910*/  IMAD.MOV.U32 R47, RZ, RZ, R3 ;  /* 0x000000ffff2f7224 */ /* 0x000fe200078e0003 */
[----:B------:R-:W-:Y:S06]  /*64920*/  BRA `(.L_x_13695) ;  /* 0x0000000800587947 */ /* 0x000fec0003800000 */
.L_x_13683:
        /* <DEDUP_REMOVED lines=29> */
.L_x_13698:
[----:B------:R-:W-:Y:S05]  /*64b00*/  BSYNC.RECONVERGENT B5 ;  /* 0x0000000000057941 */ /* 0x000fea0003800200 */
.L_x_13697:
[----:B------:R-:W-:Y:S02]  /*64b10*/  IMAD.MOV.U32 R46, RZ, RZ, R2 ;  /* 0x000000ffff2e7224 */ /* 0x000fe400078e0002 */
[----:B------:R-:W-:Y:S01]  /*64b20*/  IMAD.MOV.U32 R47, RZ, RZ, R3 ;  /* 0x000000ffff2f7224 */ /* 0x000fe200078e0003 */
[----:B------:R-:W-:Y:S06]  /*64b30*/  BRA `(.L_x_13695) ;  /* 0x0000000400d47947 */ /* 0x000fec0003800000 */
.L_x_13696:
        /* <DEDUP_REMOVED lines=32> */
.L_x_13700:
[----:B------:R-:W-:Y:S05]  /*64d40*/  BSYNC.RECONVERGENT B5 ;  /* 0x0000000000057941 */ /* 0x000fea0003800200 */
.L_x_13699:
        /* <DEDUP_REMOVED lines=20> */
.L_x_13702:
[----:B------:R-:W-:Y:S05]  /*64e90*/  BSYNC.RECONVERGENT B5 ;  /* 0x0000000000057941 */ /* 0x000fea0003800200 */
.L_x_13701:
[----:B------:R-:W-:Y:S01]  /*64ea0*/  DMUL R42, R42, 8.11296384146066816958e+31 ;  /* 0x469000002a2a7828 */ /* 0x000fe20000000000 */
[----:B------:R-:W-:Y:S02]  /*64eb0*/  IMAD.MOV.U32 R46, RZ, RZ, R4 ;  /* 0x000000ffff2e7224 */ /* 0x000fe400078e0004 */
[----:B------:R-:W-:Y:S01]  /*64ec0*/  IMAD.MOV.U32 R47, RZ, RZ, R5 ;  /* 0x000000ffff2f7224 */ /* 0x000fe200078e0005 */
[----:B------:R-:W-:Y:S07]  /*64ed0*/  BRA `(.L_x_13695) ;  /* 0x0000000000ec7947 */ /* 0x000fee0003800000 */
.L_x_13682:
        /* <DEDUP_REMOVED lines=27> */
.L_x_13704:
[----:B------:R-:W-:Y:S05]  /*65090*/  BSYNC.RECONVERGENT B5 ;  /* 0x0000000000057941 */ /* 0x000fea0003800200 */
.L_x_13703:
        /* <DEDUP_REMOVED lines=27> */
.L_x_13706:
[----:B------:R-:W-:Y:S05]  /*65250*/  BSYNC.RECONVERGENT B5 ;  /* 0x0000000000057941 */ /* 0x000fea0003800200 */
.L_x_13705:
[----:B------:R-:W-:Y:S01]  /*65260*/  DMUL R46, R2, R42 ;  /* 0x0000002a022e7228 */ /* 0x000fe20000000000 */
[----:B------:R-:W-:Y:S02]  /*65270*/  IMAD.MOV.U32 R42, RZ, RZ, 0x0 ;  /* 0x00000000ff2a7424 */ /* 0x000fe400078e00ff */
[----:B------:R-:W-:-:S08]  /*65280*/  IMAD.MOV.U32 R43, RZ, RZ, 0x3ff00000 ;  /* 0x3ff00000ff2b7424 */ /* 0x000fd000078e00ff */
.L_x_13695:
[----:B------:R-:W-:Y:S05]  /*65290*/  BSYNC.RECONVERGENT B4 ;  /* 0x0000000000047941 */ /* 0x000fea0003800200 */
.L_x_13681:
[----:B------:R-:W-:Y:S05]  /*652a0*/  BRA `(.L_x_13707) ;  /* 0x0000000000087947 */ /* 0x000fea0003800000 */
.L_x_13675:
[----:B------:R-:W-:Y:S02]  /*652b0*/  DMUL R46, R40, 9.00719925474099200000e+15 ;  /* 0x43400000282e7828 */ /* 0x000fe40000000000 */
[----:B------:R-:W-:-:S11]  /*652c0*/  DMUL R42, R42, 9.00719925474099200000e+15 ;  /* 0x434000002a2a7828 */ /* 0x000fd60000000000 */
.L_x_13707:
[----:B------:R-:W-:Y:S05]  /*652d0*/  BSYNC.RELIABLE B2 ;  /* 0x0000000000027941 */ /* 0x000fea0003800100 */
.L_x_13674:
        /* <DEDUP_REMOVED lines=27> */
.L_x_13709:
[----:B------:R-:W-:Y:S05]  /*65490*/  BSYNC.RECONVERGENT B2 ;  /* 0x0000000000027941 */ /* 0x000fea0003800200 */
.L_x_13708:
        /* <DEDUP_REMOVED lines=84> */
.L_x_13711:
[----:B------:R-:W-:Y:S02]  /*659e0*/  FSEL R2, RZ, 3.37028055040000000000e+12, P0 ;  /* 0x54442d18ff027808 */ /* 0x000fe40000000000 */
[----:B------:R-:W-:-:S07]  /*659f0*/  FSEL R3, RZ, 2.1426990032196044922, P0 ;  /* 0x400921fbff037808 */ /* 0x000fce0000000000 */
.L_x_13712:
[----:B------:R-:W-:Y:S05]  /*65a00*/  BSYNC.RECONVERGENT B0 ;  /* 0x0000000000007941 */ /* 0x000fea0003800200 */
.L_x_13710:
[----:B------:R-:W-:Y:S02]  /*65a10*/  DADD R42, |R46|, R42 ;  /* 0x000000002e2a7229 */ /* 0x000fe4000000022a */
[----:B------:R-:W-:-:S06]  /*65a20*/  DADD R2, -RZ, |R2| ;  /* 0x00000000ff027229 */ /* 0x000fcc0000000502 */
[----:B------:R-:W-:-:S06]  /*65a30*/  DSETP.NAN.AND P0, PT, R42, R42, PT ;  /* 0x0000002a2a00722a */ /* 0x000fcc0003f08000 */
[----:B------:R-:W-:Y:S02]  /*65a40*/  FSEL R2, R42, R2, P0 ;  /* 0x000000022a027208 */ /* 0x000fe40000000000 */
[----:B------:R-:W-:-:S07]  /*65a50*/  FSEL R3, R43, R3, P0 ;  /* 0x000000032b037208 */ /* 0x000fce0000000000 */
.L_x_13680:
[----:B------:R-:W-:Y:S05]  /*65a60*/  BSYNC.RECONVERGENT B3 ;  /* 0x0000000000037941 */ /* 0x000fea0003800200 */
.L_x_13673:
[----:B------:R-:W-:Y:S01]  /*65a70*/  LOP3.LUT R9, R67, 0x80000000, R9, 0xb8, !PT ;  /* 0x8000000043097812 */ /* 0x000fe200078eb809 */
[----:B------:R-:W-:Y:S01]  /*65a80*/  IMAD.MOV.U32 R8, RZ, RZ, R66 ;  /* 0x000000ffff087224 */ /* 0x000fe200078e0042 */
[----:B------:R-:W-:Y:S01]  /*65a90*/  LOP3.LUT R11, R3, 0x80000000, R11, 0xb8, !PT ;  /* 0x80000000030b7812 */ /* 0x000fe200078eb80b */
[----:B------:R-:W-:Y:S01]  /*65aa0*/  IMAD.MOV.U32 R10, RZ, RZ, R2 ;  /* 0x000000ffff0a7224 */ /* 0x000fe200078e0002 */
[----:B------:R-:W-:Y:S06]  /*65ab0*/  BRA `(.L_x_13638) ;  /* 0x0000005800d47947 */ /* 0x000fec0003800000 */
.L_x_13639:
        /* <DEDUP_REMOVED lines=52> */
[----:B------:R-:W-:Y:S01]  /*65e00*/  IMAD.MOV.U32 R0, RZ, RZ, -0x3ff ;  /* 0xfffffc01ff007424 */ /* 0x000fe200078e00ff */
[----:B------:R-:W-:-:S04]  /*65e10*/  @!P0 MOV R0, 0xfffffbcb ;  /* 0xfffffbcb00008802 */ /* 0x000fc80000000f00 */
        /* <DEDUP_REMOVED lines=67> */
.L_x_13718:
[----:B------:R-:W-:Y:S05]  /*66250*/  BSYNC.RECONVERGENT B0 ;  /* 0x0000000000007941 */ /* 0x000fea0003800200 */
.L_x_13717:
[----:B------:R-:W-:Y:S04]  /*66260*/  BSSY.RECONVERGENT B3, `(.L_x_13719) ;  /* 0x0000006000037945 */ /* 0x000fe80003800200 */
[----:B------:R-:W-:Y:S05]  /*66270*/  @P4 BRA P5, `(.L_x_13720) ;  /* 0x0000000000104947 */ /* 0x000fea0002800000 */
[----:B------:R-:W-:Y:S01]  /*66280*/  IMAD.MOV.U32 R2, RZ, RZ, R46 ;  /* 0x000000ffff027224 */ /* 0x000fe200078e002e */
[----:B------:R-:W-:Y:S01]  /*66290*/  MOV R3, 0x662c0 ;  /* 0x000662c000037802 */ /* 0x000fe20000000f00 */
[----:B------:R-:W-:-:S07]  /*662a0*/  IMAD.MOV.U32 R5, RZ, RZ, R47 ;  /* 0x000000ffff057224 */ /* 0x000fce00078e002f */
[----:B-----5:R-:W-:Y:S05]  /*662b0*/  CALL.REL.NOINC `($__internal_29_$__cuda_sm20_div_rn_f64_full) ;  /* 0x0000045000fc7944 */ /* 0x020fea0003c00000 */
.L_x_13720:
[----:B------:R-:W-:Y:S05]  /*662c0*/  BSYNC.RECONVERGENT B3 ;  /* 0x0000000000037941 */ /* 0x000fea0003800200 */
.L_x_13719:
        /* <DEDUP_REMOVED lines=84> */
.L_x_13722:
[----:B------:R-:W-:Y:S02]  /*66810*/  FSEL R2, RZ, 3.37028055040000000000e+12, P0 ;  /* 0x54442d18ff027808 */ /* 0x000fe40000000000 */
[----:B------:R-:W-:-:S07]  /*66820*/  FSEL R3, RZ, 2.1426990032196044922, P0 ;  /* 0x400921fbff037808 */ /* 0x000fce0000000000 */
.L_x_13723:
[----:B------:R-:W-:Y:S05]  /*66830*/  BSYNC.RECONVERGENT B0 ;  /* 0x0000000000007941 */ /* 0x000fea0003800200 */
.L_x_13721:
[----:B------:R-:W-:Y:S01]  /*66840*/  DADD R42, R58, R42 ;  /* 0x000000003a2a7229 */ /* 0x000fe2000000002a */
[----:B------:R-:W-:Y:S01]  /*66850*/  LOP3.LUT R3, R3, 0x80000000, R40, 0xb8, !PT ;  /* 0x8000000003037812 */ /* 0x000fe200078eb828 */
[----:B------:R-:W-:-:S06]  /*66860*/  DMUL R60, R60, 0.5 ;  /* 0x3fe000003c3c7828 */ /* 0x000fcc0000000000 */
[----:B------:R-:W-:-:S06]  /*66870*/  DSETP.NAN.AND P0, PT, R42, R42, PT ;  /* 0x0000002a2a00722a */ /* 0x000fcc0003f08000 */
[----:B------:R-:W-:Y:S02]  /*66880*/  FSEL R2, R42, R2, P0 ;  /* 0x000000022a027208 */ /* 0x000fe40000000000 */
[----:B------:R-:W-:Y:S01]  /*66890*/  FSEL R3, R43, R3, P0 ;  /* 0x000000032b037208 */ /* 0x000fe20000000000 */
[----:B------:R-:W-:Y:S06]  /*668a0*/  BRA `(.L_x_13724) ;  /* 0x0000004c00387947 */ /* 0x000fec0003800000 */
.L_x_13716:
        /* <DEDUP_REMOVED lines=59> */
[----:B------:R-:W-:Y:S01]  /*66c60*/  @!P0 MOV R45, R49 ;  /* 0x00000031002d8202 */ /* 0x000fe20000000f00 */
[----:B------:R-:W-:Y:S01]  /*66c70*/  @!P0 IMAD.MOV.U32 R44, RZ, RZ, R48 ;  /* 0x000000ffff2c8224 */ /* 0x000fe200078e0030 */
[----:B------:R-:W-:-:S03]  /*66c80*/  DMUL R50, R4, R52 ;  /* 0x0000003404327228 */ /* 0x000fc60000000000 */
        /* <DEDUP_REMOVED lines=79> */
.L_x_13726:
[----:B------:R-:W-:Y:S05]  /*67180*/  BSYNC.RECONVERGENT B0 ;  /* 0x0000000000007941 */ /* 0x000fea0003800200 */
.L_x_13725:
[----:B------:R-:W-:Y:S04]  /*67190*/  BSSY.RECONVERGENT B3, `(.L_x_13727) ;  /* 0x0000005000037945 */ /* 0x000fe80003800200 */
[----:B------:R-:W-:Y:S05]  /*671a0*/  @P4 BRA P5, `(.L_x_13728) ;  /* 0x00000000000c4947 */ /* 0x000fea0002800000 */
[----:B------:R-:W-:Y:S01]  /*671b0*/  IMAD.MOV.U32 R5, RZ, RZ, R3 ;  /* 0x000000ffff057224 */ /* 0x000fe200078e0003 */
[----:B------:R-:W-:-:S07]  /*671c0*/  MOV R3, 0x671e0 ;  /* 0x000671e000037802 */ /* 0x000fce0000000f00 */
[----:B-----5:R-:W-:Y:S05]  /*671d0*/  CALL.REL.NOINC `($__internal_29_$__cuda_sm20_div_rn_f64_full) ;  /* 0x0000044400347944 */ /* 0x020fea0003c00000 */
.L_x_13728:
[----:B------:R-:W-:Y:S05]  /*671e0*/  BSYNC.RECONVERGENT B3 ;  /* 0x0000000000037941 */ /* 0x000fea0003800200 */
.L_x_13727:
        /* <DEDUP_REMOVED lines=84> */
.L_x_13730:
[----:B------:R-:W-:Y:S02]  /*67730*/  FSEL R2, RZ, 3.37028055040000000000e+12, P0 ;  /* 0x54442d18ff027808 */ /* 0x000fe40000000000 */
[----:B------:R-:W-:-:S07]  /*67740*/  FSEL R3, RZ, 2.1426990032196044922, P0 ;  /* 0x400921fbff037808 */ /* 0x000fce0000000000 */
.L_x_13731:
[----:B------:R-:W-:Y:S05]  /*67750*/  BSYNC.RECONVERGENT B0 ;  /* 0x0000000000007941 */ /* 0x000fea0003800200 */
.L_x_13729:
[----:B------:R-:W-:Y:S01]  /*67760*/  DADD R42, R58, R42 ;  /* 0x000000003a2a7229 */ /* 0x000fe2000000002a */
[----:B------:R-:W-:-:S07]  /*67770*/  LOP3.LUT R3, R3, 0x80000000, R40, 0xb8, !PT ;  /* 0x8000000003037812 */ /* 0x000fce00078eb828 */
[----:B------:R-:W-:-:S06]  /*67780*/  DSETP.NAN.AND P0, PT, R42, R42, PT ;  /* 0x0000002a2a00722a */ /* 0x000fcc0003f08000 */
[----:B------:R-:W-:Y:S02]  /*67790*/  FSEL R2, R42, R2, P0 ;  /* 0x000000022a027208 */ /* 0x000fe40000000000 */
[----:B------:R-:W-:Y:S01]  /*677a0*/  FSEL R3, R43, R3, P0 ;  /* 0x000000032b037208 */ /* 0x000fe20000000000 */
[----:B------:R-:W-:Y:S06]  /*677b0*/  BRA `(.L_x_13724) ;  /* 0x0000003c00747947 */ /* 0x000fec0003800000 */
.L_x_13715:
        /* <DEDUP_REMOVED lines=22> */
[----:B-----5:R-:W-:Y:S05]  /*67920*/  CALL.REL.NOINC `($__internal_29_$__cuda_sm20_div_rn_f64_full) ;  /* 0x0000043c00607944 */ /* 0x020fea0003c00000 */
[----:B------:R-:W-:Y:S02]  /*67930*/  IMAD.MOV.U32 R46, RZ, RZ, R4 ;  /* 0x000000ffff2e7224 */ /* 0x000fe400078e0004 */
[----:B------:R-:W-:-:S07]  /*67940*/  IMAD.MOV.U32 R47, RZ, RZ, R5 ;  /* 0x000000ffff2f7224 */ /* 0x000fce00078e0005 */
.L_x_13733:
[----:B------:R-:W-:Y:S05]  /*67950*/  BSYNC.RECONVERGENT B3 ;  /* 0x0000000000037941 */ /* 0x000fea0003800200 */
.L_x_13732:
        /* <DEDUP_REMOVED lines=23> */
.L_x_13735:
[----:B------:R-:W-:Y:S05]  /*67ad0*/  BSYNC.RECONVERGENT B3 ;  /* 0x0000000000037941 */ /* 0x000fea0003800200 */
.L_x_13734:
        /* <DEDUP_REMOVED lines=19> */
[----:B------:R-:W-:Y:S01]  /*67c10*/  IMAD.MOV.U32 R48, RZ, RZ, RZ ;  /* 0x000000ffff307224 */ /* 0x000fe200078e00ff */
[----:B------:R-:W-:Y:S02]  /*67c20*/  FSEL R47, R43, R59, !P1 ;  /* 0x0000003b2b2f7208 */ /* 0x000fe40004800000 */
[C---:B------:R-:W-:Y:S01]  /*67c30*/  DMUL R44, R6.reuse, R2 ;  /* 0x00000002062c7228 */ /* 0x040fe20000000000 */
[----:B------:R-:W-:Y:S01]  /*67c40*/  FSEL R46, R42, R58, !P1 ;  /* 0x0000003a2a2e7208 */ /* 0x000fe20004800000 */
[----:B------:R-:W-:Y:S01]  /*67c50*/  DMUL R6, R6, R4 ;  /* 0x0000000406067228 */ /* 0x000fe20000000000 */
[----:B------:R-:W-:-:S05]  /*67c60*/  ISETP.GE.U32.AND P3, PT, R3, 0x7ff00000, PT ;  /* 0x7ff000000300780c */ /* 0x000fca0003f66070 */
        /* <DEDUP_REMOVED lines=22> */
[----:B------:R-:W-:Y:S01]  /*67dd0*/  DMUL R52, R52, R6 ;  /* 0x0000000634347228 */ /* 0x000fe20000000000 */
[----:B------:R-:W-:Y:S02]  /*67de0*/  FSEL R7, R59, R43, !P1 ;  /* 0x0000002b3b077208 */ /* 0x000fe40004800000 */
[----:B------:R-:W-:Y:S01]  /*67df0*/  DFMA R48, R48, R48, R48 ;  /* 0x000000303030722b */ /* 0x000fe20000000030 */
[----:B------:R-:W-:Y:S02]  /*67e00*/  FSEL R6, R58, R42, !P1 ;  /* 0x0000002a3a067208 */ /* 0x000fe40004800000 */
[----:B------:R-:W-:-:S04]  /*67e10*/  FSETP.GEU.AND P5, PT, |R7|, 6.5827683646048100446e-37, PT ;  /* 0x036000000700780b */ /* 0x000fc80003fae200 */
        /* <DEDUP_REMOVED lines=91> */
.L_x_13737:
[----:B------:R-:W-:Y:S05]  /*683d0*/  BSYNC.RECONVERGENT B0 ;  /* 0x0000000000007941 */ /* 0x000fea0003800200 */
.L_x_13736:
[----:B------:R-:W-:Y:S04]  /*683e0*/  BSSY.RECONVERGENT B3, `(.L_x_13738) ;  /* 0x0000006000037945 */ /* 0x000fe80003800200 */
[----:B------:R-:W-:Y:S05]  /*683f0*/  @P4 BRA P5, `(.L_x_13739) ;  /* 0x0000000000104947 */ /* 0x000fea0002800000 */
[----:B------:R-:W-:Y:S01]  /*68400*/  IMAD.MOV.U32 R2, RZ, RZ, R46 ;  /* 0x000000ffff027224 */ /* 0x000fe200078e002e */
[----:B------:R-:W-:Y:S01]  /*68410*/  MOV R3, 0x68440 ;  /* 0x0006844000037802 */ /* 0x000fe20000000f00 */
[----:B------:R-:W-:-:S07]  /*68420*/  IMAD.MOV.U32 R5, RZ, RZ, R47 ;  /* 0x000000ffff057224 */ /* 0x000fce00078e002f */
[----:B-----5:R-:W-:Y:S05]  /*68430*/  CALL.REL.NOINC `($__internal_29_$__cuda_sm20_div_rn_f64_full) ;  /* 0x00000430009c7944 */ /* 0x020fea0003c00000 */
.L_x_13739:
[----:B------:R-:W-:Y:S05]  /*68440*/  BSYNC.RECONVERGENT B3 ;  /* 0x0000000000037941 */ /* 0x000fea0003800200 */
.L_x_13738:
        /* <DEDUP_REMOVED lines=84> */
.L_x_13741:
[----:B------:R-:W-:Y:S02]  /*68990*/  FSEL R2, RZ, 3.37028055040000000000e+12, P0 ;  /* 0x54442d18ff027808 */ /* 0x000fe40000000000 */
[----:B------:R-:W-:-:S07]  /*689a0*/  FSEL R3, RZ, 2.1426990032196044922, P0 ;  /* 0x400921fbff037808 */ /* 0x000fce0000000000 */
.L_x_13742:
[----:B------:R-:W-:Y:S05]  /*689b0*/  BSYNC.RECONVERGENT B0 ;  /* 0x0000000000007941 */ /* 0x000fea0003800200 */
.L_x_13740:
[----:B------:R-:W-:Y:S01]  /*689c0*/  DADD R42, R58, R42 ;  /* 0x000000003a2a7229 */ /* 0x000fe2000000002a */
[----:B------:R-:W-:Y:S01]  /*689d0*/  LOP3.LUT R3, R3, 0x80000000, R40, 0xb8, !PT ;  /* 0x8000000003037812 */ /* 0x000fe200078eb828 */
[----:B------:R-:W-:-:S06]  /*689e0*/  DADD R60, R60, 1 ;  /* 0x3ff000003c3c7429 */ /* 0x000fcc0000000000 */
[----:B------:R-:W-:-:S06]  /*689f0*/  DSETP.NAN.AND P0, PT, R42, R42, PT ;  /* 0x0000002a2a00722a */ /* 0x000fcc0003f08000 */
[----:B------:R-:W-:Y:S02]  /*68a00*/  FSEL R2, R42, R2, P0 ;  /* 0x000000022a027208 */ /* 0x000fe40000000000 */
[----:B------:R-:W-:Y:S01]  /*68a10*/  FSEL R3, R43, R3, P0 ;  /* 0x000000032b037208 */ /* 0x000fe20000000000 */
[----:B------:R-:W-:Y:S06]  /*68a20*/  BRA `(.L_x_13724) ;  /* 0x0000002800d87947 */ /* 0x000fec0003800000 */
.L_x_13714:
        /* <DEDUP_REMOVED lines=109> */
.L_x_13746:
[----:B------:R-:W-:Y:S05]  /*69100*/  BSYNC.RECONVERGENT B0 ;  /* 0x0000000000007941 */ /* 0x000fea0003800200 */
.L_x_13745:
        /* <DEDUP_REMOVED lines=8> */
[----:B-----5:R-:W-:Y:S05]  /*69190*/  CALL.REL.NOINC `($__internal_29_$__cuda_sm20_div_rn_f64_full) ;  /* 0x0000042400447944 */ /* 0x020fea0003c00000 */
.L_x_13748:
[----:B------:R-:W-:Y:S05]  /*691a0*/  BSYNC.RECONVERGENT B3 ;  /* 0x0000000000037941 */ /* 0x000fea0003800200 */
.L_x_13747:
        /* <DEDUP_REMOVED lines=76> */
.L_x_13744:
        /* <DEDUP_REMOVED lines=137> */
.L_x_13750:
[----:B------:R-:W-:Y:S05]  /*69f00*/  BSYNC.RECONVERGENT B0 ;  /* 0x0000000000007941 */ /* 0x000fea0003800200 */
.L_x_13749:
[----:B------:R-:W-:Y:S04]  /*69f10*/  BSSY.RECONVERGENT B3, `(.L_x_13751) ;  /* 0x0000008000037945 */ /* 0x000fe80003800200 */
[----:B------:R-:W-:Y:S05]  /*69f20*/  @P4 BRA P5, `(.L_x_13752) ;  /* 0x0000000000184947 */ /* 0x000fea0002800000 */
[----:B------:R-:W-:Y:S01]  /*69f30*/  MOV R6, R40 ;  /* 0x0000002800067202 */ /* 0x000fe20000000f00 */
[----:B------:R-:W-:Y:S01]  /*69f40*/  IMAD.MOV.U32 R7, RZ, RZ, R41 ;  /* 0x000000ffff077224 */ /* 0x000fe200078e0029 */
[----:B------:R-:W-:Y:S01]  /*69f50*/  MOV R3, 0x69f90 ;  /* 0x00069f9000037802 */ /* 0x000fe20000000f00 */
[----:B------:R-:W-:Y:S02]  /*69f60*/  IMAD.MOV.U32 R2, RZ, RZ, R46 ;  /* 0x000000ffff027224 */ /* 0x000fe400078e002e */
[----:B------:R-:W-:-:S07]  /*69f70*/  IMAD.MOV.U32 R5, RZ, RZ, R47 ;  /* 0x000000ffff057224 */ /* 0x000fce00078e002f */
[----:B-----5:R-:W-:Y:S05]  /*69f80*/  CALL.REL.NOINC `($__internal_29_$__cuda_sm20_div_rn_f64_full) ;  /* 0x0000041400c87944 */ /* 0x020fea0003c00000 */
.L_x_13752:
[----:B------:R-:W-:Y:S05]  /*69f90*/  BSYNC.RECONVERGENT B3 ;  /* 0x0000000000037941 */ /* 0x000fea0003800200 */
.L_x_13751:
        /* <DEDUP_REMOVED lines=76> */
.L_x_13743:
        /* <DEDUP_REMOVED lines=22> */
[----:B-----5:R-:W-:Y:S05]  /*6a5c0*/  CALL.REL.NOINC `($__internal_29_$__cuda_sm20_div_rn_f64_full) ;  /* 0x0000041000387944 */ /* 0x020fea0003c00000 */
[----:B------:R-:W-:Y:S02]  /*6a5d0*/  IMAD.MOV.U32 R60, RZ, RZ, R4 ;  /* 0x000000ffff3c7224 */ /* 0x000fe400078e0004 */
[----:B------:R-:W-:-:S07]  /*6a5e0*/  IMAD.MOV.U32 R61, RZ, RZ, R5 ;  /* 0x000000ffff3d7224 */ /* 0x000fce00078e0005 */
.L_x_13754:
[----:B------:R-:W-:Y:S05]  /*6a5f0*/  BSYNC.RECONVERGENT B3 ;  /* 0x0000000000037941 */ /* 0x000fea0003800200 */
.L_x_13753:
        /* <DEDUP_REMOVED lines=23> */
.L_x_13756:
[----:B------:R-:W-:Y:S05]  /*6a770*/  BSYNC.RECONVERGENT B3 ;  /* 0x0000000000037941 */ /* 0x000fea0003800200 */
.L_x_13755:
        /* <DEDUP_REMOVED lines=139> */
.L_x_13758:
[----:B------:R-:W-:Y:S05]  /*6b030*/  BSYNC.RECONVERGENT B0 ;  /* 0x0000000000007941 */ /* 0x000fea0003800200 */
.L_x_13757:
        /* <DEDUP_REMOVED lines=8> */
[----:B-----5:R-:W-:Y:S05]  /*6b0c0*/  CALL.REL.NOINC `($__internal_29_$__cuda_sm20_div_rn_f64_full) ;  /* 0x0000040400787944 */ /* 0x020fea0003c00000 */
.L_x_13760:
[----:B------:R-:W-:Y:S05]  /*6b0d0*/  BSYNC.RECONVERGENT B3 ;  /* 0x0000000000037941 */ /* 0x000fea0003800200 */
.L_x_13759:
        /* <DEDUP_REMOVED lines=75> */
.L_x_13724:
[----:B------:R-:W-:Y:S05]  /*6b590*/  BSYNC.RECONVERGENT B2 ;  /* 0x0000000000027941 */ /* 0x000fea0003800200 */
.L_x_13713:
[----:B------:R-:W-:Y:S01]  /*6b5a0*/  UMOV UR4, 0xfefa39ef ;  /* 0xfefa39ef00047882 */ /* 0x000fe20000000000 */
[----:B------:R-:W-:Y:S01]  /*6b5b0*/  UMOV UR5, 0x3fe62e42 ;  /* 0x3fe62e4200057882 */ /* 0x000fe20000000000 */
[----:B------:R-:W-:Y:S01]  /*6b5c0*/  LOP3.LUT R11, R3, 0x80000000, R11, 0xb8, !PT ;  /* 0x80000000030b7812 */ /* 0x000fe200078eb80b */
[----:B------:R-:W-:Y:S01]  /*6b5d0*/  DADD R60, R60, UR4 ;  /* 0x000000043c3c7e29 */ /* 0x000fe20008000000 */
[----:B------:R-:W-:-:S09]  /*6b5e0*/  IMAD.MOV.U32 R10, RZ, RZ, R2 ;  /* 0x000000ffff0a7224 */ /* 0x000fd200078e0002 */
[----:B------:R-:W-:Y:S01]  /*6b5f0*/  LOP3.LUT R9, R61, 0x80000000, R9, 0xb8, !PT ;  /* 0x800000003d097812 */ /* 0x000fe200078eb809 */
[----:B------:R-:W-:-:S07]  /*6b600*/  IMAD.MOV.U32 R8, RZ, RZ, R60 ;  /* 0x000000ffff087224 */ /* 0x000fce00078e003c */
.L_x_13638:
[----:B------:R-:W-:Y:S05]  /*6b610*/  BSYNC.RECONVERGENT B1 ;  /* 0x0000000000017941 */ /* 0x000fea0003800200 */
.L_x_13636:
[----:B------:R-:W-:Y:S05]  /*6b620*/  WARPSYNC.ALL ;  /* 0x0000000000007948 */ /* 0x000fea0003800000 */
[----:B-----5:R-:W-:Y:S01]  /*6b630*/  DSETP.NAN.AND P0, PT, R14, R14, PT ;  /* 0x0000000e0e00722a */ /* 0x020fe20003f08000 */
        /* <DEDUP_REMOVED lines=23> */
.L_x_13762:
        /* <DEDUP_REMOVED lines=70> */
[----:B------:R-:W-:Y:S01]  /*6bc10*/  IMAD.MOV.U32 R49, RZ, RZ, R60 ;  /* 0x000000ffff317224 */ /* 0x000fe200078e003c */
        /* <DEDUP_REMOVED lines=72> */
.L_x_13768:
[----:B------:R-:W-:Y:S05]  /*6c0a0*/  BSYNC.RECONVERGENT B3 ;  /* 0x0000000000037941 */ /* 0x000fea0003800200 */
.L_x_13767:
        /* <DEDUP_REMOVED lines=83> */
.L_x_13766:
        /* <DEDUP_REMOVED lines=33> */
.L_x_13775:
[----:B------:R-:W-:Y:S05]  /*6c7f0*/  BSYNC.RECONVERGENT B4 ;  /* 0x0000000000047941 */ /* 0x000fea0003800200 */
.L_x_13774:
[----:B------:R-:W-:Y:S02]  /*6c800*/  IMAD.MOV.U32 R46, RZ, RZ, R4 ;  /* 0x000000ffff2e7224 */ /* 0x000fe400078e0004 */
[----:B------:R-:W-:-:S07]  /*6c810*/  IMAD.MOV.U32 R47, RZ, RZ, R5 ;  /* 0x000000ffff2f7224 */ /* 0x000fce00078e0005 */
.L_x_13773:
[----:B------:R-:W-:Y:S05]  /*6c820*/  BSYNC.RECONVERGENT B3 ;  /* 0x0000000000037941 */ /* 0x000fea0003800200 */
.L_x_13772:
        /* <DEDUP_REMOVED lines=30> */
.L_x_13780:
[----:B------:R-:W-:Y:S05]  /*6ca10*/  BSYNC.RECONVERGENT B4 ;  /* 0x0000000000047941 */ /* 0x000fea0003800200 */
.L_x_13779:
[----:B------:R-:W-:Y:S05]  /*6ca20*/  BRA `(.L_x_13778) ;  /* 0x0000000000047947 */ /* 0x000fea0003800000 */
.L_x_13777:
[----:B------:R-:W-:-:S11]  /*6ca30*/  DADD R4, R60, -R2 ;  /* 0x000000003c047229 */ /* 0x000fd60000000802 */
.L_x_13778:
[----:B------:R-:W-:Y:S05]  /*6ca40*/  BSYNC.RECONVERGENT B3 ;  /* 0x0000000000037941 */ /* 0x000fea0003800200 */
.L_x_13776:
        /* <DEDUP_REMOVED lines=30> */
.L_x_13782:
[----:B------:R-:W-:Y:S05]  /*6cc30*/  BSYNC.RECONVERGENT B3 ;  /* 0x0000000000037941 */ /* 0x000fea0003800200 */
.L_x_13781:
        /* <DEDUP_REMOVED lines=87> */
.L_x_13783:
        /* <DEDUP_REMOVED lines=21> */
.L_x_13785:
[----:B------:R-:W-:Y:S05]  /*6d300*/  BSYNC.RECONVERGENT B3 ;  /* 0x0000000000037941 */ /* 0x000fea0003800200 */
.L_x_13784:
        /* <DEDUP_REMOVED lines=30> */
.L_x_13771:
        /* <DEDUP_REMOVED lines=27> */
.L_x_13788:
[----:B------:R-:W-:Y:S05]  /*6d6a0*/  BSYNC.RECONVERGENT B3 ;  /* 0x0000000000037941 */ /* 0x000fea0003800200 */
.L_x_13787:
        /* <DEDUP_REMOVED lines=87> */
.L_x_13789:
        /* <DEDUP_REMOVED lines=21> */
.L_x_13791:
[----:B------:R-:W-:Y:S05]  /*6dd70*/  BSYNC.RECONVERGENT B3 ;  /* 0x0000000000037941 */ /* 0x000fea0003800200 */
.L_x_13790:
        /* <DEDUP_REMOVED lines=30> */
.L_x_13786:
        /* <DEDUP_REMOVED lines=26> */
.L_x_13793:
[----:B------:R-:W-:Y:S05]  /*6e100*/  BSYNC.RECONVERGENT B3 ;  /* 0x0000000000037941 */ /* 0x000fea0003800200 */
.L_x_13792:
        /* <DEDUP_REMOVED lines=21> */
.L_x_13795:
[----:B------:R-:W-:Y:S05]  /*6e260*/  BSYNC.RECONVERGENT B3 ;  /* 0x0000000000037941 */ /* 0x000fea0003800200 */
.L_x_13794:
[----:B------:R-:W-:Y:S02]  /*6e270*/  IMAD.MOV.U32 R66, RZ, RZ, R4 ;  /* 0x000000ffff427224 */ /* 0x000fe400078e0004 */
[----:B------:R-:W-:Y:S01]  /*6e280*/  IMAD.MOV.U32 R67, RZ, RZ, R5 ;  /* 0x000000ffff437224 */ /* 0x000fe200078e0005 */
[----:B------:R-:W-:Y:S06]  /*6e290*/  BRA `(.L_x_13769) ;  /* 0x00000000006c7947 */ /* 0x000fec0003800000 */
.L_x_13770:
        /* <DEDUP_REMOVED lines=24> */
.L_x_13797:
[----:B------:R-:W-:Y:S05]  /*6e420*/  BSYNC.RECONVERGENT B3 ;  /* 0x0000000000037941 */ /* 0x000fea0003800200 */
.L_x_13796:
[----:B------:R-:W-:Y:S02]  /*6e430*/  IMAD.MOV.U32 R66, RZ, RZ, R2 ;  /* 0x000000ffff427224 */ /* 0x000fe400078e0002 */
[----:B------:R-:W-:-:S07]  /*6e440*/  IMAD.MOV.U32 R67, RZ, RZ, R3 ;  /* 0x000000ffff437224 */ /* 0x000fce00078e0003 */
.L_x_13769:
[----:B------:R-:W-:Y:S05]  /*6e450*/  BSYNC.RECONVERGENT B2 ;  /* 0x0000000000027941 */ /* 0x000fea0003800200 */
.L_x_13765:
        /* <DEDUP_REMOVED lines=25> */
.L_x_13802:
[----:B------:R-:W-:Y:S05]  /*6e5f0*/  BSYNC.RECONVERGENT B4 ;  /* 0x0000000000047941 */ /* 0x000fea0003800200 */
.L_x_13801:
        /* <DEDUP_REMOVED lines=77> */
.L_x_13804:
        /* <DEDUP_REMOVED lines=42> */
.L_x_13803:
        /* <DEDUP_REMOVED lines=35> */
.L_x_13812:
[----:B------:R-:W-:Y:S05]  /*6efa0*/  BSYNC.RECONVERGENT B6 ;  /* 0x0000000000067941 */ /* 0x000fea0003800200 */
.L_x_13811:
[----:B------:R-:W-:Y:S02]  /*6efb0*/  IMAD.MOV.U32 R46, RZ, RZ, R4 ;  /* 0x000000ffff2e7224 */ /* 0x000fe400078e0004 */
[----:B------:R-:W-:-:S07]  /*6efc0*/  IMAD.MOV.U32 R47, RZ, RZ, R5 ;  /* 0x000000ffff2f7224 */ /* 0x000fce00078e0005 */
.L_x_13810:
[----:B------:R-:W-:Y:S05]  /*6efd0*/  BSYNC.RECONVERGENT B5 ;  /* 0x0000000000057941 */ /* 0x000fea0003800200 */
.L_x_13809:
        /* <DEDUP_REMOVED lines=28> */
.L_x_13817:
[----:B------:R-:W-:Y:S05]  /*6f1a0*/  BSYNC.RECONVERGENT B6 ;  /* 0x0000000000067941 */ /* 0x000fea0003800200 */
.L_x_13816:
[----:B------:R-:W-:Y:S02]  /*6f1b0*/  IMAD.MOV.U32 R58, RZ, RZ, R4 ;  /* 0x000000ffff3a7224 */ /* 0x000fe400078e0004 */
[----:B------:R-:W-:Y:S01]  /*6f1c0*/  IMAD.MOV.U32 R59, RZ, RZ, R5 ;  /* 0x000000ffff3b7224 */ /* 0x000fe200078e0005 */
[----:B------:R-:W-:Y:S06]  /*6f1d0*/  BRA `(.L_x_13815) ;  /* 0x0000000000047947 */ /* 0x000fec0003800000 */
.L_x_13814:
[----:B------:R-:W-:-:S11]  /*6f1e0*/  DADD R58, R60, -R2 ;  /* 0x000000003c3a7229 */ /* 0x000fd60000000802 */
.L_x_13815:
[----:B------:R-:W-:Y:S05]  /*6f1f0*/  BSYNC.RECONVERGENT B5 ;  /* 0x0000000000057941 */ /* 0x000fea0003800200 */
.L_x_13813:
        /* <DEDUP_REMOVED lines=29> */
.L_x_13819:
[----:B------:R-:W-:Y:S05]  /*6f3d0*/  BSYNC.RECONVERGENT B5 ;  /* 0x0000000000057941 */ /* 0x000fea0003800200 */
.L_x_13818:
[----:B------:R-:W-:Y:S02]  /*6f3e0*/  IMAD.MOV.U32 R46, RZ, RZ, R2 ;  /* 0x000000ffff2e7224 */ /* 0x000fe400078e0002 */
[----:B------:R-:W-:Y:S01]  /*6f3f0*/  IMAD.MOV.U32 R47, RZ, RZ, R3 ;  /* 0x000000ffff2f7224 */ /* 0x000fe200078e0003 */
[----:B------:R-:W-:Y:S06]  /*6f400*/  BRA `(.L_x_13820) ;  /* 0x0000000800587947 */ /* 0x000fec0003800000 */
.L_x_13808:
        /* <DEDUP_REMOVED lines=29> */
.L_x_13823:
[----:B------:R-:W-:Y:S05]  /*6f5e0*/  BSYNC.RECONVERGENT B5 ;  /* 0x0000000000057941 */ /* 0x000fea0003800200 */
.L_x_13822:
[----:B------:R-:W-:Y:S02]  /*6f5f0*/  IMAD.MOV.U32 R46, RZ, RZ, R2 ;  /* 0x000000ffff2e7224 */ /* 0x000fe400078e0002 */
[----:B------:R-:W-:Y:S01]  /*6f600*/  IMAD.MOV.U32 R47, RZ, RZ, R3 ;  /* 0x000000ffff2f7224 */ /* 0x000fe200078e0003 */
[----:B------:R-:W-:Y:S06]  /*6f610*/  BRA `(.L_x_13820) ;  /* 0x0000000400d47947 */ /* 0x000fec0003800000 */
.L_x_13821:
        /* <DEDUP_REMOVED lines=28> */
[----:B------:R-:W-:-:S02]  /*6f7e0*/  IMAD.MOV.U32 R7, RZ, RZ, R51 ;  /* 0x000000ffff077224 */ /* 0x000fc400078e0033 */
[----:B------:R-:W-:Y:S02]  /*6f7f0*/  IMAD.MOV.U32 R4, RZ, RZ, R48 ;  /* 0x000000ffff047224 */ /* 0x000fe400078e0030 */
[----:B------:R-:W-:-:S07]  /*6f800*/  IMAD.MOV.U32 R3, RZ, RZ, R47 ;  /* 0x000000ffff037224 */ /* 0x000fce00078e002f */
[----:B------:R-:W-:Y:S05]  /*6f810*/  CALL.REL.NOINC `($__internal_30_$__cuda_sm20_dsqrt_rn_f64_mediumpath_v1) ;  /* 0x000003c4003c7944 */ /* 0x000fea0003c00000 */
.L_x_13825:
[----:B------:R-:W-:Y:S05]  /*6f820*/  BSYNC.RECONVERGENT B5 ;  /* 0x0000000000057941 */ /* 0x000fea0003800200 */
.L_x_13824:
        /* <DEDUP_REMOVED lines=20> */
.L_x_13827:
[----:B------:R-:W-:Y:S05]  /*6f970*/  BSYNC.RECONVERGENT B5 ;  /* 0x0000000000057941 */ /* 0x000fea0003800200 */
.L_x_13826:
[----:B------:R-:W-:Y:S01]  /*6f980*/  DMUL R42, R42, 8.11296384146066816958e+31 ;  /* 0x469000002a2a7828 */ /* 0x000fe20000000000 */
[----:B------:R-:W-:Y:S01]  /*6f990*/  IMAD.MOV.U32 R46, RZ, RZ, R4 ;  /* 0x000000ffff2e7224 */ /* 0x000fe200078e0004 */
[----:B------:R-:W-:Y:S01]  /*6f9a0*/  MOV R47, R5 ;  /* 0x00000005002f7202 */ /* 0x000fe20000000f00 */
[----:B------:R-:W-:Y:S08]  /*6f9b0*/  BRA `(.L_x_13820) ;  /* 0x0000000000ec7947 */ /* 0x000ff00003800000 */
.L_x_13807:
        /* <DEDUP_REMOVED lines=27> */
.L_x_13829:
[----:B------:R-:W-:Y:S05]  /*6fb70*/  BSYNC.RECONVERGENT B5 ;  /* 0x0000000000057941 */ /* 0x000fea0003800200 */
.L_x_13828:
        /* <DEDUP_REMOVED lines=27> */
.L_x_13831:
[----:B------:R-:W-:Y:S05]  /*6fd30*/  BSYNC.RECONVERGENT B5 ;  /* 0x0000000000057941 */ /* 0x000fea0003800200 */
.L_x_13830:
[----:B------:R-:W-:Y:S01]  /*6fd40*/  DMUL R46, R2, R42 ;  /* 0x0000002a022e7228 */ /* 0x000fe20000000000 */
[----:B------:R-:W-:Y:S02]  /*6fd50*/  IMAD.MOV.U32 R42, RZ, RZ, 0x0 ;  /* 0x00000000ff2a7424 */ /* 0x000fe400078e00ff */
[----:B------:R-:W-:-:S08]  /*6fd60*/  IMAD.MOV.U32 R43, RZ, RZ, 0x3ff00000 ;  /* 0x3ff00000ff2b7424 */ /* 0x000fd000078e00ff */
.L_x_13820:
[----:B------:R-:W-:Y:S05]  /*6fd70*/  BSYNC.RECONVERGENT B4 ;  /* 0x0000000000047941 */ /* 0x000fea0003800200 */
.L_x_13806:
[----:B------:R-:W-:Y:S05]  /*6fd80*/  BRA `(.L_x_13832) ;  /* 0x0000000000087947 */ /* 0x000fea0003800000 */
.L_x_13800:
[----:B------:R-:W-:Y:S02]  /*6fd90*/  DMUL R46, R40, 9.00719925474099200000e+15 ;  /* 0x43400000282e7828 */ /* 0x000fe40000000000 */
[----:B------:R-:W-:-:S11]  /*6fda0*/  DMUL R42, R42, 9.00719925474099200000e+15 ;  /* 0x434000002a2a7828 */ /* 0x000fd60000000000 */
.L_x_13832:
[----:B------:R-:W-:Y:S05]  /*6fdb0*/  BSYNC.RELIABLE B2 ;  /* 0x0000000000027941 */ /* 0x000fea0003800100 */
.L_x_13799:
        /* <DEDUP_REMOVED lines=27> */
.L_x_13834:
[----:B------:R-:W-:Y:S05]  /*6ff70*/  BSYNC.RECONVERGENT B2 ;  /* 0x0000000000027941 */ /* 0x000fea0003800200 */
.L_x_13833:
        /* <DEDUP_REMOVED lines=84> */
.L_x_13836:
[----:B------:R-:W-:Y:S02]  /*704c0*/  FSEL R2, RZ, 3.37028055040000000000e+12, P0 ;  /* 0x54442d18ff027808 */ /* 0x000fe40000000000 */
[----:B------:R-:W-:-:S07]  /*704d0*/  FSEL R3, RZ, 2.1426990032196044922, P0 ;  /* 0x400921fbff037808 */ /* 0x000fce0000000000 */
.L_x_13837:
[----:B------:R-:W-:Y:S05]  /*704e0*/  BSYNC.RECONVERGENT B0 ;  /* 0x0000000000007941 */ /* 0x000fea0003800200 */
.L_x_13835:
[----:B------:R-:W-:Y:S02]  /*704f0*/  DADD R42, |R46|, R42 ;  /* 0x000000002e2a7229 */ /* 0x000fe4000000022a */
[----:B------:R-:W-:-:S06]  /*70500*/  DADD R2, -RZ, |R2| ;  /* 0x00000000ff027229 */ /* 0x000fcc0000000502 */
[----:B------:R-:W-:-:S06]  /*70510*/  DSETP.NAN.AND P0, PT, R42, R42, PT ;  /* 0x0000002a2a00722a */ /* 0x000fcc0003f08000 */
[----:B------:R-:W-:Y:S02]  /*70520*/  FSEL R2, R42, R2, P0 ;  /* 0x000000022a027208 */ /* 0x000fe40000000000 */
[----:B------:R-:W-:-:S07]  /*70530*/  FSEL R3, R43, R3, P0 ;  /* 0x000000032b037208 */ /* 0x000fce0000000000 */
.L_x_13805:
[----:B------:R-:W-:Y:S05]  /*70540*/  BSYNC.RECONVERGENT B3 ;  /* 0x0000000000037941 */ /* 0x000fea0003800200 */
.L_x_13798:
[----:B------:R-:W-:Y:S01]  /*70550*/  LOP3.LUT R13, R67, 0x80000000, R13, 0xb8, !PT ;  /* 0x80000000430d7812 */ /* 0x000fe200078eb80d */
[----:B------:R-:W-:Y:S01]  /*70560*/  IMAD.MOV.U32 R14, RZ, RZ, R2 ;  /* 0x000000ffff0e7224 */ /* 0x000fe200078e0002 */
[----:B------:R-:W-:Y:S02]  /*70570*/  LOP3.LUT R15, R3, 0x80000000, R15, 0xb8, !PT ;  /* 0x80000000030f7812 */ /* 0x000fe400078eb80f */
[----:B------:R-:W-:Y:S01]  /*70580*/  MOV R12, R66 ;  /* 0x00000042000c7202 */ /* 0x000fe20000000f00 */
[----:B------:R-:W-:Y:S06]  /*70590*/  BRA `(.L_x_13763) ;  /* 0x0000005800d47947 */ /* 0x000fec0003800000 */
.L_x_13764:
        /* <DEDUP_REMOVED lines=26> */
[----:B------:R-:W-:Y:S02]  /*70740*/  MOV R51, R7 ;  /* 0x0000000700337202 */ /* 0x000fe40000000f00 */
        /* <DEDUP_REMOVED lines=94> */
.L_x_13843:
[----:B------:R-:W-:Y:S05]  /*70d30*/  BSYNC.RECONVERGENT B0 ;  /* 0x0000000000007941 */ /* 0x000fea0003800200 */
.L_x_13842:
[----:B------:R-:W-:Y:S04]  /*70d40*/  BSSY.RECONVERGENT B3, `(.L_x_13844) ;  /* 0x0000006000037945 */ /* 0x000fe80003800200 */
[----:B------:R-:W-:Y:S05]  /*70d50*/  @P4 BRA P5, `(.L_x_13845) ;  /* 0x0000000000104947 */ /* 0x000fea0002800000 */
[----:B------:R-:W-:Y:S01]  /*70d60*/  IMAD.MOV.U32 R2, RZ, RZ, R46 ;  /* 0x000000ffff027224 */ /* 0x000fe200078e002e */
[----:B------:R-:W-:Y:S02]  /*70d70*/  MOV R5, R47 ;  /* 0x0000002f00057202 */ /* 0x000fe40000000f00 */
[----:B------:R-:W-:-:S07]  /*70d80*/  MOV R3, 0x70da0 ;  /* 0x00070da000037802 */ /* 0x000fce0000000f00 */
[----:B------:R-:W-:Y:S05]  /*70d90*/  CALL.REL.NOINC `($__internal_29_$__cuda_sm20_div_rn_f64_full) ;  /* 0x000003a800447944 */ /* 0x000fea0003c00000 */
.L_x_13845:
[----:B------:R-:W-:Y:S05]  /*70da0*/  BSYNC.RECONVERGENT B3 ;  /* 0x0000000000037941 */ /* 0x000fea0003800200 */
.L_x_13844:
        /* <DEDUP_REMOVED lines=84> */
.L_x_13847:
[----:B------:R-:W-:Y:S02]  /*712f0*/  FSEL R2, RZ, 3.37028055040000000000e+12, P0 ;  /* 0x54442d18ff027808 */ /* 0x000fe40000000000 */
[----:B------:R-:W-:-:S07]  /*71300*/  FSEL R3, RZ, 2.1426990032196044922, P0 ;  /* 0x400921fbff037808 */ /* 0x000fce0000000000 */
.L_x_13848:
[----:B------:R-:W-:Y:S05]  /*71310*/  BSYNC.RECONVERGENT B0 ;  /* 0x0000000000007941 */ /* 0x000fea0003800200 */
.L_x_13846:
[----:B------:R-:W-:Y:S01]  /*71320*/  DADD R42, R58, R42 ;  /* 0x000000003a2a7229 */ /* 0x000fe2000000002a */
[----:B------:R-:W-:Y:S01]  /*71330*/  LOP3.LUT R3, R3, 0x80000000, R40, 0xb8, !PT ;  /* 0x8000000003037812 */ /* 0x000fe200078eb828 */
[----:B------:R-:W-:-:S06]  /*71340*/  DMUL R60, R60, 0.5 ;  /* 0x3fe000003c3c7828 */ /* 0x000fcc0000000000 */
[----:B------:R-:W-:-:S06]  /*71350*/  DSETP.NAN.AND P0, PT, R42, R42, PT ;  /* 0x0000002a2a00722a */ /* 0x000fcc0003f08000 */
[----:B------:R-:W-:Y:S02]  /*71360*/  FSEL R2, R42, R2, P0 ;  /* 0x000000022a027208 */ /* 0x000fe40000000000 */
[----:B------:R-:W-:Y:S01]  /*71370*/  FSEL R3, R43, R3, P0 ;  /* 0x000000032b037208 */ /* 0x000fe20000000000 */
[----:B------:R-:W-:Y:S06]  /*71380*/  BRA `(.L_x_13849) ;  /* 0x0000004c00387947 */ /* 0x000fec0003800000 */
.L_x_13841:
        /* <DEDUP_REMOVED lines=40> */
[----:B------:R-:W-:Y:S01]  /*71610*/  MOV R46, R2 ;  /* 0x00000002002e7202 */ /* 0x000fe20000000f00 */
[----:B------:R-:W-:-:S06]  /*71620*/  IMAD.MOV.U32 R47, RZ, RZ, R3 ;  /* 0x000000ffff2f7224 */ /* 0x000fcc00078e0003 */
        /* <DEDUP_REMOVED lines=15> */
[----:B------:R-:W-:Y:S01]  /*71720*/  IMAD.MOV.U32 R52, RZ, RZ, R6 ;  /* 0x000000ffff347224 */ /* 0x000fe200078e0006 */
[----:B------:R-:W-:-:S06]  /*71730*/  MOV R53, R7 ;  /* 0x0000000700357202 */ /* 0x000fcc0000000f00 */
        /* <DEDUP_REMOVED lines=82> */
.L_x_13851:
[----:B------:R-:W-:Y:S05]  /*71c60*/  BSYNC.RECONVERGENT B0 ;  /* 0x0000000000007941 */ /* 0x000fea0003800200 */
.L_x_13850:
[----:B------:R-:W-:Y:S04]  /*71c70*/  BSSY.RECONVERGENT B3, `(.L_x_13852) ;  /* 0x0000005000037945 */ /* 0x000fe80003800200 */
[----:B------:R-:W-:Y:S05]  /*71c80*/  @P4 BRA P5, `(.L_x_13853) ;  /* 0x00000000000c4947 */ /* 0x000fea0002800000 */
[----:B------:R-:W-:Y:S01]  /*71c90*/  IMAD.MOV.U32 R5, RZ, RZ, R3 ;  /* 0x000000ffff057224 */ /* 0x000fe200078e0003 */
[----:B------:R-:W-:-:S07]  /*71ca0*/  MOV R3, 0x71cc0 ;  /* 0x00071cc000037802 */ /* 0x000fce0000000f00 */
[----:B------:R-:W-:Y:S05]  /*71cb0*/  CALL.REL.NOINC `($__internal_29_$__cuda_sm20_div_rn_f64_full) ;  /* 0x00000398007c7944 */ /* 0x000fea0003c00000 */
.L_x_13853:
[----:B------:R-:W-:Y:S05]  /*71cc0*/  BSYNC.RECONVERGENT B3 ;  /* 0x0000000000037941 */ /* 0x000fea0003800200 */
.L_x_13852:
        /* <DEDUP_REMOVED lines=84> */
.L_x_13855:
[----:B------:R-:W-:Y:S02]  /*72210*/  FSEL R2, RZ, 3.37028055040000000000e+12, P0 ;  /* 0x54442d18ff027808 */ /* 0x000fe40000000000 */
[----:B------:R-:W-:-:S07]  /*72220*/  FSEL R3, RZ, 2.1426990032196044922, P0 ;  /* 0x400921fbff037808 */ /* 0x000fce0000000000 */
.L_x_13856:
[----:B------:R-:W-:Y:S05]  /*72230*/  BSYNC.RECONVERGENT B0 ;  /* 0x0000000000007941 */ /* 0x000fea0003800200 */
.L_x_13854:
[----:B------:R-:W-:Y:S01]  /*72240*/  DADD R42, R58, R42 ;  /* 0x000000003a2a7229 */ /* 0x000fe2000000002a */
[----:B------:R-:W-:-:S07]  /*72250*/  LOP3.LUT R3, R3, 0x80000000, R40, 0xb8, !PT ;  /* 0x8000000003037812 */ /* 0x000fce00078eb828 */
[----:B------:R-:W-:-:S06]  /*72260*/  DSETP.NAN.AND P0, PT, R42, R42, PT ;  /* 0x0000002a2a00722a */ /* 0x000fcc0003f08000 */
[----:B------:R-:W-:Y:S02]  /*72270*/  FSEL R2, R42, R2, P0 ;  /* 0x000000022a027208 */ /* 0x000fe40000000000 */
[----:B------:R-:W-:Y:S01]  /*72280*/  FSEL R3, R43, R3, P0 ;  /* 0x000000032b037208 */ /* 0x000fe20000000000 */
[----:B------:R-:W-:Y:S06]  /*72290*/  BRA `(.L_x_13849) ;  /* 0x0000003c00747947 */ /* 0x000fec0003800000 */
.L_x_13840:
        /* <DEDUP_REMOVED lines=25> */
.L_x_13858:
[----:B------:R-:W-:Y:S05]  /*72430*/  BSYNC.RECONVERGENT B3 ;  /* 0x0000000000037941 */ /* 0x000fea0003800200 */
.L_x_13857:
        /* <DEDUP_REMOVED lines=23> */
.L_x_13860:
[----:B------:R-:W-:Y:S05]  /*725b0*/  BSYNC.RECONVERGENT B3 ;  /* 0x0000000000037941 */ /* 0x000fea0003800200 */
.L_x_13859:
        /* <DEDUP_REMOVED lines=48> */
[----:B------:R-:W-:Y:S01]  /*728c0*/  DFMA R48, R48, R48, R48 ;  /* 0x000000303030722b */ /* 0x000fe20000000030 */
[----:B------:R-:W-:Y:S02]  /*728d0*/  FSEL R7, R59, R43, !P1 ;  /* 0x0000002b3b077208 */ /* 0x000fe40004800000 */
[----:B------:R-:W-:Y:S02]  /*728e0*/  FSEL R6, R58, R42, !P1 ;  /* 0x0000002a3a067208 */ /* 0x000fe40004800000 */
[----:B------:R-:W-:-:S03]  /*728f0*/  FSETP.GEU.AND P5, PT, |R7|, 6.5827683646048100446e-37, PT ;  /* 0x036000000700780b */ /* 0x000fc60003fae200 */
        /* <DEDUP_REMOVED lines=91> */
.L_x_13862:
[----:B------:R-:W-:Y:S05]  /*72eb0*/  BSYNC.RECONVERGENT B0 ;  /* 0x0000000000007941 */ /* 0x000fea0003800200 */
.L_x_13861:
[----:B------:R-:W-:Y:S04]  /*72ec0*/  BSSY.RECONVERGENT B3, `(.L_x_13863) ;  /* 0x0000006000037945 */ /* 0x000fe80003800200 */
[----:B------:R-:W-:Y:S05]  /*72ed0*/  @P4 BRA P5, `(.L_x_13864) ;  /* 0x0000000000104947 */ /* 0x000fea0002800000 */
[----:B------:R-:W-:Y:S01]  /*72ee0*/  IMAD.MOV.U32 R2, RZ, RZ, R46 ;  /* 0x000000ffff027224 */ /* 0x000fe200078e002e */
[----:B------:R-:W-:Y:S01]  /*72ef0*/  MOV R3, 0x72f20 ;  /* 0x00072f2000037802 */ /* 0x000fe20000000f00 */
[----:B------:R-:W-:-:S07]  /*72f00*/  IMAD.MOV.U32 R5, RZ, RZ, R47 ;  /* 0x000000ffff057224 */ /* 0x000fce00078e002f */
[----:B------:R-:W-:Y:S05]  /*72f10*/  CALL.REL.NOINC `($__internal_29_$__cuda_sm20_div_rn_f64_full) ;  /* 0x0000038400e47944 */ /* 0x000fea0003c00000 */
.L_x_13864:
[----:B------:R-:W-:Y:S05]  /*72f20*/  BSYNC.RECONVERGENT B3 ;  /* 0x0000000000037941 */ /* 0x000fea0003800200 */
.L_x_13863:
        /* <DEDUP_REMOVED lines=84> */
.L_x_13866:
[----:B------:R-:W-:Y:S02]  /*73470*/  FSEL R2, RZ, 3.37028055040000000000e+12, P0 ;  /* 0x54442d18ff027808 */ /* 0x000fe40000000000 */
[----:B------:R-:W-:-:S07]  /*73480*/  FSEL R3, RZ, 2.1426990032196044922, P0 ;  /* 0x400921fbff037808 */ /* 0x000fce0000000000 */
.L_x_13867:
[----:B------:R-:W-:Y:S05]  /*73490*/  BSYNC.RECONVERGENT B0 ;  /* 0x0000000000007941 */ /* 0x000fea0003800200 */
.L_x_13865:
[----:B------:R-:W-:Y:S01]  /*734a0*/  DADD R42, R58, R42 ;  /* 0x000000003a2a7229 */ /* 0x000fe2000000002a */
[----:B------:R-:W-:Y:S01]  /*734b0*/  LOP3.LUT R3, R3, 0x80000000, R40, 0xb8, !PT ;  /* 0x8000000003037812 */ /* 0x000fe200078eb828 */
[----:B------:R-:W-:-:S06]  /*734c0*/  DADD R60, R60, 1 ;  /* 0x3ff000003c3c7429 */ /* 0x000fcc0000000000 */
[----:B------:R-:W-:-:S06]  /*734d0*/  DSETP.NAN.AND P0, PT, R42, R42, PT ;  /* 0x0000002a2a00722a */ /* 0x000fcc0003f08000 */
[----:B------:R-:W-:Y:S02]  /*734e0*/  FSEL R2, R42, R2, P0 ;  /* 0x000000022a027208 */ /* 0x000fe40000000000 */
[----:B------:R-:W-:Y:S01]  /*734f0*/  FSEL R3, R43, R3, P0 ;  /* 0x000000032b037208 */ /* 0x000fe20000000000 */
[----:B------:R-:W-:Y:S06]  /*73500*/  BRA `(.L_x_13849) ;  /* 0x0000002800d87947 */ /* 0x000fec0003800000 */
.L_x_13839:
        /* <DEDUP_REMOVED lines=109> */
.L_x_13871:
[----:B------:R-:W-:Y:S05]  /*73be0*/  BSYNC.RECONVERGENT B0 ;  /* 0x0000000000007941 */ /* 0x000fea0003800200 */
.L_x_13870:
        /* <DEDUP_REMOVED lines=9> */
.L_x_13873:
[----:B------:R-:W-:Y:S05]  /*73c80*/  BSYNC.RECONVERGENT B3 ;  /* 0x0000000000037941 */ /* 0x000fea0003800200 */
.L_x_13872:
        /* <DEDUP_REMOVED lines=76> */
.L_x_13869:
        /* <DEDUP_REMOVED lines=137> */
.L_x_13875:
[----:B------:R-:W-:Y:S05]  /*749e0*/  BSYNC.RECONVERGENT B0 ;  /* 0x0000000000007941 */ /* 0x000fea0003800200 */
.L_x_13874:
        /* <DEDUP_REMOVED lines=8> */
.L_x_13877:
[----:B------:R-:W-:Y:S05]  /*74a70*/  BSYNC.RECONVERGENT B3 ;  /* 0x0000000000037941 */ /* 0x000fea0003800200 */
.L_x_13876:
        /* <DEDUP_REMOVED lines=76> */
.L_x_13868:
        /* <DEDUP_REMOVED lines=23> */
[----:B------:R-:W-:Y:S02]  /*750b0*/  IMAD.MOV.U32 R60, RZ, RZ, R4 ;  /* 0x000000ffff3c7224 */ /* 0x000fe400078e0004 */
[----:B------:R-:W-:-:S07]  /*750c0*/  IMAD.MOV.U32 R61, RZ, RZ, R5 ;  /* 0x000000ffff3d7224 */ /* 0x000fce00078e0005 */
.L_x_13879:
[----:B------:R-:W-:Y:S05]  /*750d0*/  BSYNC.RECONVERGENT B3 ;  /* 0x0000000000037941 */ /* 0x000fea0003800200 */
.L_x_13878:
        /* <DEDUP_REMOVED lines=23> */
.L_x_13881:
[----:B------:R-:W-:Y:S05]  /*75250*/  BSYNC.RECONVERGENT B3 ;  /* 0x0000000000037941 */ /* 0x000fea0003800200 */
.L_x_13880:
[----:B------:R-:W-:Y:S01]  /*75260*/  DADD R48, -RZ, |R4| ;  /* 0x00000000ff307229 */ /* 0x000fe20000000504 */
[----:B------:R-:W-:Y:S01]  /*75270*/  IMAD.MOV.U32 R6, RZ, RZ, RZ ;  /* 0x000000ffff067224 */ /* 0x000fe200078e00ff */
[----:B------:R-:W-:Y:S01]  /*75280*/  DADD R60, -RZ, |R60| ;  /* 0x00000000ff3c7229 */ /* 0x000fe2000000053c */
[----:B------:R-:W-:Y:S01]  /*75290*/  UMOV UR4, 0xffffffff ;  /* 0xffffffff00047882 */ /* 0x000fe20000000000 */
[----:B------:R-:W-:Y:S01]  /*752a0*/  UMOV UR5, 0x7fefffff ;  /* 0x7fefffff00057882 */ /* 0x000fe20000000000 */
[----:B------:R-:W-:Y:S01]  /*752b0*/  HFMA2 R50, -RZ, RZ, 0, 0 ;  /* 0x00000000ff327431 */ /* 0x000fe200000001ff */
        /* <DEDUP_REMOVED lines=133> */
.L_x_13883:
[----:B------:R-:W-:Y:S05]  /*75b10*/  BSYNC.RECONVERGENT B0 ;  /* 0x0000000000007941 */ /* 0x000fea0003800200 */
.L_x_13882:
        /* <DEDUP_REMOVED lines=9> */
.L_x_13885:
[----:B------:R-:W-:Y:S05]  /*75bb0*/  BSYNC.RECONVERGENT B3 ;  /* 0x0000000000037941 */ /* 0x000fea0003800200 */
.L_x_13884:
        /* <DEDUP_REMOVED lines=75> */
.L_x_13849:
[----:B------:R-:W-:Y:S05]  /*76070*/  BSYNC.RECONVERGENT B2 ;  /* 0x0000000000027941 */ /* 0x000fea0003800200 */
.L_x_13838:
[----:B------:R-:W-:Y:S01]  /*76080*/  UMOV UR4, 0xfefa39ef ;  /* 0xfefa39ef00047882 */ /* 0x000fe20000000000 */
[----:B------:R-:W-:Y:S01]  /*76090*/  UMOV UR5, 0x3fe62e42 ;  /* 0x3fe62e4200057882 */ /* 0x000fe20000000000 */
[----:B------:R-:W-:Y:S01]  /*760a0*/  LOP3.LUT R15, R3, 0x80000000, R15, 0xb8, !PT ;  /* 0x80000000030f7812 */ /* 0x000fe200078eb80f */
[----:B------:R-:W-:Y:S01]  /*760b0*/  DADD R60, R60, UR4 ;  /* 0x000000043c3c7e29 */ /* 0x000fe20008000000 */
[----:B------:R-:W-:-:S09]  /*760c0*/  IMAD.MOV.U32 R14, RZ, RZ, R2 ;  /* 0x000000ffff0e7224 */ /* 0x000fd200078e0002 */
[----:B------:R-:W-:Y:S01]  /*760d0*/  LOP3.LUT R13, R61, 0x80000000, R13, 0xb8, !PT ;  /* 0x800000003d0d7812 */ /* 0x000fe200078eb80d */
[----:B------:R-:W-:-:S07]  /*760e0*/  IMAD.MOV.U32 R12, RZ, RZ, R60 ;  /* 0x000000ffff0c7224 */ /* 0x000fce00078e003c */
.L_x_13763:
[----:B------:R-:W-:Y:S05]  /*760f0*/  BSYNC.RECONVERGENT B1 ;  /* 0x0000000000017941 */ /* 0x000fea0003800200 */
.L_x_13761:
        /* <DEDUP_REMOVED lines=14> */
[----:B------:R-:W-:Y:S01]  /*761e0*/  @!P0 MOV R18, R2 ;  /* 0x0000000200128202 */ /* 0x000fe20000000f00 */
        /* <DEDUP_REMOVED lines=10> */
.L_x_13887:
        /* <DEDUP_REMOVED lines=63> */
[----:B------:R-:W-:Y:S01]  /*76680*/  MOV R4, 0x0 ;  /* 0x0000000000047802 */ /* 0x000fe20000000f00 */
[----:B------:R-:W-:Y:S01]  /*76690*/  IMAD.MOV.U32 R5, RZ, RZ, 0x3fd80000 ;  /* 0x3fd80000ff057424 */ /* 0x000fe200078e00ff */
[----:B------:R-:W-:Y:S01]  /*766a0*/  SEL R7, R59, R49, P1 ;  /* 0x000000313b077207 */ /* 0x000fe20000800000 */
[----:B------:R-:W-:Y:S01]  /*766b0*/  IMAD.MOV.U32 R49, RZ, RZ, R60 ;  /* 0x000000ffff317224 */ /* 0x000fe200078e003c */
[----:B------:R-:W-:Y:S01]  /*766c0*/  SEL R6, R58, R48, P1 ;  /* 0x000000303a067207 */ /* 0x000fe20000800000 */
[----:B------:R-:W-:Y:S02]  /*766d0*/  IMAD.MOV.U32 R48, RZ, RZ, R61 ;  /* 0x000000ffff307224 */ /* 0x000fe400078e003d */
[----:B------:R-:W-:Y:S01]  /*766e0*/  DMUL R52, R46, R50 ;  /* 0x000000322e347228 */ /* 0x000fe20000000000 */
[----:B------:R-:W-:Y:S01]  /*766f0*/  LOP3.LUT R0, R7, 0xffc00000, RZ, 0xc0, !PT ;  /* 0xffc0000007007812 */ /* 0x000fe200078ec0ff */
[----:B------:R-:W-:-:S02]  /*76700*/  DFMA R50, R50, R4, 0.5 ;  /* 0x3fe000003232742b */ /* 0x000fc40000000004 */
[----:B------:R-:W-:-:S06]  /*76710*/  DSETP.NEU.AND P2, PT, R48, RZ, PT ;  /* 0x000000ff3000722a */ /* 0x000fcc0003f4d000 */
[----:B------:R-:W-:Y:S01]  /*76720*/  DFMA R46, R50, R52, R46 ;  /* 0x00000034322e722b */ /* 0x000fe2000000002e */
[----:B------:R-:W-:Y:S01]  /*76730*/  LOP3.LUT R51, R0, 0x7fd00000, RZ, 0x3c, !PT ;  /* 0x7fd0000000337812 */ /* 0x000fe200078e3cff */
[----:B------:R-:W-:-:S06]  /*76740*/  IMAD.MOV.U32 R50, RZ, RZ, RZ ;  /* 0x000000ffff327224 */ /* 0x000fcc00078e00ff */
[----:B------:R-:W-:Y:S02]  /*76750*/  DMUL R46, R56, R46 ;  /* 0x0000002e382e7228 */ /* 0x000fe40000000000 */
[C---:B------:R-:W-:Y:S01]  /*76760*/  DMUL R52, R50.reuse, R6 ;  /* 0x0000000632347228 */ /* 0x040fe20000000000 */
[----:B------:R-:W-:Y:S01]  /*76770*/  LOP3.LUT R57, R54, 0x100000, RZ, 0xfc, !PT ;  /* 0x0010000036397812 */ /* 0x000fe200078efcff */
[----:B------:R-:W-:Y:S01]  /*76780*/  DMUL R50, R50, R48 ;  /* 0x0000003032327228 */ /* 0x000fe20000000000 */
[----:B------:R-:W-:Y:S01]  /*76790*/  MOV R56, RZ ;  /* 0x000000ff00387202 */ /* 0x000fe20000000f00 */
[----:B------:R-:W-:-:S05]  /*767a0*/  IMAD.MOV.U32 R54, RZ, RZ, RZ ;  /* 0x000000ffff367224 */ /* 0x000fca00078e00ff */
        /* <DEDUP_REMOVED lines=61> */
.L_x_13893:
[----:B------:R-:W-:Y:S05]  /*76b80*/  BSYNC.RECONVERGENT B3 ;  /* 0x0000000000037941 */ /* 0x000fea0003800200 */
.L_x_13892:
        /* <DEDUP_REMOVED lines=83> */
.L_x_13891:
        /* <DEDUP_REMOVED lines=33> */
.L_x_13900:
[----:B------:R-:W-:Y:S05]  /*772d0*/  BSYNC.RECONVERGENT B4 ;  /* 0x0000000000047941 */ /* 0x000fea0003800200 */
.L_x_13899:
[----:B------:R-:W-:Y:S02]  /*772e0*/  IMAD.MOV.U32 R46, RZ, RZ, R4 ;  /* 0x000000ffff2e7224 */ /* 0x000fe400078e0004 */
[----:B------:R-:W-:-:S07]  /*772f0*/  IMAD.MOV.U32 R47, RZ, RZ, R5 ;  /* 0x000000ffff2f7224 */ /* 0x000fce00078e0005 */
.L_x_13898:
[----:B------:R-:W-:Y:S05]  /*77300*/  BSYNC.RECONVERGENT B3 ;  /* 0x0000000000037941 */ /* 0x000fea0003800200 */
.L_x_13897:
        /* <DEDUP_REMOVED lines=30> */
.L_x_13905:
[----:B------:R-:W-:Y:S05]  /*774f0*/  BSYNC.RECONVERGENT B4 ;  /* 0x0000000000047941 */ /* 0x000fea0003800200 */
.L_x_13904:
[----:B------:R-:W-:Y:S05]  /*77500*/  BRA `(.L_x_13903) ;  /* 0x0000000000047947 */ /* 0x000fea0003800000 */
.L_x_13902:
[----:B------:R-:W-:-:S11]  /*77510*/  DADD R4, R60, -R2 ;  /* 0x000000003c047229 */ /* 0x000fd60000000802 */
.L_x_13903:
[----:B------:R-:W-:Y:S05]  /*77520*/  BSYNC.RECONVERGENT B3 ;  /* 0x0000000000037941 */ /* 0x000fea0003800200 */
.L_x_13901:
        /* <DEDUP_REMOVED lines=28> */
[----:B------:R-:W-:Y:S02]  /*776f0*/  IMAD.MOV.U32 R6, RZ, RZ, R2 ;  /* 0x000000ffff067224 */ /* 0x000fe400078e0002 */
[----:B------:R-:W-:-:S07]  /*77700*/  IMAD.MOV.U32 R7, RZ, RZ, R3 ;  /* 0x000000ffff077224 */ /* 0x000fce00078e0003 */
.L_x_13907:
[----:B------:R-:W-:Y:S05]  /*77710*/  BSYNC.RECONVERGENT B3 ;  /* 0x0000000000037941 */ /* 0x000fea0003800200 */
.L_x_13906:
        /* <DEDUP_REMOVED lines=87> */
.L_x_13908:
        /* <DEDUP_REMOVED lines=21> */
.L_x_13910:
[----:B------:R-:W-:Y:S05]  /*77de0*/  BSYNC.RECONVERGENT B3 ;  /* 0x0000000000037941 */ /* 0x000fea0003800200 */
.L_x_13909:
        /* <DEDUP_REMOVED lines=30> */
.L_x_13896:
        /* <DEDUP_REMOVED lines=27> */
.L_x_13913:
[----:B------:R-:W-:Y:S05]  /*78180*/  BSYNC.RECONVERGENT B3 ;  /* 0x0000000000037941 */ /* 0x000fea0003800200 */
.L_x_13912:
        /* <DEDUP_REMOVED lines=87> */
.L_x_13914:
        /* <DEDUP_REMOVED lines=21> */
.L_x_13916:
[----:B------:R-:W-:Y:S05]  /*78850*/  BSYNC.RECONVERGENT B3 ;  /* 0x0000000000037941 */ /* 0x000fea0003800200 */
.L_x_13915:
        /* <DEDUP_REMOVED lines=30> */
.L_x_13911:
        /* <DEDUP_REMOVED lines=26> */
.L_x_13918:
[----:B------:R-:W-:Y:S05]  /*78be0*/  BSYNC.RECONVERGENT B3 ;  /* 0x0000000000037941 */ /* 0x000fea0003800200 */
.L_x_13917:
        /* <DEDUP_REMOVED lines=21> */
.L_x_13920:
[----:B------:R-:W-:Y:S05]  /*78d40*/  BSYNC.RECONVERGENT B3 ;  /* 0x0000000000037941 */ /* 0x000fea0003800200 */
.L_x_13919:
[----:B------:R-:W-:Y:S01]  /*78d50*/  IMAD.MOV.U32 R66, RZ, RZ, R4 ;  /* 0x000000ffff427224 */ /* 0x000fe200078e0004 */
[----:B------:R-:W-:Y:S01]  /*78d60*/  MOV R67, R5 ;  /* 0x0000000500437202 */ /* 0x000fe20000000f00 */
[----:B------:R-:W-:Y:S06]  /*78d70*/  BRA `(.L_x_13894) ;  /* 0x00000000006c7947 */ /* 0x000fec0003800000 */
.L_x_13895:
        /* <DEDUP_REMOVED lines=24> */
.L_x_13922:
[----:B------:R-:W-:Y:S05]  /*78f00*/  BSYNC.RECONVERGENT B3 ;  /* 0x0000000000037941 */ /* 0x000fea0003800200 */
.L_x_13921:
[----:B------:R-:W-:Y:S02]  /*78f10*/  IMAD.MOV.U32 R66, RZ, RZ, R2 ;  /* 0x000000ffff427224 */ /* 0x000fe400078e0002 */
[----:B------:R-:W-:-:S07]  /*78f20*/  IMAD.MOV.U32 R67, RZ, RZ, R3 ;  /* 0x000000ffff437224 */ /* 0x000fce00078e0003 */
.L_x_13894:
[----:B------:R-:W-:Y:S05]  /*78f30*/  BSYNC.RECONVERGENT B2 ;  /* 0x0000000000027941 */ /* 0x000fea0003800200 */
.L_x_13890:
        /* <DEDUP_REMOVED lines=25> */
.L_x_13927:
[----:B------:R-:W-:Y:S05]  /*790d0*/  BSYNC.RECONVERGENT B4 ;  /* 0x0000000000047941 */ /* 0x000fea0003800200 */
.L_x_13926:
        /* <DEDUP_REMOVED lines=77> */
.L_x_13929:
        /* <DEDUP_REMOVED lines=42> */
.L_x_13928:
        /* <DEDUP_REMOVED lines=35> */
.L_x_13937:
[----:B------:R-:W-:Y:S05]  /*79a80*/  BSYNC.RECONVERGENT B6 ;  /* 0x0000000000067941 */ /* 0x000fea0003800200 */
.L_x_13936:
[----:B------:R-:W-:Y:S02]  /*79a90*/  IMAD.MOV.U32 R46, RZ, RZ, R4 ;  /* 0x000000ffff2e7224 */ /* 0x000fe400078e0004 */
[----:B------:R-:W-:-:S07]  /*79aa0*/  IMAD.MOV.U32 R47, RZ, RZ, R5 ;  /* 0x000000ffff2f7224 */ /* 0x000fce00078e0005 */
.L_x_13935:
[----:B------:R-:W-:Y:S05]  /*79ab0*/  BSYNC.RECONVERGENT B5 ;  /* 0x0000000000057941 */ /* 0x000fea0003800200 */
.L_x_13934:
        /* <DEDUP_REMOVED lines=28> */
.L_x_13942:
[----:B------:R-:W-:Y:S05]  /*79c80*/  BSYNC.RECONVERGENT B6 ;  /* 0x0000000000067941 */ /* 0x000fea0003800200 */
.L_x_13941:
[----:B------:R-:W-:Y:S01]  /*79c90*/  IMAD.MOV.U32 R58, RZ, RZ, R4 ;  /* 0x000000ffff3a7224 */ /* 0x000fe200078e0004 */
[----:B------:R-:W-:Y:S01]  /*79ca0*/  MOV R59, R5 ;  /* 0x00000005003b7202 */ /* 0x000fe20000000f00 */
[----:B------:R-:W-:Y:S06]  /*79cb0*/  BRA `(.L_x_13940) ;  /* 0x0000000000047947 */ /* 0x000fec0003800000 */
.L_x_13939:
[----:B------:R-:W-:-:S11]  /*79cc0*/  DADD R58, R60, -R2 ;  /* 0x000000003c3a7229 */ /* 0x000fd60000000802 */
.L_x_13940:
[----:B------:R-:W-:Y:S05]  /*79cd0*/  BSYNC.RECONVERGENT B5 ;  /* 0x0000000000057941 */ /* 0x000fea0003800200 */
.L_x_13938:
        /* <DEDUP_REMOVED lines=29> */
.L_x_13944:
[----:B------:R-:W-:Y:S05]  /*79eb0*/  BSYNC.RECONVERGENT B5 ;  /* 0x0000000000057941 */ /* 0x000fea0003800200 */
.L_x_13943:
[----:B------:R-:W-:Y:S02]  /*79ec0*/  IMAD.MOV.U32 R46, RZ, RZ, R2 ;  /* 0x000000ffff2e7224 */ /* 0x000fe400078e0002 */
[----:B------:R-:W-:Y:S01]  /*79ed0*/  IMAD.MOV.U32 R47, RZ, RZ, R3 ;  /* 0x000000ffff2f7224 */ /* 0x000fe200078e0003 */
[----:B------:R-:W-:Y:S06]  /*79ee0*/  BRA `(.L_x_13945) ;  /* 0x0000000800587947 */ /* 0x000fec0003800000 */
.L_x_13933:
        /* <DEDUP_REMOVED lines=29> */
.L_x_13948:
[----:B------:R-:W-:Y:S05]  /*7a0c0*/  BSYNC.RECONVERGENT B5 ;  /* 0x0000000000057941 */ /* 0x000fea0003800200 */
.L_x_13947:
[----:B------:R-:W-:Y:S02]  /*7a0d0*/  IMAD.MOV.U32 R46, RZ, RZ, R2 ;  /* 0x000000ffff2e7224 */ /* 0x000fe400078e0002 */
[----:B------:R-:W-:Y:S01]  /*7a0e0*/  IMAD.MOV.U32 R47, RZ, RZ, R3 ;  /* 0x000000ffff2f7224 */ /* 0x000fe200078e0003 */
[----:B------:R-:W-:Y:S06]  /*7a0f0*/  BRA `(.L_x_13945) ;  /* 0x0000000400d47947 */ /* 0x000fec0003800000 */
.L_x_13946:
        /* <DEDUP_REMOVED lines=24> */
[----:B------:R-:W-:Y:S02]  /*7a280*/  IMAD.MOV.U32 R45, RZ, RZ, R5 ;  /* 0x000000ffff2d7224 */ /* 0x000fe400078e0005 */
[----:B------:R-:W-:Y:S01]  /*7a290*/  IMAD.MOV.U32 R0, RZ, RZ, R44 ;  /* 0x000000ffff007224 */ /* 0x000fe200078e002c */
[----:B------:R-:W-:Y:S01]  /*7a2a0*/  MOV R44, 0x7a300 ;  /* 0x0007a300002c7802 */ /* 0x000fe20000000f00 */
[----:B------:R-:W-:Y:S02]  /*7a2b0*/  IMAD.MOV.U32 R6, RZ, RZ, R50 ;  /* 0x000000ffff067224 */ /* 0x000fe400078e0032 */
[----:B------:R-:W-:Y:S02]  /*7a2c0*/  IMAD.MOV.U32 R7, RZ, RZ, R51 ;  /* 0x000000ffff077224 */ /* 0x000fe400078e0033 */
[----:B------:R-:W-:-:S02]  /*7a2d0*/  IMAD.MOV.U32 R4, RZ, RZ, R48 ;  /* 0x000000ffff047224 */ /* 0x000fc400078e0030 */
[----:B------:R-:W-:-:S07]  /*7a2e0*/  IMAD.MOV.U32 R5, RZ, RZ, R49 ;  /* 0x000000ffff057224 */ /* 0x000fce00078e0031 */
[----:B------:R-:W-:Y:S05]  /*7a2f0*/  CALL.REL.NOINC `($__internal_30_$__cuda_sm20_dsqrt_rn_f64_mediumpath_v1) ;  /* 0x0000031800847944 */ /* 0x000fea0003c00000 */
.L_x_13950:
[----:B------:R-:W-:Y:S05]  /*7a300*/  BSYNC.RECONVERGENT B5 ;  /* 0x0000000000057941 */ /* 0x000fea0003800200 */
.L_x_13949:
        /* <DEDUP_REMOVED lines=20> */
.L_x_13952:
[----:B------:R-:W-:Y:S05]  /*7a450*/  BSYNC.RECONVERGENT B5 ;  /* 0x0000000000057941 */ /* 0x000fea0003800200 */
.L_x_13951:
[----:B------:R-:W-:Y:S01]  /*7a460*/  DMUL R42, R42, 8.11296384146066816958e+31 ;  /* 0x469000002a2a7828 */ /* 0x000fe20000000000 */
[----:B------:R-:W-:Y:S02]  /*7a470*/  IMAD.MOV.U32 R46, RZ, RZ, R4 ;  /* 0x000000ffff2e7224 */ /* 0x000fe400078e0004 */
[----:B------:R-:W-:Y:S01]  /*7a480*/  IMAD.MOV.U32 R47, RZ, RZ, R5 ;  /* 0x000000ffff2f7224 */ /* 0x000fe200078e0005 */
[----:B------:R-:W-:Y:S07]  /*7a490*/  BRA `(.L_x_13945) ;  /* 0x0000000000ec7947 */ /* 0x000fee0003800000 */
.L_x_13932:
        /* <DEDUP_REMOVED lines=27> */
.L_x_13954:
[----:B------:R-:W-:Y:S05]  /*7a650*/  BSYNC.RECONVERGENT B5 ;  /* 0x0000000000057941 */ /* 0x000fea0003800200 */
.L_x_13953:
        /* <DEDUP_REMOVED lines=27> */
.L_x_13956:
[----:B------:R-:W-:Y:S05]  /*7a810*/  BSYNC.RECONVERGENT B5 ;  /* 0x0000000000057941 */ /* 0x000fea0003800200 */
.L_x_13955:
[----:B------:R-:W-:Y:S01]  /*7a820*/  DMUL R46, R2, R42 ;  /* 0x0000002a022e7228 */ /* 0x000fe20000000000 */
[----:B------:R-:W-:Y:S01]  /*7a830*/  IMAD.MOV.U32 R42, RZ, RZ, 0x0 ;  /* 0x00000000ff2a7424 */ /* 0x000fe200078e00ff */
[----:B------:R-:W-:-:S09]  /*7a840*/  MOV R43, 0x3ff00000 ;  /* 0x3ff00000002b7802 */ /* 0x000fd20000000f00 */
.L_x_13945:
[----:B------:R-:W-:Y:S05]  /*7a850*/  BSYNC.RECONVERGENT B4 ;  /* 0x0000000000047941 */ /* 0x000fea0003800200 */
.L_x_13931:
[----:B------:R-:W-:Y:S05]  /*7a860*/  BRA `(.L_x_13957) ;  /* 0x0000000000087947 */ /* 0x000fea0003800000 */
.L_x_13925:
[----:B------:R-:W-:Y:S02]  /*7a870*/  DMUL R46, R40, 9.00719925474099200000e+15 ;  /* 0x43400000282e7828 */ /* 0x000fe40000000000 */
[----:B------:R-:W-:-:S11]  /*7a880*/  DMUL R42, R42, 9.00719925474099200000e+15 ;  /* 0x434000002a2a7828 */ /* 0x000fd60000000000 */
.L_x_13957:
[----:B------:R-:W-:Y:S05]  /*7a890*/  BSYNC.RELIABLE B2 ;  /* 0x0000000000027941 */ /* 0x000fea0003800100 */
.L_x_13924:
        /* <DEDUP_REMOVED lines=27> */
.L_x_13959:
[----:B------:R-:W-:Y:S05]  /*7aa50*/  BSYNC.RECONVERGENT B2 ;  /* 0x0000000000027941 */ /* 0x000fea0003800200 */
.L_x_13958:
        /* <DEDUP_REMOVED lines=84> */
.L_x_13961:
[----:B------:R-:W-:Y:S02]  /*7afa0*/  FSEL R2, RZ, 3.37028055040000000000e+12, P0 ;  /* 0x54442d18ff027808 */ /* 0x000fe40000000000 */
[----:B------:R-:W-:-:S07]  /*7afb0*/  FSEL R3, RZ, 2.1426990032196044922, P0 ;  /* 0x400921fbff037808 */ /* 0x000fce0000000000 */
.L_x_13962:
[----:B------:R-:W-:Y:S05]  /*7afc0*/  BSYNC.RECONVERGENT B0 ;  /* 0x0000000000007941 */ /* 0x000fea0003800200 */
.L_x_13960:
[----:B------:R-:W-:Y:S02]  /*7afd0*/  DADD R42, |R46|, R42 ;  /* 0x000000002e2a7229 */ /* 0x000fe4000000022a */
[----:B------:R-:W-:-:S06]  /*7afe0*/  DADD R2, -RZ, |R2| ;  /* 0x00000000ff027229 */ /* 0x000fcc0000000502 */
[----:B------:R-:W-:-:S06]  /*7aff0*/  DSETP.NAN.AND P0, PT, R42, R42, PT ;  /* 0x0000002a2a00722a */ /* 0x000fcc0003f08000 */
[----:B------:R-:W-:Y:S02]  /*7b000*/  FSEL R2, R42, R2, P0 ;  /* 0x000000022a027208 */ /* 0x000fe40000000000 */
[----:B------:R-:W-:-:S07]  /*7b010*/  FSEL R3, R43, R3, P0 ;  /* 0x000000032b037208 */ /* 0x000fce0000000000 */
.L_x_13930:
[----:B------:R-:W-:Y:S05]  /*7b020*/  BSYNC.RECONVERGENT B3 ;  /* 0x0000000000037941 */ /* 0x000fea0003800200 */
.L_x_13923:
[----:B------:R-:W-:Y:S01]  /*7b030*/  LOP3.LUT R17, R67, 0x80000000, R17, 0xb8, !PT ;  /* 0x8000000043117812 */ /* 0x000fe200078eb811 */
[----:B------:R-:W-:Y:S01]  /*7b040*/  IMAD.MOV.U32 R16, RZ, RZ, R66 ;  /* 0x000000ffff107224 */ /* 0x000fe200078e0042 */
[----:B------:R-:W-:Y:S01]  /*7b050*/  LOP3.LUT R19, R3, 0x80000000, R19, 0xb8, !PT ;  /* 0x8000000003137812 */ /* 0x000fe200078eb813 */
[----:B------:R-:W-:Y:S01]  /*7b060*/  IMAD.MOV.U32 R18, RZ, RZ, R2 ;  /* 0x000000ffff127224 */ /* 0x000fe200078e0002 */
[----:B------:R-:W-:Y:S06]  /*7b070*/  BRA `(.L_x_13888) ;  /* 0x0000005800d47947 */ /* 0x000fec0003800000 */
.L_x_13889:
        /* <DEDUP_REMOVED lines=10> */
[----:B------:R-:W-:Y:S01]  /*7b120*/  MOV R40, R5 ;  /* 0x0000000500287202 */ /* 0x000fe20000000f00 */
        /* <DEDUP_REMOVED lines=110> */
.L_x_13968:
[----:B------:R-:W-:Y:S05]  /*7b810*/  BSYNC.RECONVERGENT B0 ;  /* 0x0000000000007941 */ /* 0x000fea0003800200 */
.L_x_13967:
[----:B------:R-:W-:Y:S04]  /*7b820*/  BSSY.RECONVERGENT B3, `(.L_x_13969) ;  /* 0x0000006000037945 */ /* 0x000fe80003800200 */
[----:B------:R-:W-:Y:S05]  /*7b830*/  @P4 BRA P5, `(.L_x_13970) ;  /* 0x0000000000104947 */ /* 0x000fea0002800000 */
[----:B------:R-:W-:Y:S01]  /*7b840*/  IMAD.MOV.U32 R2, RZ, RZ, R46 ;  /* 0x000000ffff027224 */ /* 0x000fe200078e002e */
[----:B------:R-:W-:Y:S01]  /*7b850*/  MOV R3, 0x7b880 ;  /* 0x0007b88000037802 */ /* 0x000fe20000000f00 */
[----:B------:R-:W-:-:S07]  /*7b860*/  IMAD.MOV.U32 R5, RZ, RZ, R47 ;  /* 0x000000ffff057224 */ /* 0x000fce00078e002f */
[----:B------:R-:W-:Y:S05]  /*7b870*/  CALL.REL.NOINC `($__internal_29_$__cuda_sm20_div_rn_f64_full) ;  /* 0x000002fc008c7944 */ /* 0x000fea0003c00000 */
.L_x_13970:
[----:B------:R-:W-:Y:S05]  /*7b880*/  BSYNC.RECONVERGENT B3 ;  /* 0x0000000000037941 */ /* 0x000fea0003800200 */
.L_x_13969:
        /* <DEDUP_REMOVED lines=84> */
.L_x_13972:
[----:B------:R-:W-:Y:S02]  /*7bdd0*/  FSEL R2, RZ, 3.37028055040000000000e+12, P0 ;  /* 0x54442d18ff027808 */ /* 0x000fe40000000000 */
[----:B------:R-:W-:-:S07]  /*7bde0*/  FSEL R3, RZ, 2.1426990032196044922, P0 ;  /* 0x400921fbff037808 */ /* 0x000fce0000000000 */
.L_x_13973:
[----:B------:R-:W-:Y:S05]  /*7bdf0*/  BSYNC.RECONVERGENT B0 ;  /* 0x0000000000007941 */ /* 0x000fea0003800200 */
.L_x_13971:
[----:B------:R-:W-:Y:S01]  /*7be00*/  DADD R42, R58, R42 ;  /* 0x000000003a2a7229 */ /* 0x000fe2000000002a */
[----:B------:R-:W-:Y:S01]  /*7be10*/  LOP3.LUT R3, R3, 0x80000000, R40, 0xb8, !PT ;  /* 0x8000000003037812 */ /* 0x000fe200078eb828 */
[----:B------:R-:W-:-:S06]  /*7be20*/  DMUL R60, R60, 0.5 ;  /* 0x3fe000003c3c7828 */ /* 0x000fcc0000000000 */
[----:B------:R-:W-:-:S06]  /*7be30*/  DSETP.NAN.AND P0, PT, R42, R42, PT ;  /* 0x0000002a2a00722a */ /* 0x000fcc0003f08000 */
[----:B------:R-:W-:Y:S02]  /*7be40*/  FSEL R2, R42, R2, P0 ;  /* 0x000000022a027208 */ /* 0x000fe40000000000 */
[----:B------:R-:W-:Y:S01]  /*7be50*/  FSEL R3, R43, R3, P0 ;  /* 0x000000032b037208 */ /* 0x000fe20000000000 */
[----:B------:R-:W-:Y:S06]  /*7be60*/  BRA `(.L_x_13974) ;  /* 0x0000004c00387947 */ /* 0x000fec0003800000 */
.L_x_13966:
        /* <DEDUP_REMOVED lines=141> */
.L_x_13976:
[----:B------:R-:W-:Y:S05]  /*7c740*/  BSYNC.RECONVERGENT B0 ;  /* 0x0000000000007941 */ /* 0x000fea0003800200 */
.L_x_13975:
[----:B------:R-:W-:Y:S04]  /*7c750*/  BSSY.RECONVERGENT B3, `(.L_x_13977) ;  /* 0x0000005000037945 */ /* 0x000fe80003800200 */
[----:B------:R-:W-:Y:S05]  /*7c760*/  @P4 BRA P5, `(.L_x_13978) ;  /* 0x00000000000c4947 */ /* 0x000fea0002800000 */
[----:B------:R-:W-:Y:S01]  /*7c770*/  IMAD.MOV.U32 R5, RZ, RZ, R3 ;  /* 0x000000ffff057224 */ /* 0x000fe200078e0003 */
[----:B------:R-:W-:-:S07]  /*7c780*/  MOV R3, 0x7c7a0 ;  /* 0x0007c7a000037802 */ /* 0x000fce0000000f00 */
[----:B------:R-:W-:Y:S05]  /*7c790*/  CALL.REL.NOINC `($__internal_29_$__cuda_sm20_div_rn_f64_full) ;  /* 0x000002ec00c47944 */ /* 0x000fea0003c00000 */
.L_x_13978:
[----:B------:R-:W-:Y:S05]  /*7c7a0*/  BSYNC.RECONVERGENT B3 ;  /* 0x0000000000037941 */ /* 0x000fea0003800200 */
.L_x_13977:
        /* <DEDUP_REMOVED lines=84> */
.L_x_13980:
[----:B------:R-:W-:Y:S02]  /*7ccf0*/  FSEL R2, RZ, 3.37028055040000000000e+12, P0 ;  /* 0x54442d18ff027808 */ /* 0x000fe40000000000 */
[----:B------:R-:W-:-:S07]  /*7cd00*/  FSEL R3, RZ, 2.1426990032196044922, P0 ;  /* 0x400921fbff037808 */ /* 0x000fce0000000000 */
.L_x_13981:
[----:B------:R-:W-:Y:S05]  /*7cd10*/  BSYNC.RECONVERGENT B0 ;  /* 0x0000000000007941 */ /* 0x000fea0003800200 */
.L_x_13979:
[----:B------:R-:W-:Y:S01]  /*7cd20*/  DADD R42, R58, R42 ;  /* 0x000000003a2a7229 */ /* 0x000fe2000000002a */
[----:B------:R-:W-:-:S07]  /*7cd30*/  LOP3.LUT R3, R3, 0x80000000, R40, 0xb8, !PT ;  /* 0x8000000003037812 */ /* 0x000fce00078eb828 */
[----:B------:R-:W-:-:S06]  /*7cd40*/  DSETP.NAN.AND P0, PT, R42, R42, PT ;  /* 0x0000002a2a00722a */ /* 0x000fcc0003f08000 */
[----:B------:R-:W-:Y:S02]  /*7cd50*/  FSEL R2, R42, R2, P0 ;  /* 0x000000022a027208 */ /* 0x000fe40000000000 */
[----:B------:R-:W-:Y:S01]  /*7cd60*/  FSEL R3, R43, R3, P0 ;  /* 0x000000032b037208 */ /* 0x000fe20000000000 */
[----:B------:R-:W-:Y:S06]  /*7cd70*/  BRA `(.L_x_13974) ;  /* 0x0000003c00747947 */ /* 0x000fec0003800000 */
.L_x_13965:
        /* <DEDUP_REMOVED lines=25> */
.L_x_13983:
[----:B------:R-:W-:Y:S05]  /*7cf10*/  BSYNC.RECONVERGENT B3 ;  /* 0x0000000000037941 */ /* 0x000fea0003800200 */
.L_x_13982:
        /* <DEDUP_REMOVED lines=23> */
.L_x_13985:
[----:B------:R-:W-:Y:S05]  /*7d090*/  BSYNC.RECONVERGENT B3 ;  /* 0x0000000000037941 */ /* 0x000fea0003800200 */
.L_x_13984:
        /* <DEDUP_REMOVED lines=143> */
.L_x_13987:
[----:B------:R-:W-:Y:S05]  /*7d990*/  BSYNC.RECONVERGENT B0 ;  /* 0x0000000000007941 */ /* 0x000fea0003800200 */
.L_x_13986:
[----:B------:R-:W-:Y:S04]  /*7d9a0*/  BSSY.RECONVERGENT B3, `(.L_x_13988) ;  /* 0x0000006000037945 */ /* 0x000fe80003800200 */
[----:B------:R-:W-:Y:S05]  /*7d9b0*/  @P4 BRA P5, `(.L_x_13989) ;  /* 0x0000000000104947 */ /* 0x000fea0002800000 */
[----:B------:R-:W-:Y:S01]  /*7d9c0*/  MOV R2, R46 ;  /* 0x0000002e00027202 */ /* 0x000fe20000000f00 */
[----:B------:R-:W-:Y:S01]  /*7d9d0*/  IMAD.MOV.U32 R5, RZ, RZ, R47 ;  /* 0x000000ffff057224 */ /* 0x000fe200078e002f */
[----:B------:R-:W-:-:S07]  /*7d9e0*/  MOV R3, 0x7da00 ;  /* 0x0007da0000037802 */ /* 0x000fce0000000f00 */
[----:B------:R-:W-:Y:S05]  /*7d9f0*/  CALL.REL.NOINC `($__internal_29_$__cuda_sm20_div_rn_f64_full) ;  /* 0x000002dc002c7944 */ /* 0x000fea0003c00000 */
.L_x_13989:
[----:B------:R-:W-:Y:S05]  /*7da00*/  BSYNC.RECONVERGENT B3 ;  /* 0x0000000000037941 */ /* 0x000fea0003800200 */
.L_x_13988:
        /* <DEDUP_REMOVED lines=84> */
.L_x_13991:
[----:B------:R-:W-:Y:S02]  /*7df50*/  FSEL R2, RZ, 3.37028055040000000000e+12, P0 ;  /* 0x54442d18ff027808 */ /* 0x000fe40000000000 */
[----:B------:R-:W-:-:S07]  /*7df60*/  FSEL R3, RZ, 2.1426990032196044922, P0 ;  /* 0x400921fbff037808 */ /* 0x000fce0000000000 */
.L_x_13992:
[----:B------:R-:W-:Y:S05]  /*7df70*/  BSYNC.RECONVERGENT B0 ;  /* 0x0000000000007941 */ /* 0x000fea0003800200 */
.L_x_13990:
[----:B------:R-:W-:Y:S01]  /*7df80*/  DADD R42, R58, R42 ;  /* 0x000000003a2a7229 */ /* 0x000fe2000000002a */
[----:B------:R-:W-:Y:S01]  /*7df90*/  LOP3.LUT R3, R3, 0x80000000, R40, 0xb8, !PT ;  /* 0x8000000003037812 */ /* 0x000fe200078eb828 */
[----:B------:R-:W-:-:S06]  /*7dfa0*/  DADD R60, R60, 1 ;  /* 0x3ff000003c3c7429 */ /* 0x000fcc0000000000 */
[----:B------:R-:W-:-:S06]  /*7dfb0*/  DSETP.NAN.AND P0, PT, R42, R42, PT ;  /* 0x0000002a2a00722a */ /* 0x000fcc0003f08000 */
[----:B------:R-:W-:Y:S02]  /*7dfc0*/  FSEL R2, R42, R2, P0 ;  /* 0x000000022a027208 */ /* 0x000fe40000000000 */
[----:B------:R-:W-:Y:S01]  /*7dfd0*/  FSEL R3, R43, R3, P0 ;  /* 0x000000032b037208 */ /* 0x000fe20000000000 */
[----:B------:R-:W-:Y:S06]  /*7dfe0*/  BRA `(.L_x_13974) ;  /* 0x0000002800d87947 */ /* 0x000fec0003800000 */
.L_x_13964:
        /* <DEDUP_REMOVED lines=109> */
.L_x_13996:
[----:B------:R-:W-:Y:S05]  /*7e6c0*/  BSYNC.RECONVERGENT B0 ;  /* 0x0000000000007941 */ /* 0x000fea0003800200 */
.L_x_13995:
        /* <DEDUP_REMOVED lines=9> */
.L_x_13998:
[----:B------:R-:W-:Y:S05]  /*7e760*/  BSYNC.RECONVERGENT B3 ;  /* 0x0000000000037941 */ /* 0x000fea0003800200 */
.L_x_13997:
        /* <DEDUP_REMOVED lines=76> */
.L_x_13994:
[----:B------:R-:W-:Y:S01]  /*7ec30*/  ISETP.GT.U32.AND P0, PT, R58, R42, PT ;  /* 0x0000002a3a00720c */ /* 0x000fe20003f04070 */
[----:B------:R-:W-:Y:S01]  /*7ec40*/  IMAD.MOV.U32 R6, RZ, RZ, RZ ;  /* 0x000000ffff067224 */ /* 0x000fe200078e00ff */
[----:B------:R-:W-:Y:S01]  /*7ec50*/  UMOV UR4, 0xffffffff ;  /* 0xffffffff00047882 */ /* 0x000fe20000000000 */
[----:B------:R-:W-:Y:S01]  /*7ec60*/  UMOV UR5, 0x7fefffff ;  /* 0x7fefffff00057882 */ /* 0x000fe20000000000 */
[CC--:B------:R-:W-:Y:S01]  /*7ec70*/  ISETP.GT.U32.AND.EX P2, PT, R59.reuse, R43.reuse, PT, P0 ;  /* 0x0000002b3b00720c */ /* 0x0c0fe20003f44100 */
[----:B------:R-:W-:Y:S01]  /*7ec80*/  UMOV UR8, UR5 ;  /* 0x0000000500087c82 */ /* 0x000fe20008000000 */
[----:B------:R-:W-:Y:S01]  /*7ec90*/  ISETP.LT.U32.AND P0, PT, R42, R58, PT ;  /* 0x0000003a2a00720c */ /* 0x000fe20003f01070 */
[----:B------:R-:W-:Y:S01]  /*7eca0*/  IMAD.MOV.U32 R50, RZ, RZ, RZ ;  /* 0x000000ffff327224 */ /* 0x000fe200078e00ff */
        /* <DEDUP_REMOVED lines=129> */
.L_x_14000:
[----:B------:R-:W-:Y:S05]  /*7f4c0*/  BSYNC.RECONVERGENT B0 ;  /* 0x0000000000007941 */ /* 0x000fea0003800200 */
.L_x_13999:
        /* <DEDUP_REMOVED lines=8> */
.L_x_14002:
[----:B------:R-:W-:Y:S05]  /*7f550*/  BSYNC.RECONVERGENT B3 ;  /* 0x0000000000037941 */ /* 0x000fea0003800200 */
.L_x_14001:
        /* <DEDUP_REMOVED lines=76> */
.L_x_13993:
        /* <DEDUP_REMOVED lines=25> */
.L_x_14004:
[----:B------:R-:W-:Y:S05]  /*7fbb0*/  BSYNC.RECONVERGENT B3 ;  /* 0x0000000000037941 */ /* 0x000fea0003800200 */
.L_x_14003:
        /* <DEDUP_REMOVED lines=23> */
.L_x_14006:
[----:B------:R-:W-:Y:S05]  /*7fd30*/  BSYNC.RECONVERGENT B3 ;  /* 0x0000000000037941 */ /* 0x000fea0003800200 */
.L_x_14005:
        /* <DEDUP_REMOVED lines=8> */
[----:B------:R-:W-:Y:S01]  /*7fdc0*/  MOV R53, 0x3fd80000 ;  /* 0x3fd8000000357802 */ /* 0x000fe20000000f00 */
        /* <DEDUP_REMOVED lines=130> */
.L_x_14008:
[----:B------:R-:W-:Y:S05]  /*805f0*/  BSYNC.RECONVERGENT B0 ;  /* 0x0000000000007941 */ /* 0x000fea0003800200 */
.L_x_14007:
        /* <DEDUP_REMOVED lines=9> */
.L_x_14010:
[----:B------:R-:W-:Y:S05]  /*80690*/  BSYNC.RECONVERGENT B3 ;  /* 0x0000000000037941 */ /* 0x000fea0003800200 */
.L_x_14009:
        /* <DEDUP_REMOVED lines=75> */
.L_x_13974:
[----:B------:R-:W-:Y:S05]  /*80b50*/  BSYNC.RECONVERGENT B2 ;  /* 0x0000000000027941 */ /* 0x000fea0003800200 */
.L_x_13963:
[----:B------:R-:W-:Y:S01]  /*80b60*/  UMOV UR4, 0xfefa39ef ;  /* 0xfefa39ef00047882 */ /* 0x000fe20000000000 */
[----:B------:R-:W-:Y:S01]  /*80b70*/  UMOV UR5, 0x3fe62e42 ;  /* 0x3fe62e4200057882 */ /* 0x000fe20000000000 */
[----:B------:R-:W-:Y:S01]  /*80b80*/  LOP3.LUT R19, R3, 0x80000000, R19, 0xb8, !PT ;  /* 0x8000000003137812 */ /* 0x000fe200078eb813 */
[----:B------:R-:W-:Y:S01]  /*80b90*/  DADD R60, R60, UR4 ;  /* 0x000000043c3c7e29 */ /* 0x000fe20008000000 */
[----:B------:R-:W-:-:S09]  /*80ba0*/  IMAD.MOV.U32 R18, RZ, RZ, R2 ;  /* 0x000000ffff127224 */ /* 0x000fd200078e0002 */
[----:B------:R-:W-:Y:S01]  /*80bb0*/  LOP3.LUT R17, R61, 0x80000000, R17, 0xb8, !PT ;  /* 0x800000003d117812 */ /* 0x000fe200078eb811 */
[----:B------:R-:W-:-:S07]  /*80bc0*/  IMAD.MOV.U32 R16, RZ, RZ, R60 ;  /* 0x000000ffff107224 */ /* 0x000fce00078e003c */
.L_x_13888:
[----:B------:R-:W-:Y:S05]  /*80bd0*/  BSYNC.RECONVERGENT B1 ;  /* 0x0000000000017941 */ /* 0x000fea0003800200 */
.L_x_13886:
        /* <DEDUP_REMOVED lines=21> */
[----:B------:R-:W-:Y:S01]  /*80d30*/  @P0 MOV R20, R22 ;  /* 0x0000001600140202 */ /* 0x000fe20000000f00 */
[----:B------:R-:W-:-:S06]  /*80d40*/  @P0 IMAD.MOV.U32 R21, RZ, RZ, R23 ;  /* 0x000000ffff150224 */ /* 0x000fcc00078e0017 */
[----:B------:R-:W-:Y:S01]  /*80d50*/  @!P0 DADD R20, R20, R20 ;  /* 0x0000000014148229 */ /* 0x000fe20000000014 */
[----:B------:R-:W-:Y:S10]  /*80d60*/  BRA `(.L_x_14013) ;  /* 0x000000a800507947 */ /* 0x000ff40003800000 */
.L_x_14012:
        /* <DEDUP_REMOVED lines=74> */
[----:B------:R-:W-:Y:S02]  /*81210*/  LOP3.LUT R51, R0, 0x7fd00000, RZ, 0x3c, !PT ;  /* 0x7fd0000000337812 */ /* 0x000fe400078e3cff */
[----:B------:R-:W-:-:S05]  /*81220*/  MOV R50, RZ ;  /* 0x000000ff00327202 */ /* 0x000fca0000000f00 */
        /* <DEDUP_REMOVED lines=67> */
.L_x_14018:
[----:B------:R-:W-:Y:S05]  /*81660*/  BSYNC.RECONVERGENT B3 ;  /* 0x0000000000037941 */ /* 0x000fea0003800200 */
.L_x_14017:
        /* <DEDUP_REMOVED lines=83> */
.L_x_14016:
        /* <DEDUP_REMOVED lines=33> */
.L_x_14025:
[----:B------:R-:W-:Y:S05]  /*81db0*/  BSYNC.RECONVERGENT B4 ;  /* 0x0000000000047941 */ /* 0x000fea0003800200 */
.L_x_14024:
[----:B------:R-:W-:Y:S02]  /*81dc0*/  IMAD.MOV.U32 R46, RZ, RZ, R4 ;  /* 0x000000ffff2e7224 */ /* 0x000fe400078e0004 */
[----:B------:R-:W-:-:S07]  /*81dd0*/  IMAD.MOV.U32 R47, RZ, RZ, R5 ;  /* 0x000000ffff2f7224 */ /* 0x000fce00078e0005 */
.L_x_14023:
[----:B------:R-:W-:Y:S05]  /*81de0*/  BSYNC.RECONVERGENT B3 ;  /* 0x0000000000037941 */ /* 0x000fea0003800200 */
.L_x_14022:
        /* <DEDUP_REMOVED lines=30> */
.L_x_14030:
[----:B------:R-:W-:Y:S05]  /*81fd0*/  BSYNC.RECONVERGENT B4 ;  /* 0x0000000000047941 */ /* 0x000fea0003800200 */
.L_x_14029:
[----:B------:R-:W-:Y:S05]  /*81fe0*/  BRA `(.L_x_14028) ;  /* 0x0000000000047947 */ /* 0x000fea0003800000 */
.L_x_14027:
[----:B------:R-:W-:-:S11]  /*81ff0*/  DADD R4, R60, -R2 ;  /* 0x000000003c047229 */ /* 0x000fd60000000802 */
.L_x_14028:
[----:B------:R-:W-:Y:S05]  /*82000*/  BSYNC.RECONVERGENT B3 ;  /* 0x0000000000037941 */ /* 0x000fea0003800200 */
.L_x_14026:
        /* <DEDUP_REMOVED lines=30> */
.L_x_14032:
[----:B------:R-:W-:Y:S05]  /*821f0*/  BSYNC.RECONVERGENT B3 ;  /* 0x0000000000037941 */ /* 0x000fea0003800200 */
.L_x_14031:
        /* <DEDUP_REMOVED lines=87> */
.L_x_14033:
        /* <DEDUP_REMOVED lines=21> */
.L_x_14035:
[----:B------:R-:W-:Y:S05]  /*828c0*/  BSYNC.RECONVERGENT B3 ;  /* 0x0000000000037941 */ /* 0x000fea0003800200 */
.L_x_14034:
        /* <DEDUP_REMOVED lines=30> */
.L_x_14021:
        /* <DEDUP_REMOVED lines=27> */
.L_x_14038:
[----:B------:R-:W-:Y:S05]  /*82c60*/  BSYNC.RECONVERGENT B3 ;  /* 0x0000000000037941 */ /* 0x000fea0003800200 */
.L_x_14037:
        /* <DEDUP_REMOVED lines=87> */
.L_x_14039:
        /* <DEDUP_REMOVED lines=21> */
.L_x_14041:
[----:B------:R-:W-:Y:S05]  /*83330*/  BSYNC.RECONVERGENT B3 ;  /* 0x0000000000037941 */ /* 0x000fea0003800200 */
.L_x_14040:
        /* <DEDUP_REMOVED lines=30> */
.L_x_14036:
        /* <DEDUP_REMOVED lines=26> */
.L_x_14043:
[----:B------:R-:W-:Y:S05]  /*836c0*/  BSYNC.RECONVERGENT B3 ;  /* 0x0000000000037941 */ /* 0x000fea0003800200 */
.L_x_14042:
        /* <DEDUP_REMOVED lines=21> */
.L_x_14045:
[----:B------:R-:W-:Y:S05]  /*83820*/  BSYNC.RECONVERGENT B3 ;  /* 0x0000000000037941 */ /* 0x000fea0003800200 */
.L_x_14044:
[----:B------:R-:W-:Y:S02]  /*83830*/  IMAD.MOV.U32 R66, RZ, RZ, R4 ;  /* 0x000000ffff427224 */ /* 0x000fe400078e0004 */
[----:B------:R-:W-:Y:S01]  /*83840*/  IMAD.MOV.U32 R67, RZ, RZ, R5 ;  /* 0x000000ffff437224 */ /* 0x000fe200078e0005 */
[----:B------:R-:W-:Y:S06]  /*83850*/  BRA `(.L_x_14019) ;  /* 0x00000000006c7947 */ /* 0x000fec0003800000 */
.L_x_14020:
        /* <DEDUP_REMOVED lines=24> */
.L_x_14047:
[----:B------:R-:W-:Y:S05]  /*839e0*/  BSYNC.RECONVERGENT B3 ;  /* 0x0000000000037941 */ /* 0x000fea0003800200 */
.L_x_14046:
[----:B------:R-:W-:Y:S02]  /*839f0*/  IMAD.MOV.U32 R66, RZ, RZ, R2 ;  /* 0x000000ffff427224 */ /* 0x000fe400078e0002 */
[----:B------:R-:W-:-:S07]  /*83a00*/  IMAD.MOV.U32 R67, RZ, RZ, R3 ;  /* 0x000000ffff437224 */ /* 0x000fce00078e0003 */
.L_x_14019:
[----:B------:R-:W-:Y:S05]  /*83a10*/  BSYNC.RECONVERGENT B2 ;  /* 0x0000000000027941 */ /* 0x000fea0003800200 */
.L_x_14015:
        /* <DEDUP_REMOVED lines=25> */
.L_x_14052:
[----:B------:R-:W-:Y:S05]  /*83bb0*/  BSYNC.RECONVERGENT B4 ;  /* 0x0000000000047941 */ /* 0x000fea0003800200 */
.L_x_14051:
        /* <DEDUP_REMOVED lines=77> */
.L_x_14054:
        /* <DEDUP_REMOVED lines=42> */
.L_x_14053:
        /* <DEDUP_REMOVED lines=35> */
.L_x_14062:
[----:B------:R-:W-:Y:S05]  /*84560*/  BSYNC.RECONVERGENT B6 ;  /* 0x0000000000067941 */ /* 0x000fea0003800200 */
.L_x_14061:
[----:B------:R-:W-:Y:S01]  /*84570*/  IMAD.MOV.U32 R46, RZ, RZ, R4 ;  /* 0x000000ffff2e7224 */ /* 0x000fe200078e0004 */
[----:B------:R-:W-:-:S07]  /*84580*/  MOV R47, R5 ;  /* 0x00000005002f7202 */ /* 0x000fce0000000f00 */
.L_x_14060:
[----:B------:R-:W-:Y:S05]  /*84590*/  BSYNC.RECONVERGENT B5 ;  /* 0x0000000000057941 */ /* 0x000fea0003800200 */
.L_x_14059:
        /* <DEDUP_REMOVED lines=28> */
.L_x_14067:
[----:B------:R-:W-:Y:S05]  /*84760*/  BSYNC.RECONVERGENT B6 ;  /* 0x0000000000067941 */ /* 0x000fea0003800200 */
.L_x_14066:
[----:B------:R-:W-:Y:S02]  /*84770*/  IMAD.MOV.U32 R58, RZ, RZ, R4 ;  /* 0x000000ffff3a7224 */ /* 0x000fe400078e0004 */
[----:B------:R-:W-:Y:S01]  /*84780*/  IMAD.MOV.U32 R59, RZ, RZ, R5 ;  /* 0x000000ffff3b7224 */ /* 0x000fe200078e0005 */
[----:B------:R-:W-:Y:S06]  /*84790*/  BRA `(.L_x_14065) ;  /* 0x0000000000047947 */ /* 0x000fec0003800000 */
.L_x_14064:
[----:B------:R-:W-:-:S11]  /*847a0*/  DADD R58, R60, -R2 ;  /* 0x000000003c3a7229 */ /* 0x000fd60000000802 */
.L_x_14065:
[----:B------:R-:W-:Y:S05]  /*847b0*/  BSYNC.RECONVERGENT B5 ;  /* 0x0000000000057941 */ /* 0x000fea0003800200 */
.L_x_14063:
        /* <DEDUP_REMOVED lines=29> */
.L_x_14069:
[----:B------:R-:W-:Y:S05]  /*84990*/  BSYNC.RECONVERGENT B5 ;  /* 0x0000000000057941 */ /* 0x000fea0003800200 */
.L_x_14068:
[----:B------:R-:W-:Y:S02]  /*849a0*/  IMAD.MOV.U32 R46, RZ, RZ, R2 ;  /* 0x000000ffff2e7224 */ /* 0x000fe400078e0002 */
[----:B------:R-:W-:Y:S01]  /*849b0*/  IMAD.MOV.U32 R47, RZ, RZ, R3 ;  /* 0x000000ffff2f7224 */ /* 0x000fe200078e0003 */
[----:B------:R-:W-:Y:S06]  /*849c0*/  BRA `(.L_x_14070) ;  /* 0x0000000800587947 */ /* 0x000fec0003800000 */
.L_x_14058:
        /* <DEDUP_REMOVED lines=29> */
.L_x_14073:
[----:B------:R-:W-:Y:S05]  /*84ba0*/  BSYNC.RECONVERGENT B5 ;  /* 0x0000000000057941 */ /* 0x000fea0003800200 */
.L_x_14072:
[----:B------:R-:W-:Y:S01]  /*84bb0*/  IMAD.MOV.U32 R46, RZ, RZ, R2 ;  /* 0x000000ffff2e7224 */ /* 0x000fe200078e0002 */
[----:B------:R-:W-:Y:S01]  /*84bc0*/  MOV R47, R3 ;  /* 0x00000003002f7202 */ /* 0x000fe20000000f00 */
[----:B------:R-:W-:Y:S06]  /*84bd0*/  BRA `(.L_x_14070) ;  /* 0x0000000400d47947 */ /* 0x000fec0003800000 */
.L_x_14071:
        /* <DEDUP_REMOVED lines=29> */
[----:B------:R-:W-:Y:S02]  /*84db0*/  IMAD.MOV.U32 R5, RZ, RZ, R49 ;  /* 0x000000ffff057224 */ /* 0x000fe400078e0031 */
[----:B------:R-:W-:-:S07]  /*84dc0*/  IMAD.MOV.U32 R3, RZ, RZ, R47 ;  /* 0x000000ffff037224 */ /* 0x000fce00078e002f */
[----:B------:R-:W-:Y:S05]  /*84dd0*/  CALL.REL.NOINC `($__internal_30_$__cuda_sm20_dsqrt_rn_f64_mediumpath_v1) ;  /* 0x0000026c00cc7944 */ /* 0x000fea0003c00000 */
.L_x_14075:
[----:B------:R-:W-:Y:S05]  /*84de0*/  BSYNC.RECONVERGENT B5 ;  /* 0x0000000000057941 */ /* 0x000fea0003800200 */
.L_x_14074:
        /* <DEDUP_REMOVED lines=20> */
.L_x_14077:
[----:B------:R-:W-:Y:S05]  /*84f30*/  BSYNC.RECONVERGENT B5 ;  /* 0x0000000000057941 */ /* 0x000fea0003800200 */
.L_x_14076:
[----:B------:R-:W-:Y:S01]  /*84f40*/  DMUL R42, R42, 8.11296384146066816958e+31 ;  /* 0x469000002a2a7828 */ /* 0x000fe20000000000 */
[----:B------:R-:W-:Y:S02]  /*84f50*/  IMAD.MOV.U32 R46, RZ, RZ, R4 ;  /* 0x000000ffff2e7224 */ /* 0x000fe400078e0004 */
[----:B------:R-:W-:Y:S01]  /*84f60*/  IMAD.MOV.U32 R47, RZ, RZ, R5 ;  /* 0x000000ffff2f7224 */ /* 0x000fe200078e0005 */
[----:B------:R-:W-:Y:S07]  /*84f70*/  BRA `(.L_x_14070) ;  /* 0x0000000000ec7947 */ /* 0x000fee0003800000 */
.L_x_14057:
        /* <DEDUP_REMOVED lines=25> */
[----:B------:R-:W-:Y:S01]  /*85110*/  MOV R42, R2 ;  /* 0x00000002002a7202 */ /* 0x000fe20000000f00 */
[----:B------:R-:W-:-:S07]  /*85120*/  IMAD.MOV.U32 R43, RZ, RZ, R3 ;  /* 0x000000ffff2b7224 */ /* 0x000fce00078e0003 */
.L_x_14079:
[----:B------:R-:W-:Y:S05]  /*85130*/  BSYNC.RECONVERGENT B5 ;  /* 0x0000000000057941 */ /* 0x000fea0003800200 */
.L_x_14078:
        /* <DEDUP_REMOVED lines=27> */
.L_x_14081:
[----:B------:R-:W-:Y:S05]  /*852f0*/  BSYNC.RECONVERGENT B5 ;  /* 0x0000000000057941 */ /* 0x000fea0003800200 */
.L_x_14080:
[----:B------:R-:W-:Y:S01]  /*85300*/  DMUL R46, R2, R42 ;  /* 0x0000002a022e7228 */ /* 0x000fe20000000000 */
[----:B------:R-:W-:Y:S02]  /*85310*/  IMAD.MOV.U32 R42, RZ, RZ, 0x0 ;  /* 0x00000000ff2a7424 */ /* 0x000fe400078e00ff */
[----:B------:R-:W-:-:S08]  /*85320*/  IMAD.MOV.U32 R43, RZ, RZ, 0x3ff00000 ;  /* 0x3ff00000ff2b7424 */ /* 0x000fd000078e00ff */
.L_x_14070:
[----:B------:R-:W-:Y:S05]  /*85330*/  BSYNC.RECONVERGENT B4 ;  /* 0x0000000000047941 */ /* 0x000fea0003800200 */
.L_x_14056:
[----:B------:R-:W-:Y:S05]  /*85340*/  BRA `(.L_x_14082) ;  /* 0x0000000000087947 */ /* 0x000fea0003800000 */
.L_x_14050:
[----:B------:R-:W-:Y:S02]  /*85350*/  DMUL R46, R40, 9.00719925474099200000e+15 ;  /* 0x43400000282e7828 */ /* 0x000fe40000000000 */
[----:B------:R-:W-:-:S11]  /*85360*/  DMUL R42, R42, 9.00719925474099200000e+15 ;  /* 0x434000002a2a7828 */ /* 0x000fd60000000000 */
.L_x_14082:
[----:B------:R-:W-:Y:S05]  /*85370*/  BSYNC.RELIABLE B2 ;  /* 0x0000000000027941 */ /* 0x000fea0003800100 */
.L_x_14049:
        /* <DEDUP_REMOVED lines=27> */
.L_x_14084:
[----:B------:R-:W-:Y:S05]  /*85530*/  BSYNC.RECONVERGENT B2 ;  /* 0x0000000000027941 */ /* 0x000fea0003800200 */
.L_x_14083:
        /* <DEDUP_REMOVED lines=84> */
.L_x_14086:
[----:B------:R-:W-:Y:S02]  /*85a80*/  FSEL R2, RZ, 3.37028055040000000000e+12, P0 ;  /* 0x54442d18ff027808 */ /* 0x000fe40000000000 */
[----:B------:R-:W-:-:S07]  /*85a90*/  FSEL R3, RZ, 2.1426990032196044922, P0 ;  /* 0x400921fbff037808 */ /* 0x000fce0000000000 */
.L_x_14087:
[----:B------:R-:W-:Y:S05]  /*85aa0*/  BSYNC.RECONVERGENT B0 ;  /* 0x0000000000007941 */ /* 0x000fea0003800200 */
.L_x_14085:
[----:B------:R-:W-:Y:S02]  /*85ab0*/  DADD R42, |R46|, R42 ;  /* 0x000000002e2a7229 */ /* 0x000fe4000000022a */
[----:B------:R-:W-:-:S06]  /*85ac0*/  DADD R2, -RZ, |R2| ;  /* 0x00000000ff027229 */ /* 0x000fcc0000000502 */
[----:B------:R-:W-:-:S06]  /*85ad0*/  DSETP.NAN.AND P0, PT, R42, R42, PT ;  /* 0x0000002a2a00722a */ /* 0x000fcc0003f08000 */
[----:B------:R-:W-:Y:S02]  /*85ae0*/  FSEL R2, R42, R2, P0 ;  /* 0x000000022a027208 */ /* 0x000fe40000000000 */
[----:B------:R-:W-:-:S07]  /*85af0*/  FSEL R3, R43, R3, P0 ;  /* 0x000000032b037208 */ /* 0x000fce0000000000 */
.L_x_14055:
[----:B------:R-:W-:Y:S05]  /*85b00*/  BSYNC.RECONVERGENT B3 ;  /* 0x0000000000037941 */ /* 0x000fea0003800200 */
.L_x_14048:
[----:B------:R-:W-:Y:S01]  /*85b10*/  LOP3.LUT R21, R67, 0x80000000, R21, 0xb8, !PT ;  /* 0x8000000043157812 */ /* 0x000fe200078eb815 */
[----:B------:R-:W-:Y:S01]  /*85b20*/  IMAD.MOV.U32 R20, RZ, RZ, R66 ;  /* 0x000000ffff147224 */ /* 0x000fe200078e0042 */
[----:B------:R-:W-:Y:S01]  /*85b30*/  LOP3.LUT R23, R3, 0x80000000, R23, 0xb8, !PT ;  /* 0x8000000003177812 */ /* 0x000fe200078eb817 */
[----:B------:R-:W-:Y:S01]  /*85b40*/  IMAD.MOV.U32 R22, RZ, RZ, R2 ;  /* 0x000000ffff167224 */ /* 0x000fe200078e0002 */
[----:B------:R-:W-:Y:S06]  /*85b50*/  BRA `(.L_x_14013) ;  /* 0x0000005800d47947 */ /* 0x000fec0003800000 */
.L_x_14014:
        /* <DEDUP_REMOVED lines=51> */
[----:B------:R-:W-:Y:S02]  /*85e90*/  FSETP.GT.AND P4, PT, |R0|, 1.469367938527859385e-39, PT ;  /* 0x001000000000780b */ /* 0x000fe40003f84200 */
[----:B------:R-:W-:Y:S01]  /*85ea0*/  MOV R0, 0xfffffc01 ;  /* 0xfffffc0100007802 */ /* 0x000fe20000000f00 */
[----:B------:R-:W-:Y:S01]  /*85eb0*/  @!P0 IMAD.MOV.U32 R0, RZ, RZ, -0x435 ;  /* 0xfffffbcbff008424 */ /* 0x000fe200078e00ff */
        /* <DEDUP_REMOVED lines=67> */
.L_x_14093:
[----:B------:R-:W-:Y:S05]  /*862f0*/  BSYNC.RECONVERGENT B0 ;  /* 0x0000000000007941 */ /* 0x000fea0003800200 */
.L_x_14092:
[----:B------:R-:W-:Y:S04]  /*86300*/  BSSY.RECONVERGENT B3, `(.L_x_14094) ;  /* 0x0000006000037945 */ /* 0x000fe80003800200 */
[----:B------:R-:W-:Y:S05]  /*86310*/  @P4 BRA P5, `(.L_x_14095) ;  /* 0x0000000000104947 */ /* 0x000fea0002800000 */
[----:B------:R-:W-:Y:S01]  /*86320*/  IMAD.MOV.U32 R2, RZ, RZ, R46 ;  /* 0x000000ffff027224 */ /* 0x000fe200078e002e */
[----:B------:R-:W-:Y:S01]  /*86330*/  MOV R3, 0x86360 ;  /* 0x0008636000037802 */ /* 0x000fe20000000f00 */
[----:B------:R-:W-:-:S07]  /*86340*/  IMAD.MOV.U32 R5, RZ, RZ, R47 ;  /* 0x000000ffff057224 */ /* 0x000fce00078e002f */
[----:B------:R-:W-:Y:S05]  /*86350*/  CALL.REL.NOINC `($__internal_29_$__cuda_sm20_div_rn_f64_full) ;  /* 0x0000025000d47944 */ /* 0x000fea0003c00000 */
.L_x_14095:
[----:B------:R-:W-:Y:S05]  /*86360*/  BSYNC.RECONVERGENT B3 ;  /* 0x0000000000037941 */ /* 0x000fea0003800200 */
.L_x_14094:
        /* <DEDUP_REMOVED lines=84> */
.L_x_14097:
[----:B------:R-:W-:Y:S02]  /*868b0*/  FSEL R2, RZ, 3.37028055040000000000e+12, P0 ;  /* 0x54442d18ff027808 */ /* 0x000fe40000000000 */
[----:B------:R-:W-:-:S07]  /*868c0*/  FSEL R3, RZ, 2.1426990032196044922, P0 ;  /* 0x400921fbff037808 */ /* 0x000fce0000000000 */
.L_x_14098:
[----:B------:R-:W-:Y:S05]  /*868d0*/  BSYNC.RECONVERGENT B0 ;  /* 0x0000000000007941 */ /* 0x000fea0003800200 */
.L_x_14096:
[----:B------:R-:W-:Y:S01]  /*868e0*/  DADD R42, R58, R42 ;  /* 0x000000003a2a7229 */ /* 0x000fe2000000002a */
[----:B------:R-:W-:Y:S01]  /*868f0*/  LOP3.LUT R3, R3, 0x80000000, R40, 0xb8, !PT ;  /* 0x8000000003037812 */ /* 0x000fe200078eb828 */
[----:B------:R-:W-:-:S06]  /*86900*/  DMUL R60, R60, 0.5 ;  /* 0x3fe000003c3c7828 */ /* 0x000fcc0000000000 */
[----:B------:R-:W-:-:S06]  /*86910*/  DSETP.NAN.AND P0, PT, R42, R42, PT ;  /* 0x0000002a2a00722a */ /* 0x000fcc0003f08000 */
[----:B------:R-:W-:Y:S02]  /*86920*/  FSEL R2, R42, R2, P0 ;  /* 0x000000022a027208 */ /* 0x000fe40000000000 */
[----:B------:R-:W-:Y:S01]  /*86930*/  FSEL R3, R43, R3, P0 ;  /* 0x000000032b037208 */ /* 0x000fe20000000000 */
[----:B------:R-:W-:Y:S06]  /*86940*/  BRA `(.L_x_14099) ;  /* 0x0000004c00387947 */ /* 0x000fec0003800000 */
.L_x_14091:
        /* <DEDUP_REMOVED lines=141> */
.L_x_14101:
[----:B------:R-:W-:Y:S05]  /*87220*/  BSYNC.RECONVERGENT B0 ;  /* 0x0000000000007941 */ /* 0x000fea0003800200 */
.L_x_14100:
[----:B------:R-:W-:Y:S04]  /*87230*/  BSSY.RECONVERGENT B3, `(.L_x_14102) ;  /* 0x0000005000037945 */ /* 0x000fe80003800200 */
[----:B------:R-:W-:Y:S05]  /*87240*/  @P4 BRA P5, `(.L_x_14103) ;  /* 0x00000000000c4947 */ /* 0x000fea0002800000 */
[----:B------:R-:W-:Y:S01]  /*87250*/  IMAD.MOV.U32 R5, RZ, RZ, R3 ;  /* 0x000000ffff057224 */ /* 0x000fe200078e0003 */
[----:B------:R-:W-:-:S07]  /*87260*/  MOV R3, 0x87280 ;  /* 0x0008728000037802 */ /* 0x000fce0000000f00 */
[----:B------:R-:W-:Y:S05]  /*87270*/  CALL.REL.NOINC `($__internal_29_$__cuda_sm20_div_rn_f64_full) ;  /* 0x00000244000c7944 */ /* 0x000fea0003c00000 */
.L_x_14103:
[----:B------:R-:W-:Y:S05]  /*87280*/  BSYNC.RECONVERGENT B3 ;  /* 0x0000000000037941 */ /* 0x000fea0003800200 */
.L_x_14102:
        /* <DEDUP_REMOVED lines=84> */
.L_x_14105:
[----:B------:R-:W-:Y:S02]  /*877d0*/  FSEL R2, RZ, 3.37028055040000000000e+12, P0 ;  /* 0x54442d18ff027808 */ /* 0x000fe40000000000 */
[----:B------:R-:W-:-:S07]  /*877e0*/  FSEL R3, RZ, 2.1426990032196044922, P0 ;  /* 0x400921fbff037808 */ /* 0x000fce0000000000 */
.L_x_14106:
[----:B------:R-:W-:Y:S05]  /*877f0*/  BSYNC.RECONVERGENT B0 ;  /* 0x0000000000007941 */ /* 0x000fea0003800200 */
.L_x_14104:
[----:B------:R-:W-:Y:S01]  /*87800*/  DADD R42, R58, R42 ;  /* 0x000000003a2a7229 */ /* 0x000fe2000000002a */
[----:B------:R-:W-:-:S07]  /*87810*/  LOP3.LUT R3, R3, 0x80000000, R40, 0xb8, !PT ;  /* 0x8000000003037812 */ /* 0x000fce00078eb828 */
[----:B------:R-:W-:-:S06]  /*87820*/  DSETP.NAN.AND P0, PT, R42, R42, PT ;  /* 0x0000002a2a00722a */ /* 0x000fcc0003f08000 */
[----:B------:R-:W-:Y:S02]  /*87830*/  FSEL R2, R42, R2, P0 ;  /* 0x000000022a027208 */ /* 0x000fe40000000000 */
[----:B------:R-:W-:Y:S01]  /*87840*/  FSEL R3, R43, R3, P0 ;  /* 0x000000032b037208 */ /* 0x000fe20000000000 */
[----:B------:R-:W-:Y:S06]  /*87850*/  BRA `(.L_x_14099) ;  /* 0x0000003c00747947 */ /* 0x000fec0003800000 */
.L_x_14090:
        /* <DEDUP_REMOVED lines=23> */
[----:B------:R-:W-:Y:S02]  /*879d0*/  IMAD.MOV.U32 R46, RZ, RZ, R4 ;  /* 0x000000ffff2e7224 */ /* 0x000fe400078e0004 */
[----:B------:R-:W-:-:S07]  /*879e0*/  IMAD.MOV.U32 R47, RZ, RZ, R5 ;  /* 0x000000ffff2f7224 */ /* 0x000fce00078e0005 */
.L_x_14108:
[----:B------:R-:W-:Y:S05]  /*879f0*/  BSYNC.RECONVERGENT B3 ;  /* 0x0000000000037941 */ /* 0x000fea0003800200 */
.L_x_14107:
        /* <DEDUP_REMOVED lines=23> */
.L_x_14110:
[----:B------:R-:W-:Y:S05]  /*87b70*/  BSYNC.RECONVERGENT B3 ;  /* 0x0000000000037941 */ /* 0x000fea0003800200 */
.L_x_14109:
        /* <DEDUP_REMOVED lines=143> */
.L_x_14112:
[----:B------:R-:W-:Y:S05]  /*88470*/  BSYNC.RECONVERGENT B0 ;  /* 0x0000000000007941 */ /* 0x000fea0003800200 */
.L_x_14111:
[----:B------:R-:W-:Y:S04]  /*88480*/  BSSY.RECONVERGENT B3, `(.L_x_14113) ;  /* 0x0000006000037945 */ /* 0x000fe80003800200 */
[----:B------:R-:W-:Y:S05]  /*88490*/  @P4 BRA P5, `(.L_x_14114) ;  /* 0x0000000000104947 */ /* 0x000fea0002800000 */
[----:B------:R-:W-:Y:S01]  /*884a0*/  IMAD.MOV.U32 R2, RZ, RZ, R46 ;  /* 0x000000ffff027224 */ /* 0x000fe200078e002e */
[----:B------:R-:W-:Y:S01]  /*884b0*/  MOV R3, 0x884e0 ;  /* 0x000884e000037802 */ /* 0x000fe20000000f00 */
[----:B------:R-:W-:-:S07]  /*884c0*/  IMAD.MOV.U32 R5, RZ, RZ, R47 ;  /* 0x000000ffff057224 */ /* 0x000fce00078e002f */
[----:B------:R-:W-:Y:S05]  /*884d0*/  CALL.REL.NOINC `($__internal_29_$__cuda_sm20_div_rn_f64_full) ;  /* 0x0000023000747944 */ /* 0x000fea0003c00000 */
.L_x_14114:
[----:B------:R-:W-:Y:S05]  /*884e0*/  BSYNC.RECONVERGENT B3 ;  /* 0x0000000000037941 */ /* 0x000fea0003800200 */
.L_x_14113:
        /* <DEDUP_REMOVED lines=84> */
.L_x_14116:
[----:B------:R-:W-:Y:S02]  /*88a30*/  FSEL R2, RZ, 3.37028055040000000000e+12, P0 ;  /* 0x54442d18ff027808 */ /* 0x000fe40000000000 */
[----:B------:R-:W-:-:S07]  /*88a40*/  FSEL R3, RZ, 2.1426990032196044922, P0 ;  /* 0x400921fbff037808 */ /* 0x000fce0000000000 */
.L_x_14117:
[----:B------:R-:W-:Y:S05]  /*88a50*/  BSYNC.RECONVERGENT B0 ;  /* 0x0000000000007941 */ /* 0x000fea0003800200 */
.L_x_14115:
[----:B------:R-:W-:Y:S01]  /*88a60*/  DADD R42, R58, R42 ;  /* 0x000000003a2a7229 */ /* 0x000fe2000000002a */
[----:B------:R-:W-:Y:S01]  /*88a70*/  LOP3.LUT R3, R3, 0x80000000, R40, 0xb8, !PT ;  /* 0x8000000003037812 */ /* 0x000fe200078eb828 */
[----:B------:R-:W-:-:S06]  /*88a80*/  DADD R60, R60, 1 ;  /* 0x3ff000003c3c7429 */ /* 0x000fcc0000000000 */
[----:B------:R-:W-:-:S06]  /*88a90*/  DSETP.NAN.AND P0, PT, R42, R42, PT ;  /* 0x0000002a2a00722a */ /* 0x000fcc0003f08000 */
[----:B------:R-:W-:Y:S02]  /*88aa0*/  FSEL R2, R42, R2, P0 ;  /* 0x000000022a027208 */ /* 0x000fe40000000000 */
[----:B------:R-:W-:Y:S01]  /*88ab0*/  FSEL R3, R43, R3, P0 ;  /* 0x000000032b037208 */ /* 0x000fe20000000000 */
[----:B------:R-:W-:Y:S06]  /*88ac0*/  BRA `(.L_x_14099) ;  /* 0x0000002800d87947 */ /* 0x000fec0003800000 */
.L_x_14089:
        /* <DEDUP_REMOVED lines=109> */
.L_x_14121:
[----:B------:R-:W-:Y:S05]  /*891a0*/  BSYNC.RECONVERGENT B0 ;  /* 0x0000000000007941 */ /* 0x000fea0003800200 */
.L_x_14120:
        /* <DEDUP_REMOVED lines=9> */
.L_x_14123:
[----:B------:R-:W-:Y:S05]  /*89240*/  BSYNC.RECONVERGENT B3 ;  /* 0x0000000000037941 */ /* 0x000fea0003800200 */
.L_x_14122:
        /* <DEDUP_REMOVED lines=76> */
.L_x_14119:
[----:B------:R-:W-:Y:S01]  /*89710*/  ISETP.GT.U32.AND P0, PT, R58, R42, PT ;  /* 0x0000002a3a00720c */ /* 0x000fe20003f04070 */
[----:B------:R-:W-:Y:S01]  /*89720*/  UMOV UR4, 0xffffffff ;  /* 0xffffffff00047882 */ /* 0x000fe20000000000 */
[----:B------:R-:W-:Y:S01]  /*89730*/  MOV R6, RZ ;  /* 0x000000ff00067202 */ /* 0x000fe20000000f00 */
        /* <DEDUP_REMOVED lines=134> */
.L_x_14125:
[----:B------:R-:W-:Y:S05]  /*89fa0*/  BSYNC.RECONVERGENT B0 ;  /* 0x0000000000007941 */ /* 0x000fea0003800200 */
.L_x_14124:
        /* <DEDUP_REMOVED lines=8> */
.L_x_14127:
[----:B------:R-:W-:Y:S05]  /*8a030*/  BSYNC.RECONVERGENT B3 ;  /* 0x0000000000037941 */ /* 0x000fea0003800200 */
.L_x_14126:
        /* <DEDUP_REMOVED lines=76> */
.L_x_14118:
        /* <DEDUP_REMOVED lines=23> */
[----:B------:R-:W-:Y:S01]  /*8a670*/  IMAD.MOV.U32 R60, RZ, RZ, R4 ;  /* 0x000000ffff3c7224 */ /* 0x000fe200078e0004 */
[----:B------:R-:W-:-:S07]  /*8a680*/  MOV R61, R5 ;  /* 0x00000005003d7202 */ /* 0x000fce0000000f00 */
.L_x_14129:
[----:B------:R-:W-:Y:S05]  /*8a690*/  BSYNC.RECONVERGENT B3 ;  /* 0x0000000000037941 */ /* 0x000fea0003800200 */
.L_x_14128:
        /* <DEDUP_REMOVED lines=23> */
.L_x_14131:
[----:B------:R-:W-:Y:S05]  /*8a810*/  BSYNC.RECONVERGENT B3 ;  /* 0x0000000000037941 */ /* 0x000fea0003800200 */
.L_x_14130:
[----:B------:R-:W-:Y:S01]  /*8a820*/  DADD R48, -RZ, |R4| ;  /* 0x00000000ff307229 */ /* 0x000fe20000000504 */
[----:B------:R-:W-:Y:S01]  /*8a830*/  MOV R6, RZ ;  /* 0x000000ff00067202 */ /* 0x000fe20000000f00 */
        /* <DEDUP_REMOVED lines=137> */
.L_x_14133:
[----:B------:R-:W-:Y:S05]  /*8b0d0*/  BSYNC.RECONVERGENT B0 ;  /* 0x0000000000007941 */ /* 0x000fea0003800200 */
.L_x_14132:
        /* <DEDUP_REMOVED lines=9> */
.L_x_14135:
[----:B------:R-:W-:Y:S05]  /*8b170*/  BSYNC.RECONVERGENT B3 ;  /* 0x0000000000037941 */ /* 0x000fea0003800200 */
.L_x_14134:
        /* <DEDUP_REMOVED lines=75> */
.L_x_14099:
[----:B------:R-:W-:Y:S05]  /*8b630*/  BSYNC.RECONVERGENT B2 ;  /* 0x0000000000027941 */ /* 0x000fea0003800200 */
.L_x_14088:
[----:B------:R-:W-:Y:S01]  /*8b640*/  UMOV UR4, 0xfefa39ef ;  /* 0xfefa39ef00047882 */ /* 0x000fe20000000000 */
[----:B------:R-:W-:Y:S01]  /*8b650*/  UMOV UR5, 0x3fe62e42 ;  /* 0x3fe62e4200057882 */ /* 0x000fe20000000000 */
[----:B------:R-:W-:Y:S01]  /*8b660*/  LOP3.LUT R23, R3, 0x80000000, R23, 0xb8, !PT ;  /* 0x8000000003177812 */ /* 0x000fe200078eb817 */
[----:B------:R-:W-:Y:S01]  /*8b670*/  DADD R60, R60, UR4 ;  /* 0x000000043c3c7e29 */ /* 0x000fe20008000000 */
[----:B------:R-:W-:-:S09]  /*8b680*/  MOV R22, R2 ;  /* 0x0000000200167202 */ /* 0x000fd20000000f00 */
[----:B------:R-:W-:Y:S01]  /*8b690*/  LOP3.LUT R21, R61, 0x80000000, R21, 0xb8, !PT ;  /* 0x800000003d157812 */ /* 0x000fe200078eb815 */
[----:B------:R-:W-:-:S07]  /*8b6a0*/  IMAD.MOV.U32 R20, RZ, RZ, R60 ;  /* 0x000000ffff147224 */ /* 0x000fce00078e003c */
.L_x_14013:
[----:B------:R-:W-:Y:S05]  /*8b6b0*/  BSYNC.RECONVERGENT B1 ;  /* 0x0000000000017941 */ /* 0x000fea0003800200 */
.L_x_14011:
        /* <DEDUP_REMOVED lines=25> */
.L_x_14137:
        /* <DEDUP_REMOVED lines=143> */
.L_x_14143:
[----:B------:R-:W-:Y:S05]  /*8c140*/  BSYNC.RECONVERGENT B3 ;  /* 0x0000000000037941 */ /* 0x000fea0003800200 */
.L_x_14142:
        /* <DEDUP_REMOVED lines=83> */
.L_x_14141:
        /* <DEDUP_REMOVED lines=33> */
.L_x_14150:
[----:B------:R-:W-:Y:S05]  /*8c890*/  BSYNC.RECONVERGENT B4 ;  /* 0x0000000000047941 */ /* 0x000fea0003800200 */
.L_x_14149:
[----:B------:R-:W-:Y:S01]  /*8c8a0*/  MOV R46, R4 ;  /* 0x00000004002e7202 */ /* 0x000fe20000000f00 */
[----:B------:R-:W-:-:S07]  /*8c8b0*/  IMAD.MOV.U32 R47, RZ, RZ, R5 ;  /* 0x000000ffff2f7224 */ /* 0x000fce00078e0005 */
.L_x_14148:
[----:B------:R-:W-:Y:S05]  /*8c8c0*/  BSYNC.RECONVERGENT B3 ;  /* 0x0000000000037941 */ /* 0x000fea0003800200 */
.L_x_14147:
        /* <DEDUP_REMOVED lines=30> */
.L_x_14155:
[----:B------:R-:W-:Y:S05]  /*8cab0*/  BSYNC.RECONVERGENT B4 ;  /* 0x0000000000047941 */ /* 0x000fea0003800200 */
.L_x_14154:
[----:B------:R-:W-:Y:S05]  /*8cac0*/  BRA `(.L_x_14153) ;  /* 0x0000000000047947 */ /* 0x000fea0003800000 */
.L_x_14152:
[----:B------:R-:W-:-:S11]  /*8cad0*/  DADD R4, R60, -R2 ;  /* 0x000000003c047229 */ /* 0x000fd60000000802 */
.L_x_14153:
[----:B------:R-:W-:Y:S05]  /*8cae0*/  BSYNC.RECONVERGENT B3 ;  /* 0x0000000000037941 */ /* 0x000fea0003800200 */
.L_x_14151:
        /* <DEDUP_REMOVED lines=30> */
.L_x_14157:
[----:B------:R-:W-:Y:S05]  /*8ccd0*/  BSYNC.RECONVERGENT B3 ;  /* 0x0000000000037941 */ /* 0x000fea0003800200 */
.L_x_14156:
        /* <DEDUP_REMOVED lines=87> */
.L_x_14158:
        /* <DEDUP_REMOVED lines=21> */
.L_x_14160:
[----:B------:R-:W-:Y:S05]  /*8d3a0*/  BSYNC.RECONVERGENT B3 ;  /* 0x0000000000037941 */ /* 0x000fea0003800200 */
.L_x_14159:
        /* <DEDUP_REMOVED lines=30> */
.L_x_14146:
        /* <DEDUP_REMOVED lines=27> */
.L_x_14163:
[----:B------:R-:W-:Y:S05]  /*8d740*/  BSYNC.RECONVERGENT B3 ;  /* 0x0000000000037941 */ /* 0x000fea0003800200 */
.L_x_14162:
        /* <DEDUP_REMOVED lines=87> */
.L_x_14164:
        /* <DEDUP_REMOVED lines=21> */
.L_x_14166:
[----:B------:R-:W-:Y:S05]  /*8de10*/  BSYNC.RECONVERGENT B3 ;  /* 0x0000000000037941 */ /* 0x000fea0003800200 */
.L_x_14165:
        /* <DEDUP_REMOVED lines=30> */
.L_x_14161:
        /* <DEDUP_REMOVED lines=26> */
.L_x_14168:
[----:B------:R-:W-:Y:S05]  /*8e1a0*/  BSYNC.RECONVERGENT B3 ;  /* 0x0000000000037941 */ /* 0x000fea0003800200 */
.L_x_14167:
        /* <DEDUP_REMOVED lines=21> */
.L_x_14170:
[----:B------:R-:W-:Y:S05]  /*8e300*/  BSYNC.RECONVERGENT B3 ;  /* 0x0000000000037941 */ /* 0x000fea0003800200 */
.L_x_14169:
[----:B------:R-:W-:Y:S02]  /*8e310*/  IMAD.MOV.U32 R66, RZ, RZ, R4 ;  /* 0x000000ffff427224 */ /* 0x000fe400078e0004 */
[----:B------:R-:W-:Y:S01]  /*8e320*/  IMAD.MOV.U32 R67, RZ, RZ, R5 ;  /* 0x000000ffff437224 */ /* 0x000fe200078e0005 */
[----:B------:R-:W-:Y:S06]  /*8e330*/  BRA `(.L_x_14144) ;  /* 0x00000000006c7947 */ /* 0x000fec0003800000 */
.L_x_14145:
        /* <DEDUP_REMOVED lines=23> */
[----:B------:R-:W-:Y:S05]  /*8e4b0*/  CALL.REL.NOINC `($__internal_30_$__cuda_sm20_dsqrt_rn_f64_mediumpath_v1) ;  /* 0x000001d800147944 */ /* 0x000fea0003c00000 */
.L_x_14172:
[----:B------:R-:W-:Y:S05]  /*8e4c0*/  BSYNC.RECONVERGENT B3 ;  /* 0x0000000000037941 */ /* 0x000fea0003800200 */
.L_x_14171:
[----:B------:R-:W-:Y:S01]  /*8e4d0*/  IMAD.MOV.U32 R66, RZ, RZ, R2 ;  /* 0x000000ffff427224 */ /* 0x000fe200078e0002 */
[----:B------:R-:W-:-:S07]  /*8e4e0*/  MOV R67, R3 ;  /* 0x0000000300437202 */ /* 0x000fce0000000f00 */
.L_x_14144:
[----:B------:R-:W-:Y:S05]  /*8e4f0*/  BSYNC.RECONVERGENT B2 ;  /* 0x0000000000027941 */ /* 0x000fea0003800200 */
.L_x_14140:
        /* <DEDUP_REMOVED lines=25> */
.L_x_14177:
[----:B------:R-:W-:Y:S05]  /*8e690*/  BSYNC.RECONVERGENT B4 ;  /* 0x0000000000047941 */ /* 0x000fea0003800200 */
.L_x_14176:
        /* <DEDUP_REMOVED lines=77> */
.L_x_14179:
        /* <DEDUP_REMOVED lines=42> */
.L_x_14178:
        /* <DEDUP_REMOVED lines=35> */
.L_x_14187:
[----:B------:R-:W-:Y:S05]  /*8f040*/  BSYNC.RECONVERGENT B6 ;  /* 0x0000000000067941 */ /* 0x000fea0003800200 */
.L_x_14186:
[----:B------:R-:W-:Y:S02]  /*8f050*/  IMAD.MOV.U32 R46, RZ, RZ, R4 ;  /* 0x000000ffff2e7224 */ /* 0x000fe400078e0004 */
[----:B------:R-:W-:-:S07]  /*8f060*/  IMAD.MOV.U32 R47, RZ, RZ, R5 ;  /* 0x000000ffff2f7224 */ /* 0x000fce00078e0005 */
.L_x_14185:
[----:B------:R-:W-:Y:S05]  /*8f070*/  BSYNC.RECONVERGENT B5 ;  /* 0x0000000000057941 */ /* 0x000fea0003800200 */
.L_x_14184:
        /* <DEDUP_REMOVED lines=28> */
.L_x_14192:
[----:B------:R-:W-:Y:S05]  /*8f240*/  BSYNC.RECONVERGENT B6 ;  /* 0x0000000000067941 */ /* 0x000fea0003800200 */
.L_x_14191:
[----:B------:R-:W-:Y:S02]  /*8f250*/  IMAD.MOV.U32 R58, RZ, RZ, R4 ;  /* 0x000000ffff3a7224 */ /* 0x000fe400078e0004 */
[----:B------:R-:W-:Y:S01]  /*8f260*/  IMAD.MOV.U32 R59, RZ, RZ, R5 ;  /* 0x000000ffff3b7224 */ /* 0x000fe200078e0005 */
[----:B------:R-:W-:Y:S06]  /*8f270*/  BRA `(.L_x_14190) ;  /* 0x0000000000047947 */ /* 0x000fec0003800000 */
.L_x_14189:
[----:B------:R-:W-:-:S11]  /*8f280*/  DADD R58, R60, -R2 ;  /* 0x000000003c3a7229 */ /* 0x000fd60000000802 */
.L_x_14190:
[----:B------:R-:W-:Y:S05]  /*8f290*/  BSYNC.RECONVERGENT B5 ;  /* 0x0000000000057941 */ /* 0x000fea0003800200 */
.L_x_14188:
        /* <DEDUP_REMOVED lines=29> */
.L_x_14194:
[----:B------:R-:W-:Y:S05]  /*8f470*/  BSYNC.RECONVERGENT B5 ;  /* 0x0000000000057941 */ /* 0x000fea0003800200 */
.L_x_14193:
[----:B------:R-:W-:Y:S01]  /*8f480*/  MOV R46, R2 ;  /* 0x00000002002e7202 */ /* 0x000fe20000000f00 */
[----:B------:R-:W-:Y:S01]  /*8f490*/  IMAD.MOV.U32 R47, RZ, RZ, R3 ;  /* 0x000000ffff2f7224 */ /* 0x000fe200078e0003 */
[----:B------:R-:W-:Y:S06]  /*8f4a0*/  BRA `(.L_x_14195) ;  /* 0x0000000800587947 */ /* 0x000fec0003800000 */
.L_x_14183:
        /* <DEDUP_REMOVED lines=29> */
.L_x_14198:
[----:B------:R-:W-:Y:S05]  /*8f680*/  BSYNC.RECONVERGENT B5 ;  /* 0x0000000000057941 */ /* 0x000fea0003800200 */
.L_x_14197:
[----:B------:R-:W-:Y:S02]  /*8f690*/  IMAD.MOV.U32 R46, RZ, RZ, R2 ;  /* 0x000000ffff2e7224 */ /* 0x000fe400078e0002 */
[----:B------:R-:W-:Y:S01]  /*8f6a0*/  IMAD.MOV.U32 R47, RZ, RZ, R3 ;  /* 0x000000ffff2f7224 */ /* 0x000fe200078e0003 */
[----:B------:R-:W-:Y:S06]  /*8f6b0*/  BRA `(.L_x_14195) ;  /* 0x0000000400d47947 */ /* 0x000fec0003800000 */
.L_x_14196:
        /* <DEDUP_REMOVED lines=31> */
[----:B------:R-:W-:Y:S05]  /*8f8b0*/  CALL.REL.NOINC `($__internal_30_$__cuda_sm20_dsqrt_rn_f64_mediumpath_v1) ;  /* 0x000001c400147944 */ /* 0x000fea0003c00000 */
.L_x_14200:
[----:B------:R-:W-:Y:S05]  /*8f8c0*/  BSYNC.RECONVERGENT B5 ;  /* 0x0000000000057941 */ /* 0x000fea0003800200 */
.L_x_14199:
        /* <DEDUP_REMOVED lines=20> */
.L_x_14202:
[----:B------:R-:W-:Y:S05]  /*8fa10*/  BSYNC.RECONVERGENT B5 ;  /* 0x0000000000057941 */ /* 0x000fea0003800200 */
.L_x_14201:
[----:B------:R-:W-:Y:S01]  /*8fa20*/  DMUL R42, R42, 8.11296384146066816958e+31 ;  /* 0x469000002a2a7828 */ /* 0x000fe20000000000 */
[----:B------:R-:W-:Y:S02]  /*8fa30*/  IMAD.MOV.U32 R46, RZ, RZ, R4 ;  /* 0x000000ffff2e7224 */ /* 0x000fe400078e0004 */
[----:B------:R-:W-:Y:S01]  /*8fa40*/  IMAD.MOV.U32 R47, RZ, RZ, R5 ;  /* 0x000000ffff2f7224 */ /* 0x000fe200078e0005 */
[----:B------:R-:W-:Y:S07]  /*8fa50*/  BRA `(.L_x_14195) ;  /* 0x0000000000ec7947 */ /* 0x000fee0003800000 */
.L_x_14182:
        /* <DEDUP_REMOVED lines=27> */
.L_x_14204:
[----:B------:R-:W-:Y:S05]  /*8fc10*/  BSYNC.RECONVERGENT B5 ;  /* 0x0000000000057941 */ /* 0x000fea0003800200 */
.L_x_14203:
        /* <DEDUP_REMOVED lines=27> */
.L_x_14206:
[----:B------:R-:W-:Y:S05]  /*8fdd0*/  BSYNC.RECONVERGENT B5 ;  /* 0x0000000000057941 */ /* 0x000fea0003800200 */
.L_x_14205:
[----:B------:R-:W-:Y:S01]  /*8fde0*/  DMUL R46, R2, R42 ;  /* 0x0000002a022e7228 */ /* 0x000fe20000000000 */
[----:B------:R-:W-:Y:S02]  /*8fdf0*/  IMAD.MOV.U32 R42, RZ, RZ, 0x0 ;  /* 0x00000000ff2a7424 */ /* 0x000fe400078e00ff */
[----:B------:R-:W-:-:S08]  /*8fe00*/  IMAD.MOV.U32 R43, RZ, RZ, 0x3ff00000 ;  /* 0x3ff00000ff2b7424 */ /* 0x000fd000078e00ff */
.L_x_14195:
[----:B------:R-:W-:Y:S05]  /*8fe10*/  BSYNC.RECONVERGENT B4 ;  /* 0x0000000000047941 */ /* 0x000fea0003800200 */
.L_x_14181:
[----:B------:R-:W-:Y:S05]  /*8fe20*/  BRA `(.L_x_14207) ;  /* 0x0000000000087947 */ /* 0x000fea0003800000 */
.L_x_14175:
[----:B------:R-:W-:Y:S02]  /*8fe30*/  DMUL R46, R40, 9.00719925474099200000e+15 ;  /* 0x43400000282e7828 */ /* 0x000fe40000000000 */
[----:B------:R-:W-:-:S11]  /*8fe40*/  DMUL R42, R42, 9.00719925474099200000e+15 ;  /* 0x434000002a2a7828 */ /* 0x000fd60000000000 */
.L_x_14207:
[----:B------:R-:W-:Y:S05]  /*8fe50*/  BSYNC.RELIABLE B2 ;  /* 0x0000000000027941 */ /* 0x000fea0003800100 */
.L_x_14174:
        /* <DEDUP_REMOVED lines=27> */
.L_x_14209:
[----:B------:R-:W-:Y:S05]  /*90010*/  BSYNC.RECONVERGENT B2 ;  /* 0x0000000000027941 */ /* 0x000fea0003800200 */
.L_x_14208:
        /* <DEDUP_REMOVED lines=84> */
.L_x_14211:
[----:B------:R-:W-:Y:S02]  /*90560*/  FSEL R2, RZ, 3.37028055040000000000e+12, P0 ;  /* 0x54442d18ff027808 */ /* 0x000fe40000000000 */
[----:B------:R-:W-:-:S07]  /*90570*/  FSEL R3, RZ, 2.1426990032196044922, P0 ;  /* 0x400921fbff037808 */ /* 0x000fce0000000000 */
.L_x_14212:
[----:B------:R-:W-:Y:S05]  /*90580*/  BSYNC.RECONVERGENT B0 ;  /* 0x0000000000007941 */ /* 0x000fea0003800200 */
.L_x_14210:
[----:B------:R-:W-:Y:S02]  /*90590*/  DADD R42, |R46|, R42 ;  /* 0x000000002e2a7229 */ /* 0x000fe4000000022a */
[----:B------:R-:W-:-:S06]  /*905a0*/  DADD R2, -RZ, |R2| ;  /* 0x00000000ff027229 */ /* 0x000fcc0000000502 */
[----:B------:R-:W-:-:S06]  /*905b0*/  DSETP.NAN.AND P0, PT, R42, R42, PT ;  /* 0x0000002a2a00722a */ /* 0x000fcc0003f08000 */
[----:B------:R-:W-:Y:S02]  /*905c0*/  FSEL R2, R42, R2, P0 ;  /* 0x000000022a027208 */ /* 0x000fe40000000000 */
[----:B------:R-:W-:-:S07]  /*905d0*/  FSEL R3, R43, R3, P0 ;  /* 0x000000032b037208 */ /* 0x000fce0000000000 */
.L_x_14180:
[----:B------:R-:W-:Y:S05]  /*905e0*/  BSYNC.RECONVERGENT B3 ;  /* 0x0000000000037941 */ /* 0x000fea0003800200 */
.L_x_14173:
[----:B------:R-:W-:Y:S01]  /*905f0*/  LOP3.LUT R25, R67, 0x80000000, R25, 0xb8, !PT ;  /* 0x8000000043197812 */ /* 0x000fe200078eb819 */
[----:B------:R-:W-:Y:S01]  /*90600*/  IMAD.MOV.U32 R24, RZ, RZ, R66 ;  /* 0x000000ffff187224 */ /* 0x000fe200078e0042 */
[----:B------:R-:W-:Y:S01]  /*90610*/  LOP3.LUT R27, R3, 0x80000000, R27, 0xb8, !PT ;  /* 0x80000000031b7812 */ /* 0x000fe200078eb81b */
[----:B------:R-:W-:Y:S01]  /*90620*/  IMAD.MOV.U32 R26, RZ, RZ, R2 ;  /* 0x000000ffff1a7224 */ /* 0x000fe200078e0002 */
[----:B------:R-:W-:Y:S06]  /*90630*/  BRA `(.L_x_14138) ;  /* 0x0000005800d47947 */ /* 0x000fec0003800000 */
.L_x_14139:
        /* <DEDUP_REMOVED lines=121> */
.L_x_14218:
[----:B------:R-:W-:Y:S05]  /*90dd0*/  BSYNC.RECONVERGENT B0 ;  /* 0x0000000000007941 */ /* 0x000fea0003800200 */
.L_x_14217:
[----:B------:R-:W-:Y:S04]  /*90de0*/  BSSY.RECONVERGENT B3, `(.L_x_14219) ;  /* 0x0000006000037945 */ /* 0x000fe80003800200 */
[----:B------:R-:W-:Y:S05]  /*90df0*/  @P4 BRA P5, `(.L_x_14220) ;  /* 0x0000000000104947 */ /* 0x000fea0002800000 */
[----:B------:R-:W-:Y:S01]  /*90e00*/  IMAD.MOV.U32 R2, RZ, RZ, R46 ;  /* 0x000000ffff027224 */ /* 0x000fe200078e002e */
[----:B------:R-:W-:Y:S01]  /*90e10*/  MOV R3, 0x90e40 ;  /* 0x00090e4000037802 */ /* 0x000fe20000000f00 */
[----:B------:R-:W-:-:S07]  /*90e20*/  IMAD.MOV.U32 R5, RZ, RZ, R47 ;  /* 0x000000ffff057224 */ /* 0x000fce00078e002f */
[----:B------:R-:W-:Y:S05]  /*90e30*/  CALL.REL.NOINC `($__internal_29_$__cuda_sm20_div_rn_f64_full) ;  /* 0x000001a8001c7944 */ /* 0x000fea0003c00000 */
.L_x_14220:
[----:B------:R-:W-:Y:S05]  /*90e40*/  BSYNC.RECONVERGENT B3 ;  /* 0x0000000000037941 */ /* 0x000fea0003800200 */
.L_x_14219:
        /* <DEDUP_REMOVED lines=84> */
.L_x_14222:
[----:B------:R-:W-:Y:S02]  /*91390*/  FSEL R2, RZ, 3.37028055040000000000e+12, P0 ;  /* 0x54442d18ff027808 */ /* 0x000fe40000000000 */
[----:B------:R-:W-:-:S07]  /*913a0*/  FSEL R3, RZ, 2.1426990032196044922, P0 ;  /* 0x400921fbff037808 */ /* 0x000fce0000000000 */
.L_x_14223:
[----:B------:R-:W-:Y:S05]  /*913b0*/  BSYNC.RECONVERGENT B0 ;  /* 0x0000000000007941 */ /* 0x000fea0003800200 */
.L_x_14221:
[----:B------:R-:W-:Y:S01]  /*913c0*/  DADD R42, R58, R42 ;  /* 0x000000003a2a7229 */ /* 0x000fe2000000002a */
[----:B------:R-:W-:Y:S01]  /*913d0*/  LOP3.LUT R3, R3, 0x80000000, R40, 0xb8, !PT ;  /* 0x8000000003037812 */ /* 0x000fe200078eb828 */
[----:B------:R-:W-:-:S06]  /*913e0*/  DMUL R60, R60, 0.5 ;  /* 0x3fe000003c3c7828 */ /* 0x000fcc0000000000 */
[----:B------:R-:W-:-:S06]  /*913f0*/  DSETP.NAN.AND P0, PT, R42, R42, PT ;  /* 0x0000002a2a00722a */ /* 0x000fcc0003f08000 */
[----:B------:R-:W-:Y:S02]  /*91400*/  FSEL R2, R42, R2, P0 ;  /* 0x000000022a027208 */ /* 0x000fe40000000000 */
[----:B------:R-:W-:Y:S01]  /*91410*/  FSEL R3, R43, R3, P0 ;  /* 0x000000032b037208 */ /* 0x000fe20000000000 */
[----:B------:R-:W-:Y:S06]  /*91420*/  BRA `(.L_x_14224) ;  /* 0x0000004c00387947 */ /* 0x000fec0003800000 */
.L_x_14216:
        /* <DEDUP_REMOVED lines=141> */
.L_x_14226:
[----:B------:R-:W-:Y:S05]  /*91d00*/  BSYNC.RECONVERGENT B0 ;  /* 0x0000000000007941 */ /* 0x000fea0003800200 */
.L_x_14225:
[----:B------:R-:W-:Y:S04]  /*91d10*/  BSSY.RECONVERGENT B3, `(.L_x_14227) ;  /* 0x0000005000037945 */ /* 0x000fe80003800200 */
[----:B------:R-:W-:Y:S05]  /*91d20*/  @P4 BRA P5, `(.L_x_14228) ;  /* 0x00000000000c4947 */ /* 0x000fea0002800000 */
[----:B------:R-:W-:Y:S01]  /*91d30*/  IMAD.MOV.U32 R5, RZ, RZ, R3 ;  /* 0x000000ffff057224 */ /* 0x000fe200078e0003 */
[----:B------:R-:W-:-:S07]  /*91d40*/  MOV R3, 0x91d60 ;  /* 0x00091d6000037802 */ /* 0x000fce0000000f00 */
[----:B------:R-:W-:Y:S05]  /*91d50*/  CALL.REL.NOINC `($__internal_29_$__cuda_sm20_div_rn_f64_full) ;  /* 0x0000019800547944 */ /* 0x000fea0003c00000 */
.L_x_14228:
[----:B------:R-:W-:Y:S05]  /*91d60*/  BSYNC.RECONVERGENT B3 ;  /* 0x0000000000037941 */ /* 0x000fea0003800200 */
.L_x_14227:
        /* <DEDUP_REMOVED lines=84> */
.L_x_14230:
[----:B------:R-:W-:Y:S02]  /*922b0*/  FSEL R2, RZ, 3.37028055040000000000e+12, P0 ;  /* 0x54442d18ff027808 */ /* 0x000fe40000000000 */
[----:B------:R-:W-:-:S07]  /*922c0*/  FSEL R3, RZ, 2.1426990032196044922, P0 ;  /* 0x400921fbff037808 */ /* 0x000fce0000000000 */
.L_x_14231:
[----:B------:R-:W-:Y:S05]  /*922d0*/  BSYNC.RECONVERGENT B0 ;  /* 0x0000000000007941 */ /* 0x000fea0003800200 */
.L_x_14229:
[----:B------:R-:W-:Y:S01]  /*922e0*/  DADD R42, R58, R42 ;  /* 0x000000003a2a7229 */ /* 0x000fe2000000002a */
[----:B------:R-:W-:-:S07]  /*922f0*/  LOP3.LUT R3, R3, 0x80000000, R40, 0xb8, !PT ;  /* 0x8000000003037812 */ /* 0x000fce00078eb828 */
[----:B------:R-:W-:-:S06]  /*92300*/  DSETP.NAN.AND P0, PT, R42, R42, PT ;  /* 0x0000002a2a00722a */ /* 0x000fcc0003f08000 */
[----:B------:R-:W-:Y:S02]  /*92310*/  FSEL R2, R42, R2, P0 ;  /* 0x000000022a027208 */ /* 0x000fe40000000000 */
[----:B------:R-:W-:Y:S01]  /*92320*/  FSEL R3, R43, R3, P0 ;  /* 0x000000032b037208 */ /* 0x000fe20000000000 */
[----:B------:R-:W-:Y:S06]  /*92330*/  BRA `(.L_x_14224) ;  /* 0x0000003c00747947 */ /* 0x000fec0003800000 */
.L_x_14215:
        /* <DEDUP_REMOVED lines=25> */
.L_x_14233:
[----:B------:R-:W-:Y:S05]  /*924d0*/  BSYNC.RECONVERGENT B3 ;  /* 0x0000000000037941 */ /* 0x000fea0003800200 */
.L_x_14232:
        /* <DEDUP_REMOVED lines=23> */
.L_x_14235:
[----:B------:R-:W-:Y:S05]  /*92650*/  BSYNC.RECONVERGENT B3 ;  /* 0x0000000000037941 */ /* 0x000fea0003800200 */
.L_x_14234:
        /* <DEDUP_REMOVED lines=143> */
.L_x_14237:
[----:B------:R-:W-:Y:S05]  /*92f50*/  BSYNC.RECONVERGENT B0 ;  /* 0x0000000000007941 */ /* 0x000fea0003800200 */
.L_x_14236:
[----:B------:R-:W-:Y:S04]  /*92f60*/  BSSY.RECONVERGENT B3, `(.L_x_14238) ;  /* 0x0000006000037945 */ /* 0x000fe80003800200 */
[----:B------:R-:W-:Y:S05]  /*92f70*/  @P4 BRA P5, `(.L_x_14239) ;  /* 0x0000000000104947 */ /* 0x000fea0002800000 */
[----:B------:R-:W-:Y:S01]  /*92f80*/  IMAD.MOV.U32 R2, RZ, RZ, R46 ;  /* 0x000000ffff027224 */ /* 0x000fe200078e002e */
[----:B------:R-:W-:Y:S01]  /*92f90*/  MOV R3, 0x92fc0 ;  /* 0x00092fc000037802 */ /* 0x000fe20000000f00 */
[----:B------:R-:W-:-:S07]  /*92fa0*/  IMAD.MOV.U32 R5, RZ, RZ, R47 ;  /* 0x000000ffff057224 */ /* 0x000fce00078e002f */
[----:B------:R-:W-:Y:S05]  /*92fb0*/  CALL.REL.NOINC `($__internal_29_$__cuda_sm20_div_rn_f64_full) ;  /* 0x0000018400bc7944 */ /* 0x000fea0003c00000 */
.L_x_14239:
[----:B------:R-:W-:Y:S05]  /*92fc0*/  BSYNC.RECONVERGENT B3 ;  /* 0x0000000000037941 */ /* 0x000fea0003800200 */
.L_x_14238:
        /* <DEDUP_REMOVED lines=84> */
.L_x_14241:
[----:B------:R-:W-:Y:S02]  /*93510*/  FSEL R2, RZ, 3.37028055040000000000e+12, P0 ;  /* 0x54442d18ff027808 */ /* 0x000fe40000000000 */
[----:B------:R-:W-:-:S07]  /*93520*/  FSEL R3, RZ, 2.1426990032196044922, P0 ;  /* 0x400921fbff037808 */ /* 0x000fce0000000000 */
.L_x_14242:
[----:B------:R-:W-:Y:S05]  /*93530*/  BSYNC.RECONVERGENT B0 ;  /* 0x0000000000007941 */ /* 0x000fea0003800200 */
.L_x_14240:
[----:B------:R-:W-:Y:S01]  /*93540*/  DADD R42, R58, R42 ;  /* 0x000000003a2a7229 */ /* 0x000fe2000000002a */
[----:B------:R-:W-:Y:S01]  /*93550*/  LOP3.LUT R3, R3, 0x80000000, R40, 0xb8, !PT ;  /* 0x8000000003037812 */ /* 0x000fe200078eb828 */
[----:B------:R-:W-:-:S06]  /*93560*/  DADD R60, R60, 1 ;  /* 0x3ff000003c3c7429 */ /* 0x000fcc0000000000 */
[----:B------:R-:W-:-:S06]  /*93570*/  DSETP.NAN.AND P0, PT, R42, R42, PT ;  /* 0x0000002a2a00722a */ /* 0x000fcc0003f08000 */
[----:B------:R-:W-:Y:S02]  /*93580*/  FSEL R2, R42, R2, P0 ;  /* 0x000000022a027208 */ /* 0x000fe40000000000 */
[----:B------:R-:W-:Y:S01]  /*93590*/  FSEL R3, R43, R3, P0 ;  /* 0x000000032b037208 */ /* 0x000fe20000000000 */
[----:B------:R-:W-:Y:S06]  /*935a0*/  BRA `(.L_x_14224) ;  /* 0x0000002800d87947 */ /* 0x000fec0003800000 */
.L_x_14214:
        /* <DEDUP_REMOVED lines=109> */
.L_x_14246:
[----:B------:R-:W-:Y:S05]  /*93c80*/  BSYNC.RECONVERGENT B0 ;  /* 0x0000000000007941 */ /* 0x000fea0003800200 */
.L_x_14245:
        /* <DEDUP_REMOVED lines=9> */
.L_x_14248:
[----:B------:R-:W-:Y:S05]  /*93d20*/  BSYNC.RECONVERGENT B3 ;  /* 0x0000000000037941 */ /* 0x000fea0003800200 */
.L_x_14247:
        /* <DEDUP_REMOVED lines=76> */
.L_x_14244:
        /* <DEDUP_REMOVED lines=137> */
.L_x_14250:
[----:B------:R-:W-:Y:S05]  /*94a80*/  BSYNC.RECONVERGENT B0 ;  /* 0x0000000000007941 */ /* 0x000fea0003800200 */
.L_x_14249:
[----:B------:R-:W-:Y:S04]  /*94a90*/  BSSY.RECONVERGENT B3, `(.L_x_14251) ;  /* 0x0000008000037945 */ /* 0x000fe80003800200 */
[----:B------:R-:W-:Y:S05]  /*94aa0*/  @P4 BRA P5, `(.L_x_14252) ;  /* 0x0000000000184947 */ /* 0x000fea0002800000 */
[----:B------:R-:W-:Y:S01]  /*94ab0*/  MOV R6, R40 ;  /* 0x0000002800067202 */ /* 0x000fe20000000f00 */
[----:B------:R-:W-:Y:S01]  /*94ac0*/  IMAD.MOV.U32 R7, RZ, RZ, R41 ;  /* 0x000000ffff077224 */ /* 0x000fe200078e0029 */
[----:B------:R-:W-:Y:S01]  /*94ad0*/  MOV R3, 0x94b10 ;  /* 0x00094b1000037802 */ /* 0x000fe20000000f00 */
[----:B------:R-:W-:Y:S02]  /*94ae0*/  IMAD.MOV.U32 R2, RZ, RZ, R46 ;  /* 0x000000ffff027224 */ /* 0x000fe400078e002e */
[----:B------:R-:W-:-:S07]  /*94af0*/  IMAD.MOV.U32 R5, RZ, RZ, R47 ;  /* 0x000000ffff057224 */ /* 0x000fce00078e002f */
[----:B------:R-:W-:Y:S05]  /*94b00*/  CALL.REL.NOINC `($__internal_29_$__cuda_sm20_div_rn_f64_full) ;  /* 0x0000016800e87944 */ /* 0x000fea0003c00000 */
.L_x_14252:
[----:B------:R-:W-:Y:S05]  /*94b10*/  BSYNC.RECONVERGENT B3 ;  /* 0x0000000000037941 */ /* 0x000fea0003800200 */
.L_x_14251:
        /* <DEDUP_REMOVED lines=76> */
.L_x_14243:
        /* <DEDUP_REMOVED lines=25> */
.L_x_14254:
[----:B------:R-:W-:Y:S05]  /*95170*/  BSYNC.RECONVERGENT B3 ;  /* 0x0000000000037941 */ /* 0x000fea0003800200 */
.L_x_14253:
        /* <DEDUP_REMOVED lines=23> */
.L_x_14256:
[----:B------:R-:W-:Y:S05]  /*952f0*/  BSYNC.RECONVERGENT B3 ;  /* 0x0000000000037941 */ /* 0x000fea0003800200 */
.L_x_14255:
        /* <DEDUP_REMOVED lines=139> */
.L_x_14258:
[----:B------:R-:W-:Y:S05]  /*95bb0*/  BSYNC.RECONVERGENT B0 ;  /* 0x0000000000007941 */ /* 0x000fea0003800200 */
.L_x_14257:
        /* <DEDUP_REMOVED lines=8> */
[----:B------:R-:W-:Y:S05]  /*95c40*/  CALL.REL.NOINC `($__internal_29_$__cuda_sm20_div_rn_f64_full) ;  /* 0x0000015800987944 */ /* 0x000fea0003c00000 */
.L_x_14260:
[----:B------:R-:W-:Y:S05]  /*95c50*/  BSYNC.RECONVERGENT B3 ;  /* 0x0000000000037941 */ /* 0x000fea0003800200 */
.L_x_14259:
        /* <DEDUP_REMOVED lines=75> */
.L_x_14224:
[----:B------:R-:W-:Y:S05]  /*96110*/  BSYNC.RECONVERGENT B2 ;  /* 0x0000000000027941 */ /* 0x000fea0003800200 */
.L_x_14213:
[----:B------:R-:W-:Y:S01]  /*96120*/  UMOV UR4, 0xfefa39ef ;  /* 0xfefa39ef00047882 */ /* 0x000fe20000000000 */
[----:B------:R-:W-:Y:S01]  /*96130*/  UMOV UR5, 0x3fe62e42 ;  /* 0x3fe62e4200057882 */ /* 0x000fe20000000000 */
[----:B------:R-:W-:Y:S01]  /*96140*/  LOP3.LUT R27, R3, 0x80000000, R27, 0xb8, !PT ;  /* 0x80000000031b7812 */ /* 0x000fe200078eb81b */
[----:B------:R-:W-:Y:S01]  /*96150*/  DADD R60, R60, UR4 ;  /* 0x000000043c3c7e29 */ /* 0x000fe20008000000 */
[----:B------:R-:W-:-:S09]  /*96160*/  IMAD.MOV.U32 R26, RZ, RZ, R2 ;  /* 0x000000ffff1a7224 */ /* 0x000fd200078e0002 */
[----:B------:R-:W-:Y:S01]  /*96170*/  LOP3.LUT R25, R61, 0x80000000, R25, 0xb8, !PT ;  /* 0x800000003d197812 */ /* 0x000fe200078eb819 */
[----:B------:R-:W-:-:S07]  /*96180*/  IMAD.MOV.U32 R24, RZ, RZ, R60 ;  /* 0x000000ffff187224 */ /* 0x000fce00078e003c */
.L_x_14138:
[----:B------:R-:W-:Y:S05]  /*96190*/  BSYNC.RECONVERGENT B1 ;  /* 0x0000000000017941 */ /* 0x000fea0003800200 */
.L_x_14136:
        /* <DEDUP_REMOVED lines=25> */
.L_x_14262:
        /* <DEDUP_REMOVED lines=143> */
.L_x_14268:
[----:B------:R-:W-:Y:S05]  /*96c20*/  BSYNC.RECONVERGENT B3 ;  /* 0x0000000000037941 */ /* 0x000fea0003800200 */
.L_x_14267:
        /* <DEDUP_REMOVED lines=83> */
.L_x_14266:
        /* <DEDUP_REMOVED lines=33> */
.L_x_14275:
[----:B------:R-:W-:Y:S05]  /*97370*/  BSYNC.RECONVERGENT B4 ;  /* 0x0000000000047941 */ /* 0x000fea0003800200 */
.L_x_14274:
[----:B------:R-:W-:Y:S02]  /*97380*/  IMAD.MOV.U32 R46, RZ, RZ, R4 ;  /* 0x000000ffff2e7224 */ /* 0x000fe400078e0004 */
[----:B------:R-:W-:-:S07]  /*97390*/  IMAD.MOV.U32 R47, RZ, RZ, R5 ;  /* 0x000000ffff2f7224 */ /* 0x000fce00078e0005 */
.L_x_14273:
[----:B------:R-:W-:Y:S05]  /*973a0*/  BSYNC.RECONVERGENT B3 ;  /* 0x0000000000037941 */ /* 0x000fea0003800200 */
.L_x_14272:
        /* <DEDUP_REMOVED lines=30> */
.L_x_14280:
[----:B------:R-:W-:Y:S05]  /*97590*/  BSYNC.RECONVERGENT B4 ;  /* 0x0000000000047941 */ /* 0x000fea0003800200 */
.L_x_14279:
[----:B------:R-:W-:Y:S05]  /*975a0*/  BRA `(.L_x_14278) ;  /* 0x0000000000047947 */ /* 0x000fea0003800000 */
.L_x_14277:
[----:B------:R-:W-:-:S11]  /*975b0*/  DADD R4, R60, -R2 ;  /* 0x000000003c047229 */ /* 0x000fd60000000802 */
.L_x_14278:
[----:B------:R-:W-:Y:S05]  /*975c0*/  BSYNC.RECONVERGENT B3 ;  /* 0x0000000000037941 */ /* 0x000fea0003800200 */
.L_x_14276:
        /* <DEDUP_REMOVED lines=30> */
.L_x_14282:
[----:B------:R-:W-:Y:S05]  /*977b0*/  BSYNC.RECONVERGENT B3 ;  /* 0x0000000000037941 */ /* 0x000fea0003800200 */
.L_x_14281:
        /* <DEDUP_REMOVED lines=87> */
.L_x_14283:
        /* <DEDUP_REMOVED lines=21> */
.L_x_14285:
[----:B------:R-:W-:Y:S05]  /*97e80*/  BSYNC.RECONVERGENT B3 ;  /* 0x0000000000037941 */ /* 0x000fea0003800200 */
.L_x_14284:
        /* <DEDUP_REMOVED lines=30> */
.L_x_14271:
        /* <DEDUP_REMOVED lines=27> */
.L_x_14288:
[----:B------:R-:W-:Y:S05]  /*98220*/  BSYNC.RECONVERGENT B3 ;  /* 0x0000000000037941 */ /* 0x000fea0003800200 */
.L_x_14287:
        /* <DEDUP_REMOVED lines=87> */
.L_x_14289:
        /* <DEDUP_REMOVED lines=21> */
.L_x_14291:
[----:B------:R-:W-:Y:S05]  /*988f0*/  BSYNC.RECONVERGENT B3 ;  /* 0x0000000000037941 */ /* 0x000fea0003800200 */
.L_x_14290:
        /* <DEDUP_REMOVED lines=30> */
.L_x_14286:
        /* <DEDUP_REMOVED lines=26> */
.L_x_14293:
[----:B------:R-:W-:Y:S05]  /*98c80*/  BSYNC.RECONVERGENT B3 ;  /* 0x0000000000037941 */ /* 0x000fea0003800200 */
.L_x_14292:
        /* <DEDUP_REMOVED lines=21> */
.L_x_14295:
[----:B------:R-:W-:Y:S05]  /*98de0*/  BSYNC.RECONVERGENT B3 ;  /* 0x0000000000037941 */ /* 0x000fea0003800200 */
.L_x_14294:
[----:B------:R-:W-:Y:S02]  /*98df0*/  IMAD.MOV.U32 R66, RZ, RZ, R4 ;  /* 0x000000ffff427224 */ /* 0x000fe400078e0004 */
[----:B------:R-:W-:Y:S01]  /*98e00*/  IMAD.MOV.U32 R67, RZ, RZ, R5 ;  /* 0x000000ffff437224 */ /* 0x000fe200078e0005 */
[----:B------:R-:W-:Y:S06]  /*98e10*/  BRA `(.L_x_14269) ;  /* 0x00000000006c7947 */ /* 0x000fec0003800000 */
.L_x_14270:
        /* <DEDUP_REMOVED lines=24> */
.L_x_14297:
[----:B------:R-:W-:Y:S05]  /*98fa0*/  BSYNC.RECONVERGENT B3 ;  /* 0x0000000000037941 */ /* 0x000fea0003800200 */
.L_x_14296:
[----:B------:R-:W-:Y:S02]  /*98fb0*/  IMAD.MOV.U32 R66, RZ, RZ, R2 ;  /* 0x000000ffff427224 */ /* 0x000fe400078e0002 */
[----:B------:R-:W-:-:S07]  /*98fc0*/  IMAD.MOV.U32 R67, RZ, RZ, R3 ;  /* 0x000000ffff437224 */ /* 0x000fce00078e0003 */
.L_x_14269:
[----:B------:R-:W-:Y:S05]  /*98fd0*/  BSYNC.RECONVERGENT B2 ;  /* 0x0000000000027941 */ /* 0x000fea0003800200 */
.L_x_14265:
        /* <DEDUP_REMOVED lines=25> */
.L_x_14302:
[----:B------:R-:W-:Y:S05]  /*99170*/  BSYNC.RECONVERGENT B4 ;  /* 0x0000000000047941 */ /* 0x000fea0003800200 */
.L_x_14301:
        /* <DEDUP_REMOVED lines=77> */
.L_x_14304:
        /* <DEDUP_REMOVED lines=42> */
.L_x_14303:
        /* <DEDUP_REMOVED lines=35> */
.L_x_14312:
[----:B------:R-:W-:Y:S05]  /*99b20*/  BSYNC.RECONVERGENT B6 ;  /* 0x0000000000067941 */ /* 0x000fea0003800200 */
.L_x_14311:
[----:B------:R-:W-:Y:S02]  /*99b30*/  IMAD.MOV.U32 R46, RZ, RZ, R4 ;  /* 0x000000ffff2e7224 */ /* 0x000fe400078e0004 */
[----:B------:R-:W-:-:S07]  /*99b40*/  IMAD.MOV.U32 R47, RZ, RZ, R5 ;  /* 0x000000ffff2f7224 */ /* 0x000fce00078e0005 */
.L_x_14310:
[----:B------:R-:W-:Y:S05]  /*99b50*/  BSYNC.RECONVERGENT B5 ;  /* 0x0000000000057941 */ /* 0x000fea0003800200 */
.L_x_14309:
        /* <DEDUP_REMOVED lines=28> */
.L_x_14317:
[----:B------:R-:W-:Y:S05]  /*99d20*/  BSYNC.RECONVERGENT B6 ;  /* 0x0000000000067941 */ /* 0x000fea0003800200 */
.L_x_14316:
[----:B------:R-:W-:Y:S02]  /*99d30*/  IMAD.MOV.U32 R58, RZ, RZ, R4 ;  /* 0x000000ffff3a7224 */ /* 0x000fe400078e0004 */
[----:B------:R-:W-:Y:S01]  /*99d40*/  IMAD.MOV.U32 R59, RZ, RZ, R5 ;  /* 0x000000ffff3b7224 */ /* 0x000fe200078e0005 */
[----:B------:R-:W-:Y:S06]  /*99d50*/  BRA `(.L_x_14315) ;  /* 0x0000000000047947 */ /* 0x000fec0003800000 */
.L_x_14314:
[----:B------:R-:W-:-:S11]  /*99d60*/  DADD R58, R60, -R2 ;  /* 0x000000003c3a7229 */ /* 0x000fd60000000802 */
.L_x_14315:
[----:B------:R-:W-:Y:S05]  /*99d70*/  BSYNC.RECONVERGENT B5 ;  /* 0x0000000000057941 */ /* 0x000fea0003800200 */
.L_x_14313:
        /* <DEDUP_REMOVED lines=29> */
.L_x_14319:
[----:B------:R-:W-:Y:S05]  /*99f50*/  BSYNC.RECONVERGENT B5 ;  /* 0x0000000000057941 */ /* 0x000fea0003800200 */
.L_x_14318:
[----:B------:R-:W-:Y:S02]  /*99f60*/  IMAD.MOV.U32 R46, RZ, RZ, R2 ;  /* 0x000000ffff2e7224 */ /* 0x000fe400078e0002 */
[----:B------:R-:W-:Y:S01]  /*99f70*/  IMAD.MOV.U32 R47, RZ, RZ, R3 ;  /* 0x000000ffff2f7224 */ /* 0x000fe200078e0003 */
[----:B------:R-:W-:Y:S06]  /*99f80*/  BRA `(.L_x_14320) ;  /* 0x0000000800587947 */ /* 0x000fec0003800000 */
.L_x_14308:
        /* <DEDUP_REMOVED lines=29> */
.L_x_14323:
[----:B------:R-:W-:Y:S05]  /*9a160*/  BSYNC.RECONVERGENT B5 ;  /* 0x0000000000057941 */ /* 0x000fea0003800200 */
.L_x_14322:
[----:B------:R-:W-:Y:S02]  /*9a170*/  IMAD.MOV.U32 R46, RZ, RZ, R2 ;  /* 0x000000ffff2e7224 */ /* 0x000fe400078e0002 */
[----:B------:R-:W-:Y:S01]  /*9a180*/  IMAD.MOV.U32 R47, RZ, RZ, R3 ;  /* 0x000000ffff2f7224 */ /* 0x000fe200078e0003 */
[----:B------:R-:W-:Y:S06]  /*9a190*/  BRA `(.L_x_14320) ;  /* 0x0000000400d47947 */ /* 0x000fec0003800000 */
.L_x_14321:
        /* <DEDUP_REMOVED lines=32> */
.L_x_14325:
[----:B------:R-:W-:Y:S05]  /*9a3a0*/  BSYNC.RECONVERGENT B5 ;  /* 0x0000000000057941 */ /* 0x000fea0003800200 */
.L_x_14324:
        /* <DEDUP_REMOVED lines=20> */
.L_x_14327:
[----:B------:R-:W-:Y:S05]  /*9a4f0*/  BSYNC.RECONVERGENT B5 ;  /* 0x0000000000057941 */ /* 0x000fea0003800200 */
.L_x_14326:
[----:B------:R-:W-:Y:S01]  /*9a500*/  DMUL R42, R42, 8.11296384146066816958e+31 ;  /* 0x469000002a2a7828 */ /* 0x000fe20000000000 */
[----:B------:R-:W-:Y:S01]  /*9a510*/  IMAD.MOV.U32 R46, RZ, RZ, R4 ;  /* 0x000000ffff2e7224 */ /* 0x000fe200078e0004 */
[----:B------:R-:W-:Y:S01]  /*9a520*/  MOV R47, R5 ;  /* 0x00000005002f7202 */ /* 0x000fe20000000f00 */
[----:B------:R-:W-:Y:S08]  /*9a530*/  BRA `(.L_x_14320) ;  /* 0x0000000000ec7947 */ /* 0x000ff00003800000 */
.L_x_14307:
        /* <DEDUP_REMOVED lines=27> */
.L_x_14329:
[----:B------:R-:W-:Y:S05]  /*9a6f0*/  BSYNC.RECONVERGENT B5 ;  /* 0x0000000000057941 */ /* 0x000fea0003800200 */
.L_x_14328:
        /* <DEDUP_REMOVED lines=27> */
.L_x_14331:
[----:B------:R-:W-:Y:S05]  /*9a8b0*/  BSYNC.RECONVERGENT B5 ;  /* 0x0000000000057941 */ /* 0x000fea0003800200 */
.L_x_14330:
[----:B------:R-:W-:Y:S01]  /*9a8c0*/  DMUL R46, R2, R42 ;  /* 0x0000002a022e7228 */ /* 0x000fe20000000000 */
[----:B------:R-:W-:Y:S02]  /*9a8d0*/  IMAD.MOV.U32 R42, RZ, RZ, 0x0 ;  /* 0x00000000ff2a7424 */ /* 0x000fe400078e00ff */
[----:B------:R-:W-:-:S08]  /*9a8e0*/  IMAD.MOV.U32 R43, RZ, RZ, 0x3ff00000 ;  /* 0x3ff00000ff2b7424 */ /* 0x000fd000078e00ff */
.L_x_14320:
[----:B------:R-:W-:Y:S05]  /*9a8f0*/  BSYNC.RECONVERGENT B4 ;  /* 0x0000000000047941 */ /* 0x000fea0003800200 */
.L_x_14306:
[----:B------:R-:W-:Y:S05]  /*9a900*/  BRA `(.L_x_14332) ;  /* 0x0000000000087947 */ /* 0x000fea0003800000 */
.L_x_14300:
[----:B------:R-:W-:Y:S02]  /*9a910*/  DMUL R46, R40, 9.00719925474099200000e+15 ;  /* 0x43400000282e7828 */ /* 0x000fe40000000000 */
[----:B------:R-:W-:-:S11]  /*9a920*/  DMUL R42, R42, 9.00719925474099200000e+15 ;  /* 0x434000002a2a7828 */ /* 0x000fd60000000000 */
.L_x_14332:
[----:B------:R-:W-:Y:S05]  /*9a930*/  BSYNC.RELIABLE B2 ;  /* 0x0000000000027941 */ /* 0x000fea0003800100 */
.L_x_14299:
        /* <DEDUP_REMOVED lines=27> */
.L_x_14334:
[----:B------:R-:W-:Y:S05]  /*9aaf0*/  BSYNC.RECONVERGENT B2 ;  /* 0x0000000000027941 */ /* 0x000fea0003800200 */
.L_x_14333:
        /* <DEDUP_REMOVED lines=84> */
.L_x_14336:
[----:B------:R-:W-:Y:S02]  /*9b040*/  FSEL R2, RZ, 3.37028055040000000000e+12, P0 ;  /* 0x54442d18ff027808 */ /* 0x000fe40000000000 */
[----:B------:R-:W-:-:S07]  /*9b050*/  FSEL R3, RZ, 2.1426990032196044922, P0 ;  /* 0x400921fbff037808 */ /* 0x000fce0000000000 */
.L_x_14337:
[----:B------:R-:W-:Y:S05]  /*9b060*/  BSYNC.RECONVERGENT B0 ;  /* 0x0000000000007941 */ /* 0x000fea0003800200 */
.L_x_14335:
[----:B------:R-:W-:Y:S02]  /*9b070*/  DADD R42, |R46|, R42 ;  /* 0x000000002e2a7229 */ /* 0x000fe4000000022a */
[----:B------:R-:W-:-:S06]  /*9b080*/  DADD R2, -RZ, |R2| ;  /* 0x00000000ff027229 */ /* 0x000fcc0000000502 */
[----:B------:R-:W-:-:S06]  /*9b090*/  DSETP.NAN.AND P0, PT, R42, R42, PT ;  /* 0x0000002a2a00722a */ /* 0x000fcc0003f08000 */
[----:B------:R-:W-:Y:S02]  /*9b0a0*/  FSEL R2, R42, R2, P0 ;  /* 0x000000022a027208 */ /* 0x000fe40000000000 */
[----:B------:R-:W-:-:S07]  /*9b0b0*/  FSEL R3, R43, R3, P0 ;  /* 0x000000032b037208 */ /* 0x000fce0000000000 */
.L_x_14305:
[----:B------:R-:W-:Y:S05]  /*9b0c0*/  BSYNC.RECONVERGENT B3 ;  /* 0x0000000000037941 */ /* 0x000fea0003800200 */
.L_x_14298:
[----:B------:R-:W-:Y:S01]  /*9b0d0*/  LOP3.LUT R29, R67, 0x80000000, R29, 0xb8, !PT ;  /* 0x80000000431d7812 */ /* 0x000fe200078eb81d */
[----:B------:R-:W-:Y:S01]  /*9b0e0*/  IMAD.MOV.U32 R30, RZ, RZ, R2 ;  /* 0x000000ffff1e7224 */ /* 0x000fe200078e0002 */
[----:B------:R-:W-:Y:S02]  /*9b0f0*/  LOP3.LUT R31, R3, 0x80000000, R31, 0xb8, !PT ;  /* 0x80000000031f7812 */ /* 0x000fe400078eb81f */
[----:B------:R-:W-:Y:S01]  /*9b100*/  MOV R28, R66 ;  /* 0x00000042001c7202 */ /* 0x000fe20000000f00 */
[----:B------:R-:W-:Y:S06]  /*9b110*/  BRA `(.L_x_14263) ;  /* 0x0000005800d47947 */ /* 0x000fec0003800000 */
.L_x_14264:
        /* <DEDUP_REMOVED lines=121> */
.L_x_14343:
[----:B------:R-:W-:Y:S05]  /*9b8b0*/  BSYNC.RECONVERGENT B0 ;  /* 0x0000000000007941 */ /* 0x000fea0003800200 */
.L_x_14342:
[----:B------:R-:W-:Y:S04]  /*9b8c0*/  BSSY.RECONVERGENT B3, `(.L_x_14344) ;  /* 0x0000006000037945 */ /* 0x000fe80003800200 */
[----:B------:R-:W-:Y:S05]  /*9b8d0*/  @P4 BRA P5, `(.L_x_14345) ;  /* 0x0000000000104947 */ /* 0x000fea0002800000 */
[----:B------:R-:W-:Y:S01]  /*9b8e0*/  IMAD.MOV.U32 R2, RZ, RZ, R46 ;  /* 0x000000ffff027224 */ /* 0x000fe200078e002e */
[----:B------:R-:W-:Y:S02]  /*9b8f0*/  MOV R5, R47 ;  /* 0x0000002f00057202 */ /* 0x000fe40000000f00 */
[----:B------:R-:W-:-:S07]  /*9b900*/  MOV R3, 0x9b920 ;  /* 0x0009b92000037802 */ /* 0x000fce0000000f00 */
[----:B------:R-:W-:Y:S05]  /*9b910*/  CALL.REL.NOINC `($__internal_29_$__cuda_sm20_div_rn_f64_full) ;  /* 0x000000fc00647944 */ /* 0x000fea0003c00000 */
.L_x_14345:
[----:B------:R-:W-:Y:S05]  /*9b920*/  BSYNC.RECONVERGENT B3 ;  /* 0x0000000000037941 */ /* 0x000fea0003800200 */
.L_x_14344:
        /* <DEDUP_REMOVED lines=84> */
.L_x_14347:
[----:B------:R-:W-:Y:S02]  /*9be70*/  FSEL R2, RZ, 3.37028055040000000000e+12, P0 ;  /* 0x54442d18ff027808 */ /* 0x000fe40000000000 */
[----:B------:R-:W-:-:S07]  /*9be80*/  FSEL R3, RZ, 2.1426990032196044922, P0 ;  /* 0x400921fbff037808 */ /* 0x000fce0000000000 */
.L_x_14348:
[----:B------:R-:W-:Y:S05]  /*9be90*/  BSYNC.RECONVERGENT B0 ;  /* 0x0000000000007941 */ /* 0x000fea0003800200 */
.L_x_14346:
[----:B------:R-:W-:Y:S01]  /*9bea0*/  DADD R42, R58, R42 ;  /* 0x000000003a2a7229 */ /* 0x000fe2000000002a */
[----:B------:R-:W-:Y:S01]  /*9beb0*/  LOP3.LUT R3, R3, 0x80000000, R40, 0xb8, !PT ;  /* 0x8000000003037812 */ /* 0x000fe200078eb828 */
[----:B------:R-:W-:-:S06]  /*9bec0*/  DMUL R60, R60, 0.5 ;  /* 0x3fe000003c3c7828 */ /* 0x000fcc0000000000 */
[----:B------:R-:W-:-:S06]  /*9bed0*/  DSETP.NAN.AND P0, PT, R42, R42, PT ;  /* 0x0000002a2a00722a */ /* 0x000fcc0003f08000 */
[----:B------:R-:W-:Y:S02]  /*9bee0*/  FSEL R2, R42, R2, P0 ;  /* 0x000000022a027208 */ /* 0x000fe40000000000 */
[----:B------:R-:W-:Y:S01]  /*9bef0*/  FSEL R3, R43, R3, P0 ;  /* 0x000000032b037208 */ /* 0x000fe20000000000 */
[----:B------:R-:W-:Y:S06]  /*9bf00*/  BRA `(.L_x_14349) ;  /* 0x0000004c00387947 */ /* 0x000fec0003800000 */
.L_x_14341:
        /* <DEDUP_REMOVED lines=141> */
.L_x_14351:
[----:B------:R-:W-:Y:S05]  /*9c7e0*/  BSYNC.RECONVERGENT B0 ;  /* 0x0000000000007941 */ /* 0x000fea0003800200 */
.L_x_14350:
[----:B------:R-:W-:Y:S04]  /*9c7f0*/  BSSY.RECONVERGENT B3, `(.L_x_14352) ;  /* 0x0000005000037945 */ /* 0x000fe80003800200 */
[----:B------:R-:W-:Y:S05]  /*9c800*/  @P4 BRA P5, `(.L_x_14353) ;  /* 0x00000000000c4947 */ /* 0x000fea0002800000 */
[----:B------:R-:W-:Y:S01]  /*9c810*/  IMAD.MOV.U32 R5, RZ, RZ, R3 ;  /* 0x000000ffff057224 */ /* 0x000fe200078e0003 */
[----:B------:R-:W-:-:S07]  /*9c820*/  MOV R3, 0x9c840 ;  /* 0x0009c84000037802 */ /* 0x000fce0000000f00 */
[----:B------:R-:W-:Y:S05]  /*9c830*/  CALL.REL.NOINC `($__internal_29_$__cuda_sm20_div_rn_f64_full) ;  /* 0x000000ec009c7944 */ /* 0x000fea0003c00000 */
.L_x_14353:
[----:B------:R-:W-:Y:S05]  /*9c840*/  BSYNC.RECONVERGENT B3 ;  /* 0x0000000000037941 */ /* 0x000fea0003800200 */
.L_x_14352:
        /* <DEDUP_REMOVED lines=84> */
.L_x_14355:
[----:B------:R-:W-:Y:S02]  /*9cd90*/  FSEL R2, RZ, 3.37028055040000000000e+12, P0 ;  /* 0x54442d18ff027808 */ /* 0x000fe40000000000 */
[----:B------:R-:W-:-:S07]  /*9cda0*/  FSEL R3, RZ, 2.1426990032196044922, P0 ;  /* 0x400921fbff037808 */ /* 0x000fce0000000000 */
.L_x_14356:
[----:B------:R-:W-:Y:S05]  /*9cdb0*/  BSYNC.RECONVERGENT B0 ;  /* 0x0000000000007941 */ /* 0x000fea0003800200 */
.L_x_14354:
[----:B------:R-:W-:Y:S01]  /*9cdc0*/  DADD R42, R58, R42 ;  /* 0x000000003a2a7229 */ /* 0x000fe2000000002a */
[----:B------:R-:W-:-:S07]  /*9cdd0*/  LOP3.LUT R3, R3, 0x80000000, R40, 0xb8, !PT ;  /* 0x8000000003037812 */ /* 0x000fce00078eb828 */
[----:B------:R-:W-:-:S06]  /*9cde0*/  DSETP.NAN.AND P0, PT, R42, R42, PT ;  /* 0x0000002a2a00722a */ /* 0x000fcc0003f08000 */
[----:B------:R-:W-:Y:S02]  /*9cdf0*/  FSEL R2, R42, R2, P0 ;  /* 0x000000022a027208 */ /* 0x000fe40000000000 */
[----:B------:R-:W-:Y:S01]  /*9ce00*/  FSEL R3, R43, R3, P0 ;  /* 0x000000032b037208 */ /* 0x000fe20000000000 */
[----:B------:R-:W-:Y:S06]  /*9ce10*/  BRA `(.L_x_14349) ;  /* 0x0000003c00747947 */ /* 0x000fec0003800000 */
.L_x_14340:
        /* <DEDUP_REMOVED lines=25> */
.L_x_14358:
[----:B------:R-:W-:Y:S05]  /*9cfb0*/  BSYNC.RECONVERGENT B3 ;  /* 0x0000000000037941 */ /* 0x000fea0003800200 */
.L_x_14357:
        /* <DEDUP_REMOVED lines=23> */
.L_x_14360:
[----:B------:R-:W-:Y:S05]  /*9d130*/  BSYNC.RECONVERGENT B3 ;  /* 0x0000000000037941 */ /* 0x000fea0003800200 */
.L_x_14359:
        /* <DEDUP_REMOVED lines=143> */
.L_x_14362:
[----:B------:R-:W-:Y:S05]  /*9da30*/  BSYNC.RECONVERGENT B0 ;  /* 0x0000000000007941 */ /* 0x000fea0003800200 */
.L_x_14361:
[----:B------:R-:W-:Y:S04]  /*9da40*/  BSSY.RECONVERGENT B3, `(.L_x_14363) ;  /* 0x0000006000037945 */ /* 0x000fe80003800200 */
[----:B------:R-:W-:Y:S05]  /*9da50*/  @P4 BRA P5, `(.L_x_14364) ;  /* 0x0000000000104947 */ /* 0x000fea0002800000 */
[----:B------:R-:W-:Y:S01]  /*9da60*/  IMAD.MOV.U32 R2, RZ, RZ, R46 ;  /* 0x000000ffff027224 */ /* 0x000fe200078e002e */
[----:B------:R-:W-:Y:S01]  /*9da70*/  MOV R3, 0x9daa0 ;  /* 0x0009daa000037802 */ /* 0x000fe20000000f00 */
[----:B------:R-:W-:-:S07]  /*9da80*/  IMAD.MOV.U32 R5, RZ, RZ, R47 ;  /* 0x000000ffff057224 */ /* 0x000fce00078e002f */
[----:B------:R-:W-:Y:S05]  /*9da90*/  CALL.REL.NOINC `($__internal_29_$__cuda_sm20_div_rn_f64_full) ;  /* 0x000000dc00047944 */ /* 0x000fea0003c00000 */
.L_x_14364:
[----:B------:R-:W-:Y:S05]  /*9daa0*/  BSYNC.RECONVERGENT B3 ;  /* 0x0000000000037941 */ /* 0x000fea0003800200 */
.L_x_14363:
        /* <DEDUP_REMOVED lines=84> */
.L_x_14366:
[----:B------:R-:W-:Y:S02]  /*9dff0*/  FSEL R2, RZ, 3.37028055040000000000e+12, P0 ;  /* 0x54442d18ff027808 */ /* 0x000fe40000000000 */
[----:B------:R-:W-:-:S07]  /*9e000*/  FSEL R3, RZ, 2.1426990032196044922, P0 ;  /* 0x400921fbff037808 */ /* 0x000fce0000000000 */
.L_x_14367:
[----:B------:R-:W-:Y:S05]  /*9e010*/  BSYNC.RECONVERGENT B0 ;  /* 0x0000000000007941 */ /* 0x000fea0003800200 */
.L_x_14365:
[----:B------:R-:W-:Y:S01]  /*9e020*/  DADD R42, R58, R42 ;  /* 0x000000003a2a7229 */ /* 0x000fe2000000002a */
[----:B------:R-:W-:Y:S01]  /*9e030*/  LOP3.LUT R3, R3, 0x80000000, R40, 0xb8, !PT ;  /* 0x8000000003037812 */ /* 0x000fe200078eb828 */
[----:B------:R-:W-:-:S06]  /*9e040*/  DADD R60, R60, 1 ;  /* 0x3ff000003c3c7429 */ /* 0x000fcc0000000000 */
[----:B------:R-:W-:-:S06]  /*9e050*/  DSETP.NAN.AND P0, PT, R42, R42, PT ;  /* 0x0000002a2a00722a */ /* 0x000fcc0003f08000 */
[----:B------:R-:W-:Y:S02]  /*9e060*/  FSEL R2, R42, R2, P0 ;  /* 0x000000022a027208 */ /* 0x000fe40000000000 */
[----:B------:R-:W-:Y:S01]  /*9e070*/  FSEL R3, R43, R3, P0 ;  /* 0x000000032b037208 */ /* 0x000fe20000000000 */
[----:B------:R-:W-:Y:S06]  /*9e080*/  BRA `(.L_x_14349) ;  /* 0x0000002800d87947 */ /* 0x000fec0003800000 */
.L_x_14339:
        /* <DEDUP_REMOVED lines=109> */
.L_x_14371:
[----:B------:R-:W-:Y:S05]  /*9e760*/  BSYNC.RECONVERGENT B0 ;  /* 0x0000000000007941 */ /* 0x000fea0003800200 */
.L_x_14370:
        /* <DEDUP_REMOVED lines=9> */
.L_x_14373:
[----:B------:R-:W-:Y:S05]  /*9e800*/  BSYNC.RECONVERGENT B3 ;  /* 0x0000000000037941 */ /* 0x000fea0003800200 */
.L_x_14372:
        /* <DEDUP_REMOVED lines=76> */
.L_x_14369:
        /* <DEDUP_REMOVED lines=137> */
.L_x_14375:
[----:B------:R-:W-:Y:S05]  /*9f560*/  BSYNC.RECONVERGENT B0 ;  /* 0x0000000000007941 */ /* 0x000fea0003800200 */
.L_x_14374:
        /* <DEDUP_REMOVED lines=8> */
.L_x_14377:
[----:B------:R-:W-:Y:S05]  /*9f5f0*/  BSYNC.RECONVERGENT B3 ;  /* 0x0000000000037941 */ /* 0x000fea0003800200 */
.L_x_14376:
        /* <DEDUP_REMOVED lines=76> */
.L_x_14368:
        /* <DEDUP_REMOVED lines=25> */
.L_x_14379:
[----:B------:R-:W-:Y:S05]  /*9fc50*/  BSYNC.RECONVERGENT B3 ;  /* 0x0000000000037941 */ /* 0x000fea0003800200 */
.L_x_14378:
        /* <DEDUP_REMOVED lines=23> */
.L_x_14381:
[----:B------:R-:W-:Y:S05]  /*9fdd0*/  BSYNC.RECONVERGENT B3 ;  /* 0x0000000000037941 */ /* 0x000fea0003800200 */
.L_x_14380:
        /* <DEDUP_REMOVED lines=139> */
.L_x_14383:
[----:B------:R-:W-:Y:S05]  /*a0690*/  BSYNC.RECONVERGENT B0 ;  /* 0x0000000000007941 */ /* 0x000fea0003800200 */
.L_x_14382:
        /* <DEDUP_REMOVED lines=9> */
.L_x_14385:
[----:B------:R-:W-:Y:S05]  /*a0730*/  BSYNC.RECONVERGENT B3 ;  /* 0x0000000000037941 */ /* 0x000fea0003800200 */
.L_x_14384:
        /* <DEDUP_REMOVED lines=75> */
.L_x_14349:
[----:B------:R-:W-:Y:S05]  /*a0bf0*/  BSYNC.RECONVERGENT B2 ;  /* 0x0000000000027941 */ /* 0x000fea0003800200 */
.L_x_14338:
[----:B------:R-:W-:Y:S01]  /*a0c00*/  UMOV UR4, 0xfefa39ef ;  /* 0xfefa39ef00047882 */ /* 0x000fe20000000000 */
[----:B------:R-:W-:Y:S01]  /*a0c10*/  UMOV UR5, 0x3fe62e42 ;  /* 0x3fe62e4200057882 */ /* 0x000fe20000000000 */
[----:B------:R-:W-:Y:S01]  /*a0c20*/  LOP3.LUT R31, R3, 0x80000000, R31, 0xb8, !PT ;  /* 0x80000000031f7812 */ /* 0x000fe200078eb81f */
[----:B------:R-:W-:Y:S01]  /*a0c30*/  DADD R60, R60, UR4 ;  /* 0x000000043c3c7e29 */ /* 0x000fe20008000000 */
[----:B------:R-:W-:-:S09]  /*a0c40*/  IMAD.MOV.U32 R30, RZ, RZ, R2 ;  /* 0x000000ffff1e7224 */ /* 0x000fd200078e0002 */
[----:B------:R-:W-:Y:S01]  /*a0c50*/  LOP3.LUT R29, R61, 0x80000000, R29, 0xb8, !PT ;  /* 0x800000003d1d7812 */ /* 0x000fe200078eb81d */
[----:B------:R-:W-:-:S07]  /*a0c60*/  IMAD.MOV.U32 R28, RZ, RZ, R60 ;  /* 0x000000ffff1c7224 */ /* 0x000fce00078e003c */
.L_x_14263:
[----:B------:R-:W-:Y:S05]  /*a0c70*/  BSYNC.RECONVERGENT B1 ;  /* 0x0000000000017941 */ /* 0x000fea0003800200 */
.L_x_14261:
        /* <DEDUP_REMOVED lines=25> */
.L_x_14387:
        /* <DEDUP_REMOVED lines=143> */
.L_x_14393:
[----:B------:R-:W-:Y:S05]  /*a1700*/  BSYNC.RECONVERGENT B3 ;  /* 0x0000000000037941 */ /* 0x000fea0003800200 */
.L_x_14392:
        /* <DEDUP_REMOVED lines=28> */
[----:B------:R-:W-:Y:S02]  /*a18d0*/  @P0 VIADD R7, R5, 0xfff00000 ;  /* 0xfff0000005070836 */ /* 0x000fe40000000000 */
[----:B------:R-:W-:-:S03]  /*a18e0*/  @P0 VIADD R3, R3, 0x1 ;  /* 0x0000000103030836 */ /* 0x000fc60000000000 */
[----:B------:R-:W-:Y:S02]  /*a18f0*/  @P0 MOV R5, R7 ;  /* 0x0000000700050202 */ /* 0x000fe40000000f00 */
[----:B------:R-:W-:Y:S01]  /*a1900*/  LOP3.LUT R2, R3, 0x80000000, RZ, 0x3c, !PT ;  /* 0x8000000003027812 */ /* 0x000fe200078e3cff */
[----:B------:R-:W-:-:S03]  /*a1910*/  IMAD.MOV.U32 R3, RZ, RZ, 0x43300000 ;  /* 0x43300000ff037424 */ /* 0x000fc600078e00ff */
        /* <DEDUP_REMOVED lines=48> */
.L_x_14391:
        /* <DEDUP_REMOVED lines=33> */
.L_x_14400:
[----:B------:R-:W-:Y:S05]  /*a1e30*/  BSYNC.RECONVERGENT B4 ;  /* 0x0000000000047941 */ /* 0x000fea0003800200 */
.L_x_14399:
[----:B------:R-:W-:Y:S02]  /*a1e40*/  IMAD.MOV.U32 R46, RZ, RZ, R4 ;  /* 0x000000ffff2e7224 */ /* 0x000fe400078e0004 */
[----:B------:R-:W-:-:S07]  /*a1e50*/  IMAD.MOV.U32 R47, RZ, RZ, R5 ;  /* 0x000000ffff2f7224 */ /* 0x000fce00078e0005 */
.L_x_14398:
[----:B------:R-:W-:Y:S05]  /*a1e60*/  BSYNC.RECONVERGENT B3 ;  /* 0x0000000000037941 */ /* 0x000fea0003800200 */
.L_x_14397:
        /* <DEDUP_REMOVED lines=30> */
.L_x_14405:
[----:B------:R-:W-:Y:S05]  /*a2050*/  BSYNC.RECONVERGENT B4 ;  /* 0x0000000000047941 */ /* 0x000fea0003800200 */
.L_x_14404:
[----:B------:R-:W-:Y:S05]  /*a2060*/  BRA `(.L_x_14403) ;  /* 0x0000000000047947 */ /* 0x000fea0003800000 */
.L_x_14402:
[----:B------:R-:W-:-:S11]  /*a2070*/  DADD R4, R60, -R2 ;  /* 0x000000003c047229 */ /* 0x000fd60000000802 */
.L_x_14403:
[----:B------:R-:W-:Y:S05]  /*a2080*/  BSYNC.RECONVERGENT B3 ;  /* 0x0000000000037941 */ /* 0x000fea0003800200 */
.L_x_14401:
        /* <DEDUP_REMOVED lines=26> */
[----:B------:R-:W-:Y:S02]  /*a2230*/  IMAD.MOV.U32 R48, RZ, RZ, R2 ;  /* 0x000000ffff307224 */ /* 0x000fe400078e0002 */
[----:B------:R-:W-:-:S07]  /*a2240*/  IMAD.MOV.U32 R49, RZ, RZ, R3 ;  /* 0x000000ffff317224 */ /* 0x000fce00078e0003 */
.L_x_14407:
[----:B------:R-:W-:Y:S05]  /*a2250*/  BSYNC.RECONVERGENT B3 ;  /* 0x0000000000037941 */ /* 0x000fea0003800200 */
.L_x_14406:
        /* <DEDUP_REMOVED lines=32> */
[----:B------:R-:W-:Y:S01]  /*a2460*/  @P0 IADD3 R7, PT, PT, R5, -0x100000, RZ ;  /* 0xfff0000005070810 */ /* 0x000fe20007ffe0ff */
[----:B------:R-:W-:-:S04]  /*a2470*/  @P0 VIADD R3, R3, 0x1 ;  /* 0x0000000103030836 */ /* 0x000fc80000000000 */
        /* <DEDUP_REMOVED lines=51> */
.L_x_14408:
        /* <DEDUP_REMOVED lines=21> */
.L_x_14410:
[----:B------:R-:W-:Y:S05]  /*a2900*/  BSYNC.RECONVERGENT B3 ;  /* 0x0000000000037941 */ /* 0x000fea0003800200 */
.L_x_14409:
        /* <DEDUP_REMOVED lines=30> */
.L_x_14396:
        /* <DEDUP_REMOVED lines=27> */
.L_x_14413:
[----:B------:R-:W-:Y:S05]  /*a2ca0*/  BSYNC.RECONVERGENT B3 ;  /* 0x0000000000037941 */ /* 0x000fea0003800200 */
.L_x_14412:
        /* <DEDUP_REMOVED lines=85> */
.L_x_14414:
        /* <DEDUP_REMOVED lines=21> */
.L_x_14416:
[----:B------:R-:W-:Y:S05]  /*a3350*/  BSYNC.RECONVERGENT B3 ;  /* 0x0000000000037941 */ /* 0x000fea0003800200 */
.L_x_14415:
        /* <DEDUP_REMOVED lines=30> */
.L_x_14411:
        /* <DEDUP_REMOVED lines=26> */
.L_x_14418:
[----:B------:R-:W-:Y:S05]  /*a36e0*/  BSYNC.RECONVERGENT B3 ;  /* 0x0000000000037941 */ /* 0x000fea0003800200 */
.L_x_14417:
        /* <DEDUP_REMOVED lines=21> */
.L_x_14420:
[----:B------:R-:W-:Y:S05]  /*a3840*/  BSYNC.RECONVERGENT B3 ;  /* 0x0000000000037941 */ /* 0x000fea0003800200 */
.L_x_14419:
[----:B------:R-:W-:Y:S02]  /*a3850*/  IMAD.MOV.U32 R68, RZ, RZ, R4 ;  /* 0x000000ffff447224 */ /* 0x000fe400078e0004 */
[----:B------:R-:W-:Y:S01]  /*a3860*/  IMAD.MOV.U32 R69, RZ, RZ, R5 ;  /* 0x000000ffff457224 */ /* 0x000fe200078e0005 */
[----:B------:R-:W-:Y:S06]  /*a3870*/  BRA `(.L_x_14394) ;  /* 0x0000000000687947 */ /* 0x000fec0003800000 */
.L_x_14395:
        /* <DEDUP_REMOVED lines=25> */
.L_x_14421:
[----:B------:R-:W-:Y:S05]  /*a3a10*/  BSYNC.RECONVERGENT B3 ;  /* 0x0000000000037941 */ /* 0x000fea0003800200 */
.L_x_14394:
[----:B------:R-:W-:Y:S05]  /*a3a20*/  BSYNC.RECONVERGENT B2 ;  /* 0x0000000000027941 */ /* 0x000fea0003800200 */
.L_x_14390:
        /* <DEDUP_REMOVED lines=25> */
.L_x_14426:
[----:B------:R-:W-:Y:S05]  /*a3bc0*/  BSYNC.RECONVERGENT B4 ;  /* 0x0000000000047941 */ /* 0x000fea0003800200 */
.L_x_14425:
        /* <DEDUP_REMOVED lines=77> */
.L_x_14428:
        /* <DEDUP_REMOVED lines=42> */
.L_x_14427:
        /* <DEDUP_REMOVED lines=34> */
.L_x_14436:
[----:B------:R-:W-:Y:S05]  /*a4560*/  BSYNC.RECONVERGENT B6 ;  /* 0x0000000000067941 */ /* 0x000fea0003800200 */
.L_x_14435:
[----:B------:R-:W-:Y:S02]  /*a4570*/  IMAD.MOV.U32 R46, RZ, RZ, R4 ;  /* 0x000000ffff2e7224 */ /* 0x000fe400078e0004 */
[----:B------:R-:W-:-:S07]  /*a4580*/  IMAD.MOV.U32 R47, RZ, RZ, R5 ;  /* 0x000000ffff2f7224 */ /* 0x000fce00078e0005 */
.L_x_14434:
[----:B------:R-:W-:Y:S05]  /*a4590*/  BSYNC.RECONVERGENT B5 ;  /* 0x0000000000057941 */ /* 0x000fea0003800200 */
.L_x_14433:
        /* <DEDUP_REMOVED lines=27> */
.L_x_14441:
[----:B------:R-:W-:Y:S05]  /*a4750*/  BSYNC.RECONVERGENT B6 ;  /* 0x0000000000067941 */ /* 0x000fea0003800200 */
.L_x_14440:
[----:B------:R-:W-:Y:S02]  /*a4760*/  IMAD.MOV.U32 R58, RZ, RZ, R4 ;  /* 0x000000ffff3a7224 */ /* 0x000fe400078e0004 */
[----:B------:R-:W-:Y:S01]  /*a4770*/  IMAD.MOV.U32 R59, RZ, RZ, R5 ;  /* 0x000000ffff3b7224 */ /* 0x000fe200078e0005 */
[----:B------:R-:W-:Y:S06]  /*a4780*/  BRA `(.L_x_14439) ;  /* 0x0000000000047947 */ /* 0x000fec0003800000 */
.L_x_14438:
[----:B------:R-:W-:-:S11]  /*a4790*/  DADD R58, -R62, R60 ;  /* 0x000000003e3a7229 */ /* 0x000fd6000000013c */
.L_x_14439:
[----:B------:R-:W-:Y:S05]  /*a47a0*/  BSYNC.RECONVERGENT B5 ;  /* 0x0000000000057941 */ /* 0x000fea0003800200 */
.L_x_14437:
        /* <DEDUP_REMOVED lines=29> */
.L_x_14443:
[----:B------:R-:W-:Y:S05]  /*a4980*/  BSYNC.RECONVERGENT B5 ;  /* 0x0000000000057941 */ /* 0x000fea0003800200 */
.L_x_14442:
[----:B------:R-:W-:Y:S02]  /*a4990*/  IMAD.MOV.U32 R46, RZ, RZ, R2 ;  /* 0x000000ffff2e7224 */ /* 0x000fe400078e0002 */
[----:B------:R-:W-:Y:S01]  /*a49a0*/  IMAD.MOV.U32 R47, RZ, RZ, R3 ;  /* 0x000000ffff2f7224 */ /* 0x000fe200078e0003 */
[----:B------:R-:W-:Y:S06]  /*a49b0*/  BRA `(.L_x_14444) ;  /* 0x00000008004c7947 */ /* 0x000fec0003800000 */
.L_x_14432:
        /* <DEDUP_REMOVED lines=29> */
.L_x_14447:
[----:B------:R-:W-:Y:S05]  /*a4b90*/  BSYNC.RECONVERGENT B5 ;  /* 0x0000000000057941 */ /* 0x000fea0003800200 */
.L_x_14446:
[----:B------:R-:W-:Y:S02]  /*a4ba0*/  IMAD.MOV.U32 R46, RZ, RZ, R2 ;  /* 0x000000ffff2e7224 */ /* 0x000fe400078e0002 */
[----:B------:R-:W-:Y:S01]  /*a4bb0*/  IMAD.MOV.U32 R47, RZ, RZ, R3 ;  /* 0x000000ffff2f7224 */ /* 0x000fe200078e0003 */
[----:B------:R-:W-:Y:S06]  /*a4bc0*/  BRA `(.L_x_14444) ;  /* 0x0000000400c87947 */ /* 0x000fec0003800000 */
.L_x_14445:
        /* <DEDUP_REMOVED lines=29> */
.L_x_14449:
[----:B------:R-:W-:Y:S05]  /*a4da0*/  BSYNC.RECONVERGENT B5 ;  /* 0x0000000000057941 */ /* 0x000fea0003800200 */
.L_x_14448:
        /* <DEDUP_REMOVED lines=20> */
.L_x_14451:
[----:B------:R-:W-:Y:S05]  /*a4ef0*/  BSYNC.RECONVERGENT B5 ;  /* 0x0000000000057941 */ /* 0x000fea0003800200 */
.L_x_14450:
[----:B------:R-:W-:Y:S01]  /*a4f00*/  DMUL R42, R42, 8.11296384146066816958e+31 ;  /* 0x469000002a2a7828 */ /* 0x000fe20000000000 */
[----:B------:R-:W-:Y:S01]  /*a4f10*/  MOV R46, R4 ;  /* 0x00000004002e7202 */ /* 0x000fe20000000f00 */
[----:B------:R-:W-:Y:S01]  /*a4f20*/  IMAD.MOV.U32 R47, RZ, RZ, R5 ;  /* 0x000000ffff2f7224 */ /* 0x000fe200078e0005 */
[----:B------:R-:W-:Y:S08]  /*a4f30*/  BRA `(.L_x_14444) ;  /* 0x0000000000ec7947 */ /* 0x000ff00003800000 */
.L_x_14431:
        /* <DEDUP_REMOVED lines=27> */
.L_x_14453:
[----:B------:R-:W-:Y:S05]  /*a50f0*/  BSYNC.RECONVERGENT B5 ;  /* 0x0000000000057941 */ /* 0x000fea0003800200 */
.L_x_14452:
        /* <DEDUP_REMOVED lines=27> */
.L_x_14455:
[----:B------:R-:W-:Y:S05]  /*a52b0*/  BSYNC.RECONVERGENT B5 ;  /* 0x0000000000057941 */ /* 0x000fea0003800200 */
.L_x_14454:
[----:B------:R-:W-:Y:S01]  /*a52c0*/  DMUL R46, R2, R42 ;  /* 0x0000002a022e7228 */ /* 0x000fe20000000000 */
[----:B------:R-:W-:Y:S02]  /*a52d0*/  IMAD.MOV.U32 R42, RZ, RZ, 0x0 ;  /* 0x00000000ff2a7424 */ /* 0x000fe400078e00ff */
[----:B------:R-:W-:-:S08]  /*a52e0*/  IMAD.MOV.U32 R43, RZ, RZ, 0x3ff00000 ;  /* 0x3ff00000ff2b7424 */ /* 0x000fd000078e00ff */
.L_x_14444:
[----:B------:R-:W-:Y:S05]  /*a52f0*/  BSYNC.RECONVERGENT B4 ;  /* 0x0000000000047941 */ /* 0x000fea0003800200 */
.L_x_14430:
[----:B------:R-:W-:Y:S05]  /*a5300*/  BRA `(.L_x_14456) ;  /* 0x0000000000087947 */ /* 0x000fea0003800000 */
.L_x_14424:
[----:B------:R-:W-:Y:S02]  /*a5310*/  DMUL R46, R40, 9.00719925474099200000e+15 ;  /* 0x43400000282e7828 */ /* 0x000fe40000000000 */
[----:B------:R-:W-:-:S11]  /*a5320*/  DMUL R42, R42, 9.00719925474099200000e+15 ;  /* 0x434000002a2a7828 */ /* 0x000fd60000000000 */
.L_x_14456:
[----:B------:R-:W-:Y:S05]  /*a5330*/  BSYNC.RELIABLE B2 ;  /* 0x0000000000027941 */ /* 0x000fea0003800100 */
.L_x_14423:
        /* <DEDUP_REMOVED lines=27> */
.L_x_14458:
[----:B------:R-:W-:Y:S05]  /*a54f0*/  BSYNC.RECONVERGENT B2 ;  /* 0x0000000000027941 */ /* 0x000fea0003800200 */
.L_x_14457:
        /* <DEDUP_REMOVED lines=84> */
.L_x_14460:
[----:B------:R-:W-:Y:S02]  /*a5a40*/  FSEL R2, RZ, 3.37028055040000000000e+12, P0 ;  /* 0x54442d18ff027808 */ /* 0x000fe40000000000 */
[----:B------:R-:W-:-:S07]  /*a5a50*/  FSEL R3, RZ, 2.1426990032196044922, P0 ;  /* 0x400921fbff037808 */ /* 0x000fce0000000000 */
.L_x_14461:
[----:B------:R-:W-:Y:S05]  /*a5a60*/  BSYNC.RECONVERGENT B0 ;  /* 0x0000000000007941 */ /* 0x000fea0003800200 */
.L_x_14459:
[----:B------:R-:W-:Y:S02]  /*a5a70*/  DADD R42, |R46|, R42 ;  /* 0x000000002e2a7229 */ /* 0x000fe4000000022a */
[----:B------:R-:W-:-:S06]  /*a5a80*/  DADD R2, -RZ, |R2| ;  /* 0x00000000ff027229 */ /* 0x000fcc0000000502 */
[----:B------:R-:W-:-:S06]  /*a5a90*/  DSETP.NAN.AND P0, PT, R42, R42, PT ;  /* 0x0000002a2a00722a */ /* 0x000fcc0003f08000 */
[----:B------:R-:W-:Y:S02]  /*a5aa0*/  FSEL R2, R42, R2, P0 ;  /* 0x000000022a027208 */ /* 0x000fe40000000000 */
[----:B------:R-:W-:-:S07]  /*a5ab0*/  FSEL R3, R43, R3, P0 ;  /* 0x000000032b037208 */ /* 0x000fce0000000000 */
.L_x_14429:
[----:B------:R-:W-:Y:S05]  /*a5ac0*/  BSYNC.RECONVERGENT B3 ;  /* 0x0000000000037941 */ /* 0x000fea0003800200 */
.L_x_14422:
[----:B------:R-:W-:Y:S01]  /*a5ad0*/  LOP3.LUT R33, R69, 0x80000000, R33, 0xb8, !PT ;  /* 0x8000000045217812 */ /* 0x000fe200078eb821 */
[----:B------:R-:W-:Y:S01]  /*a5ae0*/  IMAD.MOV.U32 R32, RZ, RZ, R68 ;  /* 0x000000ffff207224 */ /* 0x000fe200078e0044 */
[----:B------:R-:W-:Y:S01]  /*a5af0*/  LOP3.LUT R35, R3, 0x80000000, R35, 0xb8, !PT ;  /* 0x8000000003237812 */ /* 0x000fe200078eb823 */
[----:B------:R-:W-:Y:S01]  /*a5b00*/  IMAD.MOV.U32 R34, RZ, RZ, R2 ;  /* 0x000000ffff227224 */ /* 0x000fe200078e0002 */
[----:B------:R-:W-:Y:S06]  /*a5b10*/  BRA `(.L_x_14388) ;  /* 0x0000005800b07947 */ /* 0x000fec0003800000 */
.L_x_14389:
        /* <DEDUP_REMOVED lines=115> */
.L_x_14467:
[----:B------:R-:W-:Y:S05]  /*a6250*/  BSYNC.RECONVERGENT B0 ;  /* 0x0000000000007941 */ /* 0x000fea0003800200 */
.L_x_14466:
        /* <DEDUP_REMOVED lines=8> */
.L_x_14469:
[----:B------:R-:W-:Y:S05]  /*a62e0*/  BSYNC.RECONVERGENT B3 ;  /* 0x0000000000037941 */ /* 0x000fea0003800200 */
.L_x_14468:
        /* <DEDUP_REMOVED lines=84> */
.L_x_14471:
[----:B------:R-:W-:Y:S02]  /*a6830*/  FSEL R2, RZ, 3.37028055040000000000e+12, P0 ;  /* 0x54442d18ff027808 */ /* 0x000fe40000000000 */
[----:B------:R-:W-:-:S07]  /*a6840*/  FSEL R3, RZ, 2.1426990032196044922, P0 ;  /* 0x400921fbff037808 */ /* 0x000fce0000000000 */
.L_x_14472:
[----:B------:R-:W-:Y:S05]  /*a6850*/  BSYNC.RECONVERGENT B0 ;  /* 0x0000000000007941 */ /* 0x000fea0003800200 */
.L_x_14470:
[----:B------:R-:W-:Y:S01]  /*a6860*/  DADD R42, R58, R42 ;  /* 0x000000003a2a7229 */ /* 0x000fe2000000002a */
[----:B------:R-:W-:Y:S01]  /*a6870*/  LOP3.LUT R3, R3, 0x80000000, R40, 0xb8, !PT ;  /* 0x8000000003037812 */ /* 0x000fe200078eb828 */
[----:B------:R-:W-:-:S06]  /*a6880*/  DMUL R62, R62, 0.5 ;  /* 0x3fe000003e3e7828 */ /* 0x000fcc0000000000 */
[----:B------:R-:W-:-:S06]  /*a6890*/  DSETP.NAN.AND P0, PT, R42, R42, PT ;  /* 0x0000002a2a00722a */ /* 0x000fcc0003f08000 */
[----:B------:R-:W-:Y:S02]  /*a68a0*/  FSEL R2, R42, R2, P0 ;  /* 0x000000022a027208 */ /* 0x000fe40000000000 */
[----:B------:R-:W-:Y:S01]  /*a68b0*/  FSEL R3, R43, R3, P0 ;  /* 0x000000032b037208 */ /* 0x000fe20000000000 */
[----:B------:R-:W-:Y:S06]  /*a68c0*/  BRA `(.L_x_14473) ;  /* 0x0000004c00247947 */ /* 0x000fec0003800000 */
.L_x_14465:
        /* <DEDUP_REMOVED lines=136> */
.L_x_14475:
[----:B------:R-:W-:Y:S05]  /*a7150*/  BSYNC.RECONVERGENT B0 ;  /* 0x0000000000007941 */ /* 0x000fea0003800200 */
.L_x_14474:
        /* <DEDUP_REMOVED lines=8> */
.L_x_14477:
[----:B------:R-:W-:Y:S05]  /*a71e0*/  BSYNC.RECONVERGENT B3 ;  /* 0x0000000000037941 */ /* 0x000fea0003800200 */
.L_x_14476:
        /* <DEDUP_REMOVED lines=84> */
.L_x_14479:
[----:B------:R-:W-:Y:S02]  /*a7730*/  FSEL R2, RZ, 3.37028055040000000000e+12, P0 ;  /* 0x54442d18ff027808 */ /* 0x000fe40000000000 */
[----:B------:R-:W-:-:S07]  /*a7740*/  FSEL R3, RZ, 2.1426990032196044922, P0 ;  /* 0x400921fbff037808 */ /* 0x000fce0000000000 */
.L_x_14480:
[----:B------:R-:W-:Y:S05]  /*a7750*/  BSYNC.RECONVERGENT B0 ;  /* 0x0000000000007941 */ /* 0x000fea0003800200 */
.L_x_14478:
[----:B------:R-:W-:Y:S01]  /*a7760*/  DADD R42, R58, R42 ;  /* 0x000000003a2a7229 */ /* 0x000fe2000000002a */
[----:B------:R-:W-:-:S07]  /*a7770*/  LOP3.LUT R3, R3, 0x80000000, R40, 0xb8, !PT ;  /* 0x8000000003037812 */ /* 0x000fce00078eb828 */
[----:B------:R-:W-:-:S06]  /*a7780*/  DSETP.NAN.AND P0, PT, R42, R42, PT ;  /* 0x0000002a2a00722a */ /* 0x000fcc0003f08000 */
[----:B------:R-:W-:Y:S02]  /*a7790*/  FSEL R2, R42, R2, P0 ;  /* 0x000000022a027208 */ /* 0x000fe40000000000 */
[----:B------:R-:W-:Y:S01]  /*a77a0*/  FSEL R3, R43, R3, P0 ;  /* 0x000000032b037208 */ /* 0x000fe20000000000 */
[----:B------:R-:W-:Y:S06]  /*a77b0*/  BRA `(.L_x_14473) ;  /* 0x0000003c00687947 */ /* 0x000fec0003800000 */
.L_x_14464:
        /* <DEDUP_REMOVED lines=25> */
.L_x_14482:
[----:B------:R-:W-:Y:S05]  /*a7950*/  BSYNC.RECONVERGENT B3 ;  /* 0x0000000000037941 */ /* 0x000fea0003800200 */
.L_x_14481:
        /* <DEDUP_REMOVED lines=23> */
.L_x_14484:
[----:B------:R-:W-:Y:S05]  /*a7ad0*/  BSYNC.RECONVERGENT B3 ;  /* 0x0000000000037941 */ /* 0x000fea0003800200 */
.L_x_14483:
        /* <DEDUP_REMOVED lines=138> */
.L_x_14486:
[----:B------:R-:W-:Y:S05]  /*a8380*/  BSYNC.RECONVERGENT B0 ;  /* 0x0000000000007941 */ /* 0x000fea0003800200 */
.L_x_14485:
        /* <DEDUP_REMOVED lines=8> */
.L_x_14488:
[----:B------:R-:W-:Y:S05]  /*a8410*/  BSYNC.RECONVERGENT B3 ;  /* 0x0000000000037941 */ /* 0x000fea0003800200 */
.L_x_14487:
        /* <DEDUP_REMOVED lines=84> */
.L_x_14490:
[----:B------:R-:W-:Y:S02]  /*a8960*/  FSEL R2, RZ, 3.37028055040000000000e+12, P0 ;  /* 0x54442d18ff027808 */ /* 0x000fe40000000000 */
[----:B------:R-:W-:-:S07]  /*a8970*/  FSEL R3, RZ, 2.1426990032196044922, P0 ;  /* 0x400921fbff037808 */ /* 0x000fce0000000000 */
.L_x_14491:
[----:B------:R-:W-:Y:S05]  /*a8980*/  BSYNC.RECONVERGENT B0 ;  /* 0x0000000000007941 */ /* 0x000fea0003800200 */
.L_x_14489:
[----:B------:R-:W-:Y:S01]  /*a8990*/  DADD R42, R58, R42 ;  /* 0x000000003a2a7229 */ /* 0x000fe2000000002a */
[----:B------:R-:W-:Y:S01]  /*a89a0*/  LOP3.LUT R3, R3, 0x80000000, R40, 0xb8, !PT ;  /* 0x8000000003037812 */ /* 0x000fe200078eb828 */
[----:B------:R-:W-:-:S06]  /*a89b0*/  DADD R62, R62, 1 ;  /* 0x3ff000003e3e7429 */ /* 0x000fcc0000000000 */
[----:B------:R-:W-:-:S06]  /*a89c0*/  DSETP.NAN.AND P0, PT, R42, R42, PT ;  /* 0x0000002a2a00722a */ /* 0x000fcc0003f08000 */
[----:B------:R-:W-:Y:S02]  /*a89d0*/  FSEL R2, R42, R2, P0 ;  /* 0x000000022a027208 */ /* 0x000fe40000000000 */
[----:B------:R-:W-:Y:S01]  /*a89e0*/  FSEL R3, R43, R3, P0 ;  /* 0x000000032b037208 */ /* 0x000fe20000000000 */
[----:B------:R-:W-:Y:S06]  /*a89f0*/  BRA `(.L_x_14473) ;  /* 0x0000002800d87947 */ /* 0x000fec0003800000 */
.L_x_14463:
        /* <DEDUP_REMOVED lines=109> */
.L_x_14495:
[----:B------:R-:W-:Y:S05]  /*a90d0*/  BSYNC.RECONVERGENT B0 ;  /* 0x0000000000007941 */ /* 0x000fea0003800200 */
.L_x_14494:
        /* <DEDUP_REMOVED lines=9> */
.L_x_14497:
[----:B------:R-:W-:Y:S05]  /*a9170*/  BSYNC.RECONVERGENT B3 ;  /* 0x0000000000037941 */ /* 0x000fea0003800200 */
.L_x_14496:
        /* <DEDUP_REMOVED lines=76> */
.L_x_14493:
        /* <DEDUP_REMOVED lines=137> */
.L_x_14499:
[----:B------:R-:W-:Y:S05]  /*a9ed0*/  BSYNC.RECONVERGENT B0 ;  /* 0x0000000000007941 */ /* 0x000fea0003800200 */
.L_x_14498:
        /* <DEDUP_REMOVED lines=8> */
.L_x_14501:
[----:B------:R-:W-:Y:S05]  /*a9f60*/  BSYNC.RECONVERGENT B3 ;  /* 0x0000000000037941 */ /* 0x000fea0003800200 */
.L_x_14500:
        /* <DEDUP_REMOVED lines=76> */
.L_x_14492:
        /* <DEDUP_REMOVED lines=25> */
.L_x_14503:
[----:B------:R-:W-:Y:S05]  /*aa5c0*/  BSYNC.RECONVERGENT B3 ;  /* 0x0000000000037941 */ /* 0x000fea0003800200 */
.L_x_14502:
        /* <DEDUP_REMOVED lines=23> */
.L_x_14505:
[----:B------:R-:W-:Y:S05]  /*aa740*/  BSYNC.RECONVERGENT B3 ;  /* 0x0000000000037941 */ /* 0x000fea0003800200 */
.L_x_14504:
        /* <DEDUP_REMOVED lines=139> */
.L_x_14507:
[----:B------:R-:W-:Y:S05]  /*ab000*/  BSYNC.RECONVERGENT B0 ;  /* 0x0000000000007941 */ /* 0x000fea0003800200 */
.L_x_14506:
        /* <DEDUP_REMOVED lines=9> */
.L_x_14509:
[----:B------:R-:W-:Y:S05]  /*ab0a0*/  BSYNC.RECONVERGENT B3 ;  /* 0x0000000000037941 */ /* 0x000fea0003800200 */
.L_x_14508:
        /* <DEDUP_REMOVED lines=75> */
.L_x_14473:
[----:B------:R-:W-:Y:S05]  /*ab560*/  BSYNC.RECONVERGENT B2 ;  /* 0x0000000000027941 */ /* 0x000fea0003800200 */
.L_x_14462:
[----:B------:R-:W-:Y:S01]  /*ab570*/  UMOV UR4, 0xfefa39ef ;  /* 0xfefa39ef00047882 */ /* 0x000fe20000000000 */
[----:B------:R-:W-:Y:S01]  /*ab580*/  UMOV UR5, 0x3fe62e42 ;  /* 0x3fe62e4200057882 */ /* 0x000fe20000000000 */
[----:B------:R-:W-:Y:S01]  /*ab590*/  LOP3.LUT R35, R3, 0x80000000, R35, 0xb8, !PT ;  /* 0x8000000003237812 */ /* 0x000fe200078eb823 */
[----:B------:R-:W-:Y:S01]  /*ab5a0*/  DADD R62, R62, UR4 ;  /* 0x000000043e3e7e29 */ /* 0x000fe20008000000 */
[----:B------:R-:W-:-:S09]  /*ab5b0*/  MOV R34, R2 ;  /* 0x0000000200227202 */ /* 0x000fd20000000f00 */
[----:B------:R-:W-:Y:S01]  /*ab5c0*/  LOP3.LUT R33, R63, 0x80000000, R33, 0xb8, !PT ;  /* 0x800000003f217812 */ /* 0x000fe200078eb821 */
[----:B------:R-:W-:-:S07]  /*ab5d0*/  IMAD.MOV.U32 R32, RZ, RZ, R62 ;  /* 0x000000ffff207224 */ /* 0x000fce00078e003e */
.L_x_14388:
[----:B------:R-:W-:Y:S05]  /*ab5e0*/  BSYNC.RECONVERGENT B1 ;  /* 0x0000000000017941 */ /* 0x000fea0003800200 */
.L_x_14386:
[----:B------:R-:W-:Y:S05]  /*ab5f0*/  WARPSYNC.ALL ;  /* 0x0000000000007948 */ /* 0x000fea0003800000 */
[----:B------:R-:W0:Y:S01]  /*ab600*/  S2R R0, SR_CTAID.X ;  /* 0x0000000000007919 */ /* 0x000e220000002500 */
[----:B------:R-:W1:Y:S01]  /*ab610*/  LDC.64 R2, c[0x0][0x388] ;  /* 0x0000e200ff027b82 */ /* 0x000e620000000a00 */
[----:B------:R-:W2:Y:S01]  /*ab620*/  S2R R5, SR_TID.X ;  /* 0x0000000000057919 */ /* 0x000ea20000002100 */
[----:B0-----:R-:W-:-:S04]  /*ab630*/  IMAD.SHL.U32 R7, R0, 0x400, RZ ;  /* 0x0000040000077824 */ /* 0x001fc800078e00ff */
[----:B-1----:R-:W-:-:S04]  /*ab640*/  IMAD.WIDE.U32 R2, R7, 0x10, R2 ;  /* 0x0000001007027825 */ /* 0x002fc800078e0002 */
[----:B--2---:R-:W-:-:S05]  /*ab650*/  IMAD.WIDE.U32 R2, R5, 0x20, R2 ;  /* 0x0000002005027825 */ /* 0x004fca00078e0002 */
[----:B------:R-:W-:Y:S04]  /*ab660*/  STG.E.ENL2.256 desc[UR6][R2.64], R36, R8 ;  /* 0xf80000240208797f */ /* 0x000fe8000f121806 */
[----:B------:R-:W-:Y:S04]  /*ab670*/  STG.E.ENL2.256 desc[UR6][R2.64+0x1000], R12, R16 ;  /* 0xf800800c0210797f */ /* 0x000fe8000f121806 */
[----:B------:R-:W-:Y:S04]  /*ab680*/  STG.E.ENL2.256 desc[UR6][R2.64+0x2000], R20, R24 ;  /* 0xf80100140218797f */ /* 0x000fe8000f121806 */
[----:B------:R-:W-:Y:S01]  /*ab690*/  STG.E.ENL2.256 desc[UR6][R2.64+0x3000], R28, R32 ;  /* 0xf801801c0220797f */ /* 0x000fe2000f121806 */
[----:B------:R-:W-:Y:S05]  /*ab6a0*/  EXIT ;  /* 0x000000000000794d */ /* 0x000fea0003800000 */
        .weak           $__internal_29_$__cuda_sm20_div_rn_f64_full
        .type           $__internal_29_$__cuda_sm20_div_rn_f64_full,@function
        .size           $__internal_29_$__cuda_sm20_div_rn_f64_full,($__internal_30_$__cuda_sm20_dsqrt_rn_f64_mediumpath_v1 - $__internal_29_$__cuda_sm20_div_rn_f64_full)
$__internal_29_$__cuda_sm20_div_rn_f64_full:
        /* <DEDUP_REMOVED lines=8> */
[----:B------:R-:W-:Y:S01]  /*ab730*/  IMAD.MOV.U32 R54, RZ, RZ, R50 ;  /* 0x000000ffff367224 */ /* 0x000fe200078e0032 */
[----:B------:R-:W-:Y:S01]  /*ab740*/  LOP3.LUT R49, R6, 0x3ff00000, RZ, 0xfc, !PT ;  /* 0x3ff0000006317812 */ /* 0x000fe200078efcff */
[----:B------:R-:W-:Y:S01]  /*ab750*/  IMAD.MOV.U32 R52, RZ, RZ, 0x1 ;  /* 0x00000001ff347424 */ /* 0x000fe200078e00ff */
[----:B------:R-:W-:Y:S01]  /*ab760*/  MOV R48, R2 ;  /* 0x0000000200307202 */ /* 0x000fe20000000f00 */
[----:B------:R-:W-:Y:S01]  /*ab770*/  IMAD.MOV.U32 R2, RZ, RZ, 0x1ca00000 ;  /* 0x1ca00000ff027424 */ /* 0x000fe200078e00ff */
[----:B------:R-:W-:Y:S01]  /*ab780*/  LOP3.LUT R6, R5, 0x7ff00000, RZ, 0xc0, !PT ;  /* 0x7ff0000005067812 */ /* 0x000fe200078ec0ff */
[----:B------:R-:W-:Y:S01]  /*ab790*/  @!P2 DMUL R48, R44, 8.98846567431157953865e+307 ;  /* 0x7fe000002c30a828 */ /* 0x000fe20000000000 */
[----:B------:R-:W-:Y:S02]  /*ab7a0*/  BSSY.RECONVERGENT B0, `(.L_x_14510) ;  /* 0x0000051000007945 */ /* 0x000fe40003800200 */
[----:B------:R-:W-:-:S02]  /*ab7b0*/  ISETP.GE.U32.AND P4, PT, R0, R6, PT ;  /* 0x000000060000720c */ /* 0x000fc40003f86070 */
[----:B------:R-:W-:Y:S01]  /*ab7c0*/  @!P0 LOP3.LUT R4, R45, 0x7ff00000, RZ, 0xc0, !PT ;  /* 0x7ff000002d048812 */ /* 0x000fe200078ec0ff */
[----:B------:R-:W0:Y:S01]  /*ab7d0*/  MUFU.RCP64H R53, R49 ;  /* 0x0000003100357308 */ /* 0x000e220000001800 */
[----:B------:R-:W-:Y:S02]  /*ab7e0*/  SEL R5, R2, 0x63400000, !P4 ;  /* 0x6340000002057807 */ /* 0x000fe40006000000 */
[----:B------:R-:W-:Y:S02]  /*ab7f0*/  @!P0 ISETP.GE.U32.AND P3, PT, R0, R4, PT ;  /* 0x000000040000820c */ /* 0x000fe40003f66070 */
[----:B------:R-:W-:Y:S02]  /*ab800*/  LOP3.LUT R55, R5, 0x800fffff, R51, 0xf8, !PT ;  /* 0x800fffff05377812 */ /* 0x000fe400078ef833 */
[----:B------:R-:W-:Y:S02]  /*ab810*/  @!P0 SEL R4, R2, 0x63400000, !P3 ;  /* 0x6340000002048807 */ /* 0x000fe40005800000 */
[----:B------:R-:W-:-:S02]  /*ab820*/  @!P2 LOP3.LUT R6, R49, 0x7ff00000, RZ, 0xc0, !PT ;  /* 0x7ff000003106a812 */ /* 0x000fc400078ec0ff */
[----:B------:R-:W-:-:S04]  /*ab830*/  @!P0 LOP3.LUT R4, R4, 0x80000000, R51, 0xf8, !PT ;  /* 0x8000000004048812 */ /* 0x000fc800078ef833 */
[----:B------:R-:W-:Y:S01]  /*ab840*/  @!P0 LOP3.LUT R5, R4, 0x100000, RZ, 0xfc, !PT ;  /* 0x0010000004058812 */ /* 0x000fe200078efcff */
[----:B------:R-:W-:-:S06]  /*ab850*/  @!P0 IMAD.MOV.U32 R4, RZ, RZ, RZ ;  /* 0x000000ffff048224 */ /* 0x000fcc00078e00ff */
[----:B------:R-:W-:Y:S02]  /*ab860*/  @!P0 DFMA R54, R54, 2, -R4 ;  /* 0x400000003636882b */ /* 0x000fe40000000804 */
[----:B0-----:R-:W-:-:S08]  /*ab870*/  DFMA R4, R52, -R48, 1 ;  /* 0x3ff000003404742b */ /* 0x001fd00000000830 */
[----:B------:R-:W-:-:S08]  /*ab880*/  DFMA R4, R4, R4, R4 ;  /* 0x000000040404722b */ /* 0x000fd00000000004 */
[----:B------:R-:W-:-:S08]  /*ab890*/  DFMA R52, R52, R4, R52 ;  /* 0x000000043434722b */ /* 0x000fd00000000034 */
[----:B------:R-:W-:-:S08]  /*ab8a0*/  DFMA R56, R52, -R48, 1 ;  /* 0x3ff000003438742b */ /* 0x000fd00000000830 */
[----:B------:R-:W-:-:S08]  /*ab8b0*/  DFMA R56, R52, R56, R52 ;  /* 0x000000383438722b */ /* 0x000fd00000000034 */
[----:B------:R-:W-:-:S08]  /*ab8c0*/  DMUL R4, R56, R54 ;  /* 0x0000003638047228 */ /* 0x000fd00000000000 */
[----:B------:R-:W-:-:S08]  /*ab8d0*/  DFMA R52, R4, -R48, R54 ;  /* 0x800000300434722b */ /* 0x000fd00000000036 */
[----:B------:R-:W-:Y:S01]  /*ab8e0*/  DFMA R52, R56, R52, R4 ;  /* 0x000000343834722b */ /* 0x000fe20000000004 */
[----:B------:R-:W-:Y:S01]  /*ab8f0*/  IMAD.MOV.U32 R5, RZ, RZ, R0 ;  /* 0x000000ffff057224 */ /* 0x000fe200078e0000 */
[----:B------:R-:W-:-:S05]  /*ab900*/  @!P0 LOP3.LUT R5, R55, 0x7ff00000, RZ, 0xc0, !PT ;  /* 0x7ff0000037058812 */ /* 0x000fca00078ec0ff */
[----:B------:R-:W-:-:S05]  /*ab910*/  VIADD R4, R5, 0xffffffff ;  /* 0xffffffff05047836 */ /* 0x000fca0000000000 */
[----:B------:R-:W-:Y:S02]  /*ab920*/  ISETP.GT.U32.AND P0, PT, R4, 0x7feffffe, PT ;  /* 0x7feffffe0400780c */ /* 0x000fe40003f04070 */
[----:B------:R-:W-:-:S04]  /*ab930*/  IADD3 R4, PT, PT, R6, -0x1, RZ ;  /* 0xffffffff06047810 */ /* 0x000fc80007ffe0ff */
[----:B------:R-:W-:-:S13]  /*ab940*/  ISETP.GT.U32.OR P0, PT, R4, 0x7feffffe, P0 ;  /* 0x7feffffe0400780c */ /* 0x000fda0000704470 */
[----:B------:R-:W-:Y:S05]  /*ab950*/  @P0 BRA `(.L_x_14511) ;  /* 0x0000000000740947 */ /* 0x000fea0003800000 */
[----:B------:R-:W-:-:S04]  /*ab960*/  LOP3.LUT R4, R45, 0x7ff00000, RZ, 0xc0, !PT ;  /* 0x7ff000002d047812 */ /* 0x000fc800078ec0ff */
[CC--:B------:R-:W-:Y:S02]  /*ab970*/  ISETP.GE.U32.AND P0, PT, R0.reuse, R4.reuse, PT ;  /* 0x000000040000720c */ /* 0x0c0fe40003f06070 */
[----:B------:R-:W-:Y:S01]  /*ab980*/  VIADDMNMX R0, R0, -R4, 0xb9600000, !PT ;  /* 0xb960000000007446 */ /* 0x000fe20007800904 */
[----:B------:R-:W-:Y:S01]  /*ab990*/  IMAD.MOV.U32 R4, RZ, RZ, RZ ;  /* 0x000000ffff047224 */ /* 0x000fe200078e00ff */
[----:B------:R-:W-:Y:S02]  /*ab9a0*/  SEL R2, R2, 0x63400000, !P0 ;  /* 0x6340000002027807 */ /* 0x000fe40004000000 */
[----:B------:R-:W-:-:S05]  /*ab9b0*/  VIMNMX R0, PT, PT, R0, 0x46a00000, PT ;  /* 0x46a0000000007848 */ /* 0x000fca0003fe0100 */
        /* <DEDUP_REMOVED lines=19> */
[----:B------:R-:W-:Y:S02]  /*abaf0*/  FSEL R0, R0, R57, !P0 ;  /* 0x0000003900007208 */ /* 0x000fe40004000000 */
[----:B------:R-:W-:-:S03]  /*abb00*/  MOV R56, R2 ;  /* 0x0000000200387202 */ /* 0x000fc60000000f00 */
[----:B------:R-:W-:Y:S01]  /*abb10*/  IMAD.MOV.U32 R57, RZ, RZ, R0 ;  /* 0x000000ffff397224 */ /* 0x000fe200078e0000 */
[----:B------:R-:W-:Y:S06]  /*abb20*/  BRA `(.L_x_14512) ;  /* 0x0000000000607947 */ /* 0x000fec0003800000 */
.L_x_14511:
        /* <DEDUP_REMOVED lines=13> */
[----:B------:R-:W-:Y:S01]  /*abc00*/  @!P0 IMAD.MOV.U32 R57, RZ, RZ, R0 ;  /* 0x000000ffff398224 */ /* 0x000fe200078e0000 */
[----:B------:R-:W-:Y:S01]  /*abc10*/  @P0 MOV R57, R2 ;  /* 0x0000000200390202 */ /* 0x000fe20000000f00 */
[----:B------:R-:W-:Y:S01]  /*abc20*/  @P0 IMAD.MOV.U32 R56, RZ, RZ, RZ ;  /* 0x000000ffff380224 */ /* 0x000fe200078e00ff */
[----:B------:R-:W-:Y:S06]  /*abc30*/  BRA `(.L_x_14512) ;  /* 0x00000000001c7947 */ /* 0x000fec0003800000 */
.L_x_14514:
[----:B------:R-:W-:Y:S01]  /*abc40*/  LOP3.LUT R0, R45, 0x80000, RZ, 0xfc, !PT ;  /* 0x000800002d007812 */ /* 0x000fe200078efcff */
[----:B------:R-:W-:-:S04]  /*abc50*/  IMAD.MOV.U32 R56, RZ, RZ, R44 ;  /* 0x000000ffff387224 */ /* 0x000fc800078e002c */
[----:B------:R-:W-:Y:S01]  /*abc60*/  IMAD.MOV.U32 R57, RZ, RZ, R0 ;  /* 0x000000ffff397224 */ /* 0x000fe200078e0000 */
[----:B------:R-:W-:Y:S06]  /*abc70*/  BRA `(.L_x_14512) ;  /* 0x00000000000c7947 */ /* 0x000fec0003800000 */
.L_x_14513:
[----:B------:R-:W-:Y:S01]  /*abc80*/  LOP3.LUT R0, R51, 0x80000, RZ, 0xfc, !PT ;  /* 0x0008000033007812 */ /* 0x000fe200078efcff */
[----:B------:R-:W-:-:S04]  /*abc90*/  IMAD.MOV.U32 R56, RZ, RZ, R50 ;  /* 0x000000ffff387224 */ /* 0x000fc800078e0032 */
[----:B------:R-:W-:-:S07]  /*abca0*/  IMAD.MOV.U32 R57, RZ, RZ, R0 ;  /* 0x000000ffff397224 */ /* 0x000fce00078e0000 */
.L_x_14512:
[----:B------:R-:W-:Y:S05]  /*abcb0*/  BSYNC.RECONVERGENT B0 ;  /* 0x0000000000007941 */ /* 0x000fea0003800200 */
.L_x_14510:
[----:B------:R-:W-:Y:S01]  /*abcc0*/  MOV R2, R3 ;  /* 0x0000000300027202 */ /* 0x000fe20000000f00 */
[----:B------:R-:W-:Y:S02]  /*abcd0*/  IMAD.MOV.U32 R3, RZ, RZ, 0x0 ;  /* 0x00000000ff037424 */ /* 0x000fe400078e00ff */
[----:B------:R-:W-:Y:S02]  /*abce0*/  IMAD.MOV.U32 R4, RZ, RZ, R56 ;  /* 0x000000ffff047224 */ /* 0x000fe400078e0038 */
[----:B------:R-:W-:Y:S01]  /*abcf0*/  IMAD.MOV.U32 R5, RZ, RZ, R57 ;  /* 0x000000ffff057224 */ /* 0x000fe200078e0039 */
[----:B------:R-:W-:Y:S06]  /*abd00*/  RET.REL.NODEC R2 `(_ZN2at6native29vectorized_elementwise_kernelILi2EZZZNS0_17asinh_kernel_cudaERNS_18TensorIteratorBaseEENKUlvE_clEvENKUlvE_clEvEUlN3c107complexIdEEE_St5arrayIPcLm2EEEEviT0_T1_) ;  /* 0xfffff54002bc7950 */ /* 0x000fec0003c3ffff */
        .weak           $__internal_30_$__cuda_sm20_dsqrt_rn_f64_mediumpath_v1
        .type           $__internal_30_$__cuda_sm20_dsqrt_rn_f64_mediumpath_v1,@function
        .size           $__internal_30_$__cuda_sm20_dsqrt_rn_f64_mediumpath_v1,(.L_x_18538 - $__internal_30_$__cuda_sm20_dsqrt_rn_f64_mediumpath_v1)
$__internal_30_$__cuda_sm20_dsqrt_rn_f64_mediumpath_v1:
[----:B------:R-:W-:Y:S01]  /*abd10*/  ISETP.GE.U32.AND P0, PT, R0, -0x3400000, PT ;  /* 0xfcc000000000780c */ /* 0x000fe20003f06070 */
[----:B------:R-:W-:Y:S01]  /*abd20*/  BSSY.RECONVERGENT B0, `(.L_x_14515) ;  /* 0x0000025000007945 */ /* 0x000fe20003800200 */
[----:B------:R-:W-:Y:S02]  /*abd30*/  IMAD.MOV.U32 R48, RZ, RZ, R46 ;  /* 0x000000ffff307224 */ /* 0x000fe400078e002e */
[----:B------:R-:W-:-:S09]  /*abd40*/  IMAD.MOV.U32 R49, RZ, RZ, R45 ;  /* 0x000000ffff317224 */ /* 0x000fd200078e002d */
[----:B------:R-:W-:Y:S05]  /*abd50*/  @!P0 BRA `(.L_x_14516) ;  /* 0x0000000000208947 */ /* 0x000fea0003800000 */
        /* <DEDUP_REMOVED lines=8> */
.L_x_14516:
        /* <DEDUP_REMOVED lines=9> */
[----:B------:R-:W-:Y:S01]  /*abe70*/  MOV R6, RZ ;  /* 0x000000ff00067202 */ /* 0x000fe20000000f00 */
[----:B------:R-:W-:Y:S02]  /*abe80*/  IMAD.MOV.U32 R2, RZ, RZ, 0x0 ;  /* 0x00000000ff027424 */ /* 0x000fe400078e00ff */
[----:B------:R-:W-:Y:S02]  /*abe90*/  IMAD.MOV.U32 R3, RZ, RZ, 0x3fd80000 ;  /* 0x3fd80000ff037424 */ /* 0x000fe400078e00ff */
        /* <DEDUP_REMOVED lines=12> */
.L_x_14518:
[----:B------:R-:W-:-:S11]  /*abf60*/  DADD R2, R48, R48 ;  /* 0x0000000030027229 */ /* 0x000fd60000000030 */
.L_x_14517:
[----:B------:R-:W-:Y:S05]  /*abf70*/  BSYNC.RECONVERGENT B0 ;  /* 0x0000000000007941 */ /* 0x000fea0003800200 */
.L_x_14515:
[----:B------:R-:W-:-:S04]  /*abf80*/  IMAD.MOV.U32 R45, RZ, RZ, 0x0 ;  /* 0x00000000ff2d7424 */ /* 0x000fc800078e00ff */
[----:B------:R-:W-:Y:S05]  /*abf90*/  RET.REL.NODEC R44 `(_ZN2at6native29vectorized_elementwise_kernelILi2EZZZNS0_17asinh_kernel_cudaERNS_18TensorIteratorBaseEENKUlvE_clEvENKUlvE_clEvEUlN3c107complexIdEEE_St5arrayIPcLm2EEEEviT0_T1_) ;  /* 0xfffff5402c187950 */ /* 0x000fea0003c3ffff */
.L_x_14519:
        /* <DEDUP_REMOVED lines=14> */
.L_x_18538:


//--------------------- .text._ZN2at6native29vectorized_elementwise_kernelILi4EZZZNS0_17asinh_kernel_cudaERNS_18TensorIteratorBaseEENKUlvE_clEvENKUlvE_clEvEUlN3c107complexIdEEE_St5arrayIPcLm2EEEEviT0_T1_ --------------------------
	.section	.text._ZN2at6native29vectorized_elementwise_kernelILi4EZZZNS0_17asinh_kernel_cudaERNS_18TensorIteratorBaseEENKUlvE_clEvENKUlvE_clEvEUlN3c107complexIdEEE_St5arrayIPcLm2EEEEviT0_T1_,"ax",@progbits
	.align	128
        .global         _ZN2at6native29vectorized_elementwise_kernelILi4EZZZNS0_17asinh_kernel_cudaERNS_18TensorIteratorBaseEENKUlvE_clEvENKUlvE_clEvEUlN3c107complexIdEEE_St5arrayIPcLm2EEEEviT0_T1_
        .type           _ZN2at6native29vectorized_elementwise_kernelILi4EZZZNS0_17asinh_kernel_cudaERNS_18TensorIteratorBaseEENKUlvE_clEvENKUlvE_clEvEUlN3c107complexIdEEE_St5arrayIPcLm2EEEEviT0_T1_,@function
        .size           _ZN2at6native29vectorized_elementwise_kernelILi4EZZZNS0_17asinh_kernel_cudaERNS_18TensorIteratorBaseEENKUlvE_clEvENKUlvE_clEvEUlN3c107complexIdEEE_St5arrayIPcLm2EEEEviT0_T1_,(.L_x_18540 - _ZN2at6native29vectorized_elementwise_kernelILi4EZZZNS0_17asinh_kernel_cudaERNS_18TensorIteratorBaseEENKUlvE_clEvENKUlvE_clEvEUlN3c107complexIdEEE_St5arrayIPcLm2EEEEviT0_T1_)
        .other          _ZN2at6native29vectorized_elementwise_kernelILi4EZZZNS0_17asinh_kernel_cudaERNS_18TensorIteratorBaseEENKUlvE_clEvENKUlvE_clEvEUlN3c107complexIdEEE_St5arrayIPcLm2EEEEviT0_T1_,@"STO_CUDA_ENTRY STV_DEFAULT"
_ZN2at6native29vectorized_elementwise_kernelILi4EZZZNS0_17asinh_kernel_cudaERNS_18TensorIteratorBaseEENKUlvE_clEvENKUlvE_clEvEUlN3c107complexIdEEE_St5arrayIPcLm2EEEEviT0_T1_:
.text._ZN2at6native29vectorized_elementwise_kernelILi4EZZZNS0_17asinh_kernel_cudaERNS_18TensorIteratorBaseEENKUlvE_clEvENKUlvE_clEvEUlN3c107complexIdEEE_St5arrayIPcLm2EEEEviT0_T1_:
        /* <DEDUP_REMOVED lines=102> */
.L_x_14523:
        /* <DEDUP_REMOVED lines=45> */
[----:B------:R-:W-:Y:S05]  /*0930*/  CALL.REL.NOINC `($__internal_31_$__cuda_sm20_div_rn_f64_full) ;  /* 0x00000aac005c7944 */ /* 0x000fea0003c00000 */
[----:B------:R-:W-:Y:S02]  /*0940*/  IMAD.MOV.U32 R62, RZ, RZ, R4 ;  /* 0x000000ffff3e7224 */ /* 0x000fe400078e0004 */
[----:B------:R-:W-:-:S07]  /*0950*/  IMAD.MOV.U32 R63, RZ, RZ, R5 ;  /* 0x000000ffff3f7224 */ /* 0x000fce00078e0005 */
.L_x_14529:
[----:B------:R-:W-:Y:S05]  /*0960*/  BSYNC.RECONVERGENT B3 ;  /* 0x0000000000037941 */ /* 0x000fea0003800200 */
.L_x_14528:
        /* <DEDUP_REMOVED lines=23> */
.L_x_14531:
[----:B------:R-:W-:Y:S05]  /*0ae0*/  BSYNC.RECONVERGENT B3 ;  /* 0x0000000000037941 */ /* 0x000fea0003800200 */
.L_x_14530:
        /* <DEDUP_REMOVED lines=121> */
.L_x_14533:
[----:B------:R-:W-:Y:S01]  /*1280*/  IMAD.MOV.U32 R2, RZ, RZ, 0x0 ;  /* 0x00000000ff027424 */ /* 0x000fe200078e00ff */
[----:B------:R-:W-:Y:S01]  /*1290*/  LOP3.LUT P0, RZ, R5, 0x7fffffff, RZ, 0xc0, !PT ;  /* 0x7fffffff05ff7812 */ /* 0x000fe2000780c0ff */
[----:B------:R-:W-:-:S06]  /*12a0*/  IMAD.MOV.U32 R3, RZ, RZ, 0x7ff00000 ;  /* 0x7ff00000ff037424 */ /* 0x000fcc00078e00ff */
[----:B------:R-:W-:-:S10]  /*12b0*/  DFMA R2, R4, R2, +INF ;  /* 0x7ff000000402742b */ /* 0x000fd40000000002 */
[----:B------:R-:W-:Y:S02]  /*12c0*/  FSEL R6, R2, RZ, P0 ;  /* 0x000000ff02067208 */ /* 0x000fe40000000000 */
[----:B------:R-:W-:-:S07]  /*12d0*/  FSEL R7, R3, -QNAN , P0 ;  /* 0xfff0000003077808 */ /* 0x000fce0000000000 */
.L_x_14534:
[----:B------:R-:W-:Y:S05]  /*12e0*/  BSYNC.RECONVERGENT B0 ;  /* 0x0000000000007941 */ /* 0x000fea0003800200 */
.L_x_14532:
        /* <DEDUP_REMOVED lines=21> */
[----:B------:R-:W-:Y:S05]  /*1440*/  CALL.REL.NOINC `($__internal_31_$__cuda_sm20_div_rn_f64_full) ;  /* 0x00000aa000987944 */ /* 0x000fea0003c00000 */
.L_x_14536:
[----:B------:R-:W-:Y:S05]  /*1450*/  BSYNC.RECONVERGENT B3 ;  /* 0x0000000000037941 */ /* 0x000fea0003800200 */
.L_x_14535:
        /* <DEDUP_REMOVED lines=76> */
.L_x_14527:
        /* <DEDUP_REMOVED lines=122> */
.L_x_14540:
[----:B------:R-:W-:Y:S01]  /*20c0*/  IMAD.MOV.U32 R2, RZ, RZ, 0x0 ;  /* 0x00000000ff027424 */ /* 0x000fe200078e00ff */
[----:B------:R-:W-:Y:S01]  /*20d0*/  LOP3.LUT P0, RZ, R5, 0x7fffffff, RZ, 0xc0, !PT ;  /* 0x7fffffff05ff7812 */ /* 0x000fe2000780c0ff */
[----:B------:R-:W-:-:S06]  /*20e0*/  IMAD.MOV.U32 R3, RZ, RZ, 0x7ff00000 ;  /* 0x7ff00000ff037424 */ /* 0x000fcc00078e00ff */
[----:B------:R-:W-:-:S10]  /*20f0*/  DFMA R2, R4, R2, +INF ;  /* 0x7ff000000402742b */ /* 0x000fd40000000002 */
[----:B------:R-:W-:Y:S02]  /*2100*/  FSEL R62, R2, RZ, P0 ;  /* 0x000000ff023e7208 */ /* 0x000fe40000000000 */
[----:B------:R-:W-:-:S07]  /*2110*/  FSEL R63, R3, -QNAN , P0 ;  /* 0xfff00000033f7808 */ /* 0x000fce0000000000 */
.L_x_14541:
[----:B------:R-:W-:Y:S05]  /*2120*/  BSYNC.RECONVERGENT B0 ;  /* 0x0000000000007941 */ /* 0x000fea0003800200 */
.L_x_14539:
        /* <DEDUP_REMOVED lines=21> */
.L_x_14543:
[----:B------:R-:W-:Y:S05]  /*2280*/  BSYNC.RECONVERGENT B3 ;  /* 0x0000000000037941 */ /* 0x000fea0003800200 */
.L_x_14542:
        /* <DEDUP_REMOVED lines=76> */
.L_x_14538:
        /* <DEDUP_REMOVED lines=79> */
.L_x_14545:
[----:B------:R-:W-:Y:S01]  /*2c40*/  IMAD.MOV.U32 R2, RZ, RZ, 0x0 ;  /* 0x00000000ff027424 */ /* 0x000fe200078e00ff */
[----:B------:R-:W-:Y:S01]  /*2c50*/  LOP3.LUT P0, RZ, R5, 0x7fffffff, RZ, 0xc0, !PT ;  /* 0x7fffffff05ff7812 */ /* 0x000fe2000780c0ff */
[----:B------:R-:W-:-:S06]  /*2c60*/  IMAD.MOV.U32 R3, RZ, RZ, 0x7ff00000 ;  /* 0x7ff00000ff037424 */ /* 0x000fcc00078e00ff */
[----:B------:R-:W-:-:S10]  /*2c70*/  DFMA R2, R4, R2, +INF ;  /* 0x7ff000000402742b */ /* 0x000fd40000000002 */
[----:B------:R-:W-:Y:S02]  /*2c80*/  FSEL R6, R2, RZ, P0 ;  /* 0x000000ff02067208 */ /* 0x000fe40000000000 */
[----:B------:R-:W-:-:S07]  /*2c90*/  FSEL R7, R3, -QNAN , P0 ;  /* 0xfff0000003077808 */ /* 0x000fce0000000000 */
.L_x_14546:
[----:B------:R-:W-:Y:S05]  /*2ca0*/  BSYNC.RECONVERGENT B0 ;  /* 0x0000000000007941 */ /* 0x000fea0003800200 */
.L_x_14544:
        /* <DEDUP_REMOVED lines=22> */
.L_x_14548:
[----:B------:R-:W-:Y:S05]  /*2e10*/  BSYNC.RECONVERGENT B3 ;  /* 0x0000000000037941 */ /* 0x000fea0003800200 */
.L_x_14547:
        /* <DEDUP_REMOVED lines=76> */
.L_x_14526:
        /* <DEDUP_REMOVED lines=34> */
[----:B------:R-:W-:Y:S05]  /*3500*/  CALL.REL.NOINC `($__internal_31_$__cuda_sm20_div_rn_f64_full) ;  /* 0x00000a8000687944 */ /* 0x000fea0003c00000 */
[----:B------:R-:W-:Y:S01]  /*3510*/  IMAD.MOV.U32 R30, RZ, RZ, R4 ;  /* 0x000000ffff1e7224 */ /* 0x000fe200078e0004 */
[----:B------:R-:W-:-:S07]  /*3520*/  MOV R31, R5 ;  /* 0x00000005001f7202 */ /* 0x000fce0000000f00 */
.L_x_14551:
[----:B------:R-:W-:Y:S05]  /*3530*/  BSYNC.RECONVERGENT B3 ;  /* 0x0000000000037941 */ /* 0x000fea0003800200 */
.L_x_14550:
        /* <DEDUP_REMOVED lines=23> */
.L_x_14553:
[----:B------:R-:W-:Y:S05]  /*36b0*/  BSYNC.RECONVERGENT B3 ;  /* 0x0000000000037941 */ /* 0x000fea0003800200 */
.L_x_14552:
        /* <DEDUP_REMOVED lines=121> */
.L_x_14555:
[----:B------:R-:W-:Y:S01]  /*3e50*/  IMAD.MOV.U32 R2, RZ, RZ, 0x0 ;  /* 0x00000000ff027424 */ /* 0x000fe200078e00ff */
[----:B------:R-:W-:Y:S02]  /*3e60*/  MOV R3, 0x7ff00000 ;  /* 0x7ff0000000037802 */ /* 0x000fe40000000f00 */
[----:B------:R-:W-:-:S04]  /*3e70*/  LOP3.LUT P0, RZ, R5, 0x7fffffff, RZ, 0xc0, !PT ;  /* 0x7fffffff05ff7812 */ /* 0x000fc8000780c0ff */
[----:B------:R-:W-:-:S10]  /*3e80*/  DFMA R2, R4, R2, +INF ;  /* 0x7ff000000402742b */ /* 0x000fd40000000002 */
[----:B------:R-:W-:Y:S02]  /*3e90*/  FSEL R62, R2, RZ, P0 ;  /* 0x000000ff023e7208 */ /* 0x000fe40000000000 */
[----:B------:R-:W-:-:S07]  /*3ea0*/  FSEL R63, R3, -QNAN , P0 ;  /* 0xfff00000033f7808 */ /* 0x000fce0000000000 */
.L_x_14556:
[----:B------:R-:W-:Y:S05]  /*3eb0*/  BSYNC.RECONVERGENT B0 ;  /* 0x0000000000007941 */ /* 0x000fea0003800200 */
.L_x_14554:
        /* <DEDUP_REMOVED lines=26> */
.L_x_14558:
[----:B------:R-:W-:Y:S05]  /*4060*/  BSYNC.RECONVERGENT B3 ;  /* 0x0000000000037941 */ /* 0x000fea0003800200 */
.L_x_14557:
        /* <DEDUP_REMOVED lines=92> */
.L_x_14549:
        /* <DEDUP_REMOVED lines=122> */
.L_x_14561:
[----:B------:R-:W-:Y:S01]  /*4dd0*/  IMAD.MOV.U32 R4, RZ, RZ, 0x0 ;  /* 0x00000000ff047424 */ /* 0x000fe200078e00ff */
[----:B------:R-:W-:Y:S02]  /*4de0*/  MOV R5, 0x7ff00000 ;  /* 0x7ff0000000057802 */ /* 0x000fe40000000f00 */
[----:B------:R-:W-:-:S04]  /*4df0*/  LOP3.LUT P0, RZ, R31, 0x7fffffff, RZ, 0xc0, !PT ;  /* 0x7fffffff1fff7812 */ /* 0x000fc8000780c0ff */
[----:B------:R-:W-:-:S10]  /*4e00*/  DFMA R4, R30, R4, +INF ;  /* 0x7ff000001e04742b */ /* 0x000fd40000000004 */
[----:B------:R-:W-:Y:S02]  /*4e10*/  FSEL R62, R4, RZ, P0 ;  /* 0x000000ff043e7208 */ /* 0x000fe40000000000 */
[----:B------:R-:W-:-:S07]  /*4e20*/  FSEL R63, R5, -QNAN , P0 ;  /* 0xfff00000053f7808 */ /* 0x000fce0000000000 */
.L_x_14562:
[----:B------:R-:W-:Y:S05]  /*4e30*/  BSYNC.RECONVERGENT B0 ;  /* 0x0000000000007941 */ /* 0x000fea0003800200 */
.L_x_14560:
        /* <DEDUP_REMOVED lines=21> */
[----:B------:R-:W-:Y:S05]  /*4f90*/  CALL.REL.NOINC `($__internal_31_$__cuda_sm20_div_rn_f64_full) ;  /* 0x00000a6400c47944 */ /* 0x000fea0003c00000 */
.L_x_14564:
[----:B------:R-:W-:Y:S05]  /*4fa0*/  BSYNC.RECONVERGENT B3 ;  /* 0x0000000000037941 */ /* 0x000fea0003800200 */
.L_x_14563:
        /* <DEDUP_REMOVED lines=91> */
.L_x_14559:
        /* <DEDUP_REMOVED lines=81> */
.L_x_14566:
[----:B------:R-:W-:Y:S01]  /*5a70*/  MOV R2, 0x0 ;  /* 0x0000000000027802 */ /* 0x000fe20000000f00 */
[----:B------:R-:W-:Y:S01]  /*5a80*/  IMAD.MOV.U32 R3, RZ, RZ, 0x7ff00000 ;  /* 0x7ff00000ff037424 */ /* 0x000fe200078e00ff */
[----:B------:R-:W-:-:S05]  /*5a90*/  LOP3.LUT P0, RZ, R5, 0x7fffffff, RZ, 0xc0, !PT ;  /* 0x7fffffff05ff7812 */ /* 0x000fca000780c0ff */
[----:B------:R-:W-:-:S10]  /*5aa0*/  DFMA R2, R4, R2, +INF ;  /* 0x7ff000000402742b */ /* 0x000fd40000000002 */
[----:B------:R-:W-:Y:S02]  /*5ab0*/  FSEL R62, R2, RZ, P0 ;  /* 0x000000ff023e7208 */ /* 0x000fe40000000000 */
[----:B------:R-:W-:-:S07]  /*5ac0*/  FSEL R63, R3, -QNAN , P0 ;  /* 0xfff00000033f7808 */ /* 0x000fce0000000000 */
.L_x_14567:
[----:B------:R-:W-:Y:S05]  /*5ad0*/  BSYNC.RECONVERGENT B0 ;  /* 0x0000000000007941 */ /* 0x000fea0003800200 */
.L_x_14565:
        /* <DEDUP_REMOVED lines=22> */
[----:B------:R-:W-:Y:S05]  /*5c40*/  CALL.REL.NOINC `($__internal_31_$__cuda_sm20_div_rn_f64_full) ;  /* 0x00000a5800987944 */ /* 0x000fea0003c00000 */
.L_x_14569:
[----:B------:R-:W-:Y:S05]  /*5c50*/  BSYNC.RECONVERGENT B3 ;  /* 0x0000000000037941 */ /* 0x000fea0003800200 */
.L_x_14568:
        /* <DEDUP_REMOVED lines=91> */
.L_x_14537:
[----:B------:R-:W-:Y:S05]  /*6210*/  BSYNC.RECONVERGENT B2 ;  /* 0x0000000000027941 */ /* 0x000fea0003800200 */
.L_x_14525:
[----:B------:R-:W-:Y:S01]  /*6220*/  UMOV UR4, 0xfefa39ef ;  /* 0xfefa39ef00047882 */ /* 0x000fe20000000000 */
[----:B------:R-:W-:Y:S01]  /*6230*/  UMOV UR5, 0x3fe62e42 ;  /* 0x3fe62e4200057882 */ /* 0x000fe20000000000 */
[----:B------:R-:W-:Y:S01]  /*6240*/  LOP3.LUT R31, R31, 0x80000000, R35, 0xb8, !PT ;  /* 0x800000001f1f7812 */ /* 0x000fe200078eb823 */
[----:B------:R-:W-:-:S10]  /*6250*/  DADD R62, R62, UR4 ;  /* 0x000000043e3e7e29 */ /* 0x000fd40008000000 */
[----:B------:R-:W-:Y:S01]  /*6260*/  LOP3.LUT R29, R63, 0x80000000, R33, 0xb8, !PT ;  /* 0x800000003f1d7812 */ /* 0x000fe200078eb821 */
[----:B------:R-:W-:Y:S01]  /*6270*/  IMAD.MOV.U32 R28, RZ, RZ, R62 ;  /* 0x000000ffff1c7224 */ /* 0x000fe200078e003e */
[----:B------:R-:W-:Y:S06]  /*6280*/  BRA `(.L_x_14522) ;  /* 0x0000004c00487947 */ /* 0x000fec0003800000 */
.L_x_14524:
        /* <DEDUP_REMOVED lines=136> */
[----:B------:R-:W-:Y:S05]  /*6b10*/  CALL.REL.NOINC `($__internal_32_$__cuda_sm20_dsqrt_rn_f64_mediumpath_v1) ;  /* 0x00000a50007c7944 */ /* 0x000fea0003c00000 */
[----:B------:R-:W-:Y:S02]  /*6b20*/  IMAD.MOV.U32 R66, RZ, RZ, R2 ;  /* 0x000000ffff427224 */ /* 0x000fe400078e0002 */
[----:B------:R-:W-:-:S07]  /*6b30*/  IMAD.MOV.U32 R67, RZ, RZ, R3 ;  /* 0x000000ffff437224 */ /* 0x000fce00078e0003 */
.L_x_14574:
[----:B------:R-:W-:Y:S05]  /*6b40*/  BSYNC.RECONVERGENT B3 ;  /* 0x0000000000037941 */ /* 0x000fea0003800200 */
.L_x_14573:
[----:B------:R-:W-:Y:S05]  /*6b50*/  BRA `(.L_x_14575) ;  /* 0x0000002000dc7947 */ /* 0x000fea0003800000 */
.L_x_14572:
        /* <DEDUP_REMOVED lines=29> */
[----:B------:R-:W-:Y:S05]  /*6d30*/  CALL.REL.NOINC `($__internal_31_$__cuda_sm20_div_rn_f64_full) ;  /* 0x00000a48005c7944 */ /* 0x000fea0003c00000 */
.L_x_14580:
[----:B------:R-:W-:Y:S05]  /*6d40*/  BSYNC.RECONVERGENT B4 ;  /* 0x0000000000047941 */ /* 0x000fea0003800200 */
.L_x_14579:
[----:B------:R-:W-:Y:S02]  /*6d50*/  IMAD.MOV.U32 R66, RZ, RZ, R4 ;  /* 0x000000ffff427224 */ /* 0x000fe400078e0004 */
[----:B------:R-:W-:-:S07]  /*6d60*/  IMAD.MOV.U32 R67, RZ, RZ, R5 ;  /* 0x000000ffff437224 */ /* 0x000fce00078e0005 */
.L_x_14578:
[----:B------:R-:W-:Y:S05]  /*6d70*/  BSYNC.RECONVERGENT B3 ;  /* 0x0000000000037941 */ /* 0x000fea0003800200 */
.L_x_14577:
        /* <DEDUP_REMOVED lines=31> */
.L_x_14583:
[----:B------:R-:W-:Y:S05]  /*6f70*/  BSYNC.RECONVERGENT B4 ;  /* 0x0000000000047941 */ /* 0x000fea0003800200 */
.L_x_14582:
[----:B------:R-:W-:Y:S05]  /*6f80*/  BSYNC.RECONVERGENT B3 ;  /* 0x0000000000037941 */ /* 0x000fea0003800200 */
.L_x_14581:
        /* <DEDUP_REMOVED lines=28> */
[----:B------:R-:W-:Y:S05]  /*7150*/  CALL.REL.NOINC `($__internal_32_$__cuda_sm20_dsqrt_rn_f64_mediumpath_v1) ;  /* 0x00000a4800ec7944 */ /* 0x000fea0003c00000 */
[----:B------:R-:W-:Y:S01]  /*7160*/  IMAD.MOV.U32 R50, RZ, RZ, R2 ;  /* 0x000000ffff327224 */ /* 0x000fe200078e0002 */
[----:B------:R-:W-:-:S07]  /*7170*/  MOV R51, R3 ;  /* 0x0000000300337202 */ /* 0x000fce0000000f00 */
.L_x_14585:
[----:B------:R-:W-:Y:S05]  /*7180*/  BSYNC.RECONVERGENT B3 ;  /* 0x0000000000037941 */ /* 0x000fea0003800200 */
.L_x_14584:
        /* <DEDUP_REMOVED lines=26> */
.L_x_14588:
[----:B------:R-:W-:Y:S05]  /*7330*/  BSYNC.RECONVERGENT B3 ;  /* 0x0000000000037941 */ /* 0x000fea0003800200 */
.L_x_14587:
        /* <DEDUP_REMOVED lines=30> */
.L_x_14586:
        /* <DEDUP_REMOVED lines=75> */
.L_x_14589:
[----:B------:R-:W-:Y:S01]  /*79d0*/  IMAD.MOV.U32 R2, RZ, RZ, 0x0 ;  /* 0x00000000ff027424 */ /* 0x000fe200078e00ff */
[----:B------:R-:W-:Y:S01]  /*79e0*/  LOP3.LUT P0, RZ, R5, 0x7fffffff, RZ, 0xc0, !PT ;  /* 0x7fffffff05ff7812 */ /* 0x000fe2000780c0ff */
[----:B------:R-:W-:-:S06]  /*79f0*/  IMAD.MOV.U32 R3, RZ, RZ, 0x7ff00000 ;  /* 0x7ff00000ff037424 */ /* 0x000fcc00078e00ff */
[----:B------:R-:W-:-:S10]  /*7a00*/  DFMA R2, R4, R2, +INF ;  /* 0x7ff000000402742b */ /* 0x000fd40000000002 */
[----:B------:R-:W-:Y:S02]  /*7a10*/  FSEL R66, R2, RZ, P0 ;  /* 0x000000ff02427208 */ /* 0x000fe40000000000 */
[----:B------:R-:W-:Y:S01]  /*7a20*/  FSEL R67, R3, -QNAN , P0 ;  /* 0xfff0000003437808 */ /* 0x000fe20000000000 */
[----:B------:R-:W-:Y:S06]  /*7a30*/  BRA `(.L_x_14575) ;  /* 0x0000001400247947 */ /* 0x000fec0003800000 */
.L_x_14576:
        /* <DEDUP_REMOVED lines=29> */
.L_x_14592:
[----:B------:R-:W-:Y:S05]  /*7c10*/  BSYNC.RECONVERGENT B3 ;  /* 0x0000000000037941 */ /* 0x000fea0003800200 */
.L_x_14591:
        /* <DEDUP_REMOVED lines=21> */
.L_x_14594:
[----:B------:R-:W-:Y:S05]  /*7d70*/  BSYNC.RECONVERGENT B3 ;  /* 0x0000000000037941 */ /* 0x000fea0003800200 */
.L_x_14593:
[----:B------:R-:W-:Y:S01]  /*7d80*/  MOV R66, R4 ;  /* 0x0000000400427202 */ /* 0x000fe20000000f00 */
[----:B------:R-:W-:Y:S01]  /*7d90*/  IMAD.MOV.U32 R67, RZ, RZ, R5 ;  /* 0x000000ffff437224 */ /* 0x000fe200078e0005 */
[----:B------:R-:W-:Y:S06]  /*7da0*/  BRA `(.L_x_14575) ;  /* 0x0000001000487947 */ /* 0x000fec0003800000 */
.L_x_14590:
        /* <DEDUP_REMOVED lines=23> */
[----:B------:R-:W-:Y:S05]  /*7f20*/  CALL.REL.NOINC `($__internal_32_$__cuda_sm20_dsqrt_rn_f64_mediumpath_v1) ;  /* 0x00000a3c00787944 */ /* 0x000fea0003c00000 */
[----:B------:R-:W-:Y:S02]  /*7f30*/  IMAD.MOV.U32 R66, RZ, RZ, R2 ;  /* 0x000000ffff427224 */ /* 0x000fe400078e0002 */
[----:B------:R-:W-:-:S07]  /*7f40*/  IMAD.MOV.U32 R67, RZ, RZ, R3 ;  /* 0x000000ffff437224 */ /* 0x000fce00078e0003 */
.L_x_14596:
[----:B------:R-:W-:Y:S05]  /*7f50*/  BSYNC.RECONVERGENT B3 ;  /* 0x0000000000037941 */ /* 0x000fea0003800200 */
.L_x_14595:
        /* <DEDUP_REMOVED lines=25> */
[----:B------:R-:W-:Y:S05]  /*80f0*/  CALL.REL.NOINC `($__internal_31_$__cuda_sm20_div_rn_f64_full) ;  /* 0x00000a34006c7944 */ /* 0x000fea0003c00000 */
.L_x_14599:
[----:B------:R-:W-:Y:S05]  /*8100*/  BSYNC.RECONVERGENT B3 ;  /* 0x0000000000037941 */ /* 0x000fea0003800200 */
.L_x_14598:
        /* <DEDUP_REMOVED lines=30> */
.L_x_14597:
        /* <DEDUP_REMOVED lines=75> */
.L_x_14600:
[----:B------:R-:W-:Y:S01]  /*87a0*/  IMAD.MOV.U32 R2, RZ, RZ, 0x0 ;  /* 0x00000000ff027424 */ /* 0x000fe200078e00ff */
[----:B------:R-:W-:Y:S01]  /*87b0*/  LOP3.LUT P0, RZ, R5, 0x7fffffff, RZ, 0xc0, !PT ;  /* 0x7fffffff05ff7812 */ /* 0x000fe2000780c0ff */
[----:B------:R-:W-:-:S06]  /*87c0*/  IMAD.MOV.U32 R3, RZ, RZ, 0x7ff00000 ;  /* 0x7ff00000ff037424 */ /* 0x000fcc00078e00ff */
[----:B------:R-:W-:-:S10]  /*87d0*/  DFMA R2, R4, R2, +INF ;  /* 0x7ff000000402742b */ /* 0x000fd40000000002 */
[----:B------:R-:W-:Y:S02]  /*87e0*/  FSEL R66, R2, RZ, P0 ;  /* 0x000000ff02427208 */ /* 0x000fe40000000000 */
[----:B------:R-:W-:Y:S01]  /*87f0*/  FSEL R67, R3, -QNAN , P0 ;  /* 0xfff0000003437808 */ /* 0x000fe20000000000 */
[----:B------:R-:W-:Y:S06]  /*8800*/  BRA `(.L_x_14575) ;  /* 0x0000000400b07947 */ /* 0x000fec0003800000 */
.L_x_14571:
        /* <DEDUP_REMOVED lines=26> */
.L_x_14602:
[----:B------:R-:W-:Y:S05]  /*89b0*/  BSYNC.RECONVERGENT B3 ;  /* 0x0000000000037941 */ /* 0x000fea0003800200 */
.L_x_14601:
        /* <DEDUP_REMOVED lines=75> */
.L_x_14603:
[----:B------:R-:W-:Y:S01]  /*8e70*/  IMAD.MOV.U32 R2, RZ, RZ, 0x0 ;  /* 0x00000000ff027424 */ /* 0x000fe200078e00ff */
[----:B------:R-:W-:Y:S01]  /*8e80*/  LOP3.LUT P0, RZ, R5, 0x7fffffff, RZ, 0xc0, !PT ;  /* 0x7fffffff05ff7812 */ /* 0x000fe2000780c0ff */
[----:B------:R-:W-:-:S06]  /*8e90*/  IMAD.MOV.U32 R3, RZ, RZ, 0x7ff00000 ;  /* 0x7ff00000ff037424 */ /* 0x000fcc00078e00ff */
[----:B------:R-:W-:-:S10]  /*8ea0*/  DFMA R2, R4, R2, +INF ;  /* 0x7ff000000402742b */ /* 0x000fd40000000002 */
[----:B------:R-:W-:Y:S02]  /*8eb0*/  FSEL R66, R2, RZ, P0 ;  /* 0x000000ff02427208 */ /* 0x000fe40000000000 */
[----:B------:R-:W-:-:S07]  /*8ec0*/  FSEL R67, R3, -QNAN , P0 ;  /* 0xfff0000003437808 */ /* 0x000fce0000000000 */
.L_x_14575:
[----:B------:R-:W-:Y:S05]  /*8ed0*/  BSYNC.RECONVERGENT B2 ;  /* 0x0000000000027941 */ /* 0x000fea0003800200 */
.L_x_14570:
        /* <DEDUP_REMOVED lines=27> */
.L_x_14608:
[----:B------:R-:W-:Y:S05]  /*9090*/  BSYNC.RECONVERGENT B4 ;  /* 0x0000000000047941 */ /* 0x000fea0003800200 */
.L_x_14607:
        /* <DEDUP_REMOVED lines=33> */
[----:B------:R-:W-:Y:S05]  /*92b0*/  CALL.REL.NOINC `($__internal_32_$__cuda_sm20_dsqrt_rn_f64_mediumpath_v1) ;  /* 0x00000a2800947944 */ /* 0x000fea0003c00000 */
[----:B------:R-:W-:Y:S01]  /*92c0*/  MOV R68, R2 ;  /* 0x0000000200447202 */ /* 0x000fe20000000f00 */
[----:B------:R-:W-:-:S07]  /*92d0*/  IMAD.MOV.U32 R69, RZ, RZ, R3 ;  /* 0x000000ffff457224 */ /* 0x000fce00078e0003 */
.L_x_14612:
[----:B------:R-:W-:Y:S05]  /*92e0*/  BSYNC.RECONVERGENT B5 ;  /* 0x0000000000057941 */ /* 0x000fea0003800200 */
.L_x_14611:
        /* <DEDUP_REMOVED lines=27> */
.L_x_14614:
[----:B------:R-:W-:Y:S05]  /*94a0*/  BSYNC.RECONVERGENT B5 ;  /* 0x0000000000057941 */ /* 0x000fea0003800200 */
.L_x_14613:
[----:B------:R-:W-:Y:S01]  /*94b0*/  DMUL R68, R2, R68 ;  /* 0x0000004402447228 */ /* 0x000fe20000000000 */
[----:B------:R-:W-:Y:S02]  /*94c0*/  IMAD.MOV.U32 R58, RZ, RZ, 0x0 ;  /* 0x00000000ff3a7424 */ /* 0x000fe400078e00ff */
[----:B------:R-:W-:Y:S01]  /*94d0*/  IMAD.MOV.U32 R59, RZ, RZ, 0x3ff00000 ;  /* 0x3ff00000ff3b7424 */ /* 0x000fe200078e00ff */
[----:B------:R-:W-:Y:S07]  /*94e0*/  BRA `(.L_x_14615) ;  /* 0x0000000800f07947 */ /* 0x000fee0003800000 */
.L_x_14610:
        /* <DEDUP_REMOVED lines=31> */
.L_x_14620:
[----:B------:R-:W-:Y:S05]  /*96e0*/  BSYNC.RECONVERGENT B6 ;  /* 0x0000000000067941 */ /* 0x000fea0003800200 */
.L_x_14619:
[----:B------:R-:W-:Y:S02]  /*96f0*/  IMAD.MOV.U32 R62, RZ, RZ, R4 ;  /* 0x000000ffff3e7224 */ /* 0x000fe400078e0004 */
[----:B------:R-:W-:-:S07]  /*9700*/  IMAD.MOV.U32 R63, RZ, RZ, R5 ;  /* 0x000000ffff3f7224 */ /* 0x000fce00078e0005 */
.L_x_14618:
[----:B------:R-:W-:Y:S05]  /*9710*/  BSYNC.RECONVERGENT B5 ;  /* 0x0000000000057941 */ /* 0x000fea0003800200 */
.L_x_14617:
        /* <DEDUP_REMOVED lines=29> */
.L_x_14624:
[----:B------:R-:W-:Y:S05]  /*98f0*/  BSYNC.RECONVERGENT B6 ;  /* 0x0000000000067941 */ /* 0x000fea0003800200 */
.L_x_14623:
[----:B------:R-:W-:Y:S02]  /*9900*/  IMAD.MOV.U32 R60, RZ, RZ, R4 ;  /* 0x000000ffff3c7224 */ /* 0x000fe400078e0004 */
[----:B------:R-:W-:-:S07]  /*9910*/  IMAD.MOV.U32 R61, RZ, RZ, R5 ;  /* 0x000000ffff3d7224 */ /* 0x000fce00078e0005 */
.L_x_14622:
[----:B------:R-:W-:Y:S05]  /*9920*/  BSYNC.RECONVERGENT B5 ;  /* 0x0000000000057941 */ /* 0x000fea0003800200 */
.L_x_14621:
        /* <DEDUP_REMOVED lines=29> */
.L_x_14626:
[----:B------:R-:W-:Y:S05]  /*9b00*/  BSYNC.RECONVERGENT B5 ;  /* 0x0000000000057941 */ /* 0x000fea0003800200 */
.L_x_14625:
[----:B------:R-:W-:Y:S01]  /*9b10*/  MOV R68, R2 ;  /* 0x0000000200447202 */ /* 0x000fe20000000f00 */
[----:B------:R-:W-:Y:S01]  /*9b20*/  IMAD.MOV.U32 R69, RZ, RZ, R3 ;  /* 0x000000ffff457224 */ /* 0x000fe200078e0003 */
[----:B------:R-:W-:Y:S06]  /*9b30*/  BRA `(.L_x_14615) ;  /* 0x00000004005c7947 */ /* 0x000fec0003800000 */
.L_x_14616:
        /* <DEDUP_REMOVED lines=31> */
.L_x_14629:
[----:B------:R-:W-:Y:S05]  /*9d30*/  BSYNC.RECONVERGENT B5 ;  /* 0x0000000000057941 */ /* 0x000fea0003800200 */
.L_x_14628:
        /* <DEDUP_REMOVED lines=19> */
[----:B------:R-:W-:Y:S05]  /*9e70*/  CALL.REL.NOINC `($__internal_31_$__cuda_sm20_div_rn_f64_full) ;  /* 0x00000a18000c7944 */ /* 0x000fea0003c00000 */
.L_x_14631:
[----:B------:R-:W-:Y:S05]  /*9e80*/  BSYNC.RECONVERGENT B5 ;  /* 0x0000000000057941 */ /* 0x000fea0003800200 */
.L_x_14630:
[----:B------:R-:W-:Y:S01]  /*9e90*/  DMUL R58, R58, 8.11296384146066816958e+31 ;  /* 0x469000003a3a7828 */ /* 0x000fe20000000000 */
[----:B------:R-:W-:Y:S02]  /*9ea0*/  IMAD.MOV.U32 R68, RZ, RZ, R4 ;  /* 0x000000ffff447224 */ /* 0x000fe400078e0004 */
[----:B------:R-:W-:Y:S01]  /*9eb0*/  IMAD.MOV.U32 R69, RZ, RZ, R5 ;  /* 0x000000ffff457224 */ /* 0x000fe200078e0005 */
[----:B------:R-:W-:Y:S07]  /*9ec0*/  BRA `(.L_x_14615) ;  /* 0x0000000000787947 */ /* 0x000fee0003800000 */
.L_x_14627:
        /* <DEDUP_REMOVED lines=26> */
[----:B------:R-:W-:Y:S05]  /*a070*/  CALL.REL.NOINC `($__internal_32_$__cuda_sm20_dsqrt_rn_f64_mediumpath_v1) ;  /* 0x00000a1c00247944 */ /* 0x000fea0003c00000 */
.L_x_14633:
[----:B------:R-:W-:Y:S05]  /*a080*/  BSYNC.RECONVERGENT B5 ;  /* 0x0000000000057941 */ /* 0x000fea0003800200 */
.L_x_14632:
[----:B------:R-:W-:Y:S02]  /*a090*/  IMAD.MOV.U32 R68, RZ, RZ, R2 ;  /* 0x000000ffff447224 */ /* 0x000fe400078e0002 */
[----:B------:R-:W-:-:S07]  /*a0a0*/  IMAD.MOV.U32 R69, RZ, RZ, R3 ;  /* 0x000000ffff457224 */ /* 0x000fce00078e0003 */
.L_x_14615:
[----:B------:R-:W-:Y:S05]  /*a0b0*/  BSYNC.RECONVERGENT B4 ;  /* 0x0000000000047941 */ /* 0x000fea0003800200 */
.L_x_14606:
[----:B------:R-:W-:Y:S05]  /*a0c0*/  BSYNC.RELIABLE B2 ;  /* 0x0000000000027941 */ /* 0x000fea0003800100 */
.L_x_14605:
        /* <DEDUP_REMOVED lines=27> */
.L_x_14635:
[----:B------:R-:W-:Y:S05]  /*a280*/  BSYNC.RECONVERGENT B2 ;  /* 0x0000000000027941 */ /* 0x000fea0003800200 */
.L_x_14634:
        /* <DEDUP_REMOVED lines=91> */
.L_x_14609:
        /* <DEDUP_REMOVED lines=44> */
.L_x_14637:
        /* <DEDUP_REMOVED lines=70> */
.L_x_14636:
[----:B------:R-:W-:Y:S05]  /*af60*/  BSYNC.RECONVERGENT B3 ;  /* 0x0000000000037941 */ /* 0x000fea0003800200 */
.L_x_14604:
[----:B------:R-:W-:Y:S01]  /*af70*/  LOP3.LUT R29, R67, 0x80000000, R33, 0xb8, !PT ;  /* 0x80000000431d7812 */ /* 0x000fe200078eb821 */
[----:B------:R-:W-:Y:S01]  /*af80*/  IMAD.MOV.U32 R28, RZ, RZ, R66 ;  /* 0x000000ffff1c7224 */ /* 0x000fe200078e0042 */
[----:B------:R-:W-:Y:S01]  /*af90*/  LOP3.LUT R31, R5, 0x80000000, R35, 0xb8, !PT ;  /* 0x80000000051f7812 */ /* 0x000fe200078eb823 */
[----:B------:R-:W-:-:S07]  /*afa0*/  IMAD.MOV.U32 R30, RZ, RZ, R4 ;  /* 0x000000ffff1e7224 */ /* 0x000fce00078e0004 */
.L_x_14522:
[----:B------:R-:W-:Y:S05]  /*afb0*/  BSYNC.RECONVERGENT B1 ;  /* 0x0000000000017941 */ /* 0x000fea0003800200 */
.L_x_14521:
        /* <DEDUP_REMOVED lines=35> */
.L_x_14640:
        /* <DEDUP_REMOVED lines=148> */
.L_x_14645:
[----:B------:R-:W-:Y:S05]  /*bb30*/  BSYNC.RECONVERGENT B3 ;  /* 0x0000000000037941 */ /* 0x000fea0003800200 */
.L_x_14644:
        /* <DEDUP_REMOVED lines=81> */
.L_x_14643:
        /* <DEDUP_REMOVED lines=33> */
.L_x_14652:
[----:B------:R-:W-:Y:S05]  /*c260*/  BSYNC.RECONVERGENT B4 ;  /* 0x0000000000047941 */ /* 0x000fea0003800200 */
.L_x_14651:
[----:B------:R-:W-:Y:S02]  /*c270*/  IMAD.MOV.U32 R66, RZ, RZ, R4 ;  /* 0x000000ffff427224 */ /* 0x000fe400078e0004 */
[----:B------:R-:W-:-:S07]  /*c280*/  IMAD.MOV.U32 R67, RZ, RZ, R5 ;  /* 0x000000ffff437224 */ /* 0x000fce00078e0005 */
.L_x_14650:
[----:B------:R-:W-:Y:S05]  /*c290*/  BSYNC.RECONVERGENT B3 ;  /* 0x0000000000037941 */ /* 0x000fea0003800200 */
.L_x_14649:
        /* <DEDUP_REMOVED lines=30> */
.L_x_14657:
[----:B------:R-:W-:Y:S05]  /*c480*/  BSYNC.RECONVERGENT B4 ;  /* 0x0000000000047941 */ /* 0x000fea0003800200 */
.L_x_14656:
[----:B------:R-:W-:Y:S05]  /*c490*/  BRA `(.L_x_14655) ;  /* 0x0000000000047947 */ /* 0x000fea0003800000 */
.L_x_14654:
[----:B------:R-:W-:-:S11]  /*c4a0*/  DADD R4, R34, -R2 ;  /* 0x0000000022047229 */ /* 0x000fd60000000802 */
.L_x_14655:
[----:B------:R-:W-:Y:S05]  /*c4b0*/  BSYNC.RECONVERGENT B3 ;  /* 0x0000000000037941 */ /* 0x000fea0003800200 */
.L_x_14653:
        /* <DEDUP_REMOVED lines=31> */
.L_x_14659:
[----:B------:R-:W-:Y:S05]  /*c6b0*/  BSYNC.RECONVERGENT B3 ;  /* 0x0000000000037941 */ /* 0x000fea0003800200 */
.L_x_14658:
        /* <DEDUP_REMOVED lines=85> */
.L_x_14660:
        /* <DEDUP_REMOVED lines=21> */
.L_x_14662:
[----:B------:R-:W-:Y:S05]  /*cd60*/  BSYNC.RECONVERGENT B3 ;  /* 0x0000000000037941 */ /* 0x000fea0003800200 */
.L_x_14661:
        /* <DEDUP_REMOVED lines=30> */
.L_x_14648:
        /* <DEDUP_REMOVED lines=28> */
.L_x_14665:
[----:B------:R-:W-:Y:S05]  /*d110*/  BSYNC.RECONVERGENT B3 ;  /* 0x0000000000037941 */ /* 0x000fea0003800200 */
.L_x_14664:
        /* <DEDUP_REMOVED lines=85> */
.L_x_14666:
        /* <DEDUP_REMOVED lines=21> */
.L_x_14668:
[----:B------:R-:W-:Y:S05]  /*d7c0*/  BSYNC.RECONVERGENT B3 ;  /* 0x0000000000037941 */ /* 0x000fea0003800200 */
.L_x_14667:
        /* <DEDUP_REMOVED lines=30> */
.L_x_14663:
        /* <DEDUP_REMOVED lines=27> */
.L_x_14670:
[----:B------:R-:W-:Y:S05]  /*db60*/  BSYNC.RECONVERGENT B3 ;  /* 0x0000000000037941 */ /* 0x000fea0003800200 */
.L_x_14669:
        /* <DEDUP_REMOVED lines=20> */
[----:B------:R-:W-:Y:S05]  /*dcb0*/  CALL.REL.NOINC `($__internal_31_$__cuda_sm20_div_rn_f64_full) ;  /* 0x000009d8007c7944 */ /* 0x000fea0003c00000 */
.L_x_14672:
[----:B------:R-:W-:Y:S05]  /*dcc0*/  BSYNC.RECONVERGENT B3 ;  /* 0x0000000000037941 */ /* 0x000fea0003800200 */
.L_x_14671:
[----:B------:R-:W-:Y:S02]  /*dcd0*/  IMAD.MOV.U32 R66, RZ, RZ, R4 ;  /* 0x000000ffff427224 */ /* 0x000fe400078e0004 */
[----:B------:R-:W-:Y:S01]  /*dce0*/  IMAD.MOV.U32 R67, RZ, RZ, R5 ;  /* 0x000000ffff437224 */ /* 0x000fe200078e0005 */
[----:B------:R-:W-:Y:S06]  /*dcf0*/  BRA `(.L_x_14646) ;  /* 0x0000000000687947 */ /* 0x000fec0003800000 */
.L_x_14647:
        /* <DEDUP_REMOVED lines=25> */
.L_x_14673:
[----:B------:R-:W-:Y:S05]  /*de90*/  BSYNC.RECONVERGENT B3 ;  /* 0x0000000000037941 */ /* 0x000fea0003800200 */
.L_x_14646:
[----:B------:R-:W-:Y:S05]  /*dea0*/  BSYNC.RECONVERGENT B2 ;  /* 0x0000000000027941 */ /* 0x000fea0003800200 */
.L_x_14642:
        /* <DEDUP_REMOVED lines=24> */
[----:B------:R-:W-:Y:S05]  /*e030*/  CALL.REL.NOINC `($__internal_31_$__cuda_sm20_div_rn_f64_full) ;  /* 0x000009d4009c7944 */ /* 0x000fea0003c00000 */
.L_x_14678:
[----:B------:R-:W-:Y:S05]  /*e040*/  BSYNC.RECONVERGENT B4 ;  /* 0x0000000000047941 */ /* 0x000fea0003800200 */
.L_x_14677:
        /* <DEDUP_REMOVED lines=77> */
.L_x_14680:
        /* <DEDUP_REMOVED lines=42> */
.L_x_14679:
        /* <DEDUP_REMOVED lines=35> */
.L_x_14688:
[----:B------:R-:W-:Y:S05]  /*e9f0*/  BSYNC.RECONVERGENT B6 ;  /* 0x0000000000067941 */ /* 0x000fea0003800200 */
.L_x_14687:
[----:B------:R-:W-:Y:S02]  /*ea00*/  IMAD.MOV.U32 R62, RZ, RZ, R4 ;  /* 0x000000ffff3e7224 */ /* 0x000fe400078e0004 */
[----:B------:R-:W-:-:S07]  /*ea10*/  IMAD.MOV.U32 R63, RZ, RZ, R5 ;  /* 0x000000ffff3f7224 */ /* 0x000fce00078e0005 */
.L_x_14686:
[----:B------:R-:W-:Y:S05]  /*ea20*/  BSYNC.RECONVERGENT B5 ;  /* 0x0000000000057941 */ /* 0x000fea0003800200 */
.L_x_14685:
        /* <DEDUP_REMOVED lines=28> */
.L_x_14693:
[----:B------:R-:W-:Y:S05]  /*ebf0*/  BSYNC.RECONVERGENT B6 ;  /* 0x0000000000067941 */ /* 0x000fea0003800200 */
.L_x_14692:
[----:B------:R-:W-:Y:S02]  /*ec00*/  IMAD.MOV.U32 R60, RZ, RZ, R4 ;  /* 0x000000ffff3c7224 */ /* 0x000fe400078e0004 */
[----:B------:R-:W-:Y:S01]  /*ec10*/  IMAD.MOV.U32 R61, RZ, RZ, R5 ;  /* 0x000000ffff3d7224 */ /* 0x000fe200078e0005 */
[----:B------:R-:W-:Y:S06]  /*ec20*/  BRA `(.L_x_14691) ;  /* 0x0000000000047947 */ /* 0x000fec0003800000 */
.L_x_14690:
[----:B------:R-:W-:-:S11]  /*ec30*/  DADD R60, R34, -R2 ;  /* 0x00000000223c7229 */ /* 0x000fd60000000802 */
.L_x_14691:
[----:B------:R-:W-:Y:S05]  /*ec40*/  BSYNC.RECONVERGENT B5 ;  /* 0x0000000000057941 */ /* 0x000fea0003800200 */
.L_x_14689:
        /* <DEDUP_REMOVED lines=29> */
.L_x_14695:
[----:B------:R-:W-:Y:S05]  /*ee20*/  BSYNC.RECONVERGENT B5 ;  /* 0x0000000000057941 */ /* 0x000fea0003800200 */
.L_x_14694:
[----:B------:R-:W-:Y:S02]  /*ee30*/  IMAD.MOV.U32 R34, RZ, RZ, R2 ;  /* 0x000000ffff227224 */ /* 0x000fe400078e0002 */
[----:B------:R-:W-:Y:S01]  /*ee40*/  IMAD.MOV.U32 R35, RZ, RZ, R3 ;  /* 0x000000ffff237224 */ /* 0x000fe200078e0003 */
[----:B------:R-:W-:Y:S06]  /*ee50*/  BRA `(.L_x_14696) ;  /* 0x00000008004c7947 */ /* 0x000fec0003800000 */
.L_x_14684:
        /* <DEDUP_REMOVED lines=29> */
.L_x_14699:
[----:B------:R-:W-:Y:S05]  /*f030*/  BSYNC.RECONVERGENT B5 ;  /* 0x0000000000057941 */ /* 0x000fea0003800200 */
.L_x_14698:
[----:B------:R-:W-:Y:S02]  /*f040*/  IMAD.MOV.U32 R34, RZ, RZ, R2 ;  /* 0x000000ffff227224 */ /* 0x000fe400078e0002 */
[----:B------:R-:W-:Y:S01]  /*f050*/  IMAD.MOV.U32 R35, RZ, RZ, R3 ;  /* 0x000000ffff237224 */ /* 0x000fe200078e0003 */
[----:B------:R-:W-:Y:S06]  /*f060*/  BRA `(.L_x_14696) ;  /* 0x0000000400c87947 */ /* 0x000fec0003800000 */
.L_x_14697:
        /* <DEDUP_REMOVED lines=29> */
.L_x_14701:
[----:B------:R-:W-:Y:S05]  /*f240*/  BSYNC.RECONVERGENT B5 ;  /* 0x0000000000057941 */ /* 0x000fea0003800200 */
.L_x_14700:
        /* <DEDUP_REMOVED lines=20> */
.L_x_14703:
[----:B------:R-:W-:Y:S05]  /*f390*/  BSYNC.RECONVERGENT B5 ;  /* 0x0000000000057941 */ /* 0x000fea0003800200 */
.L_x_14702:
[----:B------:R-:W-:Y:S01]  /*f3a0*/  DMUL R58, R58, 8.11296384146066816958e+31 ;  /* 0x469000003a3a7828 */ /* 0x000fe20000000000 */
[----:B------:R-:W-:Y:S02]  /*f3b0*/  IMAD.MOV.U32 R34, RZ, RZ, R4 ;  /* 0x000000ffff227224 */ /* 0x000fe400078e0004 */
[----:B------:R-:W-:Y:S01]  /*f3c0*/  IMAD.MOV.U32 R35, RZ, RZ, R5 ;  /* 0x000000ffff237224 */ /* 0x000fe200078e0005 */
[----:B------:R-:W-:Y:S07]  /*f3d0*/  BRA `(.L_x_14696) ;  /* 0x0000000000ec7947 */ /* 0x000fee0003800000 */
.L_x_14683:
        /* <DEDUP_REMOVED lines=27> */
.L_x_14705:
[----:B------:R-:W-:Y:S05]  /*f590*/  BSYNC.RECONVERGENT B5 ;  /* 0x0000000000057941 */ /* 0x000fea0003800200 */
.L_x_14704:
        /* <DEDUP_REMOVED lines=27> */
.L_x_14707:
[----:B------:R-:W-:Y:S05]  /*f750*/  BSYNC.RECONVERGENT B5 ;  /* 0x0000000000057941 */ /* 0x000fea0003800200 */
.L_x_14706:
[----:B------:R-:W-:Y:S01]  /*f760*/  DMUL R34, R2, R34 ;  /* 0x0000002202227228 */ /* 0x000fe20000000000 */
[----:B------:R-:W-:Y:S02]  /*f770*/  IMAD.MOV.U32 R58, RZ, RZ, 0x0 ;  /* 0x00000000ff3a7424 */ /* 0x000fe400078e00ff */
[----:B------:R-:W-:-:S08]  /*f780*/  IMAD.MOV.U32 R59, RZ, RZ, 0x3ff00000 ;  /* 0x3ff00000ff3b7424 */ /* 0x000fd000078e00ff */
.L_x_14696:
[----:B------:R-:W-:Y:S05]  /*f790*/  BSYNC.RECONVERGENT B4 ;  /* 0x0000000000047941 */ /* 0x000fea0003800200 */
.L_x_14682:
[----:B------:R-:W-:Y:S05]  /*f7a0*/  BRA `(.L_x_14708) ;  /* 0x0000000000087947 */ /* 0x000fea0003800000 */
.L_x_14676:
[----:B------:R-:W-:Y:S02]  /*f7b0*/  DMUL R34, R32, 9.00719925474099200000e+15 ;  /* 0x4340000020227828 */ /* 0x000fe40000000000 */
[----:B------:R-:W-:-:S11]  /*f7c0*/  DMUL R58, R58, 9.00719925474099200000e+15 ;  /* 0x434000003a3a7828 */ /* 0x000fd60000000000 */
.L_x_14708:
[----:B------:R-:W-:Y:S05]  /*f7d0*/  BSYNC.RELIABLE B2 ;  /* 0x0000000000027941 */ /* 0x000fea0003800100 */
.L_x_14675:
        /* <DEDUP_REMOVED lines=27> */
.L_x_14710:
[----:B------:R-:W-:Y:S05]  /*f990*/  BSYNC.RECONVERGENT B2 ;  /* 0x0000000000027941 */ /* 0x000fea0003800200 */
.L_x_14709:
        /* <DEDUP_REMOVED lines=84> */
.L_x_14712:
[----:B------:R-:W-:Y:S02]  /*fee0*/  FSEL R2, RZ, 3.37028055040000000000e+12, P0 ;  /* 0x54442d18ff027808 */ /* 0x000fe40000000000 */
[----:B------:R-:W-:-:S07]  /*fef0*/  FSEL R3, RZ, 2.1426990032196044922, P0 ;  /* 0x400921fbff037808 */ /* 0x000fce0000000000 */
.L_x_14713:
[----:B------:R-:W-:Y:S05]  /*ff00*/  BSYNC.RECONVERGENT B0 ;  /* 0x0000000000007941 */ /* 0x000fea0003800200 */
.L_x_14711:
[----:B------:R-:W-:Y:S02]  /*ff10*/  DADD R34, |R34|, R58 ;  /* 0x0000000022227229 */ /* 0x000fe4000000023a */
[----:B------:R-:W-:-:S06]  /*ff20*/  DADD R2, -RZ, |R2| ;  /* 0x00000000ff027229 */ /* 0x000fcc0000000502 */
[----:B------:R-:W-:-:S06]  /*ff30*/  DSETP.NAN.AND P0, PT, R34, R34, PT ;  /* 0x000000222200722a */ /* 0x000fcc0003f08000 */
[----:B------:R-:W-:Y:S02]  /*ff40*/  FSEL R2, R34, R2, P0 ;  /* 0x0000000222027208 */ /* 0x000fe40000000000 */
[----:B------:R-:W-:-:S07]  /*ff50*/  FSEL R3, R35, R3, P0 ;  /* 0x0000000323037208 */ /* 0x000fce0000000000 */
.L_x_14681:
[----:B------:R-:W-:Y:S05]  /*ff60*/  BSYNC.RECONVERGENT B3 ;  /* 0x0000000000037941 */ /* 0x000fea0003800200 */
.L_x_14674:
[----:B------:R-:W-:Y:S01]  /*ff70*/  LOP3.LUT R33, R67, 0x80000000, R37, 0xb8, !PT ;  /* 0x8000000043217812 */ /* 0x000fe200078eb825 */
[----:B------:R-:W-:Y:S01]  /*ff80*/  IMAD.MOV.U32 R32, RZ, RZ, R66 ;  /* 0x000000ffff207224 */ /* 0x000fe200078e0042 */
[----:B------:R-:W-:Y:S01]  /*ff90*/  LOP3.LUT R35, R3, 0x80000000, R39, 0xb8, !PT ;  /* 0x8000000003237812 */ /* 0x000fe200078eb827 */
[----:B------:R-:W-:Y:S01]  /*ffa0*/  IMAD.MOV.U32 R34, RZ, RZ, R2 ;  /* 0x000000ffff227224 */ /* 0x000fe200078e0002 */
[----:B------:R-:W-:Y:S06]  /*ffb0*/  BRA `(.L_x_14639) ;  /* 0x0000005800b47947 */ /* 0x000fec0003800000 */
.L_x_14641:
        /* <DEDUP_REMOVED lines=119> */
.L_x_14719:
[----:B------:R-:W-:Y:S05]  /*10730*/  BSYNC.RECONVERGENT B0 ;  /* 0x0000000000007941 */ /* 0x000fea0003800200 */
.L_x_14718:
[----:B------:R-:W-:Y:S04]  /*10740*/  BSSY.RECONVERGENT B3, `(.L_x_14720) ;  /* 0x0000006000037945 */ /* 0x000fe80003800200 */
[----:B------:R-:W-:Y:S05]  /*10750*/  @P4 BRA P5, `(.L_x_14721) ;  /* 0x0000000000104947 */ /* 0x000fea0002800000 */
[----:B------:R-:W-:Y:S01]  /*10760*/  IMAD.MOV.U32 R2, RZ, RZ, R34 ;  /* 0x000000ffff027224 */ /* 0x000fe200078e0022 */
[----:B------:R-:W-:Y:S01]  /*10770*/  MOV R3, 0x107a0 ;  /* 0x000107a000037802 */ /* 0x000fe20000000f00 */
[----:B------:R-:W-:-:S07]  /*10780*/  IMAD.MOV.U32 R5, RZ, RZ, R35 ;  /* 0x000000ffff057224 */ /* 0x000fce00078e0023 */
[----:B------:R-:W-:Y:S05]  /*10790*/  CALL.REL.NOINC `($__internal_31_$__cuda_sm20_div_rn_f64_full) ;  /* 0x000009ac00c47944 */ /* 0x000fea0003c00000 */
.L_x_14721:
[----:B------:R-:W-:Y:S05]  /*107a0*/  BSYNC.RECONVERGENT B3 ;  /* 0x0000000000037941 */ /* 0x000fea0003800200 */
.L_x_14720:
        /* <DEDUP_REMOVED lines=84> */
.L_x_14723:
[----:B------:R-:W-:Y:S02]  /*10cf0*/  FSEL R2, RZ, 3.37028055040000000000e+12, P0 ;  /* 0x54442d18ff027808 */ /* 0x000fe40000000000 */
[----:B------:R-:W-:-:S07]  /*10d00*/  FSEL R3, RZ, 2.1426990032196044922, P0 ;  /* 0x400921fbff037808 */ /* 0x000fce0000000000 */
.L_x_14724:
[----:B------:R-:W-:Y:S05]  /*10d10*/  BSYNC.RECONVERGENT B0 ;  /* 0x0000000000007941 */ /* 0x000fea0003800200 */
.L_x_14722:
[----:B------:R-:W-:Y:S01]  /*10d20*/  DADD R58, R60, R58 ;  /* 0x000000003c3a7229 */ /* 0x000fe2000000003a */
[----:B------:R-:W-:Y:S01]  /*10d30*/  LOP3.LUT R3, R3, 0x80000000, R32, 0xb8, !PT ;  /* 0x8000000003037812 */ /* 0x000fe200078eb820 */
[----:B------:R-:W-:-:S06]  /*10d40*/  DMUL R62, R62, 0.5 ;  /* 0x3fe000003e3e7828 */ /* 0x000fcc0000000000 */
[----:B------:R-:W-:-:S06]  /*10d50*/  DSETP.NAN.AND P0, PT, R58, R58, PT ;  /* 0x0000003a3a00722a */ /* 0x000fcc0003f08000 */
[----:B------:R-:W-:Y:S02]  /*10d60*/  FSEL R2, R58, R2, P0 ;  /* 0x000000023a027208 */ /* 0x000fe40000000000 */
[----:B------:R-:W-:Y:S01]  /*10d70*/  FSEL R3, R59, R3, P0 ;  /* 0x000000033b037208 */ /* 0x000fe20000000000 */
[----:B------:R-:W-:Y:S06]  /*10d80*/  BRA `(.L_x_14725) ;  /* 0x0000004c00207947 */ /* 0x000fec0003800000 */
.L_x_14717:
        /* <DEDUP_REMOVED lines=139> */
.L_x_14727:
[----:B------:R-:W-:Y:S05]  /*11640*/  BSYNC.RECONVERGENT B0 ;  /* 0x0000000000007941 */ /* 0x000fea0003800200 */
.L_x_14726:
[----:B------:R-:W-:Y:S04]  /*11650*/  BSSY.RECONVERGENT B3, `(.L_x_14728) ;  /* 0x0000005000037945 */ /* 0x000fe80003800200 */
[----:B------:R-:W-:Y:S05]  /*11660*/  @P4 BRA P5, `(.L_x_14729) ;  /* 0x00000000000c4947 */ /* 0x000fea0002800000 */
[----:B------:R-:W-:Y:S01]  /*11670*/  IMAD.MOV.U32 R5, RZ, RZ, R3 ;  /* 0x000000ffff057224 */ /* 0x000fe200078e0003 */
[----:B------:R-:W-:-:S07]  /*11680*/  MOV R3, 0x116a0 ;  /* 0x000116a000037802 */ /* 0x000fce0000000f00 */
[----:B------:R-:W-:Y:S05]  /*11690*/  CALL.REL.NOINC `($__internal_31_$__cuda_sm20_div_rn_f64_full) ;  /* 0x000009a000047944 */ /* 0x000fea0003c00000 */
.L_x_14729:
[----:B------:R-:W-:Y:S05]  /*116a0*/  BSYNC.RECONVERGENT B3 ;  /* 0x0000000000037941 */ /* 0x000fea0003800200 */
.L_x_14728:
        /* <DEDUP_REMOVED lines=84> */
.L_x_14731:
[----:B------:R-:W-:Y:S02]  /*11bf0*/  FSEL R2, RZ, 3.37028055040000000000e+12, P0 ;  /* 0x54442d18ff027808 */ /* 0x000fe40000000000 */
[----:B------:R-:W-:-:S07]  /*11c00*/  FSEL R3, RZ, 2.1426990032196044922, P0 ;  /* 0x400921fbff037808 */ /* 0x000fce0000000000 */
.L_x_14732:
[----:B------:R-:W-:Y:S05]  /*11c10*/  BSYNC.RECONVERGENT B0 ;  /* 0x0000000000007941 */ /* 0x000fea0003800200 */
.L_x_14730:
[----:B------:R-:W-:Y:S01]  /*11c20*/  DADD R58, R60, R58 ;  /* 0x000000003c3a7229 */ /* 0x000fe2000000003a */
[----:B------:R-:W-:-:S07]  /*11c30*/  LOP3.LUT R3, R3, 0x80000000, R32, 0xb8, !PT ;  /* 0x8000000003037812 */ /* 0x000fce00078eb820 */
[----:B------:R-:W-:-:S06]  /*11c40*/  DSETP.NAN.AND P0, PT, R58, R58, PT ;  /* 0x0000003a3a00722a */ /* 0x000fcc0003f08000 */
[----:B------:R-:W-:Y:S02]  /*11c50*/  FSEL R2, R58, R2, P0 ;  /* 0x000000023a027208 */ /* 0x000fe40000000000 */
[----:B------:R-:W-:Y:S01]  /*11c60*/  FSEL R3, R59, R3, P0 ;  /* 0x000000033b037208 */ /* 0x000fe20000000000 */
[----:B------:R-:W-:Y:S06]  /*11c70*/  BRA `(.L_x_14725) ;  /* 0x0000003c00647947 */ /* 0x000fec0003800000 */
.L_x_14716:
        /* <DEDUP_REMOVED lines=22> */
[----:B------:R-:W-:Y:S05]  /*11de0*/  CALL.REL.NOINC `($__internal_31_$__cuda_sm20_div_rn_f64_full) ;  /* 0x0000099800307944 */ /* 0x000fea0003c00000 */
[----:B------:R-:W-:Y:S02]  /*11df0*/  IMAD.MOV.U32 R34, RZ, RZ, R4 ;  /* 0x000000ffff227224 */ /* 0x000fe400078e0004 */
[----:B------:R-:W-:-:S07]  /*11e00*/  IMAD.MOV.U32 R35, RZ, RZ, R5 ;  /* 0x000000ffff237224 */ /* 0x000fce00078e0005 */
.L_x_14734:
[----:B------:R-:W-:Y:S05]  /*11e10*/  BSYNC.RECONVERGENT B3 ;  /* 0x0000000000037941 */ /* 0x000fea0003800200 */
.L_x_14733:
        /* <DEDUP_REMOVED lines=23> */
.L_x_14736:
[----:B------:R-:W-:Y:S05]  /*11f90*/  BSYNC.RECONVERGENT B3 ;  /* 0x0000000000037941 */ /* 0x000fea0003800200 */
.L_x_14735:
        /* <DEDUP_REMOVED lines=140> */
.L_x_14738:
[----:B------:R-:W-:Y:S05]  /*12860*/  BSYNC.RECONVERGENT B0 ;  /* 0x0000000000007941 */ /* 0x000fea0003800200 */
.L_x_14737:
[----:B------:R-:W-:Y:S04]  /*12870*/  BSSY.RECONVERGENT B3, `(.L_x_14739) ;  /* 0x0000006000037945 */ /* 0x000fe80003800200 */
[----:B------:R-:W-:Y:S05]  /*12880*/  @P4 BRA P5, `(.L_x_14740) ;  /* 0x0000000000104947 */ /* 0x000fea0002800000 */
[----:B------:R-:W-:Y:S01]  /*12890*/  IMAD.MOV.U32 R2, RZ, RZ, R34 ;  /* 0x000000ffff027224 */ /* 0x000fe200078e0022 */
[----:B------:R-:W-:Y:S01]  /*128a0*/  MOV R3, 0x128d0 ;  /* 0x000128d000037802 */ /* 0x000fe20000000f00 */
[----:B------:R-:W-:-:S07]  /*128b0*/  IMAD.MOV.U32 R5, RZ, RZ, R35 ;  /* 0x000000ffff057224 */ /* 0x000fce00078e0023 */
[----:B------:R-:W-:Y:S05]  /*128c0*/  CALL.REL.NOINC `($__internal_31_$__cuda_sm20_div_rn_f64_full) ;  /* 0x0000098c00787944 */ /* 0x000fea0003c00000 */
.L_x_14740:
[----:B------:R-:W-:Y:S05]  /*128d0*/  BSYNC.RECONVERGENT B3 ;  /* 0x0000000000037941 */ /* 0x000fea0003800200 */
.L_x_14739:
        /* <DEDUP_REMOVED lines=84> */
.L_x_14742:
[----:B------:R-:W-:Y:S02]  /*12e20*/  FSEL R2, RZ, 3.37028055040000000000e+12, P0 ;  /* 0x54442d18ff027808 */ /* 0x000fe40000000000 */
[----:B------:R-:W-:-:S07]  /*12e30*/  FSEL R3, RZ, 2.1426990032196044922, P0 ;  /* 0x400921fbff037808 */ /* 0x000fce0000000000 */
.L_x_14743:
[----:B------:R-:W-:Y:S05]  /*12e40*/  BSYNC.RECONVERGENT B0 ;  /* 0x0000000000007941 */ /* 0x000fea0003800200 */
.L_x_14741:
[----:B------:R-:W-:Y:S01]  /*12e50*/  DADD R58, R60, R58 ;  /* 0x000000003c3a7229 */ /* 0x000fe2000000003a */
[----:B------:R-:W-:Y:S01]  /*12e60*/  LOP3.LUT R3, R3, 0x80000000, R32, 0xb8, !PT ;  /* 0x8000000003037812 */ /* 0x000fe200078eb820 */
[----:B------:R-:W-:-:S06]  /*12e70*/  DADD R62, R62, 1 ;  /* 0x3ff000003e3e7429 */ /* 0x000fcc0000000000 */
[----:B------:R-:W-:-:S06]  /*12e80*/  DSETP.NAN.AND P0, PT, R58, R58, PT ;  /* 0x0000003a3a00722a */ /* 0x000fcc0003f08000 */
[----:B------:R-:W-:Y:S02]  /*12e90*/  FSEL R2, R58, R2, P0 ;  /* 0x000000023a027208 */ /* 0x000fe40000000000 */
[----:B------:R-:W-:Y:S01]  /*12ea0*/  FSEL R3, R59, R3, P0 ;  /* 0x000000033b037208 */ /* 0x000fe20000000000 */
[----:B------:R-:W-:Y:S06]  /*12eb0*/  BRA `(.L_x_14725) ;  /* 0x0000002800d47947 */ /* 0x000fec0003800000 */
.L_x_14715:
        /* <DEDUP_REMOVED lines=109> */
.L_x_14747:
[----:B------:R-:W-:Y:S05]  /*13590*/  BSYNC.RECONVERGENT B0 ;  /* 0x0000000000007941 */ /* 0x000fea0003800200 */
.L_x_14746:
        /* <DEDUP_REMOVED lines=8> */
[----:B------:R-:W-:Y:S05]  /*13620*/  CALL.REL.NOINC `($__internal_31_$__cuda_sm20_div_rn_f64_full) ;  /* 0x0000098000207944 */ /* 0x000fea0003c00000 */
.L_x_14749:
[----:B------:R-:W-:Y:S05]  /*13630*/  BSYNC.RECONVERGENT B3 ;  /* 0x0000000000037941 */ /* 0x000fea0003800200 */
.L_x_14748:
        /* <DEDUP_REMOVED lines=76> */
.L_x_14745:
        /* <DEDUP_REMOVED lines=136> */
.L_x_14751:
[----:B------:R-:W-:Y:S05]  /*14380*/  BSYNC.RECONVERGENT B0 ;  /* 0x0000000000007941 */ /* 0x000fea0003800200 */
.L_x_14750:
[----:B------:R-:W-:Y:S04]  /*14390*/  BSSY.RECONVERGENT B3, `(.L_x_14752) ;  /* 0x0000008000037945 */ /* 0x000fe80003800200 */
[----:B------:R-:W-:Y:S05]  /*143a0*/  @P4 BRA P5, `(.L_x_14753) ;  /* 0x0000000000184947 */ /* 0x000fea0002800000 */
[----:B------:R-:W-:Y:S01]  /*143b0*/  IMAD.MOV.U32 R6, RZ, RZ, R32 ;  /* 0x000000ffff067224 */ /* 0x000fe200078e0020 */
[----:B------:R-:W-:Y:S01]  /*143c0*/  MOV R3, 0x14410 ;  /* 0x0001441000037802 */ /* 0x000fe20000000f00 */
[----:B------:R-:W-:Y:S02]  /*143d0*/  IMAD.MOV.U32 R7, RZ, RZ, R33 ;  /* 0x000000ffff077224 */ /* 0x000fe400078e0021 */
[----:B------:R-:W-:Y:S02]  /*143e0*/  IMAD.MOV.U32 R2, RZ, RZ, R34 ;  /* 0x000000ffff027224 */ /* 0x000fe400078e0022 */
[----:B------:R-:W-:-:S07]  /*143f0*/  IMAD.MOV.U32 R5, RZ, RZ, R35 ;  /* 0x000000ffff057224 */ /* 0x000fce00078e0023 */
[----:B------:R-:W-:Y:S05]  /*14400*/  CALL.REL.NOINC `($__internal_31_$__cuda_sm20_div_rn_f64_full) ;  /* 0x0000097000a87944 */ /* 0x000fea0003c00000 */
.L_x_14753:
[----:B------:R-:W-:Y:S05]  /*14410*/  BSYNC.RECONVERGENT B3 ;  /* 0x0000000000037941 */ /* 0x000fea0003800200 */
.L_x_14752:
        /* <DEDUP_REMOVED lines=76> */
.L_x_14744:
        /* <DEDUP_REMOVED lines=25> */
.L_x_14755:
[----:B------:R-:W-:Y:S05]  /*14a70*/  BSYNC.RECONVERGENT B3 ;  /* 0x0000000000037941 */ /* 0x000fea0003800200 */
.L_x_14754:
        /* <DEDUP_REMOVED lines=23> */
.L_x_14757:
[----:B------:R-:W-:Y:S05]  /*14bf0*/  BSYNC.RECONVERGENT B3 ;  /* 0x0000000000037941 */ /* 0x000fea0003800200 */
.L_x_14756:
        /* <DEDUP_REMOVED lines=139> */
.L_x_14759:
[----:B------:R-:W-:Y:S05]  /*154b0*/  BSYNC.RECONVERGENT B0 ;  /* 0x0000000000007941 */ /* 0x000fea0003800200 */
.L_x_14758:
        /* <DEDUP_REMOVED lines=8> */
[----:B------:R-:W-:Y:S05]  /*15540*/  CALL.REL.NOINC `($__internal_31_$__cuda_sm20_div_rn_f64_full) ;  /* 0x0000096000587944 */ /* 0x000fea0003c00000 */
.L_x_14761:
[----:B------:R-:W-:Y:S05]  /*15550*/  BSYNC.RECONVERGENT B3 ;  /* 0x0000000000037941 */ /* 0x000fea0003800200 */
.L_x_14760:
        /* <DEDUP_REMOVED lines=75> */
.L_x_14725:
[----:B------:R-:W-:Y:S05]  /*15a10*/  BSYNC.RECONVERGENT B2 ;  /* 0x0000000000027941 */ /* 0x000fea0003800200 */
.L_x_14714:
[----:B------:R-:W-:Y:S01]  /*15a20*/  UMOV UR4, 0xfefa39ef ;  /* 0xfefa39ef00047882 */ /* 0x000fe20000000000 */
[----:B------:R-:W-:Y:S01]  /*15a30*/  UMOV UR5, 0x3fe62e42 ;  /* 0x3fe62e4200057882 */ /* 0x000fe20000000000 */
[----:B------:R-:W-:Y:S01]  /*15a40*/  LOP3.LUT R35, R3, 0x80000000, R39, 0xb8, !PT ;  /* 0x8000000003237812 */ /* 0x000fe200078eb827 */
[----:B------:R-:W-:Y:S01]  /*15a50*/  DADD R62, R62, UR4 ;  /* 0x000000043e3e7e29 */ /* 0x000fe20008000000 */
[----:B------:R-:W-:-:S09]  /*15a60*/  IMAD.MOV.U32 R34, RZ, RZ, R2 ;  /* 0x000000ffff227224 */ /* 0x000fd200078e0002 */
[----:B------:R-:W-:Y:S02]  /*15a70*/  LOP3.LUT R33, R63, 0x80000000, R37, 0xb8, !PT ;  /* 0x800000003f217812 */ /* 0x000fe400078eb825 */
[----:B------:R-:W-:-:S07]  /*15a80*/  MOV R32, R62 ;  /* 0x0000003e00207202 */ /* 0x000fce0000000f00 */
.L_x_14639:
[----:B------:R-:W-:Y:S05]  /*15a90*/  BSYNC.RECONVERGENT B1 ;  /* 0x0000000000017941 */ /* 0x000fea0003800200 */
.L_x_14638:
        /* <DEDUP_REMOVED lines=35> */
.L_x_14764:
        /* <DEDUP_REMOVED lines=148> */
.L_x_14769:
[----:B------:R-:W-:Y:S05]  /*16610*/  BSYNC.RECONVERGENT B3 ;  /* 0x0000000000037941 */ /* 0x000fea0003800200 */
.L_x_14768:
        /* <DEDUP_REMOVED lines=81> */
.L_x_14767:
        /* <DEDUP_REMOVED lines=33> */
.L_x_14776:
[----:B------:R-:W-:Y:S05]  /*16d40*/  BSYNC.RECONVERGENT B4 ;  /* 0x0000000000047941 */ /* 0x000fea0003800200 */
.L_x_14775:
[----:B------:R-:W-:Y:S02]  /*16d50*/  IMAD.MOV.U32 R66, RZ, RZ, R4 ;  /* 0x000000ffff427224 */ /* 0x000fe400078e0004 */
[----:B------:R-:W-:-:S07]  /*16d60*/  IMAD.MOV.U32 R67, RZ, RZ, R5 ;  /* 0x000000ffff437224 */ /* 0x000fce00078e0005 */
.L_x_14774:
[----:B------:R-:W-:Y:S05]  /*16d70*/  BSYNC.RECONVERGENT B3 ;  /* 0x0000000000037941 */ /* 0x000fea0003800200 */
.L_x_14773:
        /* <DEDUP_REMOVED lines=30> */
.L_x_14781:
[----:B------:R-:W-:Y:S05]  /*16f60*/  BSYNC.RECONVERGENT B4 ;  /* 0x0000000000047941 */ /* 0x000fea0003800200 */
.L_x_14780:
[----:B------:R-:W-:Y:S05]  /*16f70*/  BRA `(.L_x_14779) ;  /* 0x0000000000047947 */ /* 0x000fea0003800000 */
.L_x_14778:
[----:B------:R-:W-:-:S11]  /*16f80*/  DADD R4, R38, -R2 ;  /* 0x0000000026047229 */ /* 0x000fd60000000802 */
.L_x_14779:
[----:B------:R-:W-:Y:S05]  /*16f90*/  BSYNC.RECONVERGENT B3 ;  /* 0x0000000000037941 */ /* 0x000fea0003800200 */
.L_x_14777:
        /* <DEDUP_REMOVED lines=31> */
.L_x_14783:
[----:B------:R-:W-:Y:S05]  /*17190*/  BSYNC.RECONVERGENT B3 ;  /* 0x0000000000037941 */ /* 0x000fea0003800200 */
.L_x_14782:
        /* <DEDUP_REMOVED lines=85> */
.L_x_14784:
        /* <DEDUP_REMOVED lines=21> */
.L_x_14786:
[----:B------:R-:W-:Y:S05]  /*17840*/  BSYNC.RECONVERGENT B3 ;  /* 0x0000000000037941 */ /* 0x000fea0003800200 */
.L_x_14785:
        /* <DEDUP_REMOVED lines=30> */
.L_x_14772:
        /* <DEDUP_REMOVED lines=28> */
.L_x_14789:
[----:B------:R-:W-:Y:S05]  /*17bf0*/  BSYNC.RECONVERGENT B3 ;  /* 0x0000000000037941 */ /* 0x000fea0003800200 */
.L_x_14788:
        /* <DEDUP_REMOVED lines=85> */
.L_x_14790:
        /* <DEDUP_REMOVED lines=21> */
.L_x_14792:
[----:B------:R-:W-:Y:S05]  /*182a0*/  BSYNC.RECONVERGENT B3 ;  /* 0x0000000000037941 */ /* 0x000fea0003800200 */
.L_x_14791:
        /* <DEDUP_REMOVED lines=30> */
.L_x_14787:
        /* <DEDUP_REMOVED lines=27> */
.L_x_14794:
[----:B------:R-:W-:Y:S05]  /*18640*/  BSYNC.RECONVERGENT B3 ;  /* 0x0000000000037941 */ /* 0x000fea0003800200 */
.L_x_14793:
        /* <DEDUP_REMOVED lines=21> */
.L_x_14796:
[----:B------:R-:W-:Y:S05]  /*187a0*/  BSYNC.RECONVERGENT B3 ;  /* 0x0000000000037941 */ /* 0x000fea0003800200 */
.L_x_14795:
[----:B------:R-:W-:Y:S01]  /*187b0*/  MOV R66, R4 ;  /* 0x0000000400427202 */ /* 0x000fe20000000f00 */
[----:B------:R-:W-:Y:S01]  /*187c0*/  IMAD.MOV.U32 R67, RZ, RZ, R5 ;  /* 0x000000ffff437224 */ /* 0x000fe200078e0005 */
[----:B------:R-:W-:Y:S06]  /*187d0*/  BRA `(.L_x_14770) ;  /* 0x0000000000687947 */ /* 0x000fec0003800000 */
.L_x_14771:
        /* <DEDUP_REMOVED lines=25> */
.L_x_14797:
[----:B------:R-:W-:Y:S05]  /*18970*/  BSYNC.RECONVERGENT B3 ;  /* 0x0000000000037941 */ /* 0x000fea0003800200 */
.L_x_14770:
[----:B------:R-:W-:Y:S05]  /*18980*/  BSYNC.RECONVERGENT B2 ;  /* 0x0000000000027941 */ /* 0x000fea0003800200 */
.L_x_14766:
        /* <DEDUP_REMOVED lines=25> */
.L_x_14802:
[----:B------:R-:W-:Y:S05]  /*18b20*/  BSYNC.RECONVERGENT B4 ;  /* 0x0000000000047941 */ /* 0x000fea0003800200 */
.L_x_14801:
        /* <DEDUP_REMOVED lines=77> */
.L_x_14804:
        /* <DEDUP_REMOVED lines=42> */
.L_x_14803:
        /* <DEDUP_REMOVED lines=35> */
.L_x_14812:
[----:B------:R-:W-:Y:S05]  /*194d0*/  BSYNC.RECONVERGENT B6 ;  /* 0x0000000000067941 */ /* 0x000fea0003800200 */
.L_x_14811:
[----:B------:R-:W-:Y:S02]  /*194e0*/  IMAD.MOV.U32 R62, RZ, RZ, R4 ;  /* 0x000000ffff3e7224 */ /* 0x000fe400078e0004 */
[----:B------:R-:W-:-:S07]  /*194f0*/  IMAD.MOV.U32 R63, RZ, RZ, R5 ;  /* 0x000000ffff3f7224 */ /* 0x000fce00078e0005 */
.L_x_14810:
[----:B------:R-:W-:Y:S05]  /*19500*/  BSYNC.RECONVERGENT B5 ;  /* 0x0000000000057941 */ /* 0x000fea0003800200 */
.L_x_14809:
        /* <DEDUP_REMOVED lines=28> */
.L_x_14817:
[----:B------:R-:W-:Y:S05]  /*196d0*/  BSYNC.RECONVERGENT B6 ;  /* 0x0000000000067941 */ /* 0x000fea0003800200 */
.L_x_14816:
[----:B------:R-:W-:Y:S01]  /*196e0*/  IMAD.MOV.U32 R60, RZ, RZ, R4 ;  /* 0x000000ffff3c7224 */ /* 0x000fe200078e0004 */
[----:B------:R-:W-:Y:S01]  /*196f0*/  MOV R61, R5 ;  /* 0x00000005003d7202 */ /* 0x000fe20000000f00 */
[----:B------:R-:W-:Y:S06]  /*19700*/  BRA `(.L_x_14815) ;  /* 0x0000000000047947 */ /* 0x000fec0003800000 */
.L_x_14814:
[----:B------:R-:W-:-:S11]  /*19710*/  DADD R60, R38, -R2 ;  /* 0x00000000263c7229 */ /* 0x000fd60000000802 */
.L_x_14815:
[----:B------:R-:W-:Y:S05]  /*19720*/  BSYNC.RECONVERGENT B5 ;  /* 0x0000000000057941 */ /* 0x000fea0003800200 */
.L_x_14813:
        /* <DEDUP_REMOVED lines=29> */
.L_x_14819:
[----:B------:R-:W-:Y:S05]  /*19900*/  BSYNC.RECONVERGENT B5 ;  /* 0x0000000000057941 */ /* 0x000fea0003800200 */
.L_x_14818:
[----:B------:R-:W-:Y:S02]  /*19910*/  IMAD.MOV.U32 R38, RZ, RZ, R2 ;  /* 0x000000ffff267224 */ /* 0x000fe400078e0002 */
[----:B------:R-:W-:Y:S01]  /*19920*/  IMAD.MOV.U32 R39, RZ, RZ, R3 ;  /* 0x000000ffff277224 */ /* 0x000fe200078e0003 */
[----:B------:R-:W-:Y:S06]  /*19930*/  BRA `(.L_x_14820) ;  /* 0x00000008004c7947 */ /* 0x000fec0003800000 */
.L_x_14808:
        /* <DEDUP_REMOVED lines=29> */
.L_x_14823:
[----:B------:R-:W-:Y:S05]  /*19b10*/  BSYNC.RECONVERGENT B5 ;  /* 0x0000000000057941 */ /* 0x000fea0003800200 */
.L_x_14822:
[----:B------:R-:W-:Y:S02]  /*19b20*/  IMAD.MOV.U32 R38, RZ, RZ, R2 ;  /* 0x000000ffff267224 */ /* 0x000fe400078e0002 */
[----:B------:R-:W-:Y:S01]  /*19b30*/  IMAD.MOV.U32 R39, RZ, RZ, R3 ;  /* 0x000000ffff277224 */ /* 0x000fe200078e0003 */
[----:B------:R-:W-:Y:S06]  /*19b40*/  BRA `(.L_x_14820) ;  /* 0x0000000400c87947 */ /* 0x000fec0003800000 */
.L_x_14821:
        /* <DEDUP_REMOVED lines=29> */
.L_x_14825:
[----:B------:R-:W-:Y:S05]  /*19d20*/  BSYNC.RECONVERGENT B5 ;  /* 0x0000000000057941 */ /* 0x000fea0003800200 */
.L_x_14824:
        /* <DEDUP_REMOVED lines=20> */
.L_x_14827:
[----:B------:R-:W-:Y:S05]  /*19e70*/  BSYNC.RECONVERGENT B5 ;  /* 0x0000000000057941 */ /* 0x000fea0003800200 */
.L_x_14826:
[----:B------:R-:W-:Y:S01]  /*19e80*/  DMUL R58, R58, 8.11296384146066816958e+31 ;  /* 0x469000003a3a7828 */ /* 0x000fe20000000000 */
[----:B------:R-:W-:Y:S02]  /*19e90*/  IMAD.MOV.U32 R38, RZ, RZ, R4 ;  /* 0x000000ffff267224 */ /* 0x000fe400078e0004 */
[----:B------:R-:W-:Y:S01]  /*19ea0*/  IMAD.MOV.U32 R39, RZ, RZ, R5 ;  /* 0x000000ffff277224 */ /* 0x000fe200078e0005 */
[----:B------:R-:W-:Y:S07]  /*19eb0*/  BRA `(.L_x_14820) ;  /* 0x0000000000ec7947 */ /* 0x000fee0003800000 */
.L_x_14807:
        /* <DEDUP_REMOVED lines=25> */
[----:B------:R-:W-:Y:S01]  /*1a050*/  IMAD.MOV.U32 R38, RZ, RZ, R2 ;  /* 0x000000ffff267224 */ /* 0x000fe200078e0002 */
[----:B------:R-:W-:-:S07]  /*1a060*/  MOV R39, R3 ;  /* 0x0000000300277202 */ /* 0x000fce0000000f00 */
.L_x_14829:
[----:B------:R-:W-:Y:S05]  /*1a070*/  BSYNC.RECONVERGENT B5 ;  /* 0x0000000000057941 */ /* 0x000fea0003800200 */
.L_x_14828:
        /* <DEDUP_REMOVED lines=27> */
.L_x_14831:
[----:B------:R-:W-:Y:S05]  /*1a230*/  BSYNC.RECONVERGENT B5 ;  /* 0x0000000000057941 */ /* 0x000fea0003800200 */
.L_x_14830:
[----:B------:R-:W-:Y:S01]  /*1a240*/  DMUL R38, R2, R38 ;  /* 0x0000002602267228 */ /* 0x000fe20000000000 */
[----:B------:R-:W-:Y:S02]  /*1a250*/  IMAD.MOV.U32 R58, RZ, RZ, 0x0 ;  /* 0x00000000ff3a7424 */ /* 0x000fe400078e00ff */
[----:B------:R-:W-:-:S08]  /*1a260*/  IMAD.MOV.U32 R59, RZ, RZ, 0x3ff00000 ;  /* 0x3ff00000ff3b7424 */ /* 0x000fd000078e00ff */
.L_x_14820:
[----:B------:R-:W-:Y:S05]  /*1a270*/  BSYNC.RECONVERGENT B4 ;  /* 0x0000000000047941 */ /* 0x000fea0003800200 */
.L_x_14806:
[----:B------:R-:W-:Y:S05]  /*1a280*/  BRA `(.L_x_14832) ;  /* 0x0000000000087947 */ /* 0x000fea0003800000 */
.L_x_14800:
[----:B------:R-:W-:Y:S02]  /*1a290*/  DMUL R38, R36, 9.00719925474099200000e+15 ;  /* 0x4340000024267828 */ /* 0x000fe40000000000 */
[----:B------:R-:W-:-:S11]  /*1a2a0*/  DMUL R58, R58, 9.00719925474099200000e+15 ;  /* 0x434000003a3a7828 */ /* 0x000fd60000000000 */
.L_x_14832:
[----:B------:R-:W-:Y:S05]  /*1a2b0*/  BSYNC.RELIABLE B2 ;  /* 0x0000000000027941 */ /* 0x000fea0003800100 */
.L_x_14799:
        /* <DEDUP_REMOVED lines=27> */
.L_x_14834:
[----:B------:R-:W-:Y:S05]  /*1a470*/  BSYNC.RECONVERGENT B2 ;  /* 0x0000000000027941 */ /* 0x000fea0003800200 */
.L_x_14833:
        /* <DEDUP_REMOVED lines=84> */
.L_x_14836:
[----:B------:R-:W-:Y:S02]  /*1a9c0*/  FSEL R2, RZ, 3.37028055040000000000e+12, P0 ;  /* 0x54442d18ff027808 */ /* 0x000fe40000000000 */
[----:B------:R-:W-:-:S07]  /*1a9d0*/  FSEL R3, RZ, 2.1426990032196044922, P0 ;  /* 0x400921fbff037808 */ /* 0x000fce0000000000 */
.L_x_14837:
[----:B------:R-:W-:Y:S05]  /*1a9e0*/  BSYNC.RECONVERGENT B0 ;  /* 0x0000000000007941 */ /* 0x000fea0003800200 */
.L_x_14835:
[----:B------:R-:W-:Y:S02]  /*1a9f0*/  DADD R38, |R38|, R58 ;  /* 0x0000000026267229 */ /* 0x000fe4000000023a */
[----:B------:R-:W-:-:S06]  /*1aa00*/  DADD R2, -RZ, |R2| ;  /* 0x00000000ff027229 */ /* 0x000fcc0000000502 */
[----:B------:R-:W-:-:S06]  /*1aa10*/  DSETP.NAN.AND P0, PT, R38, R38, PT ;  /* 0x000000262600722a */ /* 0x000fcc0003f08000 */
[----:B------:R-:W-:Y:S02]  /*1aa20*/  FSEL R2, R38, R2, P0 ;  /* 0x0000000226027208 */ /* 0x000fe40000000000 */
[----:B------:R-:W-:-:S07]  /*1aa30*/  FSEL R3, R39, R3, P0 ;  /* 0x0000000327037208 */ /* 0x000fce0000000000 */
.L_x_14805:
[----:B------:R-:W-:Y:S05]  /*1aa40*/  BSYNC.RECONVERGENT B3 ;  /* 0x0000000000037941 */ /* 0x000fea0003800200 */
.L_x_14798:
[----:B------:R-:W-:Y:S01]  /*1aa50*/  LOP3.LUT R37, R67, 0x80000000, R41, 0xb8, !PT ;  /* 0x8000000043257812 */ /* 0x000fe200078eb829 */
[----:B------:R-:W-:Y:S01]  /*1aa60*/  IMAD.MOV.U32 R36, RZ, RZ, R66 ;  /* 0x000000ffff247224 */ /* 0x000fe200078e0042 */
[----:B------:R-:W-:Y:S01]  /*1aa70*/  LOP3.LUT R39, R3, 0x80000000, R43, 0xb8, !PT ;  /* 0x8000000003277812 */ /* 0x000fe200078eb82b */
[----:B------:R-:W-:Y:S01]  /*1aa80*/  IMAD.MOV.U32 R38, RZ, RZ, R2 ;  /* 0x000000ffff267224 */ /* 0x000fe200078e0002 */
[----:B------:R-:W-:Y:S06]  /*1aa90*/  BRA `(.L_x_14763) ;  /* 0x0000005800b47947 */ /* 0x000fec0003800000 */
.L_x_14765:
        /* <DEDUP_REMOVED lines=119> */
.L_x_14843:
[----:B------:R-:W-:Y:S05]  /*1b210*/  BSYNC.RECONVERGENT B0 ;  /* 0x0000000000007941 */ /* 0x000fea0003800200 */
.L_x_14842:
[----:B------:R-:W-:Y:S04]  /*1b220*/  BSSY.RECONVERGENT B3, `(.L_x_14844) ;  /* 0x0000006000037945 */ /* 0x000fe80003800200 */
[----:B------:R-:W-:Y:S05]  /*1b230*/  @P4 BRA P5, `(.L_x_14845) ;  /* 0x0000000000104947 */ /* 0x000fea0002800000 */
[----:B------:R-:W-:Y:S01]  /*1b240*/  IMAD.MOV.U32 R2, RZ, RZ, R38 ;  /* 0x000000ffff027224 */ /* 0x000fe200078e0026 */
[----:B------:R-:W-:Y:S01]  /*1b250*/  MOV R3, 0x1b280 ;  /* 0x0001b28000037802 */ /* 0x000fe20000000f00 */
[----:B------:R-:W-:-:S07]  /*1b260*/  IMAD.MOV.U32 R5, RZ, RZ, R39 ;  /* 0x000000ffff057224 */ /* 0x000fce00078e0027 */
[----:B------:R-:W-:Y:S05]  /*1b270*/  CALL.REL.NOINC `($__internal_31_$__cuda_sm20_div_rn_f64_full) ;  /* 0x00000904000c7944 */ /* 0x000fea0003c00000 */
.L_x_14845:
[----:B------:R-:W-:Y:S05]  /*1b280*/  BSYNC.RECONVERGENT B3 ;  /* 0x0000000000037941 */ /* 0x000fea0003800200 */
.L_x_14844:
        /* <DEDUP_REMOVED lines=84> */
.L_x_14847:
[----:B------:R-:W-:Y:S02]  /*1b7d0*/  FSEL R2, RZ, 3.37028055040000000000e+12, P0 ;  /* 0x54442d18ff027808 */ /* 0x000fe40000000000 */
[----:B------:R-:W-:-:S07]  /*1b7e0*/  FSEL R3, RZ, 2.1426990032196044922, P0 ;  /* 0x400921fbff037808 */ /* 0x000fce0000000000 */
.L_x_14848:
[----:B------:R-:W-:Y:S05]  /*1b7f0*/  BSYNC.RECONVERGENT B0 ;  /* 0x0000000000007941 */ /* 0x000fea0003800200 */
.L_x_14846:
[----:B------:R-:W-:Y:S01]  /*1b800*/  DADD R58, R60, R58 ;  /* 0x000000003c3a7229 */ /* 0x000fe2000000003a */
[----:B------:R-:W-:Y:S01]  /*1b810*/  LOP3.LUT R3, R3, 0x80000000, R36, 0xb8, !PT ;  /* 0x8000000003037812 */ /* 0x000fe200078eb824 */
[----:B------:R-:W-:-:S06]  /*1b820*/  DMUL R62, R62, 0.5 ;  /* 0x3fe000003e3e7828 */ /* 0x000fcc0000000000 */
[----:B------:R-:W-:-:S06]  /*1b830*/  DSETP.NAN.AND P0, PT, R58, R58, PT ;  /* 0x0000003a3a00722a */ /* 0x000fcc0003f08000 */
[----:B------:R-:W-:Y:S02]  /*1b840*/  FSEL R2, R58, R2, P0 ;  /* 0x000000023a027208 */ /* 0x000fe40000000000 */
[----:B------:R-:W-:Y:S01]  /*1b850*/  FSEL R3, R59, R3, P0 ;  /* 0x000000033b037208 */ /* 0x000fe20000000000 */
[----:B------:R-:W-:Y:S06]  /*1b860*/  BRA `(.L_x_14849) ;  /* 0x0000004c00207947 */ /* 0x000fec0003800000 */
.L_x_14841:
        /* <DEDUP_REMOVED lines=139> */
.L_x_14851:
[----:B------:R-:W-:Y:S05]  /*1c120*/  BSYNC.RECONVERGENT B0 ;  /* 0x0000000000007941 */ /* 0x000fea0003800200 */
.L_x_14850:
[----:B------:R-:W-:Y:S04]  /*1c130*/  BSSY.RECONVERGENT B3, `(.L_x_14852) ;  /* 0x0000005000037945 */ /* 0x000fe80003800200 */
[----:B------:R-:W-:Y:S05]  /*1c140*/  @P4 BRA P5, `(.L_x_14853) ;  /* 0x00000000000c4947 */ /* 0x000fea0002800000 */
[----:B------:R-:W-:Y:S01]  /*1c150*/  IMAD.MOV.U32 R5, RZ, RZ, R3 ;  /* 0x000000ffff057224 */ /* 0x000fe200078e0003 */
[----:B------:R-:W-:-:S07]  /*1c160*/  MOV R3, 0x1c180 ;  /* 0x0001c18000037802 */ /* 0x000fce0000000f00 */
[----:B------:R-:W-:Y:S05]  /*1c170*/  CALL.REL.NOINC `($__internal_31_$__cuda_sm20_div_rn_f64_full) ;  /* 0x000008f4004c7944 */ /* 0x000fea0003c00000 */
.L_x_14853:
[----:B------:R-:W-:Y:S05]  /*1c180*/  BSYNC.RECONVERGENT B3 ;  /* 0x0000000000037941 */ /* 0x000fea0003800200 */
.L_x_14852:
        /* <DEDUP_REMOVED lines=84> */
.L_x_14855:
[----:B------:R-:W-:Y:S02]  /*1c6d0*/  FSEL R2, RZ, 3.37028055040000000000e+12, P0 ;  /* 0x54442d18ff027808 */ /* 0x000fe40000000000 */
[----:B------:R-:W-:-:S07]  /*1c6e0*/  FSEL R3, RZ, 2.1426990032196044922, P0 ;  /* 0x400921fbff037808 */ /* 0x000fce0000000000 */
.L_x_14856:
[----:B------:R-:W-:Y:S05]  /*1c6f0*/  BSYNC.RECONVERGENT B0 ;  /* 0x0000000000007941 */ /* 0x000fea0003800200 */
.L_x_14854:
[----:B------:R-:W-:Y:S01]  /*1c700*/  DADD R58, R60, R58 ;  /* 0x000000003c3a7229 */ /* 0x000fe2000000003a */
[----:B------:R-:W-:-:S07]  /*1c710*/  LOP3.LUT R3, R3, 0x80000000, R36, 0xb8, !PT ;  /* 0x8000000003037812 */ /* 0x000fce00078eb824 */
[----:B------:R-:W-:-:S06]  /*1c720*/  DSETP.NAN.AND P0, PT, R58, R58, PT ;  /* 0x0000003a3a00722a */ /* 0x000fcc0003f08000 */
[----:B------:R-:W-:Y:S02]  /*1c730*/  FSEL R2, R58, R2, P0 ;  /* 0x000000023a027208 */ /* 0x000fe40000000000 */
[----:B------:R-:W-:Y:S01]  /*1c740*/  FSEL R3, R59, R3, P0 ;  /* 0x000000033b037208 */ /* 0x000fe20000000000 */
[----:B------:R-:W-:Y:S06]  /*1c750*/  BRA `(.L_x_14849) ;  /* 0x0000003c00647947 */ /* 0x000fec0003800000 */
.L_x_14840:
        /* <DEDUP_REMOVED lines=22> */
[----:B------:R-:W-:Y:S05]  /*1c8c0*/  CALL.REL.NOINC `($__internal_31_$__cuda_sm20_div_rn_f64_full) ;  /* 0x000008ec00787944 */ /* 0x000fea0003c00000 */
[----:B------:R-:W-:Y:S02]  /*1c8d0*/  IMAD.MOV.U32 R38, RZ, RZ, R4 ;  /* 0x000000ffff267224 */ /* 0x000fe400078e0004 */
[----:B------:R-:W-:-:S07]  /*1c8e0*/  IMAD.MOV.U32 R39, RZ, RZ, R5 ;  /* 0x000000ffff277224 */ /* 0x000fce00078e0005 */
.L_x_14858:
[----:B------:R-:W-:Y:S05]  /*1c8f0*/  BSYNC.RECONVERGENT B3 ;  /* 0x0000000000037941 */ /* 0x000fea0003800200 */
.L_x_14857:
        /* <DEDUP_REMOVED lines=22> */
[----:B------:R-:W-:Y:S05]  /*1ca60*/  CALL.REL.NOINC `($__internal_31_$__cuda_sm20_div_rn_f64_full) ;  /* 0x000008ec00107944 */ /* 0x000fea0003c00000 */
.L_x_14860:
[----:B------:R-:W-:Y:S05]  /*1ca70*/  BSYNC.RECONVERGENT B3 ;  /* 0x0000000000037941 */ /* 0x000fea0003800200 */
.L_x_14859:
        /* <DEDUP_REMOVED lines=140> */
.L_x_14862:
[----:B------:R-:W-:Y:S05]  /*1d340*/  BSYNC.RECONVERGENT B0 ;  /* 0x0000000000007941 */ /* 0x000fea0003800200 */
.L_x_14861:
[----:B------:R-:W-:Y:S04]  /*1d350*/  BSSY.RECONVERGENT B3, `(.L_x_14863) ;  /* 0x0000006000037945 */ /* 0x000fe80003800200 */
[----:B------:R-:W-:Y:S05]  /*1d360*/  @P4 BRA P5, `(.L_x_14864) ;  /* 0x0000000000104947 */ /* 0x000fea0002800000 */
[----:B------:R-:W-:Y:S01]  /*1d370*/  IMAD.MOV.U32 R2, RZ, RZ, R38 ;  /* 0x000000ffff027224 */ /* 0x000fe200078e0026 */
[----:B------:R-:W-:Y:S01]  /*1d380*/  MOV R3, 0x1d3b0 ;  /* 0x0001d3b000037802 */ /* 0x000fe20000000f00 */
[----:B------:R-:W-:-:S07]  /*1d390*/  IMAD.MOV.U32 R5, RZ, RZ, R39 ;  /* 0x000000ffff057224 */ /* 0x000fce00078e0027 */
[----:B------:R-:W-:Y:S05]  /*1d3a0*/  CALL.REL.NOINC `($__internal_31_$__cuda_sm20_div_rn_f64_full) ;  /* 0x000008e000c07944 */ /* 0x000fea0003c00000 */
.L_x_14864:
[----:B------:R-:W-:Y:S05]  /*1d3b0*/  BSYNC.RECONVERGENT B3 ;  /* 0x0000000000037941 */ /* 0x000fea0003800200 */
.L_x_14863:
        /* <DEDUP_REMOVED lines=84> */
.L_x_14866:
[----:B------:R-:W-:Y:S02]  /*1d900*/  FSEL R2, RZ, 3.37028055040000000000e+12, P0 ;  /* 0x54442d18ff027808 */ /* 0x000fe40000000000 */
[----:B------:R-:W-:-:S07]  /*1d910*/  FSEL R3, RZ, 2.1426990032196044922, P0 ;  /* 0x400921fbff037808 */ /* 0x000fce0000000000 */
.L_x_14867:
[----:B------:R-:W-:Y:S05]  /*1d920*/  BSYNC.RECONVERGENT B0 ;  /* 0x0000000000007941 */ /* 0x000fea0003800200 */
.L_x_14865:
[----:B------:R-:W-:Y:S01]  /*1d930*/  DADD R58, R60, R58 ;  /* 0x000000003c3a7229 */ /* 0x000fe2000000003a */
[----:B------:R-:W-:Y:S01]  /*1d940*/  LOP3.LUT R3, R3, 0x80000000, R36, 0xb8, !PT ;  /* 0x8000000003037812 */ /* 0x000fe200078eb824 */
[----:B------:R-:W-:-:S06]  /*1d950*/  DADD R62, R62, 1 ;  /* 0x3ff000003e3e7429 */ /* 0x000fcc0000000000 */
[----:B------:R-:W-:-:S06]  /*1d960*/  DSETP.NAN.AND P0, PT, R58, R58, PT ;  /* 0x0000003a3a00722a */ /* 0x000fcc0003f08000 */
[----:B------:R-:W-:Y:S02]  /*1d970*/  FSEL R2, R58, R2, P0 ;  /* 0x000000023a027208 */ /* 0x000fe40000000000 */
[----:B------:R-:W-:Y:S01]  /*1d980*/  FSEL R3, R59, R3, P0 ;  /* 0x000000033b037208 */ /* 0x000fe20000000000 */
[----:B------:R-:W-:Y:S06]  /*1d990*/  BRA `(.L_x_14849) ;  /* 0x0000002800d47947 */ /* 0x000fec0003800000 */
.L_x_14839:
        /* <DEDUP_REMOVED lines=109> */
.L_x_14871:
[----:B------:R-:W-:Y:S05]  /*1e070*/  BSYNC.RECONVERGENT B0 ;  /* 0x0000000000007941 */ /* 0x000fea0003800200 */
.L_x_14870:
        /* <DEDUP_REMOVED lines=8> */
[----:B------:R-:W-:Y:S05]  /*1e100*/  CALL.REL.NOINC `($__internal_31_$__cuda_sm20_div_rn_f64_full) ;  /* 0x000008d400687944 */ /* 0x000fea0003c00000 */
.L_x_14873:
[----:B------:R-:W-:Y:S05]  /*1e110*/  BSYNC.RECONVERGENT B3 ;  /* 0x0000000000037941 */ /* 0x000fea0003800200 */
.L_x_14872:
        /* <DEDUP_REMOVED lines=76> */
.L_x_14869:
        /* <DEDUP_REMOVED lines=136> */
.L_x_14875:
[----:B------:R-:W-:Y:S05]  /*1ee60*/  BSYNC.RECONVERGENT B0 ;  /* 0x0000000000007941 */ /* 0x000fea0003800200 */
.L_x_14874:
[----:B------:R-:W-:Y:S04]  /*1ee70*/  BSSY.RECONVERGENT B3, `(.L_x_14876) ;  /* 0x0000008000037945 */ /* 0x000fe80003800200 */
[----:B------:R-:W-:Y:S05]  /*1ee80*/  @P4 BRA P5, `(.L_x_14877) ;  /* 0x0000000000184947 */ /* 0x000fea0002800000 */
[----:B------:R-:W-:Y:S01]  /*1ee90*/  IMAD.MOV.U32 R6, RZ, RZ, R36 ;  /* 0x000000ffff067224 */ /* 0x000fe200078e0024 */
[----:B------:R-:W-:Y:S01]  /*1eea0*/  MOV R7, R37 ;  /* 0x0000002500077202 */ /* 0x000fe20000000f00 */
[----:B------:R-:W-:Y:S01]  /*1eeb0*/  IMAD.MOV.U32 R2, RZ, RZ, R38 ;  /* 0x000000ffff027224 */ /* 0x000fe200078e0026 */
[----:B------:R-:W-:Y:S01]  /*1eec0*/  MOV R3, 0x1eef0 ;  /* 0x0001eef000037802 */ /* 0x000fe20000000f00 */
[----:B------:R-:W-:-:S07]  /*1eed0*/  IMAD.MOV.U32 R5, RZ, RZ, R39 ;  /* 0x000000ffff057224 */ /* 0x000fce00078e0027 */
[----:B------:R-:W-:Y:S05]  /*1eee0*/  CALL.REL.NOINC `($__internal_31_$__cuda_sm20_div_rn_f64_full) ;  /* 0x000008c400f07944 */ /* 0x000fea0003c00000 */
.L_x_14877:
[----:B------:R-:W-:Y:S05]  /*1eef0*/  BSYNC.RECONVERGENT B3 ;  /* 0x0000000000037941 */ /* 0x000fea0003800200 */
.L_x_14876:
        /* <DEDUP_REMOVED lines=76> */
.L_x_14868:
        /* <DEDUP_REMOVED lines=22> */
[----:B------:R-:W-:Y:S05]  /*1f520*/  CALL.REL.NOINC `($__internal_31_$__cuda_sm20_div_rn_f64_full) ;  /* 0x000008c000607944 */ /* 0x000fea0003c00000 */
[----:B------:R-:W-:Y:S02]  /*1f530*/  IMAD.MOV.U32 R62, RZ, RZ, R4 ;  /* 0x000000ffff3e7224 */ /* 0x000fe400078e0004 */
[----:B------:R-:W-:-:S07]  /*1f540*/  IMAD.MOV.U32 R63, RZ, RZ, R5 ;  /* 0x000000ffff3f7224 */ /* 0x000fce00078e0005 */
.L_x_14879:
[----:B------:R-:W-:Y:S05]  /*1f550*/  BSYNC.RECONVERGENT B3 ;  /* 0x0000000000037941 */ /* 0x000fea0003800200 */
.L_x_14878:
        /* <DEDUP_REMOVED lines=23> */
.L_x_14881:
[----:B------:R-:W-:Y:S05]  /*1f6d0*/  BSYNC.RECONVERGENT B3 ;  /* 0x0000000000037941 */ /* 0x000fea0003800200 */
.L_x_14880:
        /* <DEDUP_REMOVED lines=139> */
.L_x_14883:
[----:B------:R-:W-:Y:S05]  /*1ff90*/  BSYNC.RECONVERGENT B0 ;  /* 0x0000000000007941 */ /* 0x000fea0003800200 */
.L_x_14882:
        /* <DEDUP_REMOVED lines=8> */
[----:B------:R-:W-:Y:S05]  /*20020*/  CALL.REL.NOINC `($__internal_31_$__cuda_sm20_div_rn_f64_full) ;  /* 0x000008b400a07944 */ /* 0x000fea0003c00000 */
.L_x_14885:
[----:B------:R-:W-:Y:S05]  /*20030*/  BSYNC.RECONVERGENT B3 ;  /* 0x0000000000037941 */ /* 0x000fea0003800200 */
.L_x_14884:
        /* <DEDUP_REMOVED lines=75> */
.L_x_14849:
[----:B------:R-:W-:Y:S05]  /*204f0*/  BSYNC.RECONVERGENT B2 ;  /* 0x0000000000027941 */ /* 0x000fea0003800200 */
.L_x_14838:
[----:B------:R-:W-:Y:S01]  /*20500*/  UMOV UR4, 0xfefa39ef ;  /* 0xfefa39ef00047882 */ /* 0x000fe20000000000 */
[----:B------:R-:W-:Y:S01]  /*20510*/  UMOV UR5, 0x3fe62e42 ;  /* 0x3fe62e4200057882 */ /* 0x000fe20000000000 */
[----:B------:R-:W-:Y:S01]  /*20520*/  LOP3.LUT R39, R3, 0x80000000, R43, 0xb8, !PT ;  /* 0x8000000003277812 */ /* 0x000fe200078eb82b */
[----:B------:R-:W-:Y:S01]  /*20530*/  DADD R62, R62, UR4 ;  /* 0x000000043e3e7e29 */ /* 0x000fe20008000000 */
[----:B------:R-:W-:-:S09]  /*20540*/  IMAD.MOV.U32 R38, RZ, RZ, R2 ;  /* 0x000000ffff267224 */ /* 0x000fd200078e0002 */
[----:B------:R-:W-:Y:S01]  /*20550*/  LOP3.LUT R37, R63, 0x80000000, R41, 0xb8, !PT ;  /* 0x800000003f257812 */ /* 0x000fe200078eb829 */
[----:B------:R-:W-:-:S07]  /*20560*/  IMAD.MOV.U32 R36, RZ, RZ, R62 ;  /* 0x000000ffff247224 */ /* 0x000fce00078e003e */
.L_x_14763:
[----:B------:R-:W-:Y:S05]  /*20570*/  BSYNC.RECONVERGENT B1 ;  /* 0x0000000000017941 */ /* 0x000fea0003800200 */
.L_x_14762:
        /* <DEDUP_REMOVED lines=35> */
.L_x_14888:
        /* <DEDUP_REMOVED lines=148> */
.L_x_14893:
[----:B------:R-:W-:Y:S05]  /*210f0*/  BSYNC.RECONVERGENT B3 ;  /* 0x0000000000037941 */ /* 0x000fea0003800200 */
.L_x_14892:
        /* <DEDUP_REMOVED lines=81> */
.L_x_14891:
        /* <DEDUP_REMOVED lines=33> */
.L_x_14900:
[----:B------:R-:W-:Y:S05]  /*21820*/  BSYNC.RECONVERGENT B4 ;  /* 0x0000000000047941 */ /* 0x000fea0003800200 */
.L_x_14899:
[----:B------:R-:W-:Y:S01]  /*21830*/  MOV R66, R4 ;  /* 0x0000000400427202 */ /* 0x000fe20000000f00 */
[----:B------:R-:W-:-:S07]  /*21840*/  IMAD.MOV.U32 R67, RZ, RZ, R5 ;  /* 0x000000ffff437224 */ /* 0x000fce00078e0005 */
.L_x_14898:
[----:B------:R-:W-:Y:S05]  /*21850*/  BSYNC.RECONVERGENT B3 ;  /* 0x0000000000037941 */ /* 0x000fea0003800200 */
.L_x_14897:
        /* <DEDUP_REMOVED lines=30> */
.L_x_14905:
[----:B------:R-:W-:Y:S05]  /*21a40*/  BSYNC.RECONVERGENT B4 ;  /* 0x0000000000047941 */ /* 0x000fea0003800200 */
.L_x_14904:
[----:B------:R-:W-:Y:S05]  /*21a50*/  BRA `(.L_x_14903) ;  /* 0x0000000000047947 */ /* 0x000fea0003800000 */
.L_x_14902:
[----:B------:R-:W-:-:S11]  /*21a60*/  DADD R4, R42, -R2 ;  /* 0x000000002a047229 */ /* 0x000fd60000000802 */
.L_x_14903:
[----:B------:R-:W-:Y:S05]  /*21a70*/  BSYNC.RECONVERGENT B3 ;  /* 0x0000000000037941 */ /* 0x000fea0003800200 */
.L_x_14901:
        /* <DEDUP_REMOVED lines=31> */
.L_x_14907:
[----:B------:R-:W-:Y:S05]  /*21c70*/  BSYNC.RECONVERGENT B3 ;  /* 0x0000000000037941 */ /* 0x000fea0003800200 */
.L_x_14906:
        /* <DEDUP_REMOVED lines=85> */
.L_x_14908:
        /* <DEDUP_REMOVED lines=21> */
.L_x_14910:
[----:B------:R-:W-:Y:S05]  /*22320*/  BSYNC.RECONVERGENT B3 ;  /* 0x0000000000037941 */ /* 0x000fea0003800200 */
.L_x_14909:
        /* <DEDUP_REMOVED lines=30> */
.L_x_14896:
        /* <DEDUP_REMOVED lines=28> */
.L_x_14913:
[----:B------:R-:W-:Y:S05]  /*226d0*/  BSYNC.RECONVERGENT B3 ;  /* 0x0000000000037941 */ /* 0x000fea0003800200 */
.L_x_14912:
        /* <DEDUP_REMOVED lines=85> */
.L_x_14914:
        /* <DEDUP_REMOVED lines=21> */
.L_x_14916:
[----:B------:R-:W-:Y:S05]  /*22d80*/  BSYNC.RECONVERGENT B3 ;  /* 0x0000000000037941 */ /* 0x000fea0003800200 */
.L_x_14915:
        /* <DEDUP_REMOVED lines=30> */
.L_x_14911:
        /* <DEDUP_REMOVED lines=27> */
.L_x_14918:
[----:B------:R-:W-:Y:S05]  /*23120*/  BSYNC.RECONVERGENT B3 ;  /* 0x0000000000037941 */ /* 0x000fea0003800200 */
.L_x_14917:
        /* <DEDUP_REMOVED lines=21> */
.L_x_14920:
[----:B------:R-:W-:Y:S05]  /*23280*/  BSYNC.RECONVERGENT B3 ;  /* 0x0000000000037941 */ /* 0x000fea0003800200 */
.L_x_14919:
[----:B------:R-:W-:Y:S02]  /*23290*/  IMAD.MOV.U32 R66, RZ, RZ, R4 ;  /* 0x000000ffff427224 */ /* 0x000fe400078e0004 */
[----:B------:R-:W-:Y:S01]  /*232a0*/  IMAD.MOV.U32 R67, RZ, RZ, R5 ;  /* 0x000000ffff437224 */ /* 0x000fe200078e0005 */
[----:B------:R-:W-:Y:S06]  /*232b0*/  BRA `(.L_x_14894) ;  /* 0x0000000000687947 */ /* 0x000fec0003800000 */
.L_x_14895:
        /* <DEDUP_REMOVED lines=25> */
.L_x_14921:
[----:B------:R-:W-:Y:S05]  /*23450*/  BSYNC.RECONVERGENT B3 ;  /* 0x0000000000037941 */ /* 0x000fea0003800200 */
.L_x_14894:
[----:B------:R-:W-:Y:S05]  /*23460*/  BSYNC.RECONVERGENT B2 ;  /* 0x0000000000027941 */ /* 0x000fea0003800200 */
.L_x_14890:
        /* <DEDUP_REMOVED lines=25> */
.L_x_14926:
[----:B------:R-:W-:Y:S05]  /*23600*/  BSYNC.RECONVERGENT B4 ;  /* 0x0000000000047941 */ /* 0x000fea0003800200 */
.L_x_14925:
        /* <DEDUP_REMOVED lines=77> */
.L_x_14928:
        /* <DEDUP_REMOVED lines=42> */
.L_x_14927:
        /* <DEDUP_REMOVED lines=35> */
.L_x_14936:
[----:B------:R-:W-:Y:S05]  /*23fb0*/  BSYNC.RECONVERGENT B6 ;  /* 0x0000000000067941 */ /* 0x000fea0003800200 */
.L_x_14935:
[----:B------:R-:W-:Y:S01]  /*23fc0*/  IMAD.MOV.U32 R62, RZ, RZ, R4 ;  /* 0x000000ffff3e7224 */ /* 0x000fe200078e0004 */
[----:B------:R-:W-:-:S07]  /*23fd0*/  MOV R63, R5 ;  /* 0x00000005003f7202 */ /* 0x000fce0000000f00 */
.L_x_14934:
[----:B------:R-:W-:Y:S05]  /*23fe0*/  BSYNC.RECONVERGENT B5 ;  /* 0x0000000000057941 */ /* 0x000fea0003800200 */
.L_x_14933:
        /* <DEDUP_REMOVED lines=28> */
.L_x_14941:
[----:B------:R-:W-:Y:S05]  /*241b0*/  BSYNC.RECONVERGENT B6 ;  /* 0x0000000000067941 */ /* 0x000fea0003800200 */
.L_x_14940:
[----:B------:R-:W-:Y:S02]  /*241c0*/  IMAD.MOV.U32 R60, RZ, RZ, R4 ;  /* 0x000000ffff3c7224 */ /* 0x000fe400078e0004 */
[----:B------:R-:W-:Y:S01]  /*241d0*/  IMAD.MOV.U32 R61, RZ, RZ, R5 ;  /* 0x000000ffff3d7224 */ /* 0x000fe200078e0005 */
[----:B------:R-:W-:Y:S06]  /*241e0*/  BRA `(.L_x_14939) ;  /* 0x0000000000047947 */ /* 0x000fec0003800000 */
.L_x_14938:
[----:B------:R-:W-:-:S11]  /*241f0*/  DADD R60, R42, -R2 ;  /* 0x000000002a3c7229 */ /* 0x000fd60000000802 */
.L_x_14939:
[----:B------:R-:W-:Y:S05]  /*24200*/  BSYNC.RECONVERGENT B5 ;  /* 0x0000000000057941 */ /* 0x000fea0003800200 */
.L_x_14937:
        /* <DEDUP_REMOVED lines=29> */
.L_x_14943:
[----:B------:R-:W-:Y:S05]  /*243e0*/  BSYNC.RECONVERGENT B5 ;  /* 0x0000000000057941 */ /* 0x000fea0003800200 */
.L_x_14942:
[----:B------:R-:W-:Y:S02]  /*243f0*/  IMAD.MOV.U32 R42, RZ, RZ, R2 ;  /* 0x000000ffff2a7224 */ /* 0x000fe400078e0002 */
[----:B------:R-:W-:Y:S01]  /*24400*/  IMAD.MOV.U32 R43, RZ, RZ, R3 ;  /* 0x000000ffff2b7224 */ /* 0x000fe200078e0003 */
[----:B------:R-:W-:Y:S06]  /*24410*/  BRA `(.L_x_14944) ;  /* 0x00000008004c7947 */ /* 0x000fec0003800000 */
.L_x_14932:
        /* <DEDUP_REMOVED lines=29> */
.L_x_14947:
[----:B------:R-:W-:Y:S05]  /*245f0*/  BSYNC.RECONVERGENT B5 ;  /* 0x0000000000057941 */ /* 0x000fea0003800200 */
.L_x_14946:
[----:B------:R-:W-:Y:S01]  /*24600*/  IMAD.MOV.U32 R42, RZ, RZ, R2 ;  /* 0x000000ffff2a7224 */ /* 0x000fe200078e0002 */
[----:B------:R-:W-:Y:S01]  /*24610*/  MOV R43, R3 ;  /* 0x00000003002b7202 */ /* 0x000fe20000000f00 */
[----:B------:R-:W-:Y:S06]  /*24620*/  BRA `(.L_x_14944) ;  /* 0x0000000400c87947 */ /* 0x000fec0003800000 */
.L_x_14945:
        /* <DEDUP_REMOVED lines=29> */
.L_x_14949:
[----:B------:R-:W-:Y:S05]  /*24800*/  BSYNC.RECONVERGENT B5 ;  /* 0x0000000000057941 */ /* 0x000fea0003800200 */
.L_x_14948:
        /* <DEDUP_REMOVED lines=20> */
.L_x_14951:
[----:B------:R-:W-:Y:S05]  /*24950*/  BSYNC.RECONVERGENT B5 ;  /* 0x0000000000057941 */ /* 0x000fea0003800200 */
.L_x_14950:
[----:B------:R-:W-:Y:S01]  /*24960*/  DMUL R58, R58, 8.11296384146066816958e+31 ;  /* 0x469000003a3a7828 */ /* 0x000fe20000000000 */
[----:B------:R-:W-:Y:S01]  /*24970*/  MOV R42, R4 ;  /* 0x00000004002a7202 */ /* 0x000fe20000000f00 */
[----:B------:R-:W-:Y:S01]  /*24980*/  IMAD.MOV.U32 R43, RZ, RZ, R5 ;  /* 0x000000ffff2b7224 */ /* 0x000fe200078e0005 */
[----:B------:R-:W-:Y:S08]  /*24990*/  BRA `(.L_x_14944) ;  /* 0x0000000000ec7947 */ /* 0x000ff00003800000 */
.L_x_14931:
        /* <DEDUP_REMOVED lines=27> */
.L_x_14953:
[----:B------:R-:W-:Y:S05]  /*24b50*/  BSYNC.RECONVERGENT B5 ;  /* 0x0000000000057941 */ /* 0x000fea0003800200 */
.L_x_14952:
        /* <DEDUP_REMOVED lines=27> */
.L_x_14955:
[----:B------:R-:W-:Y:S05]  /*24d10*/  BSYNC.RECONVERGENT B5 ;  /* 0x0000000000057941 */ /* 0x000fea0003800200 */
.L_x_14954:
[----:B------:R-:W-:Y:S01]  /*24d20*/  DMUL R42, R2, R42 ;  /* 0x0000002a022a7228 */ /* 0x000fe20000000000 */
[----:B------:R-:W-:Y:S02]  /*24d30*/  IMAD.MOV.U32 R58, RZ, RZ, 0x0 ;  /* 0x00000000ff3a7424 */ /* 0x000fe400078e00ff */
[----:B------:R-:W-:-:S08]  /*24d40*/  IMAD.MOV.U32 R59, RZ, RZ, 0x3ff00000 ;  /* 0x3ff00000ff3b7424 */ /* 0x000fd000078e00ff */
.L_x_14944:
[----:B------:R-:W-:Y:S05]  /*24d50*/  BSYNC.RECONVERGENT B4 ;  /* 0x0000000000047941 */ /* 0x000fea0003800200 */
.L_x_14930:
[----:B------:R-:W-:Y:S05]  /*24d60*/  BRA `(.L_x_14956) ;  /* 0x0000000000087947 */ /* 0x000fea0003800000 */
.L_x_14924:
[----:B------:R-:W-:Y:S02]  /*24d70*/  DMUL R42, R40, 9.00719925474099200000e+15 ;  /* 0x43400000282a7828 */ /* 0x000fe40000000000 */
[----:B------:R-:W-:-:S11]  /*24d80*/  DMUL R58, R58, 9.00719925474099200000e+15 ;  /* 0x434000003a3a7828 */ /* 0x000fd60000000000 */
.L_x_14956:
[----:B------:R-:W-:Y:S05]  /*24d90*/  BSYNC.RELIABLE B2 ;  /* 0x0000000000027941 */ /* 0x000fea0003800100 */
.L_x_14923:
        /* <DEDUP_REMOVED lines=27> */
.L_x_14958:
[----:B------:R-:W-:Y:S05]  /*24f50*/  BSYNC.RECONVERGENT B2 ;  /* 0x0000000000027941 */ /* 0x000fea0003800200 */
.L_x_14957:
        /* <DEDUP_REMOVED lines=84> */
.L_x_14960:
[----:B------:R-:W-:Y:S02]  /*254a0*/  FSEL R2, RZ, 3.37028055040000000000e+12, P0 ;  /* 0x54442d18ff027808 */ /* 0x000fe40000000000 */
[----:B------:R-:W-:-:S07]  /*254b0*/  FSEL R3, RZ, 2.1426990032196044922, P0 ;  /* 0x400921fbff037808 */ /* 0x000fce0000000000 */
.L_x_14961:
[----:B------:R-:W-:Y:S05]  /*254c0*/  BSYNC.RECONVERGENT B0 ;  /* 0x0000000000007941 */ /* 0x000fea0003800200 */
.L_x_14959:
[----:B------:R-:W-:Y:S02]  /*254d0*/  DADD R42, |R42|, R58 ;  /* 0x000000002a2a7229 */ /* 0x000fe4000000023a */
[----:B------:R-:W-:-:S06]  /*254e0*/  DADD R2, -RZ, |R2| ;  /* 0x00000000ff027229 */ /* 0x000fcc0000000502 */
[----:B------:R-:W-:-:S06]  /*254f0*/  DSETP.NAN.AND P0, PT, R42, R42, PT ;  /* 0x0000002a2a00722a */ /* 0x000fcc0003f08000 */
[----:B------:R-:W-:Y:S02]  /*25500*/  FSEL R2, R42, R2, P0 ;  /* 0x000000022a027208 */ /* 0x000fe40000000000 */
[----:B------:R-:W-:-:S07]  /*25510*/  FSEL R3, R43, R3, P0 ;  /* 0x000000032b037208 */ /* 0x000fce0000000000 */
.L_x_14929:
[----:B------:R-:W-:Y:S05]  /*25520*/  BSYNC.RECONVERGENT B3 ;  /* 0x0000000000037941 */ /* 0x000fea0003800200 */
.L_x_14922:
[----:B------:R-:W-:Y:S01]  /*25530*/  LOP3.LUT R41, R67, 0x80000000, R9, 0xb8, !PT ;  /* 0x8000000043297812 */ /* 0x000fe200078eb809 */
[----:B------:R-:W-:Y:S01]  /*25540*/  IMAD.MOV.U32 R40, RZ, RZ, R66 ;  /* 0x000000ffff287224 */ /* 0x000fe200078e0042 */
[----:B------:R-:W-:Y:S01]  /*25550*/  LOP3.LUT R43, R3, 0x80000000, R11, 0xb8, !PT ;  /* 0x80000000032b7812 */ /* 0x000fe200078eb80b */
[----:B------:R-:W-:Y:S01]  /*25560*/  IMAD.MOV.U32 R42, RZ, RZ, R2 ;  /* 0x000000ffff2a7224 */ /* 0x000fe200078e0002 */
[----:B------:R-:W-:Y:S06]  /*25570*/  BRA `(.L_x_14887) ;  /* 0x0000005800b47947 */ /* 0x000fec0003800000 */
.L_x_14889:
        /* <DEDUP_REMOVED lines=119> */
.L_x_14967:
[----:B------:R-:W-:Y:S05]  /*25cf0*/  BSYNC.RECONVERGENT B0 ;  /* 0x0000000000007941 */ /* 0x000fea0003800200 */
.L_x_14966:
[----:B------:R-:W-:Y:S04]  /*25d00*/  BSSY.RECONVERGENT B3, `(.L_x_14968) ;  /* 0x0000006000037945 */ /* 0x000fe80003800200 */
[----:B------:R-:W-:Y:S05]  /*25d10*/  @P4 BRA P5, `(.L_x_14969) ;  /* 0x0000000000104947 */ /* 0x000fea0002800000 */
[----:B------:R-:W-:Y:S01]  /*25d20*/  MOV R2, R42 ;  /* 0x0000002a00027202 */ /* 0x000fe20000000f00 */
[----:B------:R-:W-:Y:S01]  /*25d30*/  IMAD.MOV.U32 R5, RZ, RZ, R43 ;  /* 0x000000ffff057224 */ /* 0x000fe200078e002b */
[----:B------:R-:W-:-:S07]  /*25d40*/  MOV R3, 0x25d60 ;  /* 0x00025d6000037802 */ /* 0x000fce0000000f00 */
[----:B------:R-:W-:Y:S05]  /*25d50*/  CALL.REL.NOINC `($__internal_31_$__cuda_sm20_div_rn_f64_full) ;  /* 0x0000085800547944 */ /* 0x000fea0003c00000 */
.L_x_14969:
[----:B------:R-:W-:Y:S05]  /*25d60*/  BSYNC.RECONVERGENT B3 ;  /* 0x0000000000037941 */ /* 0x000fea0003800200 */
.L_x_14968:
        /* <DEDUP_REMOVED lines=84> */
.L_x_14971:
[----:B------:R-:W-:Y:S02]  /*262b0*/  FSEL R2, RZ, 3.37028055040000000000e+12, P0 ;  /* 0x54442d18ff027808 */ /* 0x000fe40000000000 */
[----:B------:R-:W-:-:S07]  /*262c0*/  FSEL R3, RZ, 2.1426990032196044922, P0 ;  /* 0x400921fbff037808 */ /* 0x000fce0000000000 */
.L_x_14972:
[----:B------:R-:W-:Y:S05]  /*262d0*/  BSYNC.RECONVERGENT B0 ;  /* 0x0000000000007941 */ /* 0x000fea0003800200 */
.L_x_14970:
[----:B------:R-:W-:Y:S01]  /*262e0*/  DADD R58, R60, R58 ;  /* 0x000000003c3a7229 */ /* 0x000fe2000000003a */
[----:B------:R-:W-:Y:S01]  /*262f0*/  LOP3.LUT R3, R3, 0x80000000, R40, 0xb8, !PT ;  /* 0x8000000003037812 */ /* 0x000fe200078eb828 */
[----:B------:R-:W-:-:S06]  /*26300*/  DMUL R62, R62, 0.5 ;  /* 0x3fe000003e3e7828 */ /* 0x000fcc0000000000 */
[----:B------:R-:W-:-:S06]  /*26310*/  DSETP.NAN.AND P0, PT, R58, R58, PT ;  /* 0x0000003a3a00722a */ /* 0x000fcc0003f08000 */
[----:B------:R-:W-:Y:S02]  /*26320*/  FSEL R2, R58, R2, P0 ;  /* 0x000000023a027208 */ /* 0x000fe40000000000 */
[----:B------:R-:W-:Y:S01]  /*26330*/  FSEL R3, R59, R3, P0 ;  /* 0x000000033b037208 */ /* 0x000fe20000000000 */
[----:B------:R-:W-:Y:S06]  /*26340*/  BRA `(.L_x_14973) ;  /* 0x0000004c00207947 */ /* 0x000fec0003800000 */
.L_x_14965:
        /* <DEDUP_REMOVED lines=139> */
.L_x_14975:
[----:B------:R-:W-:Y:S05]  /*26c00*/  BSYNC.RECONVERGENT B0 ;  /* 0x0000000000007941 */ /* 0x000fea0003800200 */
.L_x_14974:
[----:B------:R-:W-:Y:S04]  /*26c10*/  BSSY.RECONVERGENT B3, `(.L_x_14976) ;  /* 0x0000005000037945 */ /* 0x000fe80003800200 */
[----:B------:R-:W-:Y:S05]  /*26c20*/  @P4 BRA P5, `(.L_x_14977) ;  /* 0x00000000000c4947 */ /* 0x000fea0002800000 */
[----:B------:R-:W-:Y:S02]  /*26c30*/  MOV R5, R3 ;  /* 0x0000000300057202 */ /* 0x000fe40000000f00 */
[----:B------:R-:W-:-:S07]  /*26c40*/  MOV R3, 0x26c60 ;  /* 0x00026c6000037802 */ /* 0x000fce0000000f00 */
[----:B------:R-:W-:Y:S05]  /*26c50*/  CALL.REL.NOINC `($__internal_31_$__cuda_sm20_div_rn_f64_full) ;  /* 0x0000084800947944 */ /* 0x000fea0003c00000 */
.L_x_14977:
[----:B------:R-:W-:Y:S05]  /*26c60*/  BSYNC.RECONVERGENT B3 ;  /* 0x0000000000037941 */ /* 0x000fea0003800200 */
.L_x_14976:
        /* <DEDUP_REMOVED lines=84> */
.L_x_14979:
[----:B------:R-:W-:Y:S02]  /*271b0*/  FSEL R2, RZ, 3.37028055040000000000e+12, P0 ;  /* 0x54442d18ff027808 */ /* 0x000fe40000000000 */
[----:B------:R-:W-:-:S07]  /*271c0*/  FSEL R3, RZ, 2.1426990032196044922, P0 ;  /* 0x400921fbff037808 */ /* 0x000fce0000000000 */
.L_x_14980:
[----:B------:R-:W-:Y:S05]  /*271d0*/  BSYNC.RECONVERGENT B0 ;  /* 0x0000000000007941 */ /* 0x000fea0003800200 */
.L_x_14978:
[----:B------:R-:W-:Y:S01]  /*271e0*/  DADD R58, R60, R58 ;  /* 0x000000003c3a7229 */ /* 0x000fe2000000003a */
[----:B------:R-:W-:-:S07]  /*271f0*/  LOP3.LUT R3, R3, 0x80000000, R40, 0xb8, !PT ;  /* 0x8000000003037812 */ /* 0x000fce00078eb828 */
[----:B------:R-:W-:-:S06]  /*27200*/  DSETP.NAN.AND P0, PT, R58, R58, PT ;  /* 0x0000003a3a00722a */ /* 0x000fcc0003f08000 */
[----:B------:R-:W-:Y:S02]  /*27210*/  FSEL R2, R58, R2, P0 ;  /* 0x000000023a027208 */ /* 0x000fe40000000000 */
[----:B------:R-:W-:Y:S01]  /*27220*/  FSEL R3, R59, R3, P0 ;  /* 0x000000033b037208 */ /* 0x000fe20000000000 */
[----:B------:R-:W-:Y:S06]  /*27230*/  BRA `(.L_x_14973) ;  /* 0x0000003c00647947 */ /* 0x000fec0003800000 */
.L_x_14964:
        /* <DEDUP_REMOVED lines=23> */
[----:B------:R-:W-:Y:S01]  /*273b0*/  MOV R42, R4 ;  /* 0x00000004002a7202 */ /* 0x000fe20000000f00 */
[----:B------:R-:W-:-:S07]  /*273c0*/  IMAD.MOV.U32 R43, RZ, RZ, R5 ;  /* 0x000000ffff2b7224 */ /* 0x000fce00078e0005 */
.L_x_14982:
[----:B------:R-:W-:Y:S05]  /*273d0*/  BSYNC.RECONVERGENT B3 ;  /* 0x0000000000037941 */ /* 0x000fea0003800200 */
.L_x_14981:
        /* <DEDUP_REMOVED lines=23> */
.L_x_14984:
[----:B------:R-:W-:Y:S05]  /*27550*/  BSYNC.RECONVERGENT B3 ;  /* 0x0000000000037941 */ /* 0x000fea0003800200 */
.L_x_14983:
        /* <DEDUP_REMOVED lines=140> */
.L_x_14986:
[----:B------:R-:W-:Y:S05]  /*27e20*/  BSYNC.RECONVERGENT B0 ;  /* 0x0000000000007941 */ /* 0x000fea0003800200 */
.L_x_14985:
[----:B------:R-:W-:Y:S04]  /*27e30*/  BSSY.RECONVERGENT B3, `(.L_x_14987) ;  /* 0x0000006000037945 */ /* 0x000fe80003800200 */
[----:B------:R-:W-:Y:S05]  /*27e40*/  @P4 BRA P5, `(.L_x_14988) ;  /* 0x0000000000104947 */ /* 0x000fea0002800000 */
[----:B------:R-:W-:Y:S01]  /*27e50*/  IMAD.MOV.U32 R2, RZ, RZ, R42 ;  /* 0x000000ffff027224 */ /* 0x000fe200078e002a */
[----:B------:R-:W-:Y:S01]  /*27e60*/  MOV R3, 0x27e90 ;  /* 0x00027e9000037802 */ /* 0x000fe20000000f00 */
[----:B------:R-:W-:-:S07]  /*27e70*/  IMAD.MOV.U32 R5, RZ, RZ, R43 ;  /* 0x000000ffff057224 */ /* 0x000fce00078e002b */
[----:B------:R-:W-:Y:S05]  /*27e80*/  CALL.REL.NOINC `($__internal_31_$__cuda_sm20_div_rn_f64_full) ;  /* 0x0000083800087944 */ /* 0x000fea0003c00000 */
.L_x_14988:
[----:B------:R-:W-:Y:S05]  /*27e90*/  BSYNC.RECONVERGENT B3 ;  /* 0x0000000000037941 */ /* 0x000fea0003800200 */
.L_x_14987:
        /* <DEDUP_REMOVED lines=84> */
.L_x_14990:
[----:B------:R-:W-:Y:S02]  /*283e0*/  FSEL R2, RZ, 3.37028055040000000000e+12, P0 ;  /* 0x54442d18ff027808 */ /* 0x000fe40000000000 */
[----:B------:R-:W-:-:S07]  /*283f0*/  FSEL R3, RZ, 2.1426990032196044922, P0 ;  /* 0x400921fbff037808 */ /* 0x000fce0000000000 */
.L_x_14991:
[----:B------:R-:W-:Y:S05]  /*28400*/  BSYNC.RECONVERGENT B0 ;  /* 0x0000000000007941 */ /* 0x000fea0003800200 */
.L_x_14989:
[----:B------:R-:W-:Y:S01]  /*28410*/  DADD R58, R60, R58 ;  /* 0x000000003c3a7229 */ /* 0x000fe2000000003a */
[----:B------:R-:W-:Y:S01]  /*28420*/  LOP3.LUT R3, R3, 0x80000000, R40, 0xb8, !PT ;  /* 0x8000000003037812 */ /* 0x000fe200078eb828 */
[----:B------:R-:W-:-:S06]  /*28430*/  DADD R62, R62, 1 ;  /* 0x3ff000003e3e7429 */ /* 0x000fcc0000000000 */
[----:B------:R-:W-:-:S06]  /*28440*/  DSETP.NAN.AND P0, PT, R58, R58, PT ;  /* 0x0000003a3a00722a */ /* 0x000fcc0003f08000 */
[----:B------:R-:W-:Y:S02]  /*28450*/  FSEL R2, R58, R2, P0 ;  /* 0x000000023a027208 */ /* 0x000fe40000000000 */
[----:B------:R-:W-:Y:S01]  /*28460*/  FSEL R3, R59, R3, P0 ;  /* 0x000000033b037208 */ /* 0x000fe20000000000 */
[----:B------:R-:W-:Y:S06]  /*28470*/  BRA `(.L_x_14973) ;  /* 0x0000002800d47947 */ /* 0x000fec0003800000 */
.L_x_14963:
        /* <DEDUP_REMOVED lines=109> */
.L_x_14995:
[----:B------:R-:W-:Y:S05]  /*28b50*/  BSYNC.RECONVERGENT B0 ;  /* 0x0000000000007941 */ /* 0x000fea0003800200 */
.L_x_14994:
        /* <DEDUP_REMOVED lines=8> */
[----:B------:R-:W-:Y:S05]  /*28be0*/  CALL.REL.NOINC `($__internal_31_$__cuda_sm20_div_rn_f64_full) ;  /* 0x0000082800b07944 */ /* 0x000fea0003c00000 */
.L_x_14997:
[----:B------:R-:W-:Y:S05]  /*28bf0*/  BSYNC.RECONVERGENT B3 ;  /* 0x0000000000037941 */ /* 0x000fea0003800200 */
.L_x_14996:
        /* <DEDUP_REMOVED lines=76> */
.L_x_14993:
        /* <DEDUP_REMOVED lines=136> */
.L_x_14999:
[----:B------:R-:W-:Y:S05]  /*29940*/  BSYNC.RECONVERGENT B0 ;  /* 0x0000000000007941 */ /* 0x000fea0003800200 */
.L_x_14998:
        /* <DEDUP_REMOVED lines=8> */
.L_x_15001:
[----:B------:R-:W-:Y:S05]  /*299d0*/  BSYNC.RECONVERGENT B3 ;  /* 0x0000000000037941 */ /* 0x000fea0003800200 */
.L_x_15000:
        /* <DEDUP_REMOVED lines=76> */
.L_x_14992:
        /* <DEDUP_REMOVED lines=22> */
[----:B------:R-:W-:Y:S05]  /*2a000*/  CALL.REL.NOINC `($__internal_31_$__cuda_sm20_div_rn_f64_full) ;  /* 0x0000081400a87944 */ /* 0x000fea0003c00000 */
[----:B------:R-:W-:Y:S02]  /*2a010*/  IMAD.MOV.U32 R62, RZ, RZ, R4 ;  /* 0x000000ffff3e7224 */ /* 0x000fe400078e0004 */
[----:B------:R-:W-:-:S07]  /*2a020*/  IMAD.MOV.U32 R63, RZ, RZ, R5 ;  /* 0x000000ffff3f7224 */ /* 0x000fce00078e0005 */
.L_x_15003:
[----:B------:R-:W-:Y:S05]  /*2a030*/  BSYNC.RECONVERGENT B3 ;  /* 0x0000000000037941 */ /* 0x000fea0003800200 */
.L_x_15002:
        /* <DEDUP_REMOVED lines=22> */
[----:B------:R-:W-:Y:S05]  /*2a1a0*/  CALL.REL.NOINC `($__internal_31_$__cuda_sm20_div_rn_f64_full) ;  /* 0x0000081400407944 */ /* 0x000fea0003c00000 */
.L_x_15005:
[----:B------:R-:W-:Y:S05]  /*2a1b0*/  BSYNC.RECONVERGENT B3 ;  /* 0x0000000000037941 */ /* 0x000fea0003800200 */
.L_x_15004:
        /* <DEDUP_REMOVED lines=139> */
.L_x_15007:
[----:B------:R-:W-:Y:S05]  /*2aa70*/  BSYNC.RECONVERGENT B0 ;  /* 0x0000000000007941 */ /* 0x000fea0003800200 */
.L_x_15006:
        /* <DEDUP_REMOVED lines=9> */
.L_x_15009:
[----:B------:R-:W-:Y:S05]  /*2ab10*/  BSYNC.RECONVERGENT B3 ;  /* 0x0000000000037941 */ /* 0x000fea0003800200 */
.L_x_15008:
        /* <DEDUP_REMOVED lines=75> */
.L_x_14973:
[----:B------:R-:W-:Y:S05]  /*2afd0*/  BSYNC.RECONVERGENT B2 ;  /* 0x0000000000027941 */ /* 0x000fea0003800200 */
.L_x_14962:
[----:B------:R-:W-:Y:S01]  /*2afe0*/  UMOV UR4, 0xfefa39ef ;  /* 0xfefa39ef00047882 */ /* 0x000fe20000000000 */
[----:B------:R-:W-:Y:S01]  /*2aff0*/  UMOV UR5, 0x3fe62e42 ;  /* 0x3fe62e4200057882 */ /* 0x000fe20000000000 */
[----:B------:R-:W-:Y:S01]  /*2b000*/  LOP3.LUT R43, R3, 0x80000000, R11, 0xb8, !PT ;  /* 0x80000000032b7812 */ /* 0x000fe200078eb80b */
[----:B------:R-:W-:Y:S01]  /*2b010*/  DADD R62, R62, UR4 ;  /* 0x000000043e3e7e29 */ /* 0x000fe20008000000 */
[----:B------:R-:W-:-:S09]  /*2b020*/  IMAD.MOV.U32 R42, RZ, RZ, R2 ;  /* 0x000000ffff2a7224 */ /* 0x000fd200078e0002 */
[----:B------:R-:W-:Y:S01]  /*2b030*/  LOP3.LUT R41, R63, 0x80000000, R9, 0xb8, !PT ;  /* 0x800000003f297812 */ /* 0x000fe200078eb809 */
[----:B------:R-:W-:-:S07]  /*2b040*/  IMAD.MOV.U32 R40, RZ, RZ, R62 ;  /* 0x000000ffff287224 */ /* 0x000fce00078e003e */
.L_x_14887:
[----:B------:R-:W-:Y:S05]  /*2b050*/  BSYNC.RECONVERGENT B1 ;  /* 0x0000000000017941 */ /* 0x000fea0003800200 */
.L_x_14886:
        /* <DEDUP_REMOVED lines=35> */
.L_x_15012:
        /* <DEDUP_REMOVED lines=148> */
.L_x_15017:
[----:B------:R-:W-:Y:S05]  /*2bbd0*/  BSYNC.RECONVERGENT B3 ;  /* 0x0000000000037941 */ /* 0x000fea0003800200 */
.L_x_15016:
        /* <DEDUP_REMOVED lines=81> */
.L_x_15015:
        /* <DEDUP_REMOVED lines=33> */
.L_x_15024:
[----:B------:R-:W-:Y:S05]  /*2c300*/  BSYNC.RECONVERGENT B4 ;  /* 0x0000000000047941 */ /* 0x000fea0003800200 */
.L_x_15023:
[----:B------:R-:W-:Y:S02]  /*2c310*/  IMAD.MOV.U32 R66, RZ, RZ, R4 ;  /* 0x000000ffff427224 */ /* 0x000fe400078e0004 */
[----:B------:R-:W-:-:S07]  /*2c320*/  IMAD.MOV.U32 R67, RZ, RZ, R5 ;  /* 0x000000ffff437224 */ /* 0x000fce00078e0005 */
.L_x_15022:
[----:B------:R-:W-:Y:S05]  /*2c330*/  BSYNC.RECONVERGENT B3 ;  /* 0x0000000000037941 */ /* 0x000fea0003800200 */
.L_x_15021:
        /* <DEDUP_REMOVED lines=30> */
.L_x_15029:
[----:B------:R-:W-:Y:S05]  /*2c520*/  BSYNC.RECONVERGENT B4 ;  /* 0x0000000000047941 */ /* 0x000fea0003800200 */
.L_x_15028:
[----:B------:R-:W-:Y:S05]  /*2c530*/  BRA `(.L_x_15027) ;  /* 0x0000000000047947 */ /* 0x000fea0003800000 */
.L_x_15026:
[----:B------:R-:W-:-:S11]  /*2c540*/  DADD R4, R10, -R2 ;  /* 0x000000000a047229 */ /* 0x000fd60000000802 */
.L_x_15027:
[----:B------:R-:W-:Y:S05]  /*2c550*/  BSYNC.RECONVERGENT B3 ;  /* 0x0000000000037941 */ /* 0x000fea0003800200 */
.L_x_15025:
        /* <DEDUP_REMOVED lines=31> */
.L_x_15031:
[----:B------:R-:W-:Y:S05]  /*2c750*/  BSYNC.RECONVERGENT B3 ;  /* 0x0000000000037941 */ /* 0x000fea0003800200 */
.L_x_15030:
        /* <DEDUP_REMOVED lines=85> */
.L_x_15032:
        /* <DEDUP_REMOVED lines=21> */
.L_x_15034:
[----:B------:R-:W-:Y:S05]  /*2ce00*/  BSYNC.RECONVERGENT B3 ;  /* 0x0000000000037941 */ /* 0x000fea0003800200 */
.L_x_15033:
        /* <DEDUP_REMOVED lines=30> */
.L_x_15020:
        /* <DEDUP_REMOVED lines=28> */
.L_x_15037:
[----:B------:R-:W-:Y:S05]  /*2d1b0*/  BSYNC.RECONVERGENT B3 ;  /* 0x0000000000037941 */ /* 0x000fea0003800200 */
.L_x_15036:
        /* <DEDUP_REMOVED lines=85> */
.L_x_15038:
        /* <DEDUP_REMOVED lines=21> */
.L_x_15040:
[----:B------:R-:W-:Y:S05]  /*2d860*/  BSYNC.RECONVERGENT B3 ;  /* 0x0000000000037941 */ /* 0x000fea0003800200 */
.L_x_15039:
        /* <DEDUP_REMOVED lines=30> */
.L_x_15035:
        /* <DEDUP_REMOVED lines=27> */
.L_x_15042:
[----:B------:R-:W-:Y:S05]  /*2dc00*/  BSYNC.RECONVERGENT B3 ;  /* 0x0000000000037941 */ /* 0x000fea0003800200 */
.L_x_15041:
        /* <DEDUP_REMOVED lines=21> */
.L_x_15044:
[----:B------:R-:W-:Y:S05]  /*2dd60*/  BSYNC.RECONVERGENT B3 ;  /* 0x0000000000037941 */ /* 0x000fea0003800200 */
.L_x_15043:
[----:B------:R-:W-:Y:S02]  /*2dd70*/  IMAD.MOV.U32 R66, RZ, RZ, R4 ;  /* 0x000000ffff427224 */ /* 0x000fe400078e0004 */
[----:B------:R-:W-:Y:S01]  /*2dd80*/  IMAD.MOV.U32 R67, RZ, RZ, R5 ;  /* 0x000000ffff437224 */ /* 0x000fe200078e0005 */
[----:B------:R-:W-:Y:S06]  /*2dd90*/  BRA `(.L_x_15018) ;  /* 0x0000000000687947 */ /* 0x000fec0003800000 */
.L_x_15019:
        /* <DEDUP_REMOVED lines=25> */
.L_x_15045:
[----:B------:R-:W-:Y:S05]  /*2df30*/  BSYNC.RECONVERGENT B3 ;  /* 0x0000000000037941 */ /* 0x000fea0003800200 */
.L_x_15018:
[----:B------:R-:W-:Y:S05]  /*2df40*/  BSYNC.RECONVERGENT B2 ;  /* 0x0000000000027941 */ /* 0x000fea0003800200 */
.L_x_15014:
        /* <DEDUP_REMOVED lines=25> */
.L_x_15050:
[----:B------:R-:W-:Y:S05]  /*2e0e0*/  BSYNC.RECONVERGENT B4 ;  /* 0x0000000000047941 */ /* 0x000fea0003800200 */
.L_x_15049:
        /* <DEDUP_REMOVED lines=77> */
.L_x_15052:
        /* <DEDUP_REMOVED lines=42> */
.L_x_15051:
        /* <DEDUP_REMOVED lines=35> */
.L_x_15060:
[----:B------:R-:W-:Y:S05]  /*2ea90*/  BSYNC.RECONVERGENT B6 ;  /* 0x0000000000067941 */ /* 0x000fea0003800200 */
.L_x_15059:
[----:B------:R-:W-:Y:S02]  /*2eaa0*/  IMAD.MOV.U32 R62, RZ, RZ, R4 ;  /* 0x000000ffff3e7224 */ /* 0x000fe400078e0004 */
[----:B------:R-:W-:-:S07]  /*2eab0*/  IMAD.MOV.U32 R63, RZ, RZ, R5 ;  /* 0x000000ffff3f7224 */ /* 0x000fce00078e0005 */
.L_x_15058:
[----:B------:R-:W-:Y:S05]  /*2eac0*/  BSYNC.RECONVERGENT B5 ;  /* 0x0000000000057941 */ /* 0x000fea0003800200 */
.L_x_15057:
        /* <DEDUP_REMOVED lines=28> */
.L_x_15065:
[----:B------:R-:W-:Y:S05]  /*2ec90*/  BSYNC.RECONVERGENT B6 ;  /* 0x0000000000067941 */ /* 0x000fea0003800200 */
.L_x_15064:
[----:B------:R-:W-:Y:S02]  /*2eca0*/  IMAD.MOV.U32 R60, RZ, RZ, R4 ;  /* 0x000000ffff3c7224 */ /* 0x000fe400078e0004 */
[----:B------:R-:W-:Y:S01]  /*2ecb0*/  IMAD.MOV.U32 R61, RZ, RZ, R5 ;  /* 0x000000ffff3d7224 */ /* 0x000fe200078e0005 */
[----:B------:R-:W-:Y:S06]  /*2ecc0*/  BRA `(.L_x_15063) ;  /* 0x0000000000047947 */ /* 0x000fec0003800000 */
.L_x_15062:
[----:B------:R-:W-:-:S11]  /*2ecd0*/  DADD R60, R10, -R2 ;  /* 0x000000000a3c7229 */ /* 0x000fd60000000802 */
.L_x_15063:
[----:B------:R-:W-:Y:S05]  /*2ece0*/  BSYNC.RECONVERGENT B5 ;  /* 0x0000000000057941 */ /* 0x000fea0003800200 */
.L_x_15061:
        /* <DEDUP_REMOVED lines=29> */
.L_x_15067:
[----:B------:R-:W-:Y:S05]  /*2eec0*/  BSYNC.RECONVERGENT B5 ;  /* 0x0000000000057941 */ /* 0x000fea0003800200 */
.L_x_15066:
[----:B------:R-:W-:Y:S01]  /*2eed0*/  MOV R10, R2 ;  /* 0x00000002000a7202 */ /* 0x000fe20000000f00 */
[----:B------:R-:W-:Y:S01]  /*2eee0*/  IMAD.MOV.U32 R11, RZ, RZ, R3 ;  /* 0x000000ffff0b7224 */ /* 0x000fe200078e0003 */
[----:B------:R-:W-:Y:S06]  /*2eef0*/  BRA `(.L_x_15068) ;  /* 0x00000008004c7947 */ /* 0x000fec0003800000 */
.L_x_15056:
        /* <DEDUP_REMOVED lines=29> */
.L_x_15071:
[----:B------:R-:W-:Y:S05]  /*2f0d0*/  BSYNC.RECONVERGENT B5 ;  /* 0x0000000000057941 */ /* 0x000fea0003800200 */
.L_x_15070:
[----:B------:R-:W-:Y:S02]  /*2f0e0*/  IMAD.MOV.U32 R10, RZ, RZ, R2 ;  /* 0x000000ffff0a7224 */ /* 0x000fe400078e0002 */
[----:B------:R-:W-:Y:S01]  /*2f0f0*/  IMAD.MOV.U32 R11, RZ, RZ, R3 ;  /* 0x000000ffff0b7224 */ /* 0x000fe200078e0003 */
[----:B------:R-:W-:Y:S06]  /*2f100*/  BRA `(.L_x_15068) ;  /* 0x0000000400c87947 */ /* 0x000fec0003800000 */
.L_x_15069:
        /* <DEDUP_REMOVED lines=29> */
.L_x_15073:
[----:B------:R-:W-:Y:S05]  /*2f2e0*/  BSYNC.RECONVERGENT B5 ;  /* 0x0000000000057941 */ /* 0x000fea0003800200 */
.L_x_15072:
        /* <DEDUP_REMOVED lines=20> */
.L_x_15075:
[----:B------:R-:W-:Y:S05]  /*2f430*/  BSYNC.RECONVERGENT B5 ;  /* 0x0000000000057941 */ /* 0x000fea0003800200 */
.L_x_15074:
[----:B------:R-:W-:Y:S01]  /*2f440*/  DMUL R58, R58, 8.11296384146066816958e+31 ;  /* 0x469000003a3a7828 */ /* 0x000fe20000000000 */
[----:B------:R-:W-:Y:S02]  /*2f450*/  IMAD.MOV.U32 R10, RZ, RZ, R4 ;  /* 0x000000ffff0a7224 */ /* 0x000fe400078e0004 */
[----:B------:R-:W-:Y:S01]  /*2f460*/  IMAD.MOV.U32 R11, RZ, RZ, R5 ;  /* 0x000000ffff0b7224 */ /* 0x000fe200078e0005 */
[----:B------:R-:W-:Y:S07]  /*2f470*/  BRA `(.L_x_15068) ;  /* 0x0000000000ec7947 */ /* 0x000fee0003800000 */
.L_x_15055:
        /* <DEDUP_REMOVED lines=27> */
.L_x_15077:
[----:B------:R-:W-:Y:S05]  /*2f630*/  BSYNC.RECONVERGENT B5 ;  /* 0x0000000000057941 */ /* 0x000fea0003800200 */
.L_x_15076:
        /* <DEDUP_REMOVED lines=27> */
.L_x_15079:
[----:B------:R-:W-:Y:S05]  /*2f7f0*/  BSYNC.RECONVERGENT B5 ;  /* 0x0000000000057941 */ /* 0x000fea0003800200 */
.L_x_15078:
[----:B------:R-:W-:Y:S01]  /*2f800*/  DMUL R10, R2, R10 ;  /* 0x0000000a020a7228 */ /* 0x000fe20000000000 */
[----:B------:R-:W-:Y:S01]  /*2f810*/  MOV R58, 0x0 ;  /* 0x00000000003a7802 */ /* 0x000fe20000000f00 */
[----:B------:R-:W-:-:S09]  /*2f820*/  IMAD.MOV.U32 R59, RZ, RZ, 0x3ff00000 ;  /* 0x3ff00000ff3b7424 */ /* 0x000fd200078e00ff */
.L_x_15068:
[----:B------:R-:W-:Y:S05]  /*2f830*/  BSYNC.RECONVERGENT B4 ;  /* 0x0000000000047941 */ /* 0x000fea0003800200 */
.L_x_15054:
[----:B------:R-:W-:Y:S05]  /*2f840*/  BRA `(.L_x_15080) ;  /* 0x0000000000087947 */ /* 0x000fea0003800000 */
.L_x_15048:
[----:B------:R-:W-:Y:S02]  /*2f850*/  DMUL R10, R8, 9.00719925474099200000e+15 ;  /* 0x43400000080a7828 */ /* 0x000fe40000000000 */
[----:B------:R-:W-:-:S11]  /*2f860*/  DMUL R58, R58, 9.00719925474099200000e+15 ;  /* 0x434000003a3a7828 */ /* 0x000fd60000000000 */
.L_x_15080:
[----:B------:R-:W-:Y:S05]  /*2f870*/  BSYNC.RELIABLE B2 ;  /* 0x0000000000027941 */ /* 0x000fea0003800100 */
.L_x_15047:
        /* <DEDUP_REMOVED lines=27> */
.L_x_15082:
[----:B------:R-:W-:Y:S05]  /*2fa30*/  BSYNC.RECONVERGENT B2 ;  /* 0x0000000000027941 */ /* 0x000fea0003800200 */
.L_x_15081:
        /* <DEDUP_REMOVED lines=84> */
.L_x_15084:
[----:B------:R-:W-:Y:S02]  /*2ff80*/  FSEL R2, RZ, 3.37028055040000000000e+12, P0 ;  /* 0x54442d18ff027808 */ /* 0x000fe40000000000 */
[----:B------:R-:W-:-:S07]  /*2ff90*/  FSEL R3, RZ, 2.1426990032196044922, P0 ;  /* 0x400921fbff037808 */ /* 0x000fce0000000000 */
.L_x_15085:
[----:B------:R-:W-:Y:S05]  /*2ffa0*/  BSYNC.RECONVERGENT B0 ;  /* 0x0000000000007941 */ /* 0x000fea0003800200 */
.L_x_15083:
[----:B------:R-:W-:Y:S02]  /*2ffb0*/  DADD R10, |R10|, R58 ;  /* 0x000000000a0a7229 */ /* 0x000fe4000000023a */
[----:B------:R-:W-:-:S06]  /*2ffc0*/  DADD R2, -RZ, |R2| ;  /* 0x00000000ff027229 */ /* 0x000fcc0000000502 */
[----:B------:R-:W-:-:S06]  /*2ffd0*/  DSETP.NAN.AND P0, PT, R10, R10, PT ;  /* 0x0000000a0a00722a */ /* 0x000fcc0003f08000 */
[----:B------:R-:W-:Y:S02]  /*2ffe0*/  FSEL R2, R10, R2, P0 ;  /* 0x000000020a027208 */ /* 0x000fe40000000000 */
[----:B------:R-:W-:-:S07]  /*2fff0*/  FSEL R3, R11, R3, P0 ;  /* 0x000000030b037208 */ /* 0x000fce0000000000 */
.L_x_15053:
[----:B------:R-:W-:Y:S05]  /*30000*/  BSYNC.RECONVERGENT B3 ;  /* 0x0000000000037941 */ /* 0x000fea0003800200 */
.L_x_15046:
[----:B------:R-:W-:Y:S01]  /*30010*/  LOP3.LUT R9, R67, 0x80000000, R13, 0xb8, !PT ;  /* 0x8000000043097812 */ /* 0x000fe200078eb80d */
[----:B------:R-:W-:Y:S01]  /*30020*/  IMAD.MOV.U32 R8, RZ, RZ, R66 ;  /* 0x000000ffff087224 */ /* 0x000fe200078e0042 */
[----:B------:R-:W-:Y:S02]  /*30030*/  LOP3.LUT R11, R3, 0x80000000, R15, 0xb8, !PT ;  /* 0x80000000030b7812 */ /* 0x000fe400078eb80f */
[----:B------:R-:W-:Y:S01]  /*30040*/  MOV R10, R2 ;  /* 0x00000002000a7202 */ /* 0x000fe20000000f00 */
[----:B------:R-:W-:Y:S06]  /*30050*/  BRA `(.L_x_15011) ;  /* 0x0000005800b47947 */ /* 0x000fec0003800000 */
.L_x_15013:
        /* <DEDUP_REMOVED lines=119> */
.L_x_15091:
[----:B------:R-:W-:Y:S05]  /*307d0*/  BSYNC.RECONVERGENT B0 ;  /* 0x0000000000007941 */ /* 0x000fea0003800200 */
.L_x_15090:
[----:B------:R-:W-:Y:S04]  /*307e0*/  BSSY.RECONVERGENT B3, `(.L_x_15092) ;  /* 0x0000006000037945 */ /* 0x000fe80003800200 */
[----:B------:R-:W-:Y:S05]  /*307f0*/  @P4 BRA P5, `(.L_x_15093) ;  /* 0x0000000000104947 */ /* 0x000fea0002800000 */
[----:B------:R-:W-:Y:S01]  /*30800*/  IMAD.MOV.U32 R2, RZ, RZ, R10 ;  /* 0x000000ffff027224 */ /* 0x000fe200078e000a */
[----:B------:R-:W-:Y:S01]  /*30810*/  MOV R3, 0x30840 ;  /* 0x0003084000037802 */ /* 0x000fe20000000f00 */
[----:B------:R-:W-:-:S07]  /*30820*/  IMAD.MOV.U32 R5, RZ, RZ, R11 ;  /* 0x000000ffff057224 */ /* 0x000fce00078e000b */
[----:B------:R-:W-:Y:S05]  /*30830*/  CALL.REL.NOINC `($__internal_31_$__cuda_sm20_div_rn_f64_full) ;  /* 0x000007ac009c7944 */ /* 0x000fea0003c00000 */
.L_x_15093:
[----:B------:R-:W-:Y:S05]  /*30840*/  BSYNC.RECONVERGENT B3 ;  /* 0x0000000000037941 */ /* 0x000fea0003800200 */
.L_x_15092:
        /* <DEDUP_REMOVED lines=84> */
.L_x_15095:
[----:B------:R-:W-:Y:S02]  /*30d90*/  FSEL R2, RZ, 3.37028055040000000000e+12, P0 ;  /* 0x54442d18ff027808 */ /* 0x000fe40000000000 */
[----:B------:R-:W-:-:S07]  /*30da0*/  FSEL R3, RZ, 2.1426990032196044922, P0 ;  /* 0x400921fbff037808 */ /* 0x000fce0000000000 */
.L_x_15096:
[----:B------:R-:W-:Y:S05]  /*30db0*/  BSYNC.RECONVERGENT B0 ;  /* 0x0000000000007941 */ /* 0x000fea0003800200 */
.L_x_15094:
[----:B------:R-:W-:Y:S01]  /*30dc0*/  DADD R58, R60, R58 ;  /* 0x000000003c3a7229 */ /* 0x000fe2000000003a */
[----:B------:R-:W-:Y:S01]  /*30dd0*/  LOP3.LUT R3, R3, 0x80000000, R8, 0xb8, !PT ;  /* 0x8000000003037812 */ /* 0x000fe200078eb808 */
[----:B------:R-:W-:-:S06]  /*30de0*/  DMUL R62, R62, 0.5 ;  /* 0x3fe000003e3e7828 */ /* 0x000fcc0000000000 */
[----:B------:R-:W-:-:S06]  /*30df0*/  DSETP.NAN.AND P0, PT, R58, R58, PT ;  /* 0x0000003a3a00722a */ /* 0x000fcc0003f08000 */
[----:B------:R-:W-:Y:S02]  /*30e00*/  FSEL R2, R58, R2, P0 ;  /* 0x000000023a027208 */ /* 0x000fe40000000000 */
[----:B------:R-:W-:Y:S01]  /*30e10*/  FSEL R3, R59, R3, P0 ;  /* 0x000000033b037208 */ /* 0x000fe20000000000 */
[----:B------:R-:W-:Y:S06]  /*30e20*/  BRA `(.L_x_15097) ;  /* 0x0000004c00207947 */ /* 0x000fec0003800000 */
.L_x_15089:
        /* <DEDUP_REMOVED lines=139> */
.L_x_15099:
[----:B------:R-:W-:Y:S05]  /*316e0*/  BSYNC.RECONVERGENT B0 ;  /* 0x0000000000007941 */ /* 0x000fea0003800200 */
.L_x_15098:
[----:B------:R-:W-:Y:S04]  /*316f0*/  BSSY.RECONVERGENT B3, `(.L_x_15100) ;  /* 0x0000005000037945 */ /* 0x000fe80003800200 */
[----:B------:R-:W-:Y:S05]  /*31700*/  @P4 BRA P5, `(.L_x_15101) ;  /* 0x00000000000c4947 */ /* 0x000fea0002800000 */
[----:B------:R-:W-:Y:S01]  /*31710*/  IMAD.MOV.U32 R5, RZ, RZ, R3 ;  /* 0x000000ffff057224 */ /* 0x000fe200078e0003 */
[----:B------:R-:W-:-:S07]  /*31720*/  MOV R3, 0x31740 ;  /* 0x0003174000037802 */ /* 0x000fce0000000f00 */
[----:B------:R-:W-:Y:S05]  /*31730*/  CALL.REL.NOINC `($__internal_31_$__cuda_sm20_div_rn_f64_full) ;  /* 0x0000079c00dc7944 */ /* 0x000fea0003c00000 */
.L_x_15101:
[----:B------:R-:W-:Y:S05]  /*31740*/  BSYNC.RECONVERGENT B3 ;  /* 0x0000000000037941 */ /* 0x000fea0003800200 */
.L_x_15100:
        /* <DEDUP_REMOVED lines=84> */
.L_x_15103:
[----:B------:R-:W-:Y:S02]  /*31c90*/  FSEL R2, RZ, 3.37028055040000000000e+12, P0 ;  /* 0x54442d18ff027808 */ /* 0x000fe40000000000 */
[----:B------:R-:W-:-:S07]  /*31ca0*/  FSEL R3, RZ, 2.1426990032196044922, P0 ;  /* 0x400921fbff037808 */ /* 0x000fce0000000000 */
.L_x_15104:
[----:B------:R-:W-:Y:S05]  /*31cb0*/  BSYNC.RECONVERGENT B0 ;  /* 0x0000000000007941 */ /* 0x000fea0003800200 */
.L_x_15102:
[----:B------:R-:W-:Y:S01]  /*31cc0*/  DADD R58, R60, R58 ;  /* 0x000000003c3a7229 */ /* 0x000fe2000000003a */
[----:B------:R-:W-:-:S07]  /*31cd0*/  LOP3.LUT R3, R3, 0x80000000, R8, 0xb8, !PT ;  /* 0x8000000003037812 */ /* 0x000fce00078eb808 */
[----:B------:R-:W-:-:S06]  /*31ce0*/  DSETP.NAN.AND P0, PT, R58, R58, PT ;  /* 0x0000003a3a00722a */ /* 0x000fcc0003f08000 */
[----:B------:R-:W-:Y:S02]  /*31cf0*/  FSEL R2, R58, R2, P0 ;  /* 0x000000023a027208 */ /* 0x000fe40000000000 */
[----:B------:R-:W-:Y:S01]  /*31d00*/  FSEL R3, R59, R3, P0 ;  /* 0x000000033b037208 */ /* 0x000fe20000000000 */
[----:B------:R-:W-:Y:S06]  /*31d10*/  BRA `(.L_x_15097) ;  /* 0x0000003c00647947 */ /* 0x000fec0003800000 */
.L_x_15088:
        /* <DEDUP_REMOVED lines=23> */
[----:B------:R-:W-:Y:S02]  /*31e90*/  IMAD.MOV.U32 R10, RZ, RZ, R4 ;  /* 0x000000ffff0a7224 */ /* 0x000fe400078e0004 */
[----:B------:R-:W-:-:S07]  /*31ea0*/  IMAD.MOV.U32 R11, RZ, RZ, R5 ;  /* 0x000000ffff0b7224 */ /* 0x000fce00078e0005 */
.L_x_15106:
[----:B------:R-:W-:Y:S05]  /*31eb0*/  BSYNC.RECONVERGENT B3 ;  /* 0x0000000000037941 */ /* 0x000fea0003800200 */
.L_x_15105:
        /* <DEDUP_REMOVED lines=23> */
.L_x_15108:
[----:B------:R-:W-:Y:S05]  /*32030*/  BSYNC.RECONVERGENT B3 ;  /* 0x0000000000037941 */ /* 0x000fea0003800200 */
.L_x_15107:
        /* <DEDUP_REMOVED lines=140> */
.L_x_15110:
[----:B------:R-:W-:Y:S05]  /*32900*/  BSYNC.RECONVERGENT B0 ;  /* 0x0000000000007941 */ /* 0x000fea0003800200 */
.L_x_15109:
[----:B------:R-:W-:Y:S04]  /*32910*/  BSSY.RECONVERGENT B3, `(.L_x_15111) ;  /* 0x0000006000037945 */ /* 0x000fe80003800200 */
[----:B------:R-:W-:Y:S05]  /*32920*/  @P4 BRA P5, `(.L_x_15112) ;  /* 0x0000000000104947 */ /* 0x000fea0002800000 */
[----:B------:R-:W-:Y:S01]  /*32930*/  MOV R2, R10 ;  /* 0x0000000a00027202 */ /* 0x000fe20000000f00 */
[----:B------:R-:W-:Y:S01]  /*32940*/  IMAD.MOV.U32 R5, RZ, RZ, R11 ;  /* 0x000000ffff057224 */ /* 0x000fe200078e000b */
[----:B------:R-:W-:-:S07]  /*32950*/  MOV R3, 0x32970 ;  /* 0x0003297000037802 */ /* 0x000fce0000000f00 */
[----:B------:R-:W-:Y:S05]  /*32960*/  CALL.REL.NOINC `($__internal_31_$__cuda_sm20_div_rn_f64_full) ;  /* 0x0000078c00507944 */ /* 0x000fea0003c00000 */
.L_x_15112:
[----:B------:R-:W-:Y:S05]  /*32970*/  BSYNC.RECONVERGENT B3 ;  /* 0x0000000000037941 */ /* 0x000fea0003800200 */
.L_x_15111:
        /* <DEDUP_REMOVED lines=84> */
.L_x_15114:
[----:B------:R-:W-:Y:S02]  /*32ec0*/  FSEL R2, RZ, 3.37028055040000000000e+12, P0 ;  /* 0x54442d18ff027808 */ /* 0x000fe40000000000 */
[----:B------:R-:W-:-:S07]  /*32ed0*/  FSEL R3, RZ, 2.1426990032196044922, P0 ;  /* 0x400921fbff037808 */ /* 0x000fce0000000000 */
.L_x_15115:
[----:B------:R-:W-:Y:S05]  /*32ee0*/  BSYNC.RECONVERGENT B0 ;  /* 0x0000000000007941 */ /* 0x000fea0003800200 */
.L_x_15113:
[----:B------:R-:W-:Y:S01]  /*32ef0*/  DADD R58, R60, R58 ;  /* 0x000000003c3a7229 */ /* 0x000fe2000000003a */
[----:B------:R-:W-:Y:S01]  /*32f00*/  LOP3.LUT R3, R3, 0x80000000, R8, 0xb8, !PT ;  /* 0x8000000003037812 */ /* 0x000fe200078eb808 */
[----:B------:R-:W-:-:S06]  /*32f10*/  DADD R62, R62, 1 ;  /* 0x3ff000003e3e7429 */ /* 0x000fcc0000000000 */
[----:B------:R-:W-:-:S06]  /*32f20*/  DSETP.NAN.AND P0, PT, R58, R58, PT ;  /* 0x0000003a3a00722a */ /* 0x000fcc0003f08000 */
[----:B------:R-:W-:Y:S02]  /*32f30*/  FSEL R2, R58, R2, P0 ;  /* 0x000000023a027208 */ /* 0x000fe40000000000 */
[----:B------:R-:W-:Y:S01]  /*32f40*/  FSEL R3, R59, R3, P0 ;  /* 0x000000033b037208 */ /* 0x000fe20000000000 */
[----:B------:R-:W-:Y:S06]  /*32f50*/  BRA `(.L_x_15097) ;  /* 0x0000002800d47947 */ /* 0x000fec0003800000 */
.L_x_15087:
        /* <DEDUP_REMOVED lines=109> */
.L_x_15119:
[----:B------:R-:W-:Y:S05]  /*33630*/  BSYNC.RECONVERGENT B0 ;  /* 0x0000000000007941 */ /* 0x000fea0003800200 */
.L_x_15118:
        /* <DEDUP_REMOVED lines=9> */
.L_x_15121:
[----:B------:R-:W-:Y:S05]  /*336d0*/  BSYNC.RECONVERGENT B3 ;  /* 0x0000000000037941 */ /* 0x000fea0003800200 */
.L_x_15120:
        /* <DEDUP_REMOVED lines=76> */
.L_x_15117:
        /* <DEDUP_REMOVED lines=136> */
.L_x_15123:
[----:B------:R-:W-:Y:S05]  /*34420*/  BSYNC.RECONVERGENT B0 ;  /* 0x0000000000007941 */ /* 0x000fea0003800200 */
.L_x_15122:
        /* <DEDUP_REMOVED lines=8> */
.L_x_15125:
[----:B------:R-:W-:Y:S05]  /*344b0*/  BSYNC.RECONVERGENT B3 ;  /* 0x0000000000037941 */ /* 0x000fea0003800200 */
.L_x_15124:
        /* <DEDUP_REMOVED lines=76> */
.L_x_15116:
        /* <DEDUP_REMOVED lines=23> */
[----:B------:R-:W-:Y:S01]  /*34af0*/  MOV R62, R4 ;  /* 0x00000004003e7202 */ /* 0x000fe20000000f00 */
[----:B------:R-:W-:-:S07]  /*34b00*/  IMAD.MOV.U32 R63, RZ, RZ, R5 ;  /* 0x000000ffff3f7224 */ /* 0x000fce00078e0005 */
.L_x_15127:
[----:B------:R-:W-:Y:S05]  /*34b10*/  BSYNC.RECONVERGENT B3 ;  /* 0x0000000000037941 */ /* 0x000fea0003800200 */
.L_x_15126:
        /* <DEDUP_REMOVED lines=23> */
.L_x_15129:
[----:B------:R-:W-:Y:S05]  /*34c90*/  BSYNC.RECONVERGENT B3 ;  /* 0x0000000000037941 */ /* 0x000fea0003800200 */
.L_x_15128:
        /* <DEDUP_REMOVED lines=139> */
.L_x_15131:
[----:B------:R-:W-:Y:S05]  /*35550*/  BSYNC.RECONVERGENT B0 ;  /* 0x0000000000007941 */ /* 0x000fea0003800200 */
.L_x_15130:
        /* <DEDUP_REMOVED lines=9> */
.L_x_15133:
[----:B------:R-:W-:Y:S05]  /*355f0*/  BSYNC.RECONVERGENT B3 ;  /* 0x0000000000037941 */ /* 0x000fea0003800200 */
.L_x_15132:
        /* <DEDUP_REMOVED lines=75> */
.L_x_15097:
[----:B------:R-:W-:Y:S05]  /*35ab0*/  BSYNC.RECONVERGENT B2 ;  /* 0x0000000000027941 */ /* 0x000fea0003800200 */
.L_x_15086:
[----:B------:R-:W-:Y:S01]  /*35ac0*/  UMOV UR4, 0xfefa39ef ;  /* 0xfefa39ef00047882 */ /* 0x000fe20000000000 */
[----:B------:R-:W-:Y:S01]  /*35ad0*/  UMOV UR5, 0x3fe62e42 ;  /* 0x3fe62e4200057882 */ /* 0x000fe20000000000 */
[----:B------:R-:W-:Y:S01]  /*35ae0*/  LOP3.LUT R11, R3, 0x80000000, R15, 0xb8, !PT ;  /* 0x80000000030b7812 */ /* 0x000fe200078eb80f */
[----:B------:R-:W-:Y:S01]  /*35af0*/  DADD R62, R62, UR4 ;  /* 0x000000043e3e7e29 */ /* 0x000fe20008000000 */
[----:B------:R-:W-:-:S09]  /*35b00*/  IMAD.MOV.U32 R10, RZ, RZ, R2 ;  /* 0x000000ffff0a7224 */ /* 0x000fd200078e0002 */
[----:B------:R-:W-:Y:S01]  /*35b10*/  LOP3.LUT R9, R63, 0x80000000, R13, 0xb8, !PT ;  /* 0x800000003f097812 */ /* 0x000fe200078eb80d */
[----:B------:R-:W-:-:S07]  /*35b20*/  IMAD.MOV.U32 R8, RZ, RZ, R62 ;  /* 0x000000ffff087224 */ /* 0x000fce00078e003e */
.L_x_15011:
[----:B------:R-:W-:Y:S05]  /*35b30*/  BSYNC.RECONVERGENT B1 ;  /* 0x0000000000017941 */ /* 0x000fea0003800200 */
.L_x_15010:
        /* <DEDUP_REMOVED lines=35> */
.L_x_15136:
        /* <DEDUP_REMOVED lines=148> */
.L_x_15141:
[----:B------:R-:W-:Y:S05]  /*366b0*/  BSYNC.RECONVERGENT B3 ;  /* 0x0000000000037941 */ /* 0x000fea0003800200 */
.L_x_15140:
        /* <DEDUP_REMOVED lines=81> */
.L_x_15139:
        /* <DEDUP_REMOVED lines=33> */
.L_x_15148:
[----:B------:R-:W-:Y:S05]  /*36de0*/  BSYNC.RECONVERGENT B4 ;  /* 0x0000000000047941 */ /* 0x000fea0003800200 */
.L_x_15147:
[----:B------:R-:W-:Y:S02]  /*36df0*/  IMAD.MOV.U32 R66, RZ, RZ, R4 ;  /* 0x000000ffff427224 */ /* 0x000fe400078e0004 */
[----:B------:R-:W-:-:S07]  /*36e00*/  IMAD.MOV.U32 R67, RZ, RZ, R5 ;  /* 0x000000ffff437224 */ /* 0x000fce00078e0005 */
.L_x_15146:
[----:B------:R-:W-:Y:S05]  /*36e10*/  BSYNC.RECONVERGENT B3 ;  /* 0x0000000000037941 */ /* 0x000fea0003800200 */
.L_x_15145:
        /* <DEDUP_REMOVED lines=30> */
.L_x_15153:
[----:B------:R-:W-:Y:S05]  /*37000*/  BSYNC.RECONVERGENT B4 ;  /* 0x0000000000047941 */ /* 0x000fea0003800200 */
.L_x_15152:
[----:B------:R-:W-:Y:S05]  /*37010*/  BRA `(.L_x_15151) ;  /* 0x0000000000047947 */ /* 0x000fea0003800000 */
.L_x_15150:
[----:B------:R-:W-:-:S11]  /*37020*/  DADD R4, R14, -R2 ;  /* 0x000000000e047229 */ /* 0x000fd60000000802 */
.L_x_15151:
[----:B------:R-:W-:Y:S05]  /*37030*/  BSYNC.RECONVERGENT B3 ;  /* 0x0000000000037941 */ /* 0x000fea0003800200 */
.L_x_15149:
        /* <DEDUP_REMOVED lines=31> */
.L_x_15155:
[----:B------:R-:W-:Y:S05]  /*37230*/  BSYNC.RECONVERGENT B3 ;  /* 0x0000000000037941 */ /* 0x000fea0003800200 */
.L_x_15154:
        /* <DEDUP_REMOVED lines=85> */
.L_x_15156:
        /* <DEDUP_REMOVED lines=21> */
.L_x_15158:
[----:B------:R-:W-:Y:S05]  /*378e0*/  BSYNC.RECONVERGENT B3 ;  /* 0x0000000000037941 */ /* 0x000fea0003800200 */
.L_x_15157:
        /* <DEDUP_REMOVED lines=30> */
.L_x_15144:
        /* <DEDUP_REMOVED lines=28> */
.L_x_15161:
[----:B------:R-:W-:Y:S05]  /*37c90*/  BSYNC.RECONVERGENT B3 ;  /* 0x0000000000037941 */ /* 0x000fea0003800200 */
.L_x_15160:
        /* <DEDUP_REMOVED lines=85> */
.L_x_15162:
        /* <DEDUP_REMOVED lines=21> */
.L_x_15164:
[----:B------:R-:W-:Y:S05]  /*38340*/  BSYNC.RECONVERGENT B3 ;  /* 0x0000000000037941 */ /* 0x000fea0003800200 */
.L_x_15163:
        /* <DEDUP_REMOVED lines=30> */
.L_x_15159:
        /* <DEDUP_REMOVED lines=27> */
.L_x_15166:
[----:B------:R-:W-:Y:S05]  /*386e0*/  BSYNC.RECONVERGENT B3 ;  /* 0x0000000000037941 */ /* 0x000fea0003800200 */
.L_x_15165:
        /* <DEDUP_REMOVED lines=21> */
.L_x_15168:
[----:B------:R-:W-:Y:S05]  /*38840*/  BSYNC.RECONVERGENT B3 ;  /* 0x0000000000037941 */ /* 0x000fea0003800200 */
.L_x_15167:
[----:B------:R-:W-:Y:S02]  /*38850*/  IMAD.MOV.U32 R66, RZ, RZ, R4 ;  /* 0x000000ffff427224 */ /* 0x000fe400078e0004 */
[----:B------:R-:W-:Y:S01]  /*38860*/  IMAD.MOV.U32 R67, RZ, RZ, R5 ;  /* 0x000000ffff437224 */ /* 0x000fe200078e0005 */
[----:B------:R-:W-:Y:S06]  /*38870*/  BRA `(.L_x_15142) ;  /* 0x0000000000687947 */ /* 0x000fec0003800000 */
.L_x_15143:
        /* <DEDUP_REMOVED lines=25> */
.L_x_15169:
[----:B------:R-:W-:Y:S05]  /*38a10*/  BSYNC.RECONVERGENT B3 ;  /* 0x0000000000037941 */ /* 0x000fea0003800200 */
.L_x_15142:
[----:B------:R-:W-:Y:S05]  /*38a20*/  BSYNC.RECONVERGENT B2 ;  /* 0x0000000000027941 */ /* 0x000fea0003800200 */
.L_x_15138:
        /* <DEDUP_REMOVED lines=25> */
.L_x_15174:
[----:B------:R-:W-:Y:S05]  /*38bc0*/  BSYNC.RECONVERGENT B4 ;  /* 0x0000000000047941 */ /* 0x000fea0003800200 */
.L_x_15173:
        /* <DEDUP_REMOVED lines=77> */
.L_x_15176:
        /* <DEDUP_REMOVED lines=42> */
.L_x_15175:
        /* <DEDUP_REMOVED lines=35> */
.L_x_15184:
[----:B------:R-:W-:Y:S05]  /*39570*/  BSYNC.RECONVERGENT B6 ;  /* 0x0000000000067941 */ /* 0x000fea0003800200 */
.L_x_15183:
[----:B------:R-:W-:Y:S02]  /*39580*/  IMAD.MOV.U32 R62, RZ, RZ, R4 ;  /* 0x000000ffff3e7224 */ /* 0x000fe400078e0004 */
[----:B------:R-:W-:-:S07]  /*39590*/  IMAD.MOV.U32 R63, RZ, RZ, R5 ;  /* 0x000000ffff3f7224 */ /* 0x000fce00078e0005 */
.L_x_15182:
[----:B------:R-:W-:Y:S05]  /*395a0*/  BSYNC.RECONVERGENT B5 ;  /* 0x0000000000057941 */ /* 0x000fea0003800200 */
.L_x_15181:
        /* <DEDUP_REMOVED lines=28> */
.L_x_15189:
[----:B------:R-:W-:Y:S05]  /*39770*/  BSYNC.RECONVERGENT B6 ;  /* 0x0000000000067941 */ /* 0x000fea0003800200 */
.L_x_15188:
[----:B------:R-:W-:Y:S02]  /*39780*/  IMAD.MOV.U32 R60, RZ, RZ, R4 ;  /* 0x000000ffff3c7224 */ /* 0x000fe400078e0004 */
[----:B------:R-:W-:Y:S01]  /*39790*/  IMAD.MOV.U32 R61, RZ, RZ, R5 ;  /* 0x000000ffff3d7224 */ /* 0x000fe200078e0005 */
[----:B------:R-:W-:Y:S06]  /*397a0*/  BRA `(.L_x_15187) ;  /* 0x0000000000047947 */ /* 0x000fec0003800000 */
.L_x_15186:
[----:B------:R-:W-:-:S11]  /*397b0*/  DADD R60, R14, -R2 ;  /* 0x000000000e3c7229 */ /* 0x000fd60000000802 */
.L_x_15187:
[----:B------:R-:W-:Y:S05]  /*397c0*/  BSYNC.RECONVERGENT B5 ;  /* 0x0000000000057941 */ /* 0x000fea0003800200 */
.L_x_15185:
        /* <DEDUP_REMOVED lines=29> */
.L_x_15191:
[----:B------:R-:W-:Y:S05]  /*399a0*/  BSYNC.RECONVERGENT B5 ;  /* 0x0000000000057941 */ /* 0x000fea0003800200 */
.L_x_15190:
[----:B------:R-:W-:Y:S02]  /*399b0*/  IMAD.MOV.U32 R14, RZ, RZ, R2 ;  /* 0x000000ffff0e7224 */ /* 0x000fe400078e0002 */
[----:B------:R-:W-:Y:S01]  /*399c0*/  IMAD.MOV.U32 R15, RZ, RZ, R3 ;  /* 0x000000ffff0f7224 */ /* 0x000fe200078e0003 */
[----:B------:R-:W-:Y:S06]  /*399d0*/  BRA `(.L_x_15192) ;  /* 0x00000008004c7947 */ /* 0x000fec0003800000 */
.L_x_15180:
        /* <DEDUP_REMOVED lines=29> */
.L_x_15195:
[----:B------:R-:W-:Y:S05]  /*39bb0*/  BSYNC.RECONVERGENT B5 ;  /* 0x0000000000057941 */ /* 0x000fea0003800200 */
.L_x_15194:
[----:B------:R-:W-:Y:S02]  /*39bc0*/  IMAD.MOV.U32 R14, RZ, RZ, R2 ;  /* 0x000000ffff0e7224 */ /* 0x000fe400078e0002 */
[----:B------:R-:W-:Y:S01]  /*39bd0*/  IMAD.MOV.U32 R15, RZ, RZ, R3 ;  /* 0x000000ffff0f7224 */ /* 0x000fe200078e0003 */
[----:B------:R-:W-:Y:S06]  /*39be0*/  BRA `(.L_x_15192) ;  /* 0x0000000400c87947 */ /* 0x000fec0003800000 */
.L_x_15193:
        /* <DEDUP_REMOVED lines=29> */
.L_x_15197:
[----:B------:R-:W-:Y:S05]  /*39dc0*/  BSYNC.RECONVERGENT B5 ;  /* 0x0000000000057941 */ /* 0x000fea0003800200 */
.L_x_15196:
        /* <DEDUP_REMOVED lines=20> */
.L_x_15199:
[----:B------:R-:W-:Y:S05]  /*39f10*/  BSYNC.RECONVERGENT B5 ;  /* 0x0000000000057941 */ /* 0x000fea0003800200 */
.L_x_15198:
[----:B------:R-:W-:Y:S01]  /*39f20*/  DMUL R58, R58, 8.11296384146066816958e+31 ;  /* 0x469000003a3a7828 */ /* 0x000fe20000000000 */
[----:B------:R-:W-:Y:S02]  /*39f30*/  IMAD.MOV.U32 R14, RZ, RZ, R4 ;  /* 0x000000ffff0e7224 */ /* 0x000fe400078e0004 */
[----:B------:R-:W-:Y:S01]  /*39f40*/  IMAD.MOV.U32 R15, RZ, RZ, R5 ;  /* 0x000000ffff0f7224 */ /* 0x000fe200078e0005 */
[----:B------:R-:W-:Y:S07]  /*39f50*/  BRA `(.L_x_15192) ;  /* 0x0000000000ec7947 */ /* 0x000fee0003800000 */
.L_x_15179:
        /* <DEDUP_REMOVED lines=27> */
.L_x_15201:
[----:B------:R-:W-:Y:S05]  /*3a110*/  BSYNC.RECONVERGENT B5 ;  /* 0x0000000000057941 */ /* 0x000fea0003800200 */
.L_x_15200:
        /* <DEDUP_REMOVED lines=27> */
.L_x_15203:
[----:B------:R-:W-:Y:S05]  /*3a2d0*/  BSYNC.RECONVERGENT B5 ;  /* 0x0000000000057941 */ /* 0x000fea0003800200 */
.L_x_15202:
[----:B------:R-:W-:Y:S01]  /*3a2e0*/  DMUL R14, R2, R14 ;  /* 0x0000000e020e7228 */ /* 0x000fe20000000000 */
[----:B------:R-:W-:Y:S02]  /*3a2f0*/  IMAD.MOV.U32 R58, RZ, RZ, 0x0 ;  /* 0x00000000ff3a7424 */ /* 0x000fe400078e00ff */
[----:B------:R-:W-:-:S08]  /*3a300*/  IMAD.MOV.U32 R59, RZ, RZ, 0x3ff00000 ;  /* 0x3ff00000ff3b7424 */ /* 0x000fd000078e00ff */
.L_x_15192:
[----:B------:R-:W-:Y:S05]  /*3a310*/  BSYNC.RECONVERGENT B4 ;  /* 0x0000000000047941 */ /* 0x000fea0003800200 */
.L_x_15178:
[----:B------:R-:W-:Y:S05]  /*3a320*/  BRA `(.L_x_15204) ;  /* 0x0000000000087947 */ /* 0x000fea0003800000 */
.L_x_15172:
[----:B------:R-:W-:Y:S02]  /*3a330*/  DMUL R14, R12, 9.00719925474099200000e+15 ;  /* 0x434000000c0e7828 */ /* 0x000fe40000000000 */
[----:B------:R-:W-:-:S11]  /*3a340*/  DMUL R58, R58, 9.00719925474099200000e+15 ;  /* 0x434000003a3a7828 */ /* 0x000fd60000000000 */
.L_x_15204:
[----:B------:R-:W-:Y:S05]  /*3a350*/  BSYNC.RELIABLE B2 ;  /* 0x0000000000027941 */ /* 0x000fea0003800100 */
.L_x_15171:
        /* <DEDUP_REMOVED lines=27> */
.L_x_15206:
[----:B------:R-:W-:Y:S05]  /*3a510*/  BSYNC.RECONVERGENT B2 ;  /* 0x0000000000027941 */ /* 0x000fea0003800200 */
.L_x_15205:
        /* <DEDUP_REMOVED lines=84> */
.L_x_15208:
[----:B------:R-:W-:Y:S02]  /*3aa60*/  FSEL R2, RZ, 3.37028055040000000000e+12, P0 ;  /* 0x54442d18ff027808 */ /* 0x000fe40000000000 */
[----:B------:R-:W-:-:S07]  /*3aa70*/  FSEL R3, RZ, 2.1426990032196044922, P0 ;  /* 0x400921fbff037808 */ /* 0x000fce0000000000 */
.L_x_15209:
[----:B------:R-:W-:Y:S05]  /*3aa80*/  BSYNC.RECONVERGENT B0 ;  /* 0x0000000000007941 */ /* 0x000fea0003800200 */
.L_x_15207:
[----:B------:R-:W-:Y:S02]  /*3aa90*/  DADD R14, |R14|, R58 ;  /* 0x000000000e0e7229 */ /* 0x000fe4000000023a */
[----:B------:R-:W-:-:S06]  /*3aaa0*/  DADD R2, -RZ, |R2| ;  /* 0x00000000ff027229 */ /* 0x000fcc0000000502 */
[----:B------:R-:W-:-:S06]  /*3aab0*/  DSETP.NAN.AND P0, PT, R14, R14, PT ;  /* 0x0000000e0e00722a */ /* 0x000fcc0003f08000 */
[----:B------:R-:W-:Y:S02]  /*3aac0*/  FSEL R2, R14, R2, P0 ;  /* 0x000000020e027208 */ /* 0x000fe40000000000 */
[----:B------:R-:W-:-:S07]  /*3aad0*/  FSEL R3, R15, R3, P0 ;  /* 0x000000030f037208 */ /* 0x000fce0000000000 */
.L_x_15177:
[----:B------:R-:W-:Y:S05]  /*3aae0*/  BSYNC.RECONVERGENT B3 ;  /* 0x0000000000037941 */ /* 0x000fea0003800200 */
.L_x_15170:
[----:B------:R-:W-:Y:S01]  /*3aaf0*/  LOP3.LUT R13, R67, 0x80000000, R17, 0xb8, !PT ;  /* 0x80000000430d7812 */ /* 0x000fe200078eb811 */
[----:B------:R-:W-:Y:S01]  /*3ab00*/  IMAD.MOV.U32 R12, RZ, RZ, R66 ;  /* 0x000000ffff0c7224 */ /* 0x000fe200078e0042 */
[----:B------:R-:W-:Y:S01]  /*3ab10*/  LOP3.LUT R15, R3, 0x80000000, R19, 0xb8, !PT ;  /* 0x80000000030f7812 */ /* 0x000fe200078eb813 */
[----:B------:R-:W-:Y:S01]  /*3ab20*/  IMAD.MOV.U32 R14, RZ, RZ, R2 ;  /* 0x000000ffff0e7224 */ /* 0x000fe200078e0002 */
[----:B------:R-:W-:Y:S06]  /*3ab30*/  BRA `(.L_x_15135) ;  /* 0x0000005800b47947 */ /* 0x000fec0003800000 */
.L_x_15137:
        /* <DEDUP_REMOVED lines=119> */
.L_x_15215:
[----:B------:R-:W-:Y:S05]  /*3b2b0*/  BSYNC.RECONVERGENT B0 ;  /* 0x0000000000007941 */ /* 0x000fea0003800200 */
.L_x_15214:
[----:B------:R-:W-:Y:S04]  /*3b2c0*/  BSSY.RECONVERGENT B3, `(.L_x_15216) ;  /* 0x0000006000037945 */ /* 0x000fe80003800200 */
[----:B------:R-:W-:Y:S05]  /*3b2d0*/  @P4 BRA P5, `(.L_x_15217) ;  /* 0x0000000000104947 */ /* 0x000fea0002800000 */
[----:B------:R-:W-:Y:S01]  /*3b2e0*/  IMAD.MOV.U32 R2, RZ, RZ, R14 ;  /* 0x000000ffff027224 */ /* 0x000fe200078e000e */
[----:B------:R-:W-:Y:S01]  /*3b2f0*/  MOV R3, 0x3b320 ;  /* 0x0003b32000037802 */ /* 0x000fe20000000f00 */
[----:B------:R-:W-:-:S07]  /*3b300*/  IMAD.MOV.U32 R5, RZ, RZ, R15 ;  /* 0x000000ffff057224 */ /* 0x000fce00078e000f */
[----:B------:R-:W-:Y:S05]  /*3b310*/  CALL.REL.NOINC `($__internal_31_$__cuda_sm20_div_rn_f64_full) ;  /* 0x0000070000e47944 */ /* 0x000fea0003c00000 */
.L_x_15217:
[----:B------:R-:W-:Y:S05]  /*3b320*/  BSYNC.RECONVERGENT B3 ;  /* 0x0000000000037941 */ /* 0x000fea0003800200 */
.L_x_15216:
        /* <DEDUP_REMOVED lines=84> */
.L_x_15219:
[----:B------:R-:W-:Y:S02]  /*3b870*/  FSEL R2, RZ, 3.37028055040000000000e+12, P0 ;  /* 0x54442d18ff027808 */ /* 0x000fe40000000000 */
[----:B------:R-:W-:-:S07]  /*3b880*/  FSEL R3, RZ, 2.1426990032196044922, P0 ;  /* 0x400921fbff037808 */ /* 0x000fce0000000000 */
.L_x_15220:
[----:B------:R-:W-:Y:S05]  /*3b890*/  BSYNC.RECONVERGENT B0 ;  /* 0x0000000000007941 */ /* 0x000fea0003800200 */
.L_x_15218:
[----:B------:R-:W-:Y:S01]  /*3b8a0*/  DADD R58, R60, R58 ;  /* 0x000000003c3a7229 */ /* 0x000fe2000000003a */
[----:B------:R-:W-:Y:S01]  /*3b8b0*/  LOP3.LUT R3, R3, 0x80000000, R12, 0xb8, !PT ;  /* 0x8000000003037812 */ /* 0x000fe200078eb80c */
[----:B------:R-:W-:-:S06]  /*3b8c0*/  DMUL R62, R62, 0.5 ;  /* 0x3fe000003e3e7828 */ /* 0x000fcc0000000000 */
[----:B------:R-:W-:-:S06]  /*3b8d0*/  DSETP.NAN.AND P0, PT, R58, R58, PT ;  /* 0x0000003a3a00722a */ /* 0x000fcc0003f08000 */
[----:B------:R-:W-:Y:S02]  /*3b8e0*/  FSEL R2, R58, R2, P0 ;  /* 0x000000023a027208 */ /* 0x000fe40000000000 */
[----:B------:R-:W-:Y:S01]  /*3b8f0*/  FSEL R3, R59, R3, P0 ;  /* 0x000000033b037208 */ /* 0x000fe20000000000 */
[----:B------:R-:W-:Y:S06]  /*3b900*/  BRA `(.L_x_15221) ;  /* 0x0000004c00207947 */ /* 0x000fec0003800000 */
.L_x_15213:
        /* <DEDUP_REMOVED lines=139> */
.L_x_15223:
[----:B------:R-:W-:Y:S05]  /*3c1c0*/  BSYNC.RECONVERGENT B0 ;  /* 0x0000000000007941 */ /* 0x000fea0003800200 */
.L_x_15222:
[----:B------:R-:W-:Y:S04]  /*3c1d0*/  BSSY.RECONVERGENT B3, `(.L_x_15224) ;  /* 0x0000005000037945 */ /* 0x000fe80003800200 */
[----:B------:R-:W-:Y:S05]  /*3c1e0*/  @P4 BRA P5, `(.L_x_15225) ;  /* 0x00000000000c4947 */ /* 0x000fea0002800000 */
[----:B------:R-:W-:Y:S01]  /*3c1f0*/  IMAD.MOV.U32 R5, RZ, RZ, R3 ;  /* 0x000000ffff057224 */ /* 0x000fe200078e0003 */
[----:B------:R-:W-:-:S07]  /*3c200*/  MOV R3, 0x3c220 ;  /* 0x0003c22000037802 */ /* 0x000fce0000000f00 */
[----:B------:R-:W-:Y:S05]  /*3c210*/  CALL.REL.NOINC `($__internal_31_$__cuda_sm20_div_rn_f64_full) ;  /* 0x000006f400247944 */ /* 0x000fea0003c00000 */
.L_x_15225:
[----:B------:R-:W-:Y:S05]  /*3c220*/  BSYNC.RECONVERGENT B3 ;  /* 0x0000000000037941 */ /* 0x000fea0003800200 */
.L_x_15224:
        /* <DEDUP_REMOVED lines=84> */
.L_x_15227:
[----:B------:R-:W-:Y:S02]  /*3c770*/  FSEL R2, RZ, 3.37028055040000000000e+12, P0 ;  /* 0x54442d18ff027808 */ /* 0x000fe40000000000 */
[----:B------:R-:W-:-:S07]  /*3c780*/  FSEL R3, RZ, 2.1426990032196044922, P0 ;  /* 0x400921fbff037808 */ /* 0x000fce0000000000 */
.L_x_15228:
[----:B------:R-:W-:Y:S05]  /*3c790*/  BSYNC.RECONVERGENT B0 ;  /* 0x0000000000007941 */ /* 0x000fea0003800200 */
.L_x_15226:
[----:B------:R-:W-:Y:S01]  /*3c7a0*/  DADD R58, R60, R58 ;  /* 0x000000003c3a7229 */ /* 0x000fe2000000003a */
[----:B------:R-:W-:-:S07]  /*3c7b0*/  LOP3.LUT R3, R3, 0x80000000, R12, 0xb8, !PT ;  /* 0x8000000003037812 */ /* 0x000fce00078eb80c */
[----:B------:R-:W-:-:S06]  /*3c7c0*/  DSETP.NAN.AND P0, PT, R58, R58, PT ;  /* 0x0000003a3a00722a */ /* 0x000fcc0003f08000 */
[----:B------:R-:W-:Y:S02]  /*3c7d0*/  FSEL R2, R58, R2, P0 ;  /* 0x000000023a027208 */ /* 0x000fe40000000000 */
[----:B------:R-:W-:Y:S01]  /*3c7e0*/  FSEL R3, R59, R3, P0 ;  /* 0x000000033b037208 */ /* 0x000fe20000000000 */
[----:B------:R-:W-:Y:S06]  /*3c7f0*/  BRA `(.L_x_15221) ;  /* 0x0000003c00647947 */ /* 0x000fec0003800000 */
.L_x_15212:
        /* <DEDUP_REMOVED lines=25> */
.L_x_15230:
[----:B------:R-:W-:Y:S05]  /*3c990*/  BSYNC.RECONVERGENT B3 ;  /* 0x0000000000037941 */ /* 0x000fea0003800200 */
.L_x_15229:
        /* <DEDUP_REMOVED lines=23> */
.L_x_15232:
[----:B------:R-:W-:Y:S05]  /*3cb10*/  BSYNC.RECONVERGENT B3 ;  /* 0x0000000000037941 */ /* 0x000fea0003800200 */
.L_x_15231:
        /* <DEDUP_REMOVED lines=140> */
.L_x_15234:
[----:B------:R-:W-:Y:S05]  /*3d3e0*/  BSYNC.RECONVERGENT B0 ;  /* 0x0000000000007941 */ /* 0x000fea0003800200 */
.L_x_15233:
[----:B------:R-:W-:Y:S04]  /*3d3f0*/  BSSY.RECONVERGENT B3, `(.L_x_15235) ;  /* 0x0000006000037945 */ /* 0x000fe80003800200 */
[----:B------:R-:W-:Y:S05]  /*3d400*/  @P4 BRA P5, `(.L_x_15236) ;  /* 0x0000000000104947 */ /* 0x000fea0002800000 */
[----:B------:R-:W-:Y:S01]  /*3d410*/  IMAD.MOV.U32 R2, RZ, RZ, R14 ;  /* 0x000000ffff027224 */ /* 0x000fe200078e000e */
[----:B------:R-:W-:Y:S01]  /*3d420*/  MOV R3, 0x3d450 ;  /* 0x0003d45000037802 */ /* 0x000fe20000000f00 */
[----:B------:R-:W-:-:S07]  /*3d430*/  IMAD.MOV.U32 R5, RZ, RZ, R15 ;  /* 0x000000ffff057224 */ /* 0x000fce00078e000f */
[----:B------:R-:W-:Y:S05]  /*3d440*/  CALL.REL.NOINC `($__internal_31_$__cuda_sm20_div_rn_f64_full) ;  /* 0x000006e000987944 */ /* 0x000fea0003c00000 */
.L_x_15236:
[----:B------:R-:W-:Y:S05]  /*3d450*/  BSYNC.RECONVERGENT B3 ;  /* 0x0000000000037941 */ /* 0x000fea0003800200 */
.L_x_15235:
        /* <DEDUP_REMOVED lines=84> */
.L_x_15238:
[----:B------:R-:W-:Y:S02]  /*3d9a0*/  FSEL R2, RZ, 3.37028055040000000000e+12, P0 ;  /* 0x54442d18ff027808 */ /* 0x000fe40000000000 */
[----:B------:R-:W-:-:S07]  /*3d9b0*/  FSEL R3, RZ, 2.1426990032196044922, P0 ;  /* 0x400921fbff037808 */ /* 0x000fce0000000000 */
.L_x_15239:
[----:B------:R-:W-:Y:S05]  /*3d9c0*/  BSYNC.RECONVERGENT B0 ;  /* 0x0000000000007941 */ /* 0x000fea0003800200 */
.L_x_15237:
[----:B------:R-:W-:Y:S01]  /*3d9d0*/  DADD R58, R60, R58 ;  /* 0x000000003c3a7229 */ /* 0x000fe2000000003a */
[----:B------:R-:W-:Y:S01]  /*3d9e0*/  LOP3.LUT R3, R3, 0x80000000, R12, 0xb8, !PT ;  /* 0x8000000003037812 */ /* 0x000fe200078eb80c */
[----:B------:R-:W-:-:S06]  /*3d9f0*/  DADD R62, R62, 1 ;  /* 0x3ff000003e3e7429 */ /* 0x000fcc0000000000 */
[----:B------:R-:W-:-:S06]  /*3da00*/  DSETP.NAN.AND P0, PT, R58, R58, PT ;  /* 0x0000003a3a00722a */ /* 0x000fcc0003f08000 */
[----:B------:R-:W-:Y:S02]  /*3da10*/  FSEL R2, R58, R2, P0 ;  /* 0x000000023a027208 */ /* 0x000fe40000000000 */
[----:B------:R-:W-:Y:S01]  /*3da20*/  FSEL R3, R59, R3, P0 ;  /* 0x000000033b037208 */ /* 0x000fe20000000000 */
[----:B------:R-:W-:Y:S06]  /*3da30*/  BRA `(.L_x_15221) ;  /* 0x0000002800d47947 */ /* 0x000fec0003800000 */
.L_x_15211:
        /* <DEDUP_REMOVED lines=109> */
.L_x_15243:
[----:B------:R-:W-:Y:S05]  /*3e110*/  BSYNC.RECONVERGENT B0 ;  /* 0x0000000000007941 */ /* 0x000fea0003800200 */
.L_x_15242:
        /* <DEDUP_REMOVED lines=9> */
.L_x_15245:
[----:B------:R-:W-:Y:S05]  /*3e1b0*/  BSYNC.RECONVERGENT B3 ;  /* 0x0000000000037941 */ /* 0x000fea0003800200 */
.L_x_15244:
        /* <DEDUP_REMOVED lines=76> */
.L_x_15241:
        /* <DEDUP_REMOVED lines=136> */
.L_x_15247:
[----:B------:R-:W-:Y:S05]  /*3ef00*/  BSYNC.RECONVERGENT B0 ;  /* 0x0000000000007941 */ /* 0x000fea0003800200 */
.L_x_15246:
        /* <DEDUP_REMOVED lines=8> */
.L_x_15249:
[----:B------:R-:W-:Y:S05]  /*3ef90*/  BSYNC.RECONVERGENT B3 ;  /* 0x0000000000037941 */ /* 0x000fea0003800200 */
.L_x_15248:
        /* <DEDUP_REMOVED lines=76> */
.L_x_15240:
        /* <DEDUP_REMOVED lines=25> */
.L_x_15251:
[----:B------:R-:W-:Y:S05]  /*3f5f0*/  BSYNC.RECONVERGENT B3 ;  /* 0x0000000000037941 */ /* 0x000fea0003800200 */
.L_x_15250:
        /* <DEDUP_REMOVED lines=23> */
.L_x_15253:
[----:B------:R-:W-:Y:S05]  /*3f770*/  BSYNC.RECONVERGENT B3 ;  /* 0x0000000000037941 */ /* 0x000fea0003800200 */
.L_x_15252:
        /* <DEDUP_REMOVED lines=139> */
.L_x_15255:
[----:B------:R-:W-:Y:S05]  /*40030*/  BSYNC.RECONVERGENT B0 ;  /* 0x0000000000007941 */ /* 0x000fea0003800200 */
.L_x_15254:
        /* <DEDUP_REMOVED lines=9> */
.L_x_15257:
[----:B------:R-:W-:Y:S05]  /*400d0*/  BSYNC.RECONVERGENT B3 ;  /* 0x0000000000037941 */ /* 0x000fea0003800200 */
.L_x_15256:
        /* <DEDUP_REMOVED lines=75> */
.L_x_15221:
[----:B------:R-:W-:Y:S05]  /*40590*/  BSYNC.RECONVERGENT B2 ;  /* 0x0000000000027941 */ /* 0x000fea0003800200 */
.L_x_15210:
[----:B------:R-:W-:Y:S01]  /*405a0*/  UMOV UR4, 0xfefa39ef ;  /* 0xfefa39ef00047882 */ /* 0x000fe20000000000 */
[----:B------:R-:W-:Y:S01]  /*405b0*/  UMOV UR5, 0x3fe62e42 ;  /* 0x3fe62e4200057882 */ /* 0x000fe20000000000 */
[----:B------:R-:W-:Y:S01]  /*405c0*/  LOP3.LUT R15, R3, 0x80000000, R19, 0xb8, !PT ;  /* 0x80000000030f7812 */ /* 0x000fe200078eb813 */
[----:B------:R-:W-:Y:S01]  /*405d0*/  DADD R62, R62, UR4 ;  /* 0x000000043e3e7e29 */ /* 0x000fe20008000000 */
[----:B------:R-:W-:-:S09]  /*405e0*/  IMAD.MOV.U32 R14, RZ, RZ, R2 ;  /* 0x000000ffff0e7224 */ /* 0x000fd200078e0002 */
[----:B------:R-:W-:Y:S02]  /*405f0*/  LOP3.LUT R13, R63, 0x80000000, R17, 0xb8, !PT ;  /* 0x800000003f0d7812 */ /* 0x000fe400078eb811 */
[----:B------:R-:W-:-:S07]  /*40600*/  MOV R12, R62 ;  /* 0x0000003e000c7202 */ /* 0x000fce0000000f00 */
.L_x_15135:
[----:B------:R-:W-:Y:S05]  /*40610*/  BSYNC.RECONVERGENT B1 ;  /* 0x0000000000017941 */ /* 0x000fea0003800200 */
.L_x_15134:
        /* <DEDUP_REMOVED lines=35> */
.L_x_15260:
        /* <DEDUP_REMOVED lines=148> */
.L_x_15265:
[----:B------:R-:W-:Y:S05]  /*41190*/  BSYNC.RECONVERGENT B3 ;  /* 0x0000000000037941 */ /* 0x000fea0003800200 */
.L_x_15264:
        /* <DEDUP_REMOVED lines=81> */
.L_x_15263:
        /* <DEDUP_REMOVED lines=33> */
.L_x_15272:
[----:B------:R-:W-:Y:S05]  /*418c0*/  BSYNC.RECONVERGENT B4 ;  /* 0x0000000000047941 */ /* 0x000fea0003800200 */
.L_x_15271:
[----:B------:R-:W-:Y:S02]  /*418d0*/  IMAD.MOV.U32 R66, RZ, RZ, R4 ;  /* 0x000000ffff427224 */ /* 0x000fe400078e0004 */
[----:B------:R-:W-:-:S07]  /*418e0*/  IMAD.MOV.U32 R67, RZ, RZ, R5 ;  /* 0x000000ffff437224 */ /* 0x000fce00078e0005 */
.L_x_15270:
[----:B------:R-:W-:Y:S05]  /*418f0*/  BSYNC.RECONVERGENT B3 ;  /* 0x0000000000037941 */ /* 0x000fea0003800200 */
.L_x_15269:
        /* <DEDUP_REMOVED lines=30> */
.L_x_15277:
[----:B------:R-:W-:Y:S05]  /*41ae0*/  BSYNC.RECONVERGENT B4 ;  /* 0x0000000000047941 */ /* 0x000fea0003800200 */
.L_x_15276:
[----:B------:R-:W-:Y:S05]  /*41af0*/  BRA `(.L_x_15275) ;  /* 0x0000000000047947 */ /* 0x000fea0003800000 */
.L_x_15274:
[----:B------:R-:W-:-:S11]  /*41b00*/  DADD R4, R18, -R2 ;  /* 0x0000000012047229 */ /* 0x000fd60000000802 */
.L_x_15275:
[----:B------:R-:W-:Y:S05]  /*41b10*/  BSYNC.RECONVERGENT B3 ;  /* 0x0000000000037941 */ /* 0x000fea0003800200 */
.L_x_15273:
        /* <DEDUP_REMOVED lines=31> */
.L_x_15279:
[----:B------:R-:W-:Y:S05]  /*41d10*/  BSYNC.RECONVERGENT B3 ;  /* 0x0000000000037941 */ /* 0x000fea0003800200 */
.L_x_15278:
        /* <DEDUP_REMOVED lines=85> */
.L_x_15280:
        /* <DEDUP_REMOVED lines=21> */
.L_x_15282:
[----:B------:R-:W-:Y:S05]  /*423c0*/  BSYNC.RECONVERGENT B3 ;  /* 0x0000000000037941 */ /* 0x000fea0003800200 */
.L_x_15281:
        /* <DEDUP_REMOVED lines=30> */
.L_x_15268:
        /* <DEDUP_REMOVED lines=28> */
.L_x_15285:
[----:B------:R-:W-:Y:S05]  /*42770*/  BSYNC.RECONVERGENT B3 ;  /* 0x0000000000037941 */ /* 0x000fea0003800200 */
.L_x_15284:
        /* <DEDUP_REMOVED lines=85> */
.L_x_15286:
        /* <DEDUP_REMOVED lines=21> */
.L_x_15288:
[----:B------:R-:W-:Y:S05]  /*42e20*/  BSYNC.RECONVERGENT B3 ;  /* 0x0000000000037941 */ /* 0x000fea0003800200 */
.L_x_15287:
        /* <DEDUP_REMOVED lines=30> */
.L_x_15283:
        /* <DEDUP_REMOVED lines=27> */
.L_x_15290:
[----:B------:R-:W-:Y:S05]  /*431c0*/  BSYNC.RECONVERGENT B3 ;  /* 0x0000000000037941 */ /* 0x000fea0003800200 */
.L_x_15289:
        /* <DEDUP_REMOVED lines=21> */
.L_x_15292:
[----:B------:R-:W-:Y:S05]  /*43320*/  BSYNC.RECONVERGENT B3 ;  /* 0x0000000000037941 */ /* 0x000fea0003800200 */
.L_x_15291:
[----:B------:R-:W-:Y:S01]  /*43330*/  MOV R66, R4 ;  /* 0x0000000400427202 */ /* 0x000fe20000000f00 */
[----:B------:R-:W-:Y:S01]  /*43340*/  IMAD.MOV.U32 R67, RZ, RZ, R5 ;  /* 0x000000ffff437224 */ /* 0x000fe200078e0005 */
[----:B------:R-:W-:Y:S06]  /*43350*/  BRA `(.L_x_15266) ;  /* 0x0000000000687947 */ /* 0x000fec0003800000 */
.L_x_15267:
        /* <DEDUP_REMOVED lines=25> */
.L_x_15293:
[----:B------:R-:W-:Y:S05]  /*434f0*/  BSYNC.RECONVERGENT B3 ;  /* 0x0000000000037941 */ /* 0x000fea0003800200 */
.L_x_15266:
[----:B------:R-:W-:Y:S05]  /*43500*/  BSYNC.RECONVERGENT B2 ;  /* 0x0000000000027941 */ /* 0x000fea0003800200 */
.L_x_15262:
        /* <DEDUP_REMOVED lines=25> */
.L_x_15298:
[----:B------:R-:W-:Y:S05]  /*436a0*/  BSYNC.RECONVERGENT B4 ;  /* 0x0000000000047941 */ /* 0x000fea0003800200 */
.L_x_15297:
        /* <DEDUP_REMOVED lines=77> */
.L_x_15300:
        /* <DEDUP_REMOVED lines=42> */
.L_x_15299:
        /* <DEDUP_REMOVED lines=35> */
.L_x_15308:
[----:B------:R-:W-:Y:S05]  /*44050*/  BSYNC.RECONVERGENT B6 ;  /* 0x0000000000067941 */ /* 0x000fea0003800200 */
.L_x_15307:
[----:B------:R-:W-:Y:S02]  /*44060*/  IMAD.MOV.U32 R62, RZ, RZ, R4 ;  /* 0x000000ffff3e7224 */ /* 0x000fe400078e0004 */
[----:B------:R-:W-:-:S07]  /*44070*/  IMAD.MOV.U32 R63, RZ, RZ, R5 ;  /* 0x000000ffff3f7224 */ /* 0x000fce00078e0005 */
.L_x_15306:
[----:B------:R-:W-:Y:S05]  /*44080*/  BSYNC.RECONVERGENT B5 ;  /* 0x0000000000057941 */ /* 0x000fea0003800200 */
.L_x_15305:
        /* <DEDUP_REMOVED lines=28> */
.L_x_15313:
[----:B------:R-:W-:Y:S05]  /*44250*/  BSYNC.RECONVERGENT B6 ;  /* 0x0000000000067941 */ /* 0x000fea0003800200 */
.L_x_15312:
[----:B------:R-:W-:Y:S01]  /*44260*/  IMAD.MOV.U32 R60, RZ, RZ, R4 ;  /* 0x000000ffff3c7224 */ /* 0x000fe200078e0004 */
[----:B------:R-:W-:Y:S01]  /*44270*/  MOV R61, R5 ;  /* 0x00000005003d7202 */ /* 0x000fe20000000f00 */
[----:B------:R-:W-:Y:S06]  /*44280*/  BRA `(.L_x_15311) ;  /* 0x0000000000047947 */ /* 0x000fec0003800000 */
.L_x_15310:
[----:B------:R-:W-:-:S11]  /*44290*/  DADD R60, R18, -R2 ;  /* 0x00000000123c7229 */ /* 0x000fd60000000802 */
.L_x_15311:
[----:B------:R-:W-:Y:S05]  /*442a0*/  BSYNC.RECONVERGENT B5 ;  /* 0x0000000000057941 */ /* 0x000fea0003800200 */
.L_x_15309:
        /* <DEDUP_REMOVED lines=29> */
.L_x_15315:
[----:B------:R-:W-:Y:S05]  /*44480*/  BSYNC.RECONVERGENT B5 ;  /* 0x0000000000057941 */ /* 0x000fea0003800200 */
.L_x_15314:
[----:B------:R-:W-:Y:S02]  /*44490*/  IMAD.MOV.U32 R18, RZ, RZ, R2 ;  /* 0x000000ffff127224 */ /* 0x000fe400078e0002 */
[----:B------:R-:W-:Y:S01]  /*444a0*/  IMAD.MOV.U32 R19, RZ, RZ, R3 ;  /* 0x000000ffff137224 */ /* 0x000fe200078e0003 */
[----:B------:R-:W-:Y:S06]  /*444b0*/  BRA `(.L_x_15316) ;  /* 0x00000008004c7947 */ /* 0x000fec0003800000 */
.L_x_15304:
        /* <DEDUP_REMOVED lines=29> */
.L_x_15319:
[----:B------:R-:W-:Y:S05]  /*44690*/  BSYNC.RECONVERGENT B5 ;  /* 0x0000000000057941 */ /* 0x000fea0003800200 */
.L_x_15318:
[----:B------:R-:W-:Y:S02]  /*446a0*/  IMAD.MOV.U32 R18, RZ, RZ, R2 ;  /* 0x000000ffff127224 */ /* 0x000fe400078e0002 */
[----:B------:R-:W-:Y:S01]  /*446b0*/  IMAD.MOV.U32 R19, RZ, RZ, R3 ;  /* 0x000000ffff137224 */ /* 0x000fe200078e0003 */
[----:B------:R-:W-:Y:S06]  /*446c0*/  BRA `(.L_x_15316) ;  /* 0x0000000400c87947 */ /* 0x000fec0003800000 */
.L_x_15317:
        /* <DEDUP_REMOVED lines=29> */
.L_x_15321:
[----:B------:R-:W-:Y:S05]  /*448a0*/  BSYNC.RECONVERGENT B5 ;  /* 0x0000000000057941 */ /* 0x000fea0003800200 */
.L_x_15320:
        /* <DEDUP_REMOVED lines=20> */
.L_x_15323:
[----:B------:R-:W-:Y:S05]  /*449f0*/  BSYNC.RECONVERGENT B5 ;  /* 0x0000000000057941 */ /* 0x000fea0003800200 */
.L_x_15322:
[----:B------:R-:W-:Y:S01]  /*44a00*/  DMUL R58, R58, 8.11296384146066816958e+31 ;  /* 0x469000003a3a7828 */ /* 0x000fe20000000000 */
[----:B------:R-:W-:Y:S02]  /*44a10*/  IMAD.MOV.U32 R18, RZ, RZ, R4 ;  /* 0x000000ffff127224 */ /* 0x000fe400078e0004 */
[----:B------:R-:W-:Y:S01]  /*44a20*/  IMAD.MOV.U32 R19, RZ, RZ, R5 ;  /* 0x000000ffff137224 */ /* 0x000fe200078e0005 */
[----:B------:R-:W-:Y:S07]  /*44a30*/  BRA `(.L_x_15316) ;  /* 0x0000000000ec7947 */ /* 0x000fee0003800000 */
.L_x_15303:
        /* <DEDUP_REMOVED lines=27> */
.L_x_15325:
[----:B------:R-:W-:Y:S05]  /*44bf0*/  BSYNC.RECONVERGENT B5 ;  /* 0x0000000000057941 */ /* 0x000fea0003800200 */
.L_x_15324:
        /* <DEDUP_REMOVED lines=27> */
.L_x_15327:
[----:B------:R-:W-:Y:S05]  /*44db0*/  BSYNC.RECONVERGENT B5 ;  /* 0x0000000000057941 */ /* 0x000fea0003800200 */
.L_x_15326:
[----:B------:R-:W-:Y:S01]  /*44dc0*/  DMUL R18, R2, R18 ;  /* 0x0000001202127228 */ /* 0x000fe20000000000 */
[----:B------:R-:W-:Y:S02]  /*44dd0*/  IMAD.MOV.U32 R58, RZ, RZ, 0x0 ;  /* 0x00000000ff3a7424 */ /* 0x000fe400078e00ff */
[----:B------:R-:W-:-:S08]  /*44de0*/  IMAD.MOV.U32 R59, RZ, RZ, 0x3ff00000 ;  /* 0x3ff00000ff3b7424 */ /* 0x000fd000078e00ff */
.L_x_15316:
[----:B------:R-:W-:Y:S05]  /*44df0*/  BSYNC.RECONVERGENT B4 ;  /* 0x0000000000047941 */ /* 0x000fea0003800200 */
.L_x_15302:
[----:B------:R-:W-:Y:S05]  /*44e00*/  BRA `(.L_x_15328) ;  /* 0x0000000000087947 */ /* 0x000fea0003800000 */
.L_x_15296:
[----:B------:R-:W-:Y:S02]  /*44e10*/  DMUL R18, R16, 9.00719925474099200000e+15 ;  /* 0x4340000010127828 */ /* 0x000fe40000000000 */
[----:B------:R-:W-:-:S11]  /*44e20*/  DMUL R58, R58, 9.00719925474099200000e+15 ;  /* 0x434000003a3a7828 */ /* 0x000fd60000000000 */
.L_x_15328:
[----:B------:R-:W-:Y:S05]  /*44e30*/  BSYNC.RELIABLE B2 ;  /* 0x0000000000027941 */ /* 0x000fea0003800100 */
.L_x_15295:
        /* <DEDUP_REMOVED lines=27> */
.L_x_15330:
[----:B------:R-:W-:Y:S05]  /*44ff0*/  BSYNC.RECONVERGENT B2 ;  /* 0x0000000000027941 */ /* 0x000fea0003800200 */
.L_x_15329:
        /* <DEDUP_REMOVED lines=84> */
.L_x_15332:
[----:B------:R-:W-:Y:S02]  /*45540*/  FSEL R2, RZ, 3.37028055040000000000e+12, P0 ;  /* 0x54442d18ff027808 */ /* 0x000fe40000000000 */
[----:B------:R-:W-:-:S07]  /*45550*/  FSEL R3, RZ, 2.1426990032196044922, P0 ;  /* 0x400921fbff037808 */ /* 0x000fce0000000000 */
.L_x_15333:
[----:B------:R-:W-:Y:S05]  /*45560*/  BSYNC.RECONVERGENT B0 ;  /* 0x0000000000007941 */ /* 0x000fea0003800200 */
.L_x_15331:
[----:B------:R-:W-:Y:S02]  /*45570*/  DADD R18, |R18|, R58 ;  /* 0x0000000012127229 */ /* 0x000fe4000000023a */
[----:B------:R-:W-:-:S06]  /*45580*/  DADD R2, -RZ, |R2| ;  /* 0x00000000ff027229 */ /* 0x000fcc0000000502 */
[----:B------:R-:W-:-:S06]  /*45590*/  DSETP.NAN.AND P0, PT, R18, R18, PT ;  /* 0x000000121200722a */ /* 0x000fcc0003f08000 */
[----:B------:R-:W-:Y:S02]  /*455a0*/  FSEL R2, R18, R2, P0 ;  /* 0x0000000212027208 */ /* 0x000fe40000000000 */
[----:B------:R-:W-:-:S07]  /*455b0*/  FSEL R3, R19, R3, P0 ;  /* 0x0000000313037208 */ /* 0x000fce0000000000 */
.L_x_15301:
[----:B------:R-:W-:Y:S05]  /*455c0*/  BSYNC.RECONVERGENT B3 ;  /* 0x0000000000037941 */ /* 0x000fea0003800200 */
.L_x_15294:
[----:B------:R-:W-:Y:S01]  /*455d0*/  LOP3.LUT R17, R67, 0x80000000, R21, 0xb8, !PT ;  /* 0x8000000043117812 */ /* 0x000fe200078eb815 */
[----:B------:R-:W-:Y:S01]  /*455e0*/  IMAD.MOV.U32 R16, RZ, RZ, R66 ;  /* 0x000000ffff107224 */ /* 0x000fe200078e0042 */
[----:B------:R-:W-:Y:S01]  /*455f0*/  LOP3.LUT R19, R3, 0x80000000, R23, 0xb8, !PT ;  /* 0x8000000003137812 */ /* 0x000fe200078eb817 */
[----:B------:R-:W-:Y:S01]  /*45600*/  IMAD.MOV.U32 R18, RZ, RZ, R2 ;  /* 0x000000ffff127224 */ /* 0x000fe200078e0002 */
[----:B------:R-:W-:Y:S06]  /*45610*/  BRA `(.L_x_15259) ;  /* 0x0000005800b47947 */ /* 0x000fec0003800000 */
.L_x_15261:
        /* <DEDUP_REMOVED lines=119> */
.L_x_15339:
[----:B------:R-:W-:Y:S05]  /*45d90*/  BSYNC.RECONVERGENT B0 ;  /* 0x0000000000007941 */ /* 0x000fea0003800200 */
.L_x_15338:
[----:B------:R-:W-:Y:S04]  /*45da0*/  BSSY.RECONVERGENT B3, `(.L_x_15340) ;  /* 0x0000006000037945 */ /* 0x000fe80003800200 */
[----:B------:R-:W-:Y:S05]  /*45db0*/  @P4 BRA P5, `(.L_x_15341) ;  /* 0x0000000000104947 */ /* 0x000fea0002800000 */
[----:B------:R-:W-:Y:S01]  /*45dc0*/  IMAD.MOV.U32 R2, RZ, RZ, R18 ;  /* 0x000000ffff027224 */ /* 0x000fe200078e0012 */
[----:B------:R-:W-:Y:S01]  /*45dd0*/  MOV R3, 0x45e00 ;  /* 0x00045e0000037802 */ /* 0x000fe20000000f00 */
[----:B------:R-:W-:-:S07]  /*45de0*/  IMAD.MOV.U32 R5, RZ, RZ, R19 ;  /* 0x000000ffff057224 */ /* 0x000fce00078e0013 */
[----:B------:R-:W-:Y:S05]  /*45df0*/  CALL.REL.NOINC `($__internal_31_$__cuda_sm20_div_rn_f64_full) ;  /* 0x00000658002c7944 */ /* 0x000fea0003c00000 */
.L_x_15341:
[----:B------:R-:W-:Y:S05]  /*45e00*/  BSYNC.RECONVERGENT B3 ;  /* 0x0000000000037941 */ /* 0x000fea0003800200 */
.L_x_15340:
        /* <DEDUP_REMOVED lines=84> */
.L_x_15343:
[----:B------:R-:W-:Y:S02]  /*46350*/  FSEL R2, RZ, 3.37028055040000000000e+12, P0 ;  /* 0x54442d18ff027808 */ /* 0x000fe40000000000 */
[----:B------:R-:W-:-:S07]  /*46360*/  FSEL R3, RZ, 2.1426990032196044922, P0 ;  /* 0x400921fbff037808 */ /* 0x000fce0000000000 */
.L_x_15344:
[----:B------:R-:W-:Y:S05]  /*46370*/  BSYNC.RECONVERGENT B0 ;  /* 0x0000000000007941 */ /* 0x000fea0003800200 */
.L_x_15342:
[----:B------:R-:W-:Y:S01]  /*46380*/  DADD R58, R60, R58 ;  /* 0x000000003c3a7229 */ /* 0x000fe2000000003a */
[----:B------:R-:W-:Y:S01]  /*46390*/  LOP3.LUT R3, R3, 0x80000000, R16, 0xb8, !PT ;  /* 0x8000000003037812 */ /* 0x000fe200078eb810 */
[----:B------:R-:W-:-:S06]  /*463a0*/  DMUL R62, R62, 0.5 ;  /* 0x3fe000003e3e7828 */ /* 0x000fcc0000000000 */
[----:B------:R-:W-:-:S06]  /*463b0*/  DSETP.NAN.AND P0, PT, R58, R58, PT ;  /* 0x0000003a3a00722a */ /* 0x000fcc0003f08000 */
[----:B------:R-:W-:Y:S02]  /*463c0*/  FSEL R2, R58, R2, P0 ;  /* 0x000000023a027208 */ /* 0x000fe40000000000 */
[----:B------:R-:W-:Y:S01]  /*463d0*/  FSEL R3, R59, R3, P0 ;  /* 0x000000033b037208 */ /* 0x000fe20000000000 */
[----:B------:R-:W-:Y:S06]  /*463e0*/  BRA `(.L_x_15345) ;  /* 0x0000004c00207947 */ /* 0x000fec0003800000 */
.L_x_15337:
        /* <DEDUP_REMOVED lines=139> */
.L_x_15347:
[----:B------:R-:W-:Y:S05]  /*46ca0*/  BSYNC.RECONVERGENT B0 ;  /* 0x0000000000007941 */ /* 0x000fea0003800200 */
.L_x_15346:
[----:B------:R-:W-:Y:S04]  /*46cb0*/  BSSY.RECONVERGENT B3, `(.L_x_15348) ;  /* 0x0000005000037945 */ /* 0x000fe80003800200 */
[----:B------:R-:W-:Y:S05]  /*46cc0*/  @P4 BRA P5, `(.L_x_15349) ;  /* 0x00000000000c4947 */ /* 0x000fea0002800000 */
[----:B------:R-:W-:Y:S01]  /*46cd0*/  IMAD.MOV.U32 R5, RZ, RZ, R3 ;  /* 0x000000ffff057224 */ /* 0x000fe200078e0003 */
[----:B------:R-:W-:-:S07]  /*46ce0*/  MOV R3, 0x46d00 ;  /* 0x00046d0000037802 */ /* 0x000fce0000000f00 */
[----:B------:R-:W-:Y:S05]  /*46cf0*/  CALL.REL.NOINC `($__internal_31_$__cuda_sm20_div_rn_f64_full) ;  /* 0x00000648006c7944 */ /* 0x000fea0003c00000 */
.L_x_15349:
[----:B------:R-:W-:Y:S05]  /*46d00*/  BSYNC.RECONVERGENT B3 ;  /* 0x0000000000037941 */ /* 0x000fea0003800200 */
.L_x_15348:
        /* <DEDUP_REMOVED lines=84> */
.L_x_15351:
[----:B------:R-:W-:Y:S02]  /*47250*/  FSEL R2, RZ, 3.37028055040000000000e+12, P0 ;  /* 0x54442d18ff027808 */ /* 0x000fe40000000000 */
[----:B------:R-:W-:-:S07]  /*47260*/  FSEL R3, RZ, 2.1426990032196044922, P0 ;  /* 0x400921fbff037808 */ /* 0x000fce0000000000 */
.L_x_15352:
[----:B------:R-:W-:Y:S05]  /*47270*/  BSYNC.RECONVERGENT B0 ;  /* 0x0000000000007941 */ /* 0x000fea0003800200 */
.L_x_15350:
[----:B------:R-:W-:Y:S01]  /*47280*/  DADD R58, R60, R58 ;  /* 0x000000003c3a7229 */ /* 0x000fe2000000003a */
[----:B------:R-:W-:-:S07]  /*47290*/  LOP3.LUT R3, R3, 0x80000000, R16, 0xb8, !PT ;  /* 0x8000000003037812 */ /* 0x000fce00078eb810 */
[----:B------:R-:W-:-:S06]  /*472a0*/  DSETP.NAN.AND P0, PT, R58, R58, PT ;  /* 0x0000003a3a00722a */ /* 0x000fcc0003f08000 */
[----:B------:R-:W-:Y:S02]  /*472b0*/  FSEL R2, R58, R2, P0 ;  /* 0x000000023a027208 */ /* 0x000fe40000000000 */
[----:B------:R-:W-:Y:S01]  /*472c0*/  FSEL R3, R59, R3, P0 ;  /* 0x000000033b037208 */ /* 0x000fe20000000000 */
[----:B------:R-:W-:Y:S06]  /*472d0*/  BRA `(.L_x_15345) ;  /* 0x0000003c00647947 */ /* 0x000fec0003800000 */
.L_x_15336:
        /* <DEDUP_REMOVED lines=25> */
.L_x_15354:
[----:B------:R-:W-:Y:S05]  /*47470*/  BSYNC.RECONVERGENT B3 ;  /* 0x0000000000037941 */ /* 0x000fea0003800200 */
.L_x_15353:
        /* <DEDUP_REMOVED lines=23> */
.L_x_15356:
[----:B------:R-:W-:Y:S05]  /*475f0*/  BSYNC.RECONVERGENT B3 ;  /* 0x0000000000037941 */ /* 0x000fea0003800200 */
.L_x_15355:
        /* <DEDUP_REMOVED lines=140> */
.L_x_15358:
[----:B------:R-:W-:Y:S05]  /*47ec0*/  BSYNC.RECONVERGENT B0 ;  /* 0x0000000000007941 */ /* 0x000fea0003800200 */
.L_x_15357:
[----:B------:R-:W-:Y:S04]  /*47ed0*/  BSSY.RECONVERGENT B3, `(.L_x_15359) ;  /* 0x0000006000037945 */ /* 0x000fe80003800200 */
[----:B------:R-:W-:Y:S05]  /*47ee0*/  @P4 BRA P5, `(.L_x_15360) ;  /* 0x0000000000104947 */ /* 0x000fea0002800000 */
[----:B------:R-:W-:Y:S01]  /*47ef0*/  IMAD.MOV.U32 R2, RZ, RZ, R18 ;  /* 0x000000ffff027224 */ /* 0x000fe200078e0012 */
[----:B------:R-:W-:Y:S01]  /*47f00*/  MOV R3, 0x47f30 ;  /* 0x00047f3000037802 */ /* 0x000fe20000000f00 */
[----:B------:R-:W-:-:S07]  /*47f10*/  IMAD.MOV.U32 R5, RZ, RZ, R19 ;  /* 0x000000ffff057224 */ /* 0x000fce00078e0013 */
[----:B------:R-:W-:Y:S05]  /*47f20*/  CALL.REL.NOINC `($__internal_31_$__cuda_sm20_div_rn_f64_full) ;  /* 0x0000063400e07944 */ /* 0x000fea0003c00000 */
.L_x_15360:
[----:B------:R-:W-:Y:S05]  /*47f30*/  BSYNC.RECONVERGENT B3 ;  /* 0x0000000000037941 */ /* 0x000fea0003800200 */
.L_x_15359:
        /* <DEDUP_REMOVED lines=84> */
.L_x_15362:
[----:B------:R-:W-:Y:S02]  /*48480*/  FSEL R2, RZ, 3.37028055040000000000e+12, P0 ;  /* 0x54442d18ff027808 */ /* 0x000fe40000000000 */
[----:B------:R-:W-:-:S07]  /*48490*/  FSEL R3, RZ, 2.1426990032196044922, P0 ;  /* 0x400921fbff037808 */ /* 0x000fce0000000000 */
.L_x_15363:
[----:B------:R-:W-:Y:S05]  /*484a0*/  BSYNC.RECONVERGENT B0 ;  /* 0x0000000000007941 */ /* 0x000fea0003800200 */
.L_x_15361:
[----:B------:R-:W-:Y:S01]  /*484b0*/  DADD R58, R60, R58 ;  /* 0x000000003c3a7229 */ /* 0x000fe2000000003a */
[----:B------:R-:W-:Y:S01]  /*484c0*/  LOP3.LUT R3, R3, 0x80000000, R16, 0xb8, !PT ;  /* 0x8000000003037812 */ /* 0x000fe200078eb810 */
[----:B------:R-:W-:-:S06]  /*484d0*/  DADD R62, R62, 1 ;  /* 0x3ff000003e3e7429 */ /* 0x000fcc0000000000 */
[----:B------:R-:W-:-:S06]  /*484e0*/  DSETP.NAN.AND P0, PT, R58, R58, PT ;  /* 0x0000003a3a00722a */ /* 0x000fcc0003f08000 */
[----:B------:R-:W-:Y:S02]  /*484f0*/  FSEL R2, R58, R2, P0 ;  /* 0x000000023a027208 */ /* 0x000fe40000000000 */
[----:B------:R-:W-:Y:S01]  /*48500*/  FSEL R3, R59, R3, P0 ;  /* 0x000000033b037208 */ /* 0x000fe20000000000 */
[----:B------:R-:W-:Y:S06]  /*48510*/  BRA `(.L_x_15345) ;  /* 0x0000002800d47947 */ /* 0x000fec0003800000 */
.L_x_15335:
        /* <DEDUP_REMOVED lines=109> */
.L_x_15367:
[----:B------:R-:W-:Y:S05]  /*48bf0*/  BSYNC.RECONVERGENT B0 ;  /* 0x0000000000007941 */ /* 0x000fea0003800200 */
.L_x_15366:
        /* <DEDUP_REMOVED lines=9> */
.L_x_15369:
[----:B------:R-:W-:Y:S05]  /*48c90*/  BSYNC.RECONVERGENT B3 ;  /* 0x0000000000037941 */ /* 0x000fea0003800200 */
.L_x_15368:
        /* <DEDUP_REMOVED lines=76> */
.L_x_15365:
        /* <DEDUP_REMOVED lines=136> */
.L_x_15371:
[----:B------:R-:W-:Y:S05]  /*499e0*/  BSYNC.RECONVERGENT B0 ;  /* 0x0000000000007941 */ /* 0x000fea0003800200 */
.L_x_15370:
        /* <DEDUP_REMOVED lines=8> */
.L_x_15373:
[----:B------:R-:W-:Y:S05]  /*49a70*/  BSYNC.RECONVERGENT B3 ;  /* 0x0000000000037941 */ /* 0x000fea0003800200 */
.L_x_15372:
        /* <DEDUP_REMOVED lines=76> */
.L_x_15364:
        /* <DEDUP_REMOVED lines=25> */
.L_x_15375:
[----:B------:R-:W-:Y:S05]  /*4a0d0*/  BSYNC.RECONVERGENT B3 ;  /* 0x0000000000037941 */ /* 0x000fea0003800200 */
.L_x_15374:
        /* <DEDUP_REMOVED lines=23> */
.L_x_15377:
[----:B------:R-:W-:Y:S05]  /*4a250*/  BSYNC.RECONVERGENT B3 ;  /* 0x0000000000037941 */ /* 0x000fea0003800200 */
.L_x_15376:
        /* <DEDUP_REMOVED lines=139> */
.L_x_15379:
[----:B------:R-:W-:Y:S05]  /*4ab10*/  BSYNC.RECONVERGENT B0 ;  /* 0x0000000000007941 */ /* 0x000fea0003800200 */
.L_x_15378:
        /* <DEDUP_REMOVED lines=9> */
.L_x_15381:
[----:B------:R-:W-:Y:S05]  /*4abb0*/  BSYNC.RECONVERGENT B3 ;  /* 0x0000000000037941 */ /* 0x000fea0003800200 */
.L_x_15380:
        /* <DEDUP_REMOVED lines=75> */
.L_x_15345:
[----:B------:R-:W-:Y:S05]  /*4b070*/  BSYNC.RECONVERGENT B2 ;  /* 0x0000000000027941 */ /* 0x000fea0003800200 */
.L_x_15334:
[----:B------:R-:W-:Y:S01]  /*4b080*/  UMOV UR4, 0xfefa39ef ;  /* 0xfefa39ef00047882 */ /* 0x000fe20000000000 */
[----:B------:R-:W-:Y:S01]  /*4b090*/  UMOV UR5, 0x3fe62e42 ;  /* 0x3fe62e4200057882 */ /* 0x000fe20000000000 */
[----:B------:R-:W-:Y:S01]  /*4b0a0*/  LOP3.LUT R19, R3, 0x80000000, R23, 0xb8, !PT ;  /* 0x8000000003137812 */ /* 0x000fe200078eb817 */
[----:B------:R-:W-:Y:S01]  /*4b0b0*/  DADD R62, R62, UR4 ;  /* 0x000000043e3e7e29 */ /* 0x000fe20008000000 */
[----:B------:R-:W-:-:S09]  /*4b0c0*/  IMAD.MOV.U32 R18, RZ, RZ, R2 ;  /* 0x000000ffff127224 */ /* 0x000fd200078e0002 */
[----:B------:R-:W-:Y:S01]  /*4b0d0*/  LOP3.LUT R17, R63, 0x80000000, R21, 0xb8, !PT ;  /* 0x800000003f117812 */ /* 0x000fe200078eb815 */
[----:B------:R-:W-:-:S07]  /*4b0e0*/  IMAD.MOV.U32 R16, RZ, RZ, R62 ;  /* 0x000000ffff107224 */ /* 0x000fce00078e003e */
.L_x_15259:
[----:B------:R-:W-:Y:S05]  /*4b0f0*/  BSYNC.RECONVERGENT B1 ;  /* 0x0000000000017941 */ /* 0x000fea0003800200 */
.L_x_15258:
        /* <DEDUP_REMOVED lines=35> */
.L_x_15384:
        /* <DEDUP_REMOVED lines=151> */
.L_x_15389:
[----:B------:R-:W-:Y:S05]  /*4bca0*/  BSYNC.RECONVERGENT B3 ;  /* 0x0000000000037941 */ /* 0x000fea0003800200 */
.L_x_15388:
        /* <DEDUP_REMOVED lines=81> */
.L_x_15387:
        /* <DEDUP_REMOVED lines=33> */
.L_x_15396:
[----:B------:R-:W-:Y:S05]  /*4c3d0*/  BSYNC.RECONVERGENT B4 ;  /* 0x0000000000047941 */ /* 0x000fea0003800200 */
.L_x_15395:
[----:B------:R-:W-:Y:S01]  /*4c3e0*/  MOV R46, R4 ;  /* 0x00000004002e7202 */ /* 0x000fe20000000f00 */
[----:B------:R-:W-:-:S07]  /*4c3f0*/  IMAD.MOV.U32 R47, RZ, RZ, R5 ;  /* 0x000000ffff2f7224 */ /* 0x000fce00078e0005 */
.L_x_15394:
[----:B------:R-:W-:Y:S05]  /*4c400*/  BSYNC.RECONVERGENT B3 ;  /* 0x0000000000037941 */ /* 0x000fea0003800200 */
.L_x_15393:
        /* <DEDUP_REMOVED lines=30> */
.L_x_15401:
[----:B------:R-:W-:Y:S05]  /*4c5f0*/  BSYNC.RECONVERGENT B4 ;  /* 0x0000000000047941 */ /* 0x000fea0003800200 */
.L_x_15400:
[----:B------:R-:W-:Y:S05]  /*4c600*/  BRA `(.L_x_15399) ;  /* 0x0000000000047947 */ /* 0x000fea0003800000 */
.L_x_15398:
[----:B------:R-:W-:-:S11]  /*4c610*/  DADD R4, R60, -R2 ;  /* 0x000000003c047229 */ /* 0x000fd60000000802 */
.L_x_15399:
[----:B------:R-:W-:Y:S05]  /*4c620*/  BSYNC.RECONVERGENT B3 ;  /* 0x0000000000037941 */ /* 0x000fea0003800200 */
.L_x_15397:
        /* <DEDUP_REMOVED lines=25> */
[----:B------:R-:W-:Y:S05]  /*4c7c0*/  CALL.REL.NOINC `($__internal_32_$__cuda_sm20_dsqrt_rn_f64_mediumpath_v1) ;  /* 0x000005f400507944 */ /* 0x000fea0003c00000 */
[----:B------:R-:W-:Y:S01]  /*4c7d0*/  MOV R48, R2 ;  /* 0x0000000200307202 */ /* 0x000fe20000000f00 */
[----:B------:R-:W-:-:S07]  /*4c7e0*/  IMAD.MOV.U32 R49, RZ, RZ, R3 ;  /* 0x000000ffff317224 */ /* 0x000fce00078e0003 */
.L_x_15403:
[----:B------:R-:W-:Y:S05]  /*4c7f0*/  BSYNC.RECONVERGENT B3 ;  /* 0x0000000000037941 */ /* 0x000fea0003800200 */
.L_x_15402:
        /* <DEDUP_REMOVED lines=85> */
.L_x_15404:
        /* <DEDUP_REMOVED lines=21> */
.L_x_15406:
[----:B------:R-:W-:Y:S05]  /*4cea0*/  BSYNC.RECONVERGENT B3 ;  /* 0x0000000000037941 */ /* 0x000fea0003800200 */
.L_x_15405:
        /* <DEDUP_REMOVED lines=30> */
.L_x_15392:
        /* <DEDUP_REMOVED lines=24> */
[----:B------:R-:W-:Y:S05]  /*4d210*/  CALL.REL.NOINC `($__internal_32_$__cuda_sm20_dsqrt_rn_f64_mediumpath_v1) ;  /* 0x000005e800bc7944 */ /* 0x000fea0003c00000 */
[----:B------:R-:W-:Y:S02]  /*4d220*/  IMAD.MOV.U32 R68, RZ, RZ, R2 ;  /* 0x000000ffff447224 */ /* 0x000fe400078e0002 */
[----:B------:R-:W-:-:S07]  /*4d230*/  IMAD.MOV.U32 R69, RZ, RZ, R3 ;  /* 0x000000ffff457224 */ /* 0x000fce00078e0003 */
.L_x_15409:
[----:B------:R-:W-:Y:S05]  /*4d240*/  BSYNC.RECONVERGENT B3 ;  /* 0x0000000000037941 */ /* 0x000fea0003800200 */
.L_x_15408:
        /* <DEDUP_REMOVED lines=85> */
.L_x_15410:
        /* <DEDUP_REMOVED lines=21> */
.L_x_15412:
[----:B------:R-:W-:Y:S05]  /*4d8f0*/  BSYNC.RECONVERGENT B3 ;  /* 0x0000000000037941 */ /* 0x000fea0003800200 */
.L_x_15411:
        /* <DEDUP_REMOVED lines=30> */
.L_x_15407:
        /* <DEDUP_REMOVED lines=26> */
.L_x_15414:
[----:B------:R-:W-:Y:S05]  /*4dc80*/  BSYNC.RECONVERGENT B3 ;  /* 0x0000000000037941 */ /* 0x000fea0003800200 */
.L_x_15413:
        /* <DEDUP_REMOVED lines=20> */
[----:B------:R-:W-:Y:S05]  /*4ddd0*/  CALL.REL.NOINC `($__internal_31_$__cuda_sm20_div_rn_f64_full) ;  /* 0x000005d800347944 */ /* 0x000fea0003c00000 */
.L_x_15416:
[----:B------:R-:W-:Y:S05]  /*4dde0*/  BSYNC.RECONVERGENT B3 ;  /* 0x0000000000037941 */ /* 0x000fea0003800200 */
.L_x_15415:
[----:B------:R-:W-:Y:S02]  /*4ddf0*/  IMAD.MOV.U32 R68, RZ, RZ, R4 ;  /* 0x000000ffff447224 */ /* 0x000fe400078e0004 */
[----:B------:R-:W-:Y:S01]  /*4de00*/  IMAD.MOV.U32 R69, RZ, RZ, R5 ;  /* 0x000000ffff457224 */ /* 0x000fe200078e0005 */
[----:B------:R-:W-:Y:S06]  /*4de10*/  BRA `(.L_x_15390) ;  /* 0x0000000000687947 */ /* 0x000fec0003800000 */
.L_x_15391:
        /* <DEDUP_REMOVED lines=25> */
.L_x_15417:
[----:B------:R-:W-:Y:S05]  /*4dfb0*/  BSYNC.RECONVERGENT B3 ;  /* 0x0000000000037941 */ /* 0x000fea0003800200 */
.L_x_15390:
[----:B------:R-:W-:Y:S05]  /*4dfc0*/  BSYNC.RECONVERGENT B2 ;  /* 0x0000000000027941 */ /* 0x000fea0003800200 */
.L_x_15386:
        /* <DEDUP_REMOVED lines=25> */
.L_x_15422:
[----:B------:R-:W-:Y:S05]  /*4e160*/  BSYNC.RECONVERGENT B4 ;  /* 0x0000000000047941 */ /* 0x000fea0003800200 */
.L_x_15421:
        /* <DEDUP_REMOVED lines=77> */
.L_x_15424:
        /* <DEDUP_REMOVED lines=42> */
.L_x_15423:
        /* <DEDUP_REMOVED lines=35> */
.L_x_15432:
[----:B------:R-:W-:Y:S05]  /*4eb10*/  BSYNC.RECONVERGENT B6 ;  /* 0x0000000000067941 */ /* 0x000fea0003800200 */
.L_x_15431:
[----:B------:R-:W-:Y:S02]  /*4eb20*/  IMAD.MOV.U32 R62, RZ, RZ, R4 ;  /* 0x000000ffff3e7224 */ /* 0x000fe400078e0004 */
[----:B------:R-:W-:-:S07]  /*4eb30*/  IMAD.MOV.U32 R63, RZ, RZ, R5 ;  /* 0x000000ffff3f7224 */ /* 0x000fce00078e0005 */
.L_x_15430:
[----:B------:R-:W-:Y:S05]  /*4eb40*/  BSYNC.RECONVERGENT B5 ;  /* 0x0000000000057941 */ /* 0x000fea0003800200 */
.L_x_15429:
        /* <DEDUP_REMOVED lines=27> */
.L_x_15437:
[----:B------:R-:W-:Y:S05]  /*4ed00*/  BSYNC.RECONVERGENT B6 ;  /* 0x0000000000067941 */ /* 0x000fea0003800200 */
.L_x_15436:
[----:B------:R-:W-:Y:S01]  /*4ed10*/  MOV R58, R4 ;  /* 0x00000004003a7202 */ /* 0x000fe20000000f00 */
[----:B------:R-:W-:Y:S01]  /*4ed20*/  IMAD.MOV.U32 R59, RZ, RZ, R5 ;  /* 0x000000ffff3b7224 */ /* 0x000fe200078e0005 */
[----:B------:R-:W-:Y:S06]  /*4ed30*/  BRA `(.L_x_15435) ;  /* 0x0000000000047947 */ /* 0x000fec0003800000 */
.L_x_15434:
[----:B------:R-:W-:-:S11]  /*4ed40*/  DADD R58, R60, -R46 ;  /* 0x000000003c3a7229 */ /* 0x000fd6000000082e */
.L_x_15435:
[----:B------:R-:W-:Y:S05]  /*4ed50*/  BSYNC.RECONVERGENT B5 ;  /* 0x0000000000057941 */ /* 0x000fea0003800200 */
.L_x_15433:
        /* <DEDUP_REMOVED lines=29> */
.L_x_15439:
[----:B------:R-:W-:Y:S05]  /*4ef30*/  BSYNC.RECONVERGENT B5 ;  /* 0x0000000000057941 */ /* 0x000fea0003800200 */
.L_x_15438:
[----:B------:R-:W-:Y:S02]  /*4ef40*/  IMAD.MOV.U32 R46, RZ, RZ, R2 ;  /* 0x000000ffff2e7224 */ /* 0x000fe400078e0002 */
[----:B------:R-:W-:Y:S01]  /*4ef50*/  IMAD.MOV.U32 R47, RZ, RZ, R3 ;  /* 0x000000ffff2f7224 */ /* 0x000fe200078e0003 */
[----:B------:R-:W-:Y:S06]  /*4ef60*/  BRA `(.L_x_15440) ;  /* 0x00000008004c7947 */ /* 0x000fec0003800000 */
.L_x_15428:
        /* <DEDUP_REMOVED lines=29> */
.L_x_15443:
[----:B------:R-:W-:Y:S05]  /*4f140*/  BSYNC.RECONVERGENT B5 ;  /* 0x0000000000057941 */ /* 0x000fea0003800200 */
.L_x_15442:
[----:B------:R-:W-:Y:S02]  /*4f150*/  IMAD.MOV.U32 R46, RZ, RZ, R2 ;  /* 0x000000ffff2e7224 */ /* 0x000fe400078e0002 */
[----:B------:R-:W-:Y:S01]  /*4f160*/  IMAD.MOV.U32 R47, RZ, RZ, R3 ;  /* 0x000000ffff2f7224 */ /* 0x000fe200078e0003 */
[----:B------:R-:W-:Y:S06]  /*4f170*/  BRA `(.L_x_15440) ;  /* 0x0000000400c87947 */ /* 0x000fec0003800000 */
.L_x_15441:
        /* <DEDUP_REMOVED lines=28> */
[----:B------:R-:W-:Y:S05]  /*4f340*/  CALL.REL.NOINC `($__internal_32_$__cuda_sm20_dsqrt_rn_f64_mediumpath_v1) ;  /* 0x000005c800707944 */ /* 0x000fea0003c00000 */
.L_x_15445:
[----:B------:R-:W-:Y:S05]  /*4f350*/  BSYNC.RECONVERGENT B5 ;  /* 0x0000000000057941 */ /* 0x000fea0003800200 */
.L_x_15444:
        /* <DEDUP_REMOVED lines=20> */
.L_x_15447:
[----:B------:R-:W-:Y:S05]  /*4f4a0*/  BSYNC.RECONVERGENT B5 ;  /* 0x0000000000057941 */ /* 0x000fea0003800200 */
.L_x_15446:
[----:B------:R-:W-:Y:S01]  /*4f4b0*/  DMUL R22, R22, 8.11296384146066816958e+31 ;  /* 0x4690000016167828 */ /* 0x000fe20000000000 */
[----:B------:R-:W-:Y:S02]  /*4f4c0*/  IMAD.MOV.U32 R46, RZ, RZ, R4 ;  /* 0x000000ffff2e7224 */ /* 0x000fe400078e0004 */
[----:B------:R-:W-:Y:S01]  /*4f4d0*/  IMAD.MOV.U32 R47, RZ, RZ, R5 ;  /* 0x000000ffff2f7224 */ /* 0x000fe200078e0005 */
[----:B------:R-:W-:Y:S07]  /*4f4e0*/  BRA `(.L_x_15440) ;  /* 0x0000000000ec7947 */ /* 0x000fee0003800000 */
.L_x_15427:
        /* <DEDUP_REMOVED lines=27> */
.L_x_15449:
[----:B------:R-:W-:Y:S05]  /*4f6a0*/  BSYNC.RECONVERGENT B5 ;  /* 0x0000000000057941 */ /* 0x000fea0003800200 */
.L_x_15448:
        /* <DEDUP_REMOVED lines=27> */
.L_x_15451:
[----:B------:R-:W-:Y:S05]  /*4f860*/  BSYNC.RECONVERGENT B5 ;  /* 0x0000000000057941 */ /* 0x000fea0003800200 */
.L_x_15450:
[----:B------:R-:W-:Y:S01]  /*4f870*/  DMUL R46, R2, R22 ;  /* 0x00000016022e7228 */ /* 0x000fe20000000000 */
[----:B------:R-:W-:Y:S02]  /*4f880*/  IMAD.MOV.U32 R22, RZ, RZ, 0x0 ;  /* 0x00000000ff167424 */ /* 0x000fe400078e00ff */
[----:B------:R-:W-:-:S08]  /*4f890*/  IMAD.MOV.U32 R23, RZ, RZ, 0x3ff00000 ;  /* 0x3ff00000ff177424 */ /* 0x000fd000078e00ff */
.L_x_15440:
[----:B------:R-:W-:Y:S05]  /*4f8a0*/  BSYNC.RECONVERGENT B4 ;  /* 0x0000000000047941 */ /* 0x000fea0003800200 */
.L_x_15426:
[----:B------:R-:W-:Y:S05]  /*4f8b0*/  BRA `(.L_x_15452) ;  /* 0x0000000000087947 */ /* 0x000fea0003800000 */
.L_x_15420:
[----:B------:R-:W-:Y:S02]  /*4f8c0*/  DMUL R46, R20, 9.00719925474099200000e+15 ;  /* 0x43400000142e7828 */ /* 0x000fe40000000000 */
[----:B------:R-:W-:-:S11]  /*4f8d0*/  DMUL R22, R22, 9.00719925474099200000e+15 ;  /* 0x4340000016167828 */ /* 0x000fd60000000000 */
.L_x_15452:
[----:B------:R-:W-:Y:S05]  /*4f8e0*/  BSYNC.RELIABLE B2 ;  /* 0x0000000000027941 */ /* 0x000fea0003800100 */
.L_x_15419:
        /* <DEDUP_REMOVED lines=27> */
.L_x_15454:
[----:B------:R-:W-:Y:S05]  /*4faa0*/  BSYNC.RECONVERGENT B2 ;  /* 0x0000000000027941 */ /* 0x000fea0003800200 */
.L_x_15453:
        /* <DEDUP_REMOVED lines=84> */
.L_x_15456:
[----:B------:R-:W-:Y:S02]  /*4fff0*/  FSEL R2, RZ, 3.37028055040000000000e+12, P0 ;  /* 0x54442d18ff027808 */ /* 0x000fe40000000000 */
[----:B------:R-:W-:-:S07]  /*50000*/  FSEL R3, RZ, 2.1426990032196044922, P0 ;  /* 0x400921fbff037808 */ /* 0x000fce0000000000 */
.L_x_15457:
[----:B------:R-:W-:Y:S05]  /*50010*/  BSYNC.RECONVERGENT B0 ;  /* 0x0000000000007941 */ /* 0x000fea0003800200 */
.L_x_15455:
[----:B------:R-:W-:Y:S02]  /*50020*/  DADD R22, |R46|, R22 ;  /* 0x000000002e167229 */ /* 0x000fe40000000216 */
[----:B------:R-:W-:-:S06]  /*50030*/  DADD R2, -RZ, |R2| ;  /* 0x00000000ff027229 */ /* 0x000fcc0000000502 */
[----:B------:R-:W-:-:S06]  /*50040*/  DSETP.NAN.AND P0, PT, R22, R22, PT ;  /* 0x000000161600722a */ /* 0x000fcc0003f08000 */
[----:B------:R-:W-:Y:S02]  /*50050*/  FSEL R2, R22, R2, P0 ;  /* 0x0000000216027208 */ /* 0x000fe40000000000 */
[----:B------:R-:W-:-:S07]  /*50060*/  FSEL R3, R23, R3, P0 ;  /* 0x0000000317037208 */ /* 0x000fce0000000000 */
.L_x_15425:
[----:B------:R-:W-:Y:S05]  /*50070*/  BSYNC.RECONVERGENT B3 ;  /* 0x0000000000037941 */ /* 0x000fea0003800200 */
.L_x_15418:
[----:B------:R-:W-:Y:S01]  /*50080*/  LOP3.LUT R69, R69, 0x80000000, R25, 0xb8, !PT ;  /* 0x8000000045457812 */ /* 0x000fe200078eb819 */
[----:B------:R-:W-:Y:S01]  /*50090*/  IMAD.MOV.U32 R70, RZ, RZ, R2 ;  /* 0x000000ffff467224 */ /* 0x000fe200078e0002 */
[----:B------:R-:W-:Y:S01]  /*500a0*/  LOP3.LUT R71, R3, 0x80000000, R27, 0xb8, !PT ;  /* 0x8000000003477812 */ /* 0x000fe200078eb81b */
[----:B------:R-:W-:Y:S06]  /*500b0*/  BRA `(.L_x_15383) ;  /* 0x0000005800b07947 */ /* 0x000fec0003800000 */
.L_x_15385:
        /* <DEDUP_REMOVED lines=115> */
.L_x_15463:
[----:B------:R-:W-:Y:S05]  /*507f0*/  BSYNC.RECONVERGENT B0 ;  /* 0x0000000000007941 */ /* 0x000fea0003800200 */
.L_x_15462:
        /* <DEDUP_REMOVED lines=8> */
.L_x_15465:
[----:B------:R-:W-:Y:S05]  /*50880*/  BSYNC.RECONVERGENT B3 ;  /* 0x0000000000037941 */ /* 0x000fea0003800200 */
.L_x_15464:
        /* <DEDUP_REMOVED lines=84> */
.L_x_15467:
[----:B------:R-:W-:Y:S02]  /*50dd0*/  FSEL R2, RZ, 3.37028055040000000000e+12, P0 ;  /* 0x54442d18ff027808 */ /* 0x000fe40000000000 */
[----:B------:R-:W-:-:S07]  /*50de0*/  FSEL R3, RZ, 2.1426990032196044922, P0 ;  /* 0x400921fbff037808 */ /* 0x000fce0000000000 */
.L_x_15468:
[----:B------:R-:W-:Y:S05]  /*50df0*/  BSYNC.RECONVERGENT B0 ;  /* 0x0000000000007941 */ /* 0x000fea0003800200 */
.L_x_15466:
[----:B------:R-:W-:Y:S01]  /*50e00*/  DADD R22, R58, R22 ;  /* 0x000000003a167229 */ /* 0x000fe20000000016 */
[----:B------:R-:W-:Y:S01]  /*50e10*/  LOP3.LUT R3, R3, 0x80000000, R20, 0xb8, !PT ;  /* 0x8000000003037812 */ /* 0x000fe200078eb814 */
[----:B------:R-:W-:-:S06]  /*50e20*/  DMUL R62, R62, 0.5 ;  /* 0x3fe000003e3e7828 */ /* 0x000fcc0000000000 */
[----:B------:R-:W-:-:S06]  /*50e30*/  DSETP.NAN.AND P0, PT, R22, R22, PT ;  /* 0x000000161600722a */ /* 0x000fcc0003f08000 */
[----:B------:R-:W-:Y:S02]  /*50e40*/  FSEL R2, R22, R2, P0 ;  /* 0x0000000216027208 */ /* 0x000fe40000000000 */
[----:B------:R-:W-:Y:S01]  /*50e50*/  FSEL R3, R23, R3, P0 ;  /* 0x0000000317037208 */ /* 0x000fe20000000000 */
[----:B------:R-:W-:Y:S06]  /*50e60*/  BRA `(.L_x_15469) ;  /* 0x0000004c00247947 */ /* 0x000fec0003800000 */
.L_x_15461:
        /* <DEDUP_REMOVED lines=136> */
.L_x_15471:
[----:B------:R-:W-:Y:S05]  /*516f0*/  BSYNC.RECONVERGENT B0 ;  /* 0x0000000000007941 */ /* 0x000fea0003800200 */
.L_x_15470:
        /* <DEDUP_REMOVED lines=8> */
.L_x_15473:
[----:B------:R-:W-:Y:S05]  /*51780*/  BSYNC.RECONVERGENT B3 ;  /* 0x0000000000037941 */ /* 0x000fea0003800200 */
.L_x_15472:
        /* <DEDUP_REMOVED lines=84> */
.L_x_15475:
[----:B------:R-:W-:Y:S02]  /*51cd0*/  FSEL R2, RZ, 3.37028055040000000000e+12, P0 ;  /* 0x54442d18ff027808 */ /* 0x000fe40000000000 */
[----:B------:R-:W-:-:S07]  /*51ce0*/  FSEL R3, RZ, 2.1426990032196044922, P0 ;  /* 0x400921fbff037808 */ /* 0x000fce0000000000 */
.L_x_15476:
[----:B------:R-:W-:Y:S05]  /*51cf0*/  BSYNC.RECONVERGENT B0 ;  /* 0x0000000000007941 */ /* 0x000fea0003800200 */
.L_x_15474:
[----:B------:R-:W-:Y:S01]  /*51d00*/  DADD R22, R58, R22 ;  /* 0x000000003a167229 */ /* 0x000fe20000000016 */
[----:B------:R-:W-:-:S07]  /*51d10*/  LOP3.LUT R3, R3, 0x80000000, R20, 0xb8, !PT ;  /* 0x8000000003037812 */ /* 0x000fce00078eb814 */
[----:B------:R-:W-:-:S06]  /*51d20*/  DSETP.NAN.AND P0, PT, R22, R22, PT ;  /* 0x000000161600722a */ /* 0x000fcc0003f08000 */
[----:B------:R-:W-:Y:S02]  /*51d30*/  FSEL R2, R22, R2, P0 ;  /* 0x0000000216027208 */ /* 0x000fe40000000000 */
[----:B------:R-:W-:Y:S01]  /*51d40*/  FSEL R3, R23, R3, P0 ;  /* 0x0000000317037208 */ /* 0x000fe20000000000 */
[----:B------:R-:W-:Y:S06]  /*51d50*/  BRA `(.L_x_15469) ;  /* 0x0000003c00687947 */ /* 0x000fec0003800000 */
.L_x_15460:
        /* <DEDUP_REMOVED lines=25> */
.L_x_15478:
[----:B------:R-:W-:Y:S05]  /*51ef0*/  BSYNC.RECONVERGENT B3 ;  /* 0x0000000000037941 */ /* 0x000fea0003800200 */
.L_x_15477:
        /* <DEDUP_REMOVED lines=23> */
.L_x_15480:
[----:B------:R-:W-:Y:S05]  /*52070*/  BSYNC.RECONVERGENT B3 ;  /* 0x0000000000037941 */ /* 0x000fea0003800200 */
.L_x_15479:
        /* <DEDUP_REMOVED lines=138> */
.L_x_15482:
[----:B------:R-:W-:Y:S05]  /*52920*/  BSYNC.RECONVERGENT B0 ;  /* 0x0000000000007941 */ /* 0x000fea0003800200 */
.L_x_15481:
        /* <DEDUP_REMOVED lines=8> */
.L_x_15484:
[----:B------:R-:W-:Y:S05]  /*529b0*/  BSYNC.RECONVERGENT B3 ;  /* 0x0000000000037941 */ /* 0x000fea0003800200 */
.L_x_15483:
        /* <DEDUP_REMOVED lines=84> */
.L_x_15486:
[----:B------:R-:W-:Y:S02]  /*52f00*/  FSEL R2, RZ, 3.37028055040000000000e+12, P0 ;  /* 0x54442d18ff027808 */ /* 0x000fe40000000000 */
[----:B------:R-:W-:-:S07]  /*52f10*/  FSEL R3, RZ, 2.1426990032196044922, P0 ;  /* 0x400921fbff037808 */ /* 0x000fce0000000000 */
.L_x_15487:
[----:B------:R-:W-:Y:S05]  /*52f20*/  BSYNC.RECONVERGENT B0 ;  /* 0x0000000000007941 */ /* 0x000fea0003800200 */
.L_x_15485:
[----:B------:R-:W-:Y:S01]  /*52f30*/  DADD R22, R58, R22 ;  /* 0x000000003a167229 */ /* 0x000fe20000000016 */
[----:B------:R-:W-:Y:S01]  /*52f40*/  LOP3.LUT R3, R3, 0x80000000, R20, 0xb8, !PT ;  /* 0x8000000003037812 */ /* 0x000fe200078eb814 */
[----:B------:R-:W-:-:S06]  /*52f50*/  DADD R62, R62, 1 ;  /* 0x3ff000003e3e7429 */ /* 0x000fcc0000000000 */
[----:B------:R-:W-:-:S06]  /*52f60*/  DSETP.NAN.AND P0, PT, R22, R22, PT ;  /* 0x000000161600722a */ /* 0x000fcc0003f08000 */
[----:B------:R-:W-:Y:S02]  /*52f70*/  FSEL R2, R22, R2, P0 ;  /* 0x0000000216027208 */ /* 0x000fe40000000000 */
[----:B------:R-:W-:Y:S01]  /*52f80*/  FSEL R3, R23, R3, P0 ;  /* 0x0000000317037208 */ /* 0x000fe20000000000 */
[----:B------:R-:W-:Y:S06]  /*52f90*/  BRA `(.L_x_15469) ;  /* 0x0000002800d87947 */ /* 0x000fec0003800000 */
.L_x_15459:
        /* <DEDUP_REMOVED lines=109> */
.L_x_15491:
[----:B------:R-:W-:Y:S05]  /*53670*/  BSYNC.RECONVERGENT B0 ;  /* 0x0000000000007941 */ /* 0x000fea0003800200 */
.L_x_15490:
        /* <DEDUP_REMOVED lines=9> */
.L_x_15493:
[----:B------:R-:W-:Y:S05]  /*53710*/  BSYNC.RECONVERGENT B3 ;  /* 0x0000000000037941 */ /* 0x000fea0003800200 */
.L_x_15492:
        /* <DEDUP_REMOVED lines=76> */
.L_x_15489:
        /* <DEDUP_REMOVED lines=137> */
.L_x_15495:
[----:B------:R-:W-:Y:S05]  /*54470*/  BSYNC.RECONVERGENT B0 ;  /* 0x0000000000007941 */ /* 0x000fea0003800200 */
.L_x_15494:
        /* <DEDUP_REMOVED lines=8> */
.L_x_15497:
[----:B------:R-:W-:Y:S05]  /*54500*/  BSYNC.RECONVERGENT B3 ;  /* 0x0000000000037941 */ /* 0x000fea0003800200 */
.L_x_15496:
        /* <DEDUP_REMOVED lines=76> */
.L_x_15488:
        /* <DEDUP_REMOVED lines=25> */
.L_x_15499:
[----:B------:R-:W-:Y:S05]  /*54b60*/  BSYNC.RECONVERGENT B3 ;  /* 0x0000000000037941 */ /* 0x000fea0003800200 */
.L_x_15498:
        /* <DEDUP_REMOVED lines=23> */
.L_x_15501:
[----:B------:R-:W-:Y:S05]  /*54ce0*/  BSYNC.RECONVERGENT B3 ;  /* 0x0000000000037941 */ /* 0x000fea0003800200 */
.L_x_15500:
        /* <DEDUP_REMOVED lines=139> */
.L_x_15503:
[----:B------:R-:W-:Y:S05]  /*555a0*/  BSYNC.RECONVERGENT B0 ;  /* 0x0000000000007941 */ /* 0x000fea0003800200 */
.L_x_15502:
        /* <DEDUP_REMOVED lines=9> */
.L_x_15505:
[----:B------:R-:W-:Y:S05]  /*55640*/  BSYNC.RECONVERGENT B3 ;  /* 0x0000000000037941 */ /* 0x000fea0003800200 */
.L_x_15504:
        /* <DEDUP_REMOVED lines=75> */
.L_x_15469:
[----:B------:R-:W-:Y:S05]  /*55b00*/  BSYNC.RECONVERGENT B2 ;  /* 0x0000000000027941 */ /* 0x000fea0003800200 */
.L_x_15458:
[----:B------:R-:W-:Y:S01]  /*55b10*/  UMOV UR4, 0xfefa39ef ;  /* 0xfefa39ef00047882 */ /* 0x000fe20000000000 */
[----:B------:R-:W-:Y:S01]  /*55b20*/  UMOV UR5, 0x3fe62e42 ;  /* 0x3fe62e4200057882 */ /* 0x000fe20000000000 */
[----:B------:R-:W-:Y:S01]  /*55b30*/  LOP3.LUT R71, R3, 0x80000000, R27, 0xb8, !PT ;  /* 0x8000000003477812 */ /* 0x000fe200078eb81b */
[----:B------:R-:W-:Y:S01]  /*55b40*/  DADD R62, R62, UR4 ;  /* 0x000000043e3e7e29 */ /* 0x000fe20008000000 */
[----:B------:R-:W-:-:S09]  /*55b50*/  IMAD.MOV.U32 R70, RZ, RZ, R2 ;  /* 0x000000ffff467224 */ /* 0x000fd200078e0002 */
[----:B------:R-:W-:Y:S02]  /*55b60*/  LOP3.LUT R69, R63, 0x80000000, R25, 0xb8, !PT ;  /* 0x800000003f457812 */ /* 0x000fe400078eb819 */
[----:B------:R-:W-:-:S07]  /*55b70*/  MOV R68, R62 ;  /* 0x0000003e00447202 */ /* 0x000fce0000000f00 */
.L_x_15383:
[----:B------:R-:W-:Y:S05]  /*55b80*/  BSYNC.RECONVERGENT B1 ;  /* 0x0000000000017941 */ /* 0x000fea0003800200 */
.L_x_15382:
        /* <DEDUP_REMOVED lines=28> */
.L_x_15508:
[----:B------:R-:W-:-:S13]  /*55d50*/  ISETP.GE.AND P0, PT, R3, R2, PT ;  /* 0x000000020300720c */ /* 0x000fda0003f06270 */
[----:B------:R-:W-:Y:S05]  /*55d60*/  @P0 BRA `(.L_x_15510) ;  /* 0x0000000000300947 */ /* 0x000fea0003800000 */
[----:B01----:R-:W0:Y:S01]  /*55d70*/  LDC.64 R4, c[0x0][0x388] ;  /* 0x0000e200ff047b82 */ /* 0x003e220000000a00 */
[----:B------:R-:W-:Y:S01]  /*55d80*/  LEA R7, R0, R3, 0xa ;  /* 0x0000000300077211 */ /* 0x000fe200078e50ff */
[----:B------:R-:W-:-:S04]  /*55d90*/  VIADD R3, R3, 0x80 ;  /* 0x0000008003037836 */ /* 0x000fc80000000000 */
[----:B0-----:R-:W-:-:S05]  /*55da0*/  IMAD.WIDE.U32 R4, R7, 0x10, R4 ;  /* 0x0000001007047825 */ /* 0x001fca00078e0004 */
[----:B------:R1:W-:Y:S02]  /*55db0*/  STG.E.128 desc[UR6][R4.64], R40 ;  /* 0x0000002804007986 */ /* 0x0003e4000c101d06 */
.L_x_15509:
[----:B------:R-:W-:-:S13]  /*55dc0*/  ISETP.GE.AND P0, PT, R3, R2, PT ;  /* 0x000000020300720c */ /* 0x000fda0003f06270 */
[----:B------:R-:W-:Y:S05]  /*55dd0*/  @P0 BRA `(.L_x_15511) ;  /* 0x0000000000340947 */ /* 0x000fea0003800000 */
[----:B01----:R-:W0:Y:S01]  /*55de0*/  LDC.64 R4, c[0x0][0x388] ;  /* 0x0000e200ff047b82 */ /* 0x003e220000000a00 */
[----:B------:R-:W-:Y:S02]  /*55df0*/  IMAD R7, R0, 0x400, R3 ;  /* 0x0000040000077824 */ /* 0x000fe400078e0203 */
[----:B------:R-:W-:Y:S02]  /*55e00*/  VIADD R3, R3, 0x80 ;  /* 0x0000008003037836 */ /* 0x000fe40000000000 */
[----:B0-----:R-:W-:-:S05]  /*55e10*/  IMAD.WIDE.U32 R4, R7, 0x10, R4 ;  /* 0x0000001007047825 */ /* 0x001fca00078e0004 */
[----:B------:R2:W-:Y:S02]  /*55e20*/  STG.E.128 desc[UR6][R4.64], R8 ;  /* 0x0000000804007986 */ /* 0x0005e4000c101d06 */
.L_x_15510:
        /* <DEDUP_REMOVED lines=8> */
.L_x_15511:
[----:B------:R-:W-:Y:S05]  /*55eb0*/  BSYNC.RELIABLE B1 ;  /* 0x0000000000017941 */ /* 0x000fea0003800100 */
.L_x_15507:
[----:B------:R-:W-:-:S13]  /*55ec0*/  ISETP.GE.AND P0, PT, R3, R2, PT ;  /* 0x000000020300720c */ /* 0x000fda0003f06270 */
[----:B012---:R-:W0:Y:S01]  /*55ed0*/  @!P0 LDC.64 R4, c[0x0][0x388] ;  /* 0x0000e200ff048b82 */ /* 0x007e220000000a00 */
[----:B------:R-:W-:Y:S02]  /*55ee0*/  @!P0 IMAD R7, R0, 0x400, R3 ;  /* 0x0000040000078824 */ /* 0x000fe400078e0203 */
[----:B------:R-:W-:Y:S02]  /*55ef0*/  @!P0 VIADD R3, R3, 0x80 ;  /* 0x0000008003038836 */ /* 0x000fe40000000000 */
[----:B0-----:R-:W-:-:S05]  /*55f00*/  @!P0 IMAD.WIDE.U32 R4, R7, 0x10, R4 ;  /* 0x0000001007048825 */ /* 0x001fca00078e0004 */
[----:B------:R3:W-:Y:S02]  /*55f10*/  @!P0 STG.E.128 desc[UR6][R4.64], R16 ;  /* 0x0000001004008986 */ /* 0x0007e4000c101d06 */
.L_x_15512:
[----:B------:R-:W-:Y:S05]  /*55f20*/  BSYNC.RECONVERGENT B0 ;  /* 0x0000000000007941 */ /* 0x000fea0003800200 */
.L_x_15506:
        /* <DEDUP_REMOVED lines=8> */
.L_x_14520:
        /* <DEDUP_REMOVED lines=32> */
.L_x_15514:
        /* <DEDUP_REMOVED lines=45> */
[----:B-----5:R-:W-:Y:S05]  /*56480*/  CALL.REL.NOINC `($__internal_31_$__cuda_sm20_div_rn_f64_full) ;  /* 0x0000055000887944 */ /* 0x020fea0003c00000 */
[----:B------:R-:W-:Y:S02]  /*56490*/  IMAD.MOV.U32 R60, RZ, RZ, R4 ;  /* 0x000000ffff3c7224 */ /* 0x000fe400078e0004 */
[----:B------:R-:W-:-:S07]  /*564a0*/  IMAD.MOV.U32 R61, RZ, RZ, R5 ;  /* 0x000000ffff3d7224 */ /* 0x000fce00078e0005 */
.L_x_15521:
[----:B------:R-:W-:Y:S05]  /*564b0*/  BSYNC.RECONVERGENT B3 ;  /* 0x0000000000037941 */ /* 0x000fea0003800200 */
.L_x_15520:
        /* <DEDUP_REMOVED lines=22> */
[----:B-----5:R-:W-:Y:S05]  /*56620*/  CALL.REL.NOINC `($__internal_31_$__cuda_sm20_div_rn_f64_full) ;  /* 0x0000055000207944 */ /* 0x020fea0003c00000 */
.L_x_15523:
[----:B------:R-:W-:Y:S05]  /*56630*/  BSYNC.RECONVERGENT B3 ;  /* 0x0000000000037941 */ /* 0x000fea0003800200 */
.L_x_15522:
        /* <DEDUP_REMOVED lines=121> */
.L_x_15525:
[----:B------:R-:W-:Y:S01]  /*56dd0*/  IMAD.MOV.U32 R2, RZ, RZ, 0x0 ;  /* 0x00000000ff027424 */ /* 0x000fe200078e00ff */
[----:B------:R-:W-:Y:S01]  /*56de0*/  LOP3.LUT P0, RZ, R5, 0x7fffffff, RZ, 0xc0, !PT ;  /* 0x7fffffff05ff7812 */ /* 0x000fe2000780c0ff */
[----:B------:R-:W-:-:S06]  /*56df0*/  IMAD.MOV.U32 R3, RZ, RZ, 0x7ff00000 ;  /* 0x7ff00000ff037424 */ /* 0x000fcc00078e00ff */
[----:B------:R-:W-:-:S10]  /*56e00*/  DFMA R2, R4, R2, +INF ;  /* 0x7ff000000402742b */ /* 0x000fd40000000002 */
[----:B------:R-:W-:Y:S02]  /*56e10*/  FSEL R50, R2, RZ, P0 ;  /* 0x000000ff02327208 */ /* 0x000fe40000000000 */
[----:B------:R-:W-:-:S07]  /*56e20*/  FSEL R51, R3, -QNAN , P0 ;  /* 0xfff0000003337808 */ /* 0x000fce0000000000 */
.L_x_15526:
[----:B------:R-:W-:Y:S05]  /*56e30*/  BSYNC.RECONVERGENT B0 ;  /* 0x0000000000007941 */ /* 0x000fea0003800200 */
.L_x_15524:
        /* <DEDUP_REMOVED lines=21> */
[----:B-----5:R-:W-:Y:S05]  /*56f90*/  CALL.REL.NOINC `($__internal_31_$__cuda_sm20_div_rn_f64_full) ;  /* 0x0000054400c47944 */ /* 0x020fea0003c00000 */
.L_x_15528:
[----:B------:R-:W-:Y:S05]  /*56fa0*/  BSYNC.RECONVERGENT B3 ;  /* 0x0000000000037941 */ /* 0x000fea0003800200 */
.L_x_15527:
        /* <DEDUP_REMOVED lines=76> */
.L_x_15519:
        /* <DEDUP_REMOVED lines=122> */
.L_x_15532:
[----:B------:R-:W-:Y:S01]  /*57c10*/  IMAD.MOV.U32 R2, RZ, RZ, 0x0 ;  /* 0x00000000ff027424 */ /* 0x000fe200078e00ff */
[----:B------:R-:W-:Y:S01]  /*57c20*/  LOP3.LUT P0, RZ, R5, 0x7fffffff, RZ, 0xc0, !PT ;  /* 0x7fffffff05ff7812 */ /* 0x000fe2000780c0ff */
[----:B------:R-:W-:-:S06]  /*57c30*/  IMAD.MOV.U32 R3, RZ, RZ, 0x7ff00000 ;  /* 0x7ff00000ff037424 */ /* 0x000fcc00078e00ff */
[----:B------:R-:W-:-:S10]  /*57c40*/  DFMA R2, R4, R2, +INF ;  /* 0x7ff000000402742b */ /* 0x000fd40000000002 */
[----:B------:R-:W-:Y:S02]  /*57c50*/  FSEL R60, R2, RZ, P0 ;  /* 0x000000ff023c7208 */ /* 0x000fe40000000000 */
[----:B------:R-:W-:-:S07]  /*57c60*/  FSEL R61, R3, -QNAN , P0 ;  /* 0xfff00000033d7808 */ /* 0x000fce0000000000 */
.L_x_15533:
[----:B------:R-:W-:Y:S05]  /*57c70*/  BSYNC.RECONVERGENT B0 ;  /* 0x0000000000007941 */ /* 0x000fea0003800200 */
.L_x_15531:
        /* <DEDUP_REMOVED lines=21> */
.L_x_15535:
[----:B------:R-:W-:Y:S05]  /*57dd0*/  BSYNC.RECONVERGENT B3 ;  /* 0x0000000000037941 */ /* 0x000fea0003800200 */
.L_x_15534:
        /* <DEDUP_REMOVED lines=76> */
.L_x_15530:
        /* <DEDUP_REMOVED lines=79> */
.L_x_15537:
[----:B------:R-:W-:Y:S01]  /*58790*/  IMAD.MOV.U32 R2, RZ, RZ, 0x0 ;  /* 0x00000000ff027424 */ /* 0x000fe200078e00ff */
[----:B------:R-:W-:Y:S01]  /*587a0*/  LOP3.LUT P0, RZ, R5, 0x7fffffff, RZ, 0xc0, !PT ;  /* 0x7fffffff05ff7812 */ /* 0x000fe2000780c0ff */
[----:B------:R-:W-:-:S06]  /*587b0*/  IMAD.MOV.U32 R3, RZ, RZ, 0x7ff00000 ;  /* 0x7ff00000ff037424 */ /* 0x000fcc00078e00ff */
[----:B------:R-:W-:-:S10]  /*587c0*/  DFMA R2, R4, R2, +INF ;  /* 0x7ff000000402742b */ /* 0x000fd40000000002 */
[----:B------:R-:W-:Y:S02]  /*587d0*/  FSEL R50, R2, RZ, P0 ;  /* 0x000000ff02327208 */ /* 0x000fe40000000000 */
[----:B------:R-:W-:-:S07]  /*587e0*/  FSEL R51, R3, -QNAN , P0 ;  /* 0xfff0000003337808 */ /* 0x000fce0000000000 */
.L_x_15538:
[----:B------:R-:W-:Y:S05]  /*587f0*/  BSYNC.RECONVERGENT B0 ;  /* 0x0000000000007941 */ /* 0x000fea0003800200 */
.L_x_15536:
        /* <DEDUP_REMOVED lines=22> */
.L_x_15540:
[----:B------:R-:W-:Y:S05]  /*58960*/  BSYNC.RECONVERGENT B3 ;  /* 0x0000000000037941 */ /* 0x000fea0003800200 */
.L_x_15539:
        /* <DEDUP_REMOVED lines=76> */
.L_x_15518:
        /* <DEDUP_REMOVED lines=34> */
[----:B-----5:R-:W-:Y:S05]  /*59050*/  CALL.REL.NOINC `($__internal_31_$__cuda_sm20_div_rn_f64_full) ;  /* 0x0000052400947944 */ /* 0x020fea0003c00000 */
[----:B------:R-:W-:Y:S02]  /*59060*/  IMAD.MOV.U32 R46, RZ, RZ, R4 ;  /* 0x000000ffff2e7224 */ /* 0x000fe400078e0004 */
[----:B------:R-:W-:-:S07]  /*59070*/  IMAD.MOV.U32 R47, RZ, RZ, R5 ;  /* 0x000000ffff2f7224 */ /* 0x000fce00078e0005 */
.L_x_15543:
[----:B------:R-:W-:Y:S05]  /*59080*/  BSYNC.RECONVERGENT B3 ;  /* 0x0000000000037941 */ /* 0x000fea0003800200 */
.L_x_15542:
        /* <DEDUP_REMOVED lines=22> */
[----:B-----5:R-:W-:Y:S05]  /*591f0*/  CALL.REL.NOINC `($__internal_31_$__cuda_sm20_div_rn_f64_full) ;  /* 0x00000524002c7944 */ /* 0x020fea0003c00000 */
.L_x_15545:
[----:B------:R-:W-:Y:S05]  /*59200*/  BSYNC.RECONVERGENT B3 ;  /* 0x0000000000037941 */ /* 0x000fea0003800200 */
.L_x_15544:
        /* <DEDUP_REMOVED lines=121> */
.L_x_15547:
[----:B------:R-:W-:Y:S01]  /*599a0*/  IMAD.MOV.U32 R2, RZ, RZ, 0x0 ;  /* 0x00000000ff027424 */ /* 0x000fe200078e00ff */
[----:B------:R-:W-:Y:S01]  /*599b0*/  LOP3.LUT P0, RZ, R5, 0x7fffffff, RZ, 0xc0, !PT ;  /* 0x7fffffff05ff7812 */ /* 0x000fe2000780c0ff */
[----:B------:R-:W-:-:S06]  /*599c0*/  IMAD.MOV.U32 R3, RZ, RZ, 0x7ff00000 ;  /* 0x7ff00000ff037424 */ /* 0x000fcc00078e00ff */
[----:B------:R-:W-:-:S10]  /*599d0*/  DFMA R2, R4, R2, +INF ;  /* 0x7ff000000402742b */ /* 0x000fd40000000002 */
[----:B------:R-:W-:Y:S02]  /*599e0*/  FSEL R60, R2, RZ, P0 ;  /* 0x000000ff023c7208 */ /* 0x000fe40000000000 */
[----:B------:R-:W-:-:S07]  /*599f0*/  FSEL R61, R3, -QNAN , P0 ;  /* 0xfff00000033d7808 */ /* 0x000fce0000000000 */
.L_x_15548:
[----:B------:R-:W-:Y:S05]  /*59a00*/  BSYNC.RECONVERGENT B0 ;  /* 0x0000000000007941 */ /* 0x000fea0003800200 */
.L_x_15546:
        /* <DEDUP_REMOVED lines=26> */
.L_x_15550:
[----:B------:R-:W-:Y:S05]  /*59bb0*/  BSYNC.RECONVERGENT B3 ;  /* 0x0000000000037941 */ /* 0x000fea0003800200 */
.L_x_15549:
        /* <DEDUP_REMOVED lines=92> */
.L_x_15541:
        /* <DEDUP_REMOVED lines=122> */
.L_x_15553:
[----:B------:R-:W-:Y:S01]  /*5a920*/  IMAD.MOV.U32 R4, RZ, RZ, 0x0 ;  /* 0x00000000ff047424 */ /* 0x000fe200078e00ff */
[----:B------:R-:W-:Y:S01]  /*5a930*/  LOP3.LUT P0, RZ, R45, 0x7fffffff, RZ, 0xc0, !PT ;  /* 0x7fffffff2dff7812 */ /* 0x000fe2000780c0ff */
[----:B------:R-:W-:-:S06]  /*5a940*/  IMAD.MOV.U32 R5, RZ, RZ, 0x7ff00000 ;  /* 0x7ff00000ff057424 */ /* 0x000fcc00078e00ff */
[----:B------:R-:W-:-:S10]  /*5a950*/  DFMA R4, R44, R4, +INF ;  /* 0x7ff000002c04742b */ /* 0x000fd40000000004 */
[----:B------:R-:W-:Y:S02]  /*5a960*/  FSEL R60, R4, RZ, P0 ;  /* 0x000000ff043c7208 */ /* 0x000fe40000000000 */
[----:B------:R-:W-:-:S07]  /*5a970*/  FSEL R61, R5, -QNAN , P0 ;  /* 0xfff00000053d7808 */ /* 0x000fce0000000000 */
.L_x_15554:
[----:B------:R-:W-:Y:S05]  /*5a980*/  BSYNC.RECONVERGENT B0 ;  /* 0x0000000000007941 */ /* 0x000fea0003800200 */
.L_x_15552:
        /* <DEDUP_REMOVED lines=21> */
[----:B-----5:R-:W-:Y:S05]  /*5aae0*/  CALL.REL.NOINC `($__internal_31_$__cuda_sm20_div_rn_f64_full) ;  /* 0x0000050800f07944 */ /* 0x020fea0003c00000 */
.L_x_15556:
[----:B------:R-:W-:Y:S05]  /*5aaf0*/  BSYNC.RECONVERGENT B3 ;  /* 0x0000000000037941 */ /* 0x000fea0003800200 */
.L_x_15555:
        /* <DEDUP_REMOVED lines=91> */
.L_x_15551:
        /* <DEDUP_REMOVED lines=81> */
.L_x_15558:
[----:B------:R-:W-:Y:S01]  /*5b5c0*/  IMAD.MOV.U32 R2, RZ, RZ, 0x0 ;  /* 0x00000000ff027424 */ /* 0x000fe200078e00ff */
[----:B------:R-:W-:Y:S01]  /*5b5d0*/  LOP3.LUT P0, RZ, R5, 0x7fffffff, RZ, 0xc0, !PT ;  /* 0x7fffffff05ff7812 */ /* 0x000fe2000780c0ff */
[----:B------:R-:W-:-:S06]  /*5b5e0*/  IMAD.MOV.U32 R3, RZ, RZ, 0x7ff00000 ;  /* 0x7ff00000ff037424 */ /* 0x000fcc00078e00ff */
[----:B------:R-:W-:-:S10]  /*5b5f0*/  DFMA R2, R4, R2, +INF ;  /* 0x7ff000000402742b */ /* 0x000fd40000000002 */
[----:B------:R-:W-:Y:S02]  /*5b600*/  FSEL R60, R2, RZ, P0 ;  /* 0x000000ff023c7208 */ /* 0x000fe40000000000 */
[----:B------:R-:W-:-:S07]  /*5b610*/  FSEL R61, R3, -QNAN , P0 ;  /* 0xfff00000033d7808 */ /* 0x000fce0000000000 */
.L_x_15559:
[----:B------:R-:W-:Y:S05]  /*5b620*/  BSYNC.RECONVERGENT B0 ;  /* 0x0000000000007941 */ /* 0x000fea0003800200 */
.L_x_15557:
        /* <DEDUP_REMOVED lines=22> */
[----:B-----5:R-:W-:Y:S05]  /*5b790*/  CALL.REL.NOINC `($__internal_31_$__cuda_sm20_div_rn_f64_full) ;  /* 0x000004fc00c47944 */ /* 0x020fea0003c00000 */
.L_x_15561:
[----:B------:R-:W-:Y:S05]  /*5b7a0*/  BSYNC.RECONVERGENT B3 ;  /* 0x0000000000037941 */ /* 0x000fea0003800200 */
.L_x_15560:
        /* <DEDUP_REMOVED lines=91> */
.L_x_15529:
[----:B------:R-:W-:Y:S05]  /*5bd60*/  BSYNC.RECONVERGENT B2 ;  /* 0x0000000000027941 */ /* 0x000fea0003800200 */
.L_x_15517:
        /* <DEDUP_REMOVED lines=8> */
.L_x_15516:
        /* <DEDUP_REMOVED lines=133> */
[----:B-----5:R-:W-:Y:S05]  /*5c640*/  CALL.REL.NOINC `($__internal_32_$__cuda_sm20_dsqrt_rn_f64_mediumpath_v1) ;  /* 0x000004f400b07944 */ /* 0x020fea0003c00000 */
.L_x_15566:
[----:B------:R-:W-:Y:S05]  /*5c650*/  BSYNC.RECONVERGENT B3 ;  /* 0x0000000000037941 */ /* 0x000fea0003800200 */
.L_x_15565:
[----:B------:R-:W-:Y:S02]  /*5c660*/  IMAD.MOV.U32 R66, RZ, RZ, R2 ;  /* 0x000000ffff427224 */ /* 0x000fe400078e0002 */
[----:B------:R-:W-:Y:S01]  /*5c670*/  IMAD.MOV.U32 R67, RZ, RZ, R3 ;  /* 0x000000ffff437224 */ /* 0x000fe200078e0003 */
[----:B------:R-:W-:Y:S06]  /*5c680*/  BRA `(.L_x_15567) ;  /* 0x0000002000e47947 */ /* 0x000fec0003800000 */
.L_x_15564:
        /* <DEDUP_REMOVED lines=29> */
[----:B-----5:R-:W-:Y:S05]  /*5c860*/  CALL.REL.NOINC `($__internal_31_$__cuda_sm20_div_rn_f64_full) ;  /* 0x000004ec00907944 */ /* 0x020fea0003c00000 */
.L_x_15572:
[----:B------:R-:W-:Y:S05]  /*5c870*/  BSYNC.RECONVERGENT B4 ;  /* 0x0000000000047941 */ /* 0x000fea0003800200 */
.L_x_15571:
[----:B------:R-:W-:Y:S02]  /*5c880*/  IMAD.MOV.U32 R46, RZ, RZ, R4 ;  /* 0x000000ffff2e7224 */ /* 0x000fe400078e0004 */
[----:B------:R-:W-:-:S07]  /*5c890*/  IMAD.MOV.U32 R47, RZ, RZ, R5 ;  /* 0x000000ffff2f7224 */ /* 0x000fce00078e0005 */
.L_x_15570:
[----:B------:R-:W-:Y:S05]  /*5c8a0*/  BSYNC.RECONVERGENT B3 ;  /* 0x0000000000037941 */ /* 0x000fea0003800200 */
.L_x_15569:
        /* <DEDUP_REMOVED lines=31> */
.L_x_15575:
[----:B------:R-:W-:Y:S05]  /*5caa0*/  BSYNC.RECONVERGENT B4 ;  /* 0x0000000000047941 */ /* 0x000fea0003800200 */
.L_x_15574:
[----:B------:R-:W-:Y:S05]  /*5cab0*/  BSYNC.RECONVERGENT B3 ;  /* 0x0000000000037941 */ /* 0x000fea0003800200 */
.L_x_15573:
        /* <DEDUP_REMOVED lines=27> */
[----:B-----5:R-:W-:Y:S05]  /*5cc70*/  CALL.REL.NOINC `($__internal_32_$__cuda_sm20_dsqrt_rn_f64_mediumpath_v1) ;  /* 0x000004f000247944 */ /* 0x020fea0003c00000 */
[----:B------:R-:W-:Y:S02]  /*5cc80*/  IMAD.MOV.U32 R6, RZ, RZ, R2 ;  /* 0x000000ffff067224 */ /* 0x000fe400078e0002 */
[----:B------:R-:W-:-:S07]  /*5cc90*/  IMAD.MOV.U32 R7, RZ, RZ, R3 ;  /* 0x000000ffff077224 */ /* 0x000fce00078e0003 */
.L_x_15577:
[----:B------:R-:W-:Y:S05]  /*5cca0*/  BSYNC.RECONVERGENT B3 ;  /* 0x0000000000037941 */ /* 0x000fea0003800200 */
.L_x_15576:
        /* <DEDUP_REMOVED lines=26> */
.L_x_15580:
[----:B------:R-:W-:Y:S05]  /*5ce50*/  BSYNC.RECONVERGENT B3 ;  /* 0x0000000000037941 */ /* 0x000fea0003800200 */
.L_x_15579:
        /* <DEDUP_REMOVED lines=30> */
.L_x_15578:
        /* <DEDUP_REMOVED lines=77> */
.L_x_15581:
[----:B------:R-:W-:Y:S01]  /*5d510*/  IMAD.MOV.U32 R2, RZ, RZ, 0x0 ;  /* 0x00000000ff027424 */ /* 0x000fe200078e00ff */
[----:B------:R-:W-:Y:S01]  /*5d520*/  LOP3.LUT P0, RZ, R5, 0x7fffffff, RZ, 0xc0, !PT ;  /* 0x7fffffff05ff7812 */ /* 0x000fe2000780c0ff */
[----:B------:R-:W-:-:S06]  /*5d530*/  IMAD.MOV.U32 R3, RZ, RZ, 0x7ff00000 ;  /* 0x7ff00000ff037424 */ /* 0x000fcc00078e00ff */
[----:B------:R-:W-:-:S10]  /*5d540*/  DFMA R2, R4, R2, +INF ;  /* 0x7ff000000402742b */ /* 0x000fd40000000002 */
[----:B------:R-:W-:Y:S02]  /*5d550*/  FSEL R66, R2, RZ, P0 ;  /* 0x000000ff02427208 */ /* 0x000fe40000000000 */
[----:B------:R-:W-:Y:S01]  /*5d560*/  FSEL R67, R3, -QNAN , P0 ;  /* 0xfff0000003437808 */ /* 0x000fe20000000000 */
[----:B------:R-:W-:Y:S06]  /*5d570*/  BRA `(.L_x_15567) ;  /* 0x0000001400287947 */ /* 0x000fec0003800000 */
.L_x_15568:
        /* <DEDUP_REMOVED lines=26> */
[----:B------:R-:W-:Y:S01]  /*5d720*/  IMAD.MOV.U32 R6, RZ, RZ, R2 ;  /* 0x000000ffff067224 */ /* 0x000fe200078e0002 */
[----:B------:R-:W-:-:S07]  /*5d730*/  MOV R7, R3 ;  /* 0x0000000300077202 */ /* 0x000fce0000000f00 */
.L_x_15584:
[----:B------:R-:W-:Y:S05]  /*5d740*/  BSYNC.RECONVERGENT B3 ;  /* 0x0000000000037941 */ /* 0x000fea0003800200 */
.L_x_15583:
        /* <DEDUP_REMOVED lines=20> */
[----:B-----5:R-:W-:Y:S05]  /*5d890*/  CALL.REL.NOINC `($__internal_31_$__cuda_sm20_div_rn_f64_full) ;  /* 0x000004dc00847944 */ /* 0x020fea0003c00000 */
.L_x_15586:
[----:B------:R-:W-:Y:S05]  /*5d8a0*/  BSYNC.RECONVERGENT B3 ;  /* 0x0000000000037941 */ /* 0x000fea0003800200 */
.L_x_15585:
[----:B------:R-:W-:Y:S02]  /*5d8b0*/  IMAD.MOV.U32 R66, RZ, RZ, R4 ;  /* 0x000000ffff427224 */ /* 0x000fe400078e0004 */
[----:B------:R-:W-:Y:S01]  /*5d8c0*/  IMAD.MOV.U32 R67, RZ, RZ, R5 ;  /* 0x000000ffff437224 */ /* 0x000fe200078e0005 */
[----:B------:R-:W-:Y:S06]  /*5d8d0*/  BRA `(.L_x_15567) ;  /* 0x0000001000507947 */ /* 0x000fec0003800000 */
.L_x_15582:
        /* <DEDUP_REMOVED lines=22> */
[----:B-----5:R-:W-:Y:S05]  /*5da40*/  CALL.REL.NOINC `($__internal_32_$__cuda_sm20_dsqrt_rn_f64_mediumpath_v1) ;  /* 0x000004e000b07944 */ /* 0x020fea0003c00000 */
[----:B------:R-:W-:Y:S01]  /*5da50*/  MOV R66, R2 ;  /* 0x0000000200427202 */ /* 0x000fe20000000f00 */
[----:B------:R-:W-:-:S07]  /*5da60*/  IMAD.MOV.U32 R67, RZ, RZ, R3 ;  /* 0x000000ffff437224 */ /* 0x000fce00078e0003 */
.L_x_15588:
[----:B------:R-:W-:Y:S05]  /*5da70*/  BSYNC.RECONVERGENT B3 ;  /* 0x0000000000037941 */ /* 0x000fea0003800200 */
.L_x_15587:
        /* <DEDUP_REMOVED lines=26> */
.L_x_15591:
[----:B------:R-:W-:Y:S05]  /*5dc20*/  BSYNC.RECONVERGENT B3 ;  /* 0x0000000000037941 */ /* 0x000fea0003800200 */
.L_x_15590:
        /* <DEDUP_REMOVED lines=30> */
.L_x_15589:
        /* <DEDUP_REMOVED lines=77> */
.L_x_15592:
[----:B------:R-:W-:Y:S01]  /*5e2e0*/  IMAD.MOV.U32 R2, RZ, RZ, 0x0 ;  /* 0x00000000ff027424 */ /* 0x000fe200078e00ff */
[----:B------:R-:W-:Y:S02]  /*5e2f0*/  MOV R3, 0x7ff00000 ;  /* 0x7ff0000000037802 */ /* 0x000fe40000000f00 */
[----:B------:R-:W-:-:S04]  /*5e300*/  LOP3.LUT P0, RZ, R5, 0x7fffffff, RZ, 0xc0, !PT ;  /* 0x7fffffff05ff7812 */ /* 0x000fc8000780c0ff */
[----:B------:R-:W-:-:S10]  /*5e310*/  DFMA R2, R4, R2, +INF ;  /* 0x7ff000000402742b */ /* 0x000fd40000000002 */
[----:B------:R-:W-:Y:S02]  /*5e320*/  FSEL R66, R2, RZ, P0 ;  /* 0x000000ff02427208 */ /* 0x000fe40000000000 */
[----:B------:R-:W-:Y:S01]  /*5e330*/  FSEL R67, R3, -QNAN , P0 ;  /* 0xfff0000003437808 */ /* 0x000fe20000000000 */
[----:B------:R-:W-:Y:S06]  /*5e340*/  BRA `(.L_x_15567) ;  /* 0x0000000400b47947 */ /* 0x000fec0003800000 */
.L_x_15563:
        /* <DEDUP_REMOVED lines=22> */
[----:B-----5:R-:W-:Y:S05]  /*5e4b0*/  CALL.REL.NOINC `($__internal_32_$__cuda_sm20_dsqrt_rn_f64_mediumpath_v1) ;  /* 0x000004d800147944 */ /* 0x020fea0003c00000 */
[----:B------:R-:W-:Y:S02]  /*5e4c0*/  IMAD.MOV.U32 R6, RZ, RZ, R2 ;  /* 0x000000ffff067224 */ /* 0x000fe400078e0002 */
[----:B------:R-:W-:-:S07]  /*5e4d0*/  IMAD.MOV.U32 R7, RZ, RZ, R3 ;  /* 0x000000ffff077224 */ /* 0x000fce00078e0003 */
.L_x_15594:
[----:B------:R-:W-:Y:S05]  /*5e4e0*/  BSYNC.RECONVERGENT B3 ;  /* 0x0000000000037941 */ /* 0x000fea0003800200 */
.L_x_15593:
        /* <DEDUP_REMOVED lines=77> */
.L_x_15595:
[----:B------:R-:W-:Y:S01]  /*5e9c0*/  IMAD.MOV.U32 R2, RZ, RZ, 0x0 ;  /* 0x00000000ff027424 */ /* 0x000fe200078e00ff */
[----:B------:R-:W-:Y:S01]  /*5e9d0*/  LOP3.LUT P0, RZ, R5, 0x7fffffff, RZ, 0xc0, !PT ;  /* 0x7fffffff05ff7812 */ /* 0x000fe2000780c0ff */
[----:B------:R-:W-:-:S06]  /*5e9e0*/  IMAD.MOV.U32 R3, RZ, RZ, 0x7ff00000 ;  /* 0x7ff00000ff037424 */ /* 0x000fcc00078e00ff */
[----:B------:R-:W-:-:S10]  /*5e9f0*/  DFMA R2, R4, R2, +INF ;  /* 0x7ff000000402742b */ /* 0x000fd40000000002 */
[----:B------:R-:W-:Y:S02]  /*5ea00*/  FSEL R66, R2, RZ, P0 ;  /* 0x000000ff02427208 */ /* 0x000fe40000000000 */
[----:B------:R-:W-:-:S07]  /*5ea10*/  FSEL R67, R3, -QNAN , P0 ;  /* 0xfff0000003437808 */ /* 0x000fce0000000000 */
.L_x_15567:
[----:B------:R-:W-:Y:S05]  /*5ea20*/  BSYNC.RECONVERGENT B2 ;  /* 0x0000000000027941 */ /* 0x000fea0003800200 */
.L_x_15562:
        /* <DEDUP_REMOVED lines=27> */
.L_x_15600:
[----:B------:R-:W-:Y:S05]  /*5ebe0*/  BSYNC.RECONVERGENT B4 ;  /* 0x0000000000047941 */ /* 0x000fea0003800200 */
.L_x_15599:
        /* <DEDUP_REMOVED lines=33> */
[----:B-----5:R-:W-:Y:S05]  /*5ee00*/  CALL.REL.NOINC `($__internal_32_$__cuda_sm20_dsqrt_rn_f64_mediumpath_v1) ;  /* 0x000004cc00c07944 */ /* 0x020fea0003c00000 */
[----:B------:R-:W-:Y:S02]  /*5ee10*/  IMAD.MOV.U32 R42, RZ, RZ, R2 ;  /* 0x000000ffff2a7224 */ /* 0x000fe400078e0002 */
[----:B------:R-:W-:-:S07]  /*5ee20*/  IMAD.MOV.U32 R43, RZ, RZ, R3 ;  /* 0x000000ffff2b7224 */ /* 0x000fce00078e0003 */
.L_x_15604:
[----:B------:R-:W-:Y:S05]  /*5ee30*/  BSYNC.RECONVERGENT B5 ;  /* 0x0000000000057941 */ /* 0x000fea0003800200 */
.L_x_15603:
        /* <DEDUP_REMOVED lines=26> */
[----:B-----5:R-:W-:Y:S05]  /*5efe0*/  CALL.REL.NOINC `($__internal_32_$__cuda_sm20_dsqrt_rn_f64_mediumpath_v1) ;  /* 0x000004cc00487944 */ /* 0x020fea0003c00000 */
.L_x_15606:
[----:B------:R-:W-:Y:S05]  /*5eff0*/  BSYNC.RECONVERGENT B5 ;  /* 0x0000000000057941 */ /* 0x000fea0003800200 */
.L_x_15605:
[----:B------:R-:W-:Y:S01]  /*5f000*/  DMUL R46, R2, R42 ;  /* 0x0000002a022e7228 */ /* 0x000fe20000000000 */
[----:B------:R-:W-:Y:S02]  /*5f010*/  IMAD.MOV.U32 R42, RZ, RZ, 0x0 ;  /* 0x00000000ff2a7424 */ /* 0x000fe400078e00ff */
[----:B------:R-:W-:Y:S01]  /*5f020*/  IMAD.MOV.U32 R43, RZ, RZ, 0x3ff00000 ;  /* 0x3ff00000ff2b7424 */ /* 0x000fe200078e00ff */
[----:B------:R-:W-:Y:S07]  /*5f030*/  BRA `(.L_x_15607) ;  /* 0x0000000800fc7947 */ /* 0x000fee0003800000 */
.L_x_15602:
        /* <DEDUP_REMOVED lines=30> */
[----:B-----5:R-:W-:Y:S05]  /*5f220*/  CALL.REL.NOINC `($__internal_31_$__cuda_sm20_div_rn_f64_full) ;  /* 0x000004c400207944 */ /* 0x020fea0003c00000 */
.L_x_15612:
[----:B------:R-:W-:Y:S05]  /*5f230*/  BSYNC.RECONVERGENT B6 ;  /* 0x0000000000067941 */ /* 0x000fea0003800200 */
.L_x_15611:
[----:B------:R-:W-:Y:S02]  /*5f240*/  IMAD.MOV.U32 R46, RZ, RZ, R4 ;  /* 0x000000ffff2e7224 */ /* 0x000fe400078e0004 */
[----:B------:R-:W-:-:S07]  /*5f250*/  IMAD.MOV.U32 R47, RZ, RZ, R5 ;  /* 0x000000ffff2f7224 */ /* 0x000fce00078e0005 */
.L_x_15610:
[----:B------:R-:W-:Y:S05]  /*5f260*/  BSYNC.RECONVERGENT B5 ;  /* 0x0000000000057941 */ /* 0x000fea0003800200 */
.L_x_15609:
        /* <DEDUP_REMOVED lines=29> */
.L_x_15616:
[----:B------:R-:W-:Y:S05]  /*5f440*/  BSYNC.RECONVERGENT B6 ;  /* 0x0000000000067941 */ /* 0x000fea0003800200 */
.L_x_15615:
[----:B------:R-:W-:Y:S01]  /*5f450*/  IMAD.MOV.U32 R58, RZ, RZ, R4 ;  /* 0x000000ffff3a7224 */ /* 0x000fe200078e0004 */
[----:B------:R-:W-:-:S07]  /*5f460*/  MOV R59, R5 ;  /* 0x00000005003b7202 */ /* 0x000fce0000000f00 */
.L_x_15614:
[----:B------:R-:W-:Y:S05]  /*5f470*/  BSYNC.RECONVERGENT B5 ;  /* 0x0000000000057941 */ /* 0x000fea0003800200 */
.L_x_15613:
        /* <DEDUP_REMOVED lines=29> */
.L_x_15618:
[----:B------:R-:W-:Y:S05]  /*5f650*/  BSYNC.RECONVERGENT B5 ;  /* 0x0000000000057941 */ /* 0x000fea0003800200 */
.L_x_15617:
[----:B------:R-:W-:Y:S02]  /*5f660*/  IMAD.MOV.U32 R46, RZ, RZ, R2 ;  /* 0x000000ffff2e7224 */ /* 0x000fe400078e0002 */
[----:B------:R-:W-:Y:S01]  /*5f670*/  IMAD.MOV.U32 R47, RZ, RZ, R3 ;  /* 0x000000ffff2f7224 */ /* 0x000fe200078e0003 */
[----:B------:R-:W-:Y:S06]  /*5f680*/  BRA `(.L_x_15607) ;  /* 0x0000000400687947 */ /* 0x000fec0003800000 */
.L_x_15608:
        /* <DEDUP_REMOVED lines=33> */
[----:B-----5:R-:W-:Y:S05]  /*5f8a0*/  CALL.REL.NOINC `($__internal_32_$__cuda_sm20_dsqrt_rn_f64_mediumpath_v1) ;  /* 0x000004c400187944 */ /* 0x020fea0003c00000 */
.L_x_15621:
[----:B------:R-:W-:Y:S05]  /*5f8b0*/  BSYNC.RECONVERGENT B5 ;  /* 0x0000000000057941 */ /* 0x000fea0003800200 */
.L_x_15620:
        /* <DEDUP_REMOVED lines=20> */
.L_x_15623:
[----:B------:R-:W-:Y:S05]  /*5fa00*/  BSYNC.RECONVERGENT B5 ;  /* 0x0000000000057941 */ /* 0x000fea0003800200 */
.L_x_15622:
[----:B------:R-:W-:Y:S01]  /*5fa10*/  DMUL R42, R42, 8.11296384146066816958e+31 ;  /* 0x469000002a2a7828 */ /* 0x000fe20000000000 */
[----:B------:R-:W-:Y:S01]  /*5fa20*/  MOV R46, R4 ;  /* 0x00000004002e7202 */ /* 0x000fe20000000f00 */
[----:B------:R-:W-:Y:S01]  /*5fa30*/  IMAD.MOV.U32 R47, RZ, RZ, R5 ;  /* 0x000000ffff2f7224 */ /* 0x000fe200078e0005 */
[----:B------:R-:W-:Y:S08]  /*5fa40*/  BRA `(.L_x_15607) ;  /* 0x0000000000787947 */ /* 0x000ff00003800000 */
.L_x_15619:
        /* <DEDUP_REMOVED lines=27> */
.L_x_15625:
[----:B------:R-:W-:Y:S05]  /*5fc00*/  BSYNC.RECONVERGENT B5 ;  /* 0x0000000000057941 */ /* 0x000fea0003800200 */
.L_x_15624:
[----:B------:R-:W-:Y:S02]  /*5fc10*/  IMAD.MOV.U32 R46, RZ, RZ, R2 ;  /* 0x000000ffff2e7224 */ /* 0x000fe400078e0002 */
[----:B------:R-:W-:-:S07]  /*5fc20*/  IMAD.MOV.U32 R47, RZ, RZ, R3 ;  /* 0x000000ffff2f7224 */ /* 0x000fce00078e0003 */
.L_x_15607:
[----:B------:R-:W-:Y:S05]  /*5fc30*/  BSYNC.RECONVERGENT B4 ;  /* 0x0000000000047941 */ /* 0x000fea0003800200 */
.L_x_15598:
[----:B------:R-:W-:Y:S05]  /*5fc40*/  BSYNC.RELIABLE B2 ;  /* 0x0000000000027941 */ /* 0x000fea0003800100 */
.L_x_15597:
        /* <DEDUP_REMOVED lines=26> */
[----:B-----5:R-:W-:Y:S05]  /*5fdf0*/  CALL.REL.NOINC `($__internal_31_$__cuda_sm20_div_rn_f64_full) ;  /* 0x000004b8002c7944 */ /* 0x020fea0003c00000 */
.L_x_15627:
[----:B------:R-:W-:Y:S05]  /*5fe00*/  BSYNC.RECONVERGENT B2 ;  /* 0x0000000000027941 */ /* 0x000fea0003800200 */
.L_x_15626:
        /* <DEDUP_REMOVED lines=91> */
.L_x_15601:
        /* <DEDUP_REMOVED lines=44> */
.L_x_15629:
        /* <DEDUP_REMOVED lines=70> */
.L_x_15628:
[----:B------:R-:W-:Y:S05]  /*60ae0*/  BSYNC.RECONVERGENT B3 ;  /* 0x0000000000037941 */ /* 0x000fea0003800200 */
.L_x_15596:
[----:B------:R-:W-:Y:S01]  /*60af0*/  LOP3.LUT R37, R67, 0x80000000, R37, 0xb8, !PT ;  /* 0x8000000043257812 */ /* 0x000fe200078eb825 */
[----:B------:R-:W-:Y:S01]  /*60b00*/  IMAD.MOV.U32 R38, RZ, RZ, R4 ;  /* 0x000000ffff267224 */ /* 0x000fe200078e0004 */
[----:B------:R-:W-:Y:S02]  /*60b10*/  LOP3.LUT R39, R5, 0x80000000, R39, 0xb8, !PT ;  /* 0x8000000005277812 */ /* 0x000fe400078eb827 */
[----:B------:R-:W-:-:S07]  /*60b20*/  MOV R36, R66 ;  /* 0x0000004200247202 */ /* 0x000fce0000000f00 */
.L_x_15515:
[----:B------:R-:W-:Y:S05]  /*60b30*/  BSYNC.RECONVERGENT B1 ;  /* 0x0000000000017941 */ /* 0x000fea0003800200 */
.L_x_15513:
        /* <DEDUP_REMOVED lines=25> */
.L_x_15631:
        /* <DEDUP_REMOVED lines=143> */
.L_x_15637:
[----:B------:R-:W-:Y:S05]  /*615c0*/  BSYNC.RECONVERGENT B3 ;  /* 0x0000000000037941 */ /* 0x000fea0003800200 */
.L_x_15636:
        /* <DEDUP_REMOVED lines=83> */
.L_x_15635:
        /* <DEDUP_REMOVED lines=33> */
.L_x_15644:
[----:B------:R-:W-:Y:S05]  /*61d10*/  BSYNC.RECONVERGENT B4 ;  /* 0x0000000000047941 */ /* 0x000fea0003800200 */
.L_x_15643:
[----:B------:R-:W-:Y:S01]  /*61d20*/  MOV R46, R4 ;  /* 0x00000004002e7202 */ /* 0x000fe20000000f00 */
[----:B------:R-:W-:-:S07]  /*61d30*/  IMAD.MOV.U32 R47, RZ, RZ, R5 ;  /* 0x000000ffff2f7224 */ /* 0x000fce00078e0005 */
.L_x_15642:
[----:B------:R-:W-:Y:S05]  /*61d40*/  BSYNC.RECONVERGENT B3 ;  /* 0x0000000000037941 */ /* 0x000fea0003800200 */
.L_x_15641:
        /* <DEDUP_REMOVED lines=30> */
.L_x_15649:
[----:B------:R-:W-:Y:S05]  /*61f30*/  BSYNC.RECONVERGENT B4 ;  /* 0x0000000000047941 */ /* 0x000fea0003800200 */
.L_x_15648:
[----:B------:R-:W-:Y:S05]  /*61f40*/  BRA `(.L_x_15647) ;  /* 0x0000000000047947 */ /* 0x000fea0003800000 */
.L_x_15646:
[----:B------:R-:W-:-:S11]  /*61f50*/  DADD R4, R60, -R2 ;  /* 0x000000003c047229 */ /* 0x000fd60000000802 */
.L_x_15647:
[----:B------:R-:W-:Y:S05]  /*61f60*/  BSYNC.RECONVERGENT B3 ;  /* 0x0000000000037941 */ /* 0x000fea0003800200 */
.L_x_15645:
        /* <DEDUP_REMOVED lines=27> */
[----:B-----5:R-:W-:Y:S05]  /*62120*/  CALL.REL.NOINC `($__internal_32_$__cuda_sm20_dsqrt_rn_f64_mediumpath_v1) ;  /* 0x0000049800f87944 */ /* 0x020fea0003c00000 */
[----:B------:R-:W-:Y:S02]  /*62130*/  IMAD.MOV.U32 R6, RZ, RZ, R2 ;  /* 0x000000ffff067224 */ /* 0x000fe400078e0002 */
[----:B------:R-:W-:-:S07]  /*62140*/  IMAD.MOV.U32 R7, RZ, RZ, R3 ;  /* 0x000000ffff077224 */ /* 0x000fce00078e0003 */
.L_x_15651:
[----:B------:R-:W-:Y:S05]  /*62150*/  BSYNC.RECONVERGENT B3 ;  /* 0x0000000000037941 */ /* 0x000fea0003800200 */
.L_x_15650:
        /* <DEDUP_REMOVED lines=87> */
.L_x_15652:
        /* <DEDUP_REMOVED lines=20> */
[----:B-----5:R-:W-:Y:S05]  /*62810*/  CALL.REL.NOINC `($__internal_31_$__cuda_sm20_div_rn_f64_full) ;  /* 0x0000048c00a47944 */ /* 0x020fea0003c00000 */
.L_x_15654:
[----:B------:R-:W-:Y:S05]  /*62820*/  BSYNC.RECONVERGENT B3 ;  /* 0x0000000000037941 */ /* 0x000fea0003800200 */
.L_x_15653:
        /* <DEDUP_REMOVED lines=30> */
.L_x_15640:
        /* <DEDUP_REMOVED lines=27> */
.L_x_15657:
[----:B------:R-:W-:Y:S05]  /*62bc0*/  BSYNC.RECONVERGENT B3 ;  /* 0x0000000000037941 */ /* 0x000fea0003800200 */
.L_x_15656:
        /* <DEDUP_REMOVED lines=87> */
.L_x_15658:
        /* <DEDUP_REMOVED lines=21> */
.L_x_15660:
[----:B------:R-:W-:Y:S05]  /*63290*/  BSYNC.RECONVERGENT B3 ;  /* 0x0000000000037941 */ /* 0x000fea0003800200 */
.L_x_15659:
        /* <DEDUP_REMOVED lines=30> */
.L_x_15655:
        /* <DEDUP_REMOVED lines=26> */
.L_x_15662:
[----:B------:R-:W-:Y:S05]  /*63620*/  BSYNC.RECONVERGENT B3 ;  /* 0x0000000000037941 */ /* 0x000fea0003800200 */
.L_x_15661:
        /* <DEDUP_REMOVED lines=21> */
.L_x_15664:
[----:B------:R-:W-:Y:S05]  /*63780*/  BSYNC.RECONVERGENT B3 ;  /* 0x0000000000037941 */ /* 0x000fea0003800200 */
.L_x_15663:
[----:B------:R-:W-:Y:S02]  /*63790*/  IMAD.MOV.U32 R66, RZ, RZ, R4 ;  /* 0x000000ffff427224 */ /* 0x000fe400078e0004 */
[----:B------:R-:W-:Y:S01]  /*637a0*/  IMAD.MOV.U32 R67, RZ, RZ, R5 ;  /* 0x000000ffff437224 */ /* 0x000fe200078e0005 */
[----:B------:R-:W-:Y:S06]  /*637b0*/  BRA `(.L_x_15638) ;  /* 0x00000000006c7947 */ /* 0x000fec0003800000 */
.L_x_15639:
        /* <DEDUP_REMOVED lines=23> */
[----:B-----5:R-:W-:Y:S05]  /*63930*/  CALL.REL.NOINC `($__internal_32_$__cuda_sm20_dsqrt_rn_f64_mediumpath_v1) ;  /* 0x0000048000f47944 */ /* 0x020fea0003c00000 */
.L_x_15666:
[----:B------:R-:W-:Y:S05]  /*63940*/  BSYNC.RECONVERGENT B3 ;  /* 0x0000000000037941 */ /* 0x000fea0003800200 */
.L_x_15665:
[----:B------:R-:W-:Y:S01]  /*63950*/  IMAD.MOV.U32 R66, RZ, RZ, R2 ;  /* 0x000000ffff427224 */ /* 0x000fe200078e0002 */
[----:B------:R-:W-:-:S07]  /*63960*/  MOV R67, R3 ;  /* 0x0000000300437202 */ /* 0x000fce0000000f00 */
.L_x_15638:
[----:B------:R-:W-:Y:S05]  /*63970*/  BSYNC.RECONVERGENT B2 ;  /* 0x0000000000027941 */ /* 0x000fea0003800200 */
.L_x_15634:
        /* <DEDUP_REMOVED lines=25> */
.L_x_15671:
[----:B------:R-:W-:Y:S05]  /*63b10*/  BSYNC.RECONVERGENT B4 ;  /* 0x0000000000047941 */ /* 0x000fea0003800200 */
.L_x_15670:
        /* <DEDUP_REMOVED lines=77> */
.L_x_15673:
        /* <DEDUP_REMOVED lines=42> */
.L_x_15672:
        /* <DEDUP_REMOVED lines=35> */
.L_x_15681:
[----:B------:R-:W-:Y:S05]  /*644c0*/  BSYNC.RECONVERGENT B6 ;  /* 0x0000000000067941 */ /* 0x000fea0003800200 */
.L_x_15680:
[----:B------:R-:W-:Y:S02]  /*644d0*/  IMAD.MOV.U32 R46, RZ, RZ, R4 ;  /* 0x000000ffff2e7224 */ /* 0x000fe400078e0004 */
[----:B------:R-:W-:-:S07]  /*644e0*/  IMAD.MOV.U32 R47, RZ, RZ, R5 ;  /* 0x000000ffff2f7224 */ /* 0x000fce00078e0005 */
.L_x_15679:
[----:B------:R-:W-:Y:S05]  /*644f0*/  BSYNC.RECONVERGENT B5 ;  /* 0x0000000000057941 */ /* 0x000fea0003800200 */
.L_x_15678:
        /* <DEDUP_REMOVED lines=28> */
.L_x_15686:
[----:B------:R-:W-:Y:S05]  /*646c0*/  BSYNC.RECONVERGENT B6 ;  /* 0x0000000000067941 */ /* 0x000fea0003800200 */
.L_x_15685:
[----:B------:R-:W-:Y:S02]  /*646d0*/  IMAD.MOV.U32 R58, RZ, RZ, R4 ;  /* 0x000000ffff3a7224 */ /* 0x000fe400078e0004 */
[----:B------:R-:W-:Y:S01]  /*646e0*/  IMAD.MOV.U32 R59, RZ, RZ, R5 ;  /* 0x000000ffff3b7224 */ /* 0x000fe200078e0005 */
[----:B------:R-:W-:Y:S06]  /*646f0*/  BRA `(.L_x_15684) ;  /* 0x0000000000047947 */ /* 0x000fec0003800000 */
.L_x_15683:
[----:B------:R-:W-:-:S11]  /*64700*/  DADD R58, R60, -R2 ;  /* 0x000000003c3a7229 */ /* 0x000fd60000000802 */
.L_x_15684:
[----:B------:R-:W-:Y:S05]  /*64710*/  BSYNC.RECONVERGENT B5 ;  /* 0x0000000000057941 */ /* 0x000fea0003800200 */
.L_x_15682:
        /* <DEDUP_REMOVED lines=28> */
[----:B-----5:R-:W-:Y:S05]  /*648e0*/  CALL.REL.NOINC `($__internal_32_$__cuda_sm20_dsqrt_rn_f64_mediumpath_v1) ;  /* 0x0000047400087944 */ /* 0x020fea0003c00000 */
.L_x_15688:
[----:B------:R-:W-:Y:S05]  /*648f0*/  BSYNC.RECONVERGENT B5 ;  /* 0x0000000000057941 */ /* 0x000fea0003800200 */
.L_x_15687:
[----:B------:R-:W-:Y:S01]  /*64900*/  MOV R46, R2 ;  /* 0x00000002002e7202 */ /* 0x000fe20000000f00 */
[----:B------:R-:W-:Y:S01]  /*64910*/  IMAD.MOV.U32 R47, RZ, RZ, R3 ;  /* 0x000000ffff2f7224 */ /* 0x000fe200078e0003 */
[----:B------:R-:W-:Y:S06]  /*64920*/  BRA `(.L_x_15689) ;  /* 0x0000000800587947 */ /* 0x000fec0003800000 */
.L_x_15677:
        /* <DEDUP_REMOVED lines=29> */
.L_x_15692:
[----:B------:R-:W-:Y:S05]  /*64b00*/  BSYNC.RECONVERGENT B5 ;  /* 0x0000000000057941 */ /* 0x000fea0003800200 */
.L_x_15691:
[----:B------:R-:W-:Y:S02]  /*64b10*/  IMAD.MOV.U32 R46, RZ, RZ, R2 ;  /* 0x000000ffff2e7224 */ /* 0x000fe400078e0002 */
[----:B------:R-:W-:Y:S01]  /*64b20*/  IMAD.MOV.U32 R47, RZ, RZ, R3 ;  /* 0x000000ffff2f7224 */ /* 0x000fe200078e0003 */
[----:B------:R-:W-:Y:S06]  /*64b30*/  BRA `(.L_x_15689) ;  /* 0x0000000400d47947 */ /* 0x000fec0003800000 */
.L_x_15690:
        /* <DEDUP_REMOVED lines=32> */
.L_x_15694:
[----:B------:R-:W-:Y:S05]  /*64d40*/  BSYNC.RECONVERGENT B5 ;  /* 0x0000000000057941 */ /* 0x000fea0003800200 */
.L_x_15693:
        /* <DEDUP_REMOVED lines=20> */
.L_x_15696:
[----:B------:R-:W-:Y:S05]  /*64e90*/  BSYNC.RECONVERGENT B5 ;  /* 0x0000000000057941 */ /* 0x000fea0003800200 */
.L_x_15695:
[----:B------:R-:W-:Y:S01]  /*64ea0*/  DMUL R42, R42, 8.11296384146066816958e+31 ;  /* 0x469000002a2a7828 */ /* 0x000fe20000000000 */
[----:B------:R-:W-:Y:S02]  /*64eb0*/  IMAD.MOV.U32 R46, RZ, RZ, R4 ;  /* 0x000000ffff2e7224 */ /* 0x000fe400078e0004 */
[----:B------:R-:W-:Y:S01]  /*64ec0*/  IMAD.MOV.U32 R47, RZ, RZ, R5 ;  /* 0x000000ffff2f7224 */ /* 0x000fe200078e0005 */
[----:B------:R-:W-:Y:S07]  /*64ed0*/  BRA `(.L_x_15689) ;  /* 0x0000000000ec7947 */ /* 0x000fee0003800000 */
.L_x_15676:
        /* <DEDUP_REMOVED lines=27> */
.L_x_15698:
[----:B------:R-:W-:Y:S05]  /*65090*/  BSYNC.RECONVERGENT B5 ;  /* 0x0000000000057941 */ /* 0x000fea0003800200 */
.L_x_15697:
        /* <DEDUP_REMOVED lines=27> */
.L_x_15700:
[----:B------:R-:W-:Y:S05]  /*65250*/  BSYNC.RECONVERGENT B5 ;  /* 0x0000000000057941 */ /* 0x000fea0003800200 */
.L_x_15699:
[----:B------:R-:W-:Y:S01]  /*65260*/  DMUL R46, R2, R42 ;  /* 0x0000002a022e7228 */ /* 0x000fe20000000000 */
[----:B------:R-:W-:Y:S02]  /*65270*/  IMAD.MOV.U32 R42, RZ, RZ, 0x0 ;  /* 0x00000000ff2a7424 */ /* 0x000fe400078e00ff */
[----:B------:R-:W-:-:S08]  /*65280*/  IMAD.MOV.U32 R43, RZ, RZ, 0x3ff00000 ;  /* 0x3ff00000ff2b7424 */ /* 0x000fd000078e00ff */
.L_x_15689:
[----:B------:R-:W-:Y:S05]  /*65290*/  BSYNC.RECONVERGENT B4 ;  /* 0x0000000000047941 */ /* 0x000fea0003800200 */
.L_x_15675:
[----:B------:R-:W-:Y:S05]  /*652a0*/  BRA `(.L_x_15701) ;  /* 0x0000000000087947 */ /* 0x000fea0003800000 */
.L_x_15669:
[----:B------:R-:W-:Y:S02]  /*652b0*/  DMUL R46, R40, 9.00719925474099200000e+15 ;  /* 0x43400000282e7828 */ /* 0x000fe40000000000 */
[----:B------:R-:W-:-:S11]  /*652c0*/  DMUL R42, R42, 9.00719925474099200000e+15 ;  /* 0x434000002a2a7828 */ /* 0x000fd60000000000 */
.L_x_15701:
[----:B------:R-:W-:Y:S05]  /*652d0*/  BSYNC.RELIABLE B2 ;  /* 0x0000000000027941 */ /* 0x000fea0003800100 */
.L_x_15668:
        /* <DEDUP_REMOVED lines=27> */
.L_x_15703:
[----:B------:R-:W-:Y:S05]  /*65490*/  BSYNC.RECONVERGENT B2 ;  /* 0x0000000000027941 */ /* 0x000fea0003800200 */
.L_x_15702:
        /* <DEDUP_REMOVED lines=84> */
.L_x_15705:
[----:B------:R-:W-:Y:S02]  /*659e0*/  FSEL R2, RZ, 3.37028055040000000000e+12, P0 ;  /* 0x54442d18ff027808 */ /* 0x000fe40000000000 */
[----:B------:R-:W-:-:S07]  /*659f0*/  FSEL R3, RZ, 2.1426990032196044922, P0 ;  /* 0x400921fbff037808 */ /* 0x000fce0000000000 */
.L_x_15706:
[----:B------:R-:W-:Y:S05]  /*65a00*/  BSYNC.RECONVERGENT B0 ;  /* 0x0000000000007941 */ /* 0x000fea0003800200 */
.L_x_15704:
[----:B------:R-:W-:Y:S02]  /*65a10*/  DADD R42, |R46|, R42 ;  /* 0x000000002e2a7229 */ /* 0x000fe4000000022a */
[----:B------:R-:W-:-:S06]  /*65a20*/  DADD R2, -RZ, |R2| ;  /* 0x00000000ff027229 */ /* 0x000fcc0000000502 */
[----:B------:R-:W-:-:S06]  /*65a30*/  DSETP.NAN.AND P0, PT, R42, R42, PT ;  /* 0x0000002a2a00722a */ /* 0x000fcc0003f08000 */
[----:B------:R-:W-:Y:S02]  /*65a40*/  FSEL R2, R42, R2, P0 ;  /* 0x000000022a027208 */ /* 0x000fe40000000000 */
[----:B------:R-:W-:-:S07]  /*65a50*/  FSEL R3, R43, R3, P0 ;  /* 0x000000032b037208 */ /* 0x000fce0000000000 */
.L_x_15674:
[----:B------:R-:W-:Y:S05]  /*65a60*/  BSYNC.RECONVERGENT B3 ;  /* 0x0000000000037941 */ /* 0x000fea0003800200 */
.L_x_15667:
[----:B------:R-:W-:Y:S01]  /*65a70*/  LOP3.LUT R9, R67, 0x80000000, R9, 0xb8, !PT ;  /* 0x8000000043097812 */ /* 0x000fe200078eb809 */
[----:B------:R-:W-:Y:S01]  /*65a80*/  IMAD.MOV.U32 R8, RZ, RZ, R66 ;  /* 0x000000ffff087224 */ /* 0x000fe200078e0042 */
[----:B------:R-:W-:Y:S01]  /*65a90*/  LOP3.LUT R11, R3, 0x80000000, R11, 0xb8, !PT ;  /* 0x80000000030b7812 */ /* 0x000fe200078eb80b */
[----:B------:R-:W-:Y:S01]  /*65aa0*/  IMAD.MOV.U32 R10, RZ, RZ, R2 ;  /* 0x000000ffff0a7224 */ /* 0x000fe200078e0002 */
[----:B------:R-:W-:Y:S06]  /*65ab0*/  BRA `(.L_x_15632) ;  /* 0x0000005800d47947 */ /* 0x000fec0003800000 */
.L_x_15633:
        /* <DEDUP_REMOVED lines=121> */
.L_x_15712:
[----:B------:R-:W-:Y:S05]  /*66250*/  BSYNC.RECONVERGENT B0 ;  /* 0x0000000000007941 */ /* 0x000fea0003800200 */
.L_x_15711:
[----:B------:R-:W-:Y:S04]  /*66260*/  BSSY.RECONVERGENT B3, `(.L_x_15713) ;  /* 0x0000006000037945 */ /* 0x000fe80003800200 */
[----:B------:R-:W-:Y:S05]  /*66270*/  @P4 BRA P5, `(.L_x_15714) ;  /* 0x0000000000104947 */ /* 0x000fea0002800000 */
[----:B------:R-:W-:Y:S01]  /*66280*/  IMAD.MOV.U32 R2, RZ, RZ, R46 ;  /* 0x000000ffff027224 */ /* 0x000fe200078e002e */
[----:B------:R-:W-:Y:S01]  /*66290*/  MOV R3, 0x662c0 ;  /* 0x000662c000037802 */ /* 0x000fe20000000f00 */
[----:B------:R-:W-:-:S07]  /*662a0*/  IMAD.MOV.U32 R5, RZ, RZ, R47 ;  /* 0x000000ffff057224 */ /* 0x000fce00078e002f */
[----:B-----5:R-:W-:Y:S05]  /*662b0*/  CALL.REL.NOINC `($__internal_31_$__cuda_sm20_div_rn_f64_full) ;  /* 0x0000045000fc7944 */ /* 0x020fea0003c00000 */
.L_x_15714:
[----:B------:R-:W-:Y:S05]  /*662c0*/  BSYNC.RECONVERGENT B3 ;  /* 0x0000000000037941 */ /* 0x000fea0003800200 */
.L_x_15713:
        /* <DEDUP_REMOVED lines=84> */
.L_x_15716:
[----:B------:R-:W-:Y:S02]  /*66810*/  FSEL R2, RZ, 3.37028055040000000000e+12, P0 ;  /* 0x54442d18ff027808 */ /* 0x000fe40000000000 */
[----:B------:R-:W-:-:S07]  /*66820*/  FSEL R3, RZ, 2.1426990032196044922, P0 ;  /* 0x400921fbff037808 */ /* 0x000fce0000000000 */
.L_x_15717:
[----:B------:R-:W-:Y:S05]  /*66830*/  BSYNC.RECONVERGENT B0 ;  /* 0x0000000000007941 */ /* 0x000fea0003800200 */
.L_x_15715:
[----:B------:R-:W-:Y:S01]  /*66840*/  DADD R42, R58, R42 ;  /* 0x000000003a2a7229 */ /* 0x000fe2000000002a */
[----:B------:R-:W-:Y:S01]  /*66850*/  LOP3.LUT R3, R3, 0x80000000, R40, 0xb8, !PT ;  /* 0x8000000003037812 */ /* 0x000fe200078eb828 */
[----:B------:R-:W-:-:S06]  /*66860*/  DMUL R60, R60, 0.5 ;  /* 0x3fe000003c3c7828 */ /* 0x000fcc0000000000 */
[----:B------:R-:W-:-:S06]  /*66870*/  DSETP.NAN.AND P0, PT, R42, R42, PT ;  /* 0x0000002a2a00722a */ /* 0x000fcc0003f08000 */
[----:B------:R-:W-:Y:S02]  /*66880*/  FSEL R2, R42, R2, P0 ;  /* 0x000000022a027208 */ /* 0x000fe40000000000 */
[----:B------:R-:W-:Y:S01]  /*66890*/  FSEL R3, R43, R3, P0 ;  /* 0x000000032b037208 */ /* 0x000fe20000000000 */
[----:B------:R-:W-:Y:S06]  /*668a0*/  BRA `(.L_x_15718) ;  /* 0x0000004c00387947 */ /* 0x000fec0003800000 */
.L_x_15710:
        /* <DEDUP_REMOVED lines=141> */
.L_x_15720:
[----:B------:R-:W-:Y:S05]  /*67180*/  BSYNC.RECONVERGENT B0 ;  /* 0x0000000000007941 */ /* 0x000fea0003800200 */
.L_x_15719:
[----:B------:R-:W-:Y:S04]  /*67190*/  BSSY.RECONVERGENT B3, `(.L_x_15721) ;  /* 0x0000005000037945 */ /* 0x000fe80003800200 */
[----:B------:R-:W-:Y:S05]  /*671a0*/  @P4 BRA P5, `(.L_x_15722) ;  /* 0x00000000000c4947 */ /* 0x000fea0002800000 */
[----:B------:R-:W-:Y:S01]  /*671b0*/  IMAD.MOV.U32 R5, RZ, RZ, R3 ;  /* 0x000000ffff057224 */ /* 0x000fe200078e0003 */
[----:B------:R-:W-:-:S07]  /*671c0*/  MOV R3, 0x671e0 ;  /* 0x000671e000037802 */ /* 0x000fce0000000f00 */
[----:B-----5:R-:W-:Y:S05]  /*671d0*/  CALL.REL.NOINC `($__internal_31_$__cuda_sm20_div_rn_f64_full) ;  /* 0x0000044400347944 */ /* 0x020fea0003c00000 */
.L_x_15722:
[----:B------:R-:W-:Y:S05]  /*671e0*/  BSYNC.RECONVERGENT B3 ;  /* 0x0000000000037941 */ /* 0x000fea0003800200 */
.L_x_15721:
        /* <DEDUP_REMOVED lines=84> */
.L_x_15724:
[----:B------:R-:W-:Y:S02]  /*67730*/  FSEL R2, RZ, 3.37028055040000000000e+12, P0 ;  /* 0x54442d18ff027808 */ /* 0x000fe40000000000 */
[----:B------:R-:W-:-:S07]  /*67740*/  FSEL R3, RZ, 2.1426990032196044922, P0 ;  /* 0x400921fbff037808 */ /* 0x000fce0000000000 */
.L_x_15725:
[----:B------:R-:W-:Y:S05]  /*67750*/  BSYNC.RECONVERGENT B0 ;  /* 0x0000000000007941 */ /* 0x000fea0003800200 */
.L_x_15723:
[----:B------:R-:W-:Y:S01]  /*67760*/  DADD R42, R58, R42 ;  /* 0x000000003a2a7229 */ /* 0x000fe2000000002a */
[----:B------:R-:W-:-:S07]  /*67770*/  LOP3.LUT R3, R3, 0x80000000, R40, 0xb8, !PT ;  /* 0x8000000003037812 */ /* 0x000fce00078eb828 */
[----:B------:R-:W-:-:S06]  /*67780*/  DSETP.NAN.AND P0, PT, R42, R42, PT ;  /* 0x0000002a2a00722a */ /* 0x000fcc0003f08000 */
[----:B------:R-:W-:Y:S02]  /*67790*/  FSEL R2, R42, R2, P0 ;  /* 0x000000022a027208 */ /* 0x000fe40000000000 */
[----:B------:R-:W-:Y:S01]  /*677a0*/  FSEL R3, R43, R3, P0 ;  /* 0x000000032b037208 */ /* 0x000fe20000000000 */
[----:B------:R-:W-:Y:S06]  /*677b0*/  BRA `(.L_x_15718) ;  /* 0x0000003c00747947 */ /* 0x000fec0003800000 */
.L_x_15709:
        /* <DEDUP_REMOVED lines=22> */
[----:B-----5:R-:W-:Y:S05]  /*67920*/  CALL.REL.NOINC `($__internal_31_$__cuda_sm20_div_rn_f64_full) ;  /* 0x0000043c00607944 */ /* 0x020fea0003c00000 */
[----:B------:R-:W-:Y:S02]  /*67930*/  IMAD.MOV.U32 R46, RZ, RZ, R4 ;  /* 0x000000ffff2e7224 */ /* 0x000fe400078e0004 */
[----:B------:R-:W-:-:S07]  /*67940*/  IMAD.MOV.U32 R47, RZ, RZ, R5 ;  /* 0x000000ffff2f7224 */ /* 0x000fce00078e0005 */
.L_x_15727:
[----:B------:R-:W-:Y:S05]  /*67950*/  BSYNC.RECONVERGENT B3 ;  /* 0x0000000000037941 */ /* 0x000fea0003800200 */
.L_x_15726:
        /* <DEDUP_REMOVED lines=23> */
.L_x_15729:
[----:B------:R-:W-:Y:S05]  /*67ad0*/  BSYNC.RECONVERGENT B3 ;  /* 0x0000000000037941 */ /* 0x000fea0003800200 */
.L_x_15728:
        /* <DEDUP_REMOVED lines=143> */
.L_x_15731:
[----:B------:R-:W-:Y:S05]  /*683d0*/  BSYNC.RECONVERGENT B0 ;  /* 0x0000000000007941 */ /* 0x000fea0003800200 */
.L_x_15730:
[----:B------:R-:W-:Y:S04]  /*683e0*/  BSSY.RECONVERGENT B3, `(.L_x_15732) ;  /* 0x0000006000037945 */ /* 0x000fe80003800200 */
[----:B------:R-:W-:Y:S05]  /*683f0*/  @P4 BRA P5, `(.L_x_15733) ;  /* 0x0000000000104947 */ /* 0x000fea0002800000 */
[----:B------:R-:W-:Y:S01]  /*68400*/  IMAD.MOV.U32 R2, RZ, RZ, R46 ;  /* 0x000000ffff027224 */ /* 0x000fe200078e002e */
[----:B------:R-:W-:Y:S01]  /*68410*/  MOV R3, 0x68440 ;  /* 0x0006844000037802 */ /* 0x000fe20000000f00 */
[----:B------:R-:W-:-:S07]  /*68420*/  IMAD.MOV.U32 R5, RZ, RZ, R47 ;  /* 0x000000ffff057224 */ /* 0x000fce00078e002f */
[----:B-----5:R-:W-:Y:S05]  /*68430*/  CALL.REL.NOINC `($__internal_31_$__cuda_sm20_div_rn_f64_full) ;  /* 0x00000430009c7944 */ /* 0x020fea0003c00000 */
.L_x_15733:
[----:B------:R-:W-:Y:S05]  /*68440*/  BSYNC.RECONVERGENT B3 ;  /* 0x0000000000037941 */ /* 0x000fea0003800200 */
.L_x_15732:
        /* <DEDUP_REMOVED lines=84> */
.L_x_15735:
[----:B------:R-:W-:Y:S02]  /*68990*/  FSEL R2, RZ, 3.37028055040000000000e+12, P0 ;  /* 0x54442d18ff027808 */ /* 0x000fe40000000000 */
[----:B------:R-:W-:-:S07]  /*689a0*/  FSEL R3, RZ, 2.1426990032196044922, P0 ;  /* 0x400921fbff037808 */ /* 0x000fce0000000000 */
.L_x_15736:
[----:B------:R-:W-:Y:S05]  /*689b0*/  BSYNC.RECONVERGENT B0 ;  /* 0x0000000000007941 */ /* 0x000fea0003800200 */
.L_x_15734:
[----:B------:R-:W-:Y:S01]  /*689c0*/  DADD R42, R58, R42 ;  /* 0x000000003a2a7229 */ /* 0x000fe2000000002a */
[----:B------:R-:W-:Y:S01]  /*689d0*/  LOP3.LUT R3, R3, 0x80000000, R40, 0xb8, !PT ;  /* 0x8000000003037812 */ /* 0x000fe200078eb828 */
[----:B------:R-:W-:-:S06]  /*689e0*/  DADD R60, R60, 1 ;  /* 0x3ff000003c3c7429 */ /* 0x000fcc0000000000 */
[----:B------:R-:W-:-:S06]  /*689f0*/  DSETP.NAN.AND P0, PT, R42, R42, PT ;  /* 0x0000002a2a00722a */ /* 0x000fcc0003f08000 */
[----:B------:R-:W-:Y:S02]  /*68a00*/  FSEL R2, R42, R2, P0 ;  /* 0x000000022a027208 */ /* 0x000fe40000000000 */
[----:B------:R-:W-:Y:S01]  /*68a10*/  FSEL R3, R43, R3, P0 ;  /* 0x000000032b037208 */ /* 0x000fe20000000000 */
[----:B------:R-:W-:Y:S06]  /*68a20*/  BRA `(.L_x_15718) ;  /* 0x0000002800d87947 */ /* 0x000fec0003800000 */
.L_x_15708:
        /* <DEDUP_REMOVED lines=109> */
.L_x_15740:
[----:B------:R-:W-:Y:S05]  /*69100*/  BSYNC.RECONVERGENT B0 ;  /* 0x0000000000007941 */ /* 0x000fea0003800200 */
.L_x_15739:
        /* <DEDUP_REMOVED lines=8> */
[----:B-----5:R-:W-:Y:S05]  /*69190*/  CALL.REL.NOINC `($__internal_31_$__cuda_sm20_div_rn_f64_full) ;  /* 0x0000042400447944 */ /* 0x020fea0003c00000 */
.L_x_15742:
[----:B------:R-:W-:Y:S05]  /*691a0*/  BSYNC.RECONVERGENT B3 ;  /* 0x0000000000037941 */ /* 0x000fea0003800200 */
.L_x_15741:
        /* <DEDUP_REMOVED lines=76> */
.L_x_15738:
        /* <DEDUP_REMOVED lines=137> */
.L_x_15744:
[----:B------:R-:W-:Y:S05]  /*69f00*/  BSYNC.RECONVERGENT B0 ;  /* 0x0000000000007941 */ /* 0x000fea0003800200 */
.L_x_15743:
[----:B------:R-:W-:Y:S04]  /*69f10*/  BSSY.RECONVERGENT B3, `(.L_x_15745) ;  /* 0x0000008000037945 */ /* 0x000fe80003800200 */
[----:B------:R-:W-:Y:S05]  /*69f20*/  @P4 BRA P5, `(.L_x_15746) ;  /* 0x0000000000184947 */ /* 0x000fea0002800000 */
[----:B------:R-:W-:Y:S01]  /*69f30*/  MOV R6, R40 ;  /* 0x0000002800067202 */ /* 0x000fe20000000f00 */
[----:B------:R-:W-:Y:S01]  /*69f40*/  IMAD.MOV.U32 R7, RZ, RZ, R41 ;  /* 0x000000ffff077224 */ /* 0x000fe200078e0029 */
[----:B------:R-:W-:Y:S01]  /*69f50*/  MOV R3, 0x69f90 ;  /* 0x00069f9000037802 */ /* 0x000fe20000000f00 */
[----:B------:R-:W-:Y:S02]  /*69f60*/  IMAD.MOV.U32 R2, RZ, RZ, R46 ;  /* 0x000000ffff027224 */ /* 0x000fe400078e002e */
[----:B------:R-:W-:-:S07]  /*69f70*/  IMAD.MOV.U32 R5, RZ, RZ, R47 ;  /* 0x000000ffff057224 */ /* 0x000fce00078e002f */
[----:B-----5:R-:W-:Y:S05]  /*69f80*/  CALL.REL.NOINC `($__internal_31_$__cuda_sm20_div_rn_f64_full) ;  /* 0x0000041400c87944 */ /* 0x020fea0003c00000 */
.L_x_15746:
[----:B------:R-:W-:Y:S05]  /*69f90*/  BSYNC.RECONVERGENT B3 ;  /* 0x0000000000037941 */ /* 0x000fea0003800200 */
.L_x_15745:
        /* <DEDUP_REMOVED lines=76> */
.L_x_15737:
        /* <DEDUP_REMOVED lines=22> */
[----:B-----5:R-:W-:Y:S05]  /*6a5c0*/  CALL.REL.NOINC `($__internal_31_$__cuda_sm20_div_rn_f64_full) ;  /* 0x0000041000387944 */ /* 0x020fea0003c00000 */
[----:B------:R-:W-:Y:S02]  /*6a5d0*/  IMAD.MOV.U32 R60, RZ, RZ, R4 ;  /* 0x000000ffff3c7224 */ /* 0x000fe400078e0004 */
[----:B------:R-:W-:-:S07]  /*6a5e0*/  IMAD.MOV.U32 R61, RZ, RZ, R5 ;  /* 0x000000ffff3d7224 */ /* 0x000fce00078e0005 */
.L_x_15748:
[----:B------:R-:W-:Y:S05]  /*6a5f0*/  BSYNC.RECONVERGENT B3 ;  /* 0x0000000000037941 */ /* 0x000fea0003800200 */
.L_x_15747:
        /* <DEDUP_REMOVED lines=23> */
.L_x_15750:
[----:B------:R-:W-:Y:S05]  /*6a770*/  BSYNC.RECONVERGENT B3 ;  /* 0x0000000000037941 */ /* 0x000fea0003800200 */
.L_x_15749:
        /* <DEDUP_REMOVED lines=139> */
.L_x_15752:
[----:B------:R-:W-:Y:S05]  /*6b030*/  BSYNC.RECONVERGENT B0 ;  /* 0x0000000000007941 */ /* 0x000fea0003800200 */
.L_x_15751:
        /* <DEDUP_REMOVED lines=8> */
[----:B-----5:R-:W-:Y:S05]  /*6b0c0*/  CALL.REL.NOINC `($__internal_31_$__cuda_sm20_div_rn_f64_full) ;  /* 0x0000040400787944 */ /* 0x020fea0003c00000 */
.L_x_15754:
[----:B------:R-:W-:Y:S05]  /*6b0d0*/  BSYNC.RECONVERGENT B3 ;  /* 0x0000000000037941 */ /* 0x000fea0003800200 */
.L_x_15753:
        /* <DEDUP_REMOVED lines=75> */
.L_x_15718:
[----:B------:R-:W-:Y:S05]  /*6b590*/  BSYNC.RECONVERGENT B2 ;  /* 0x0000000000027941 */ /* 0x000fea0003800200 */
.L_x_15707:
[----:B------:R-:W-:Y:S01]  /*6b5a0*/  UMOV UR4, 0xfefa39ef ;  /* 0xfefa39ef00047882 */ /* 0x000fe20000000000 */
[----:B------:R-:W-:Y:S01]  /*6b5b0*/  UMOV UR5, 0x3fe62e42 ;  /* 0x3fe62e4200057882 */ /* 0x000fe20000000000 */
[----:B------:R-:W-:Y:S01]  /*6b5c0*/  LOP3.LUT R11, R3, 0x80000000, R11, 0xb8, !PT ;  /* 0x80000000030b7812 */ /* 0x000fe200078eb80b */
[----:B------:R-:W-:Y:S01]  /*6b5d0*/  DADD R60, R60, UR4 ;  /* 0x000000043c3c7e29 */ /* 0x000fe20008000000 */
[----:B------:R-:W-:-:S09]  /*6b5e0*/  IMAD.MOV.U32 R10, RZ, RZ, R2 ;  /* 0x000000ffff0a7224 */ /* 0x000fd200078e0002 */
[----:B------:R-:W-:Y:S01]  /*6b5f0*/  LOP3.LUT R9, R61, 0x80000000, R9, 0xb8, !PT ;  /* 0x800000003d097812 */ /* 0x000fe200078eb809 */
[----:B------:R-:W-:-:S07]  /*6b600*/  IMAD.MOV.U32 R8, RZ, RZ, R60 ;  /* 0x000000ffff087224 */ /* 0x000fce00078e003c */
.L_x_15632:
[----:B------:R-:W-:Y:S05]  /*6b610*/  BSYNC.RECONVERGENT B1 ;  /* 0x0000000000017941 */ /* 0x000fea0003800200 */
.L_x_15630:
        /* <DEDUP_REMOVED lines=25> */
.L_x_15756:
        /* <DEDUP_REMOVED lines=143> */
.L_x_15762:
[----:B------:R-:W-:Y:S05]  /*6c0a0*/  BSYNC.RECONVERGENT B3 ;  /* 0x0000000000037941 */ /* 0x000fea0003800200 */
.L_x_15761:
        /* <DEDUP_REMOVED lines=83> */
.L_x_15760:
        /* <DEDUP_REMOVED lines=33> */
.L_x_15769:
[----:B------:R-:W-:Y:S05]  /*6c7f0*/  BSYNC.RECONVERGENT B4 ;  /* 0x0000000000047941 */ /* 0x000fea0003800200 */
.L_x_15768:
[----:B------:R-:W-:Y:S02]  /*6c800*/  IMAD.MOV.U32 R46, RZ, RZ, R4 ;  /* 0x000000ffff2e7224 */ /* 0x000fe400078e0004 */
[----:B------:R-:W-:-:S07]  /*6c810*/  IMAD.MOV.U32 R47, RZ, RZ, R5 ;  /* 0x000000ffff2f7224 */ /* 0x000fce00078e0005 */
.L_x_15767:
[----:B------:R-:W-:Y:S05]  /*6c820*/  BSYNC.RECONVERGENT B3 ;  /* 0x0000000000037941 */ /* 0x000fea0003800200 */
.L_x_15766:
        /* <DEDUP_REMOVED lines=30> */
.L_x_15774:
[----:B------:R-:W-:Y:S05]  /*6ca10*/  BSYNC.RECONVERGENT B4 ;  /* 0x0000000000047941 */ /* 0x000fea0003800200 */
.L_x_15773:
[----:B------:R-:W-:Y:S05]  /*6ca20*/  BRA `(.L_x_15772) ;  /* 0x0000000000047947 */ /* 0x000fea0003800000 */
.L_x_15771:
[----:B------:R-:W-:-:S11]  /*6ca30*/  DADD R4, R60, -R2 ;  /* 0x000000003c047229 */ /* 0x000fd60000000802 */
.L_x_15772:
[----:B------:R-:W-:Y:S05]  /*6ca40*/  BSYNC.RECONVERGENT B3 ;  /* 0x0000000000037941 */ /* 0x000fea0003800200 */
.L_x_15770:
        /* <DEDUP_REMOVED lines=30> */
.L_x_15776:
[----:B------:R-:W-:Y:S05]  /*6cc30*/  BSYNC.RECONVERGENT B3 ;  /* 0x0000000000037941 */ /* 0x000fea0003800200 */
.L_x_15775:
        /* <DEDUP_REMOVED lines=87> */
.L_x_15777:
        /* <DEDUP_REMOVED lines=21> */
.L_x_15779:
[----:B------:R-:W-:Y:S05]  /*6d300*/  BSYNC.RECONVERGENT B3 ;  /* 0x0000000000037941 */ /* 0x000fea0003800200 */
.L_x_15778:
        /* <DEDUP_REMOVED lines=30> */
.L_x_15765:
        /* <DEDUP_REMOVED lines=27> */
.L_x_15782:
[----:B------:R-:W-:Y:S05]  /*6d6a0*/  BSYNC.RECONVERGENT B3 ;  /* 0x0000000000037941 */ /* 0x000fea0003800200 */
.L_x_15781:
        /* <DEDUP_REMOVED lines=87> */
.L_x_15783:
        /* <DEDUP_REMOVED lines=21> */
.L_x_15785:
[----:B------:R-:W-:Y:S05]  /*6dd70*/  BSYNC.RECONVERGENT B3 ;  /* 0x0000000000037941 */ /* 0x000fea0003800200 */
.L_x_15784:
        /* <DEDUP_REMOVED lines=30> */
.L_x_15780:
        /* <DEDUP_REMOVED lines=26> */
.L_x_15787:
[----:B------:R-:W-:Y:S05]  /*6e100*/  BSYNC.RECONVERGENT B3 ;  /* 0x0000000000037941 */ /* 0x000fea0003800200 */
.L_x_15786:
        /* <DEDUP_REMOVED lines=21> */
.L_x_15789:
[----:B------:R-:W-:Y:S05]  /*6e260*/  BSYNC.RECONVERGENT B3 ;  /* 0x0000000000037941 */ /* 0x000fea0003800200 */
.L_x_15788:
[----:B------:R-:W-:Y:S02]  /*6e270*/  IMAD.MOV.U32 R66, RZ, RZ, R4 ;  /* 0x000000ffff427224 */ /* 0x000fe400078e0004 */
[----:B------:R-:W-:Y:S01]  /*6e280*/  IMAD.MOV.U32 R67, RZ, RZ, R5 ;  /* 0x000000ffff437224 */ /* 0x000fe200078e0005 */
[----:B------:R-:W-:Y:S06]  /*6e290*/  BRA `(.L_x_15763) ;  /* 0x00000000006c7947 */ /* 0x000fec0003800000 */
.L_x_15764:
        /* <DEDUP_REMOVED lines=24> */
.L_x_15791:
[----:B------:R-:W-:Y:S05]  /*6e420*/  BSYNC.RECONVERGENT B3 ;  /* 0x0000000000037941 */ /* 0x000fea0003800200 */
.L_x_15790:
[----:B------:R-:W-:Y:S02]  /*6e430*/  IMAD.MOV.U32 R66, RZ, RZ, R2 ;  /* 0x000000ffff427224 */ /* 0x000fe400078e0002 */
[----:B------:R-:W-:-:S07]  /*6e440*/  IMAD.MOV.U32 R67, RZ, RZ, R3 ;  /* 0x000000ffff437224 */ /* 0x000fce00078e0003 */
.L_x_15763:
[----:B------:R-:W-:Y:S05]  /*6e450*/  BSYNC.RECONVERGENT B2 ;  /* 0x0000000000027941 */ /* 0x000fea0003800200 */
.L_x_15759:
        /* <DEDUP_REMOVED lines=25> */
.L_x_15796:
[----:B------:R-:W-:Y:S05]  /*6e5f0*/  BSYNC.RECONVERGENT B4 ;  /* 0x0000000000047941 */ /* 0x000fea0003800200 */
.L_x_15795:
        /* <DEDUP_REMOVED lines=77> */
.L_x_15798:
        /* <DEDUP_REMOVED lines=42> */
.L_x_15797:
        /* <DEDUP_REMOVED lines=35> */
.L_x_15806:
[----:B------:R-:W-:Y:S05]  /*6efa0*/  BSYNC.RECONVERGENT B6 ;  /* 0x0000000000067941 */ /* 0x000fea0003800200 */
.L_x_15805:
[----:B------:R-:W-:Y:S02]  /*6efb0*/  IMAD.MOV.U32 R46, RZ, RZ, R4 ;  /* 0x000000ffff2e7224 */ /* 0x000fe400078e0004 */
[----:B------:R-:W-:-:S07]  /*6efc0*/  IMAD.MOV.U32 R47, RZ, RZ, R5 ;  /* 0x000000ffff2f7224 */ /* 0x000fce00078e0005 */
.L_x_15804:
[----:B------:R-:W-:Y:S05]  /*6efd0*/  BSYNC.RECONVERGENT B5 ;  /* 0x0000000000057941 */ /* 0x000fea0003800200 */
.L_x_15803:
        /* <DEDUP_REMOVED lines=28> */
.L_x_15811:
[----:B------:R-:W-:Y:S05]  /*6f1a0*/  BSYNC.RECONVERGENT B6 ;  /* 0x0000000000067941 */ /* 0x000fea0003800200 */
.L_x_15810:
[----:B------:R-:W-:Y:S02]  /*6f1b0*/  IMAD.MOV.U32 R58, RZ, RZ, R4 ;  /* 0x000000ffff3a7224 */ /* 0x000fe400078e0004 */
[----:B------:R-:W-:Y:S01]  /*6f1c0*/  IMAD.MOV.U32 R59, RZ, RZ, R5 ;  /* 0x000000ffff3b7224 */ /* 0x000fe200078e0005 */
[----:B------:R-:W-:Y:S06]  /*6f1d0*/  BRA `(.L_x_15809) ;  /* 0x0000000000047947 */ /* 0x000fec0003800000 */
.L_x_15808:
[----:B------:R-:W-:-:S11]  /*6f1e0*/  DADD R58, R60, -R2 ;  /* 0x000000003c3a7229 */ /* 0x000fd60000000802 */
.L_x_15809:
[----:B------:R-:W-:Y:S05]  /*6f1f0*/  BSYNC.RECONVERGENT B5 ;  /* 0x0000000000057941 */ /* 0x000fea0003800200 */
.L_x_15807:
        /* <DEDUP_REMOVED lines=29> */
.L_x_15813:
[----:B------:R-:W-:Y:S05]  /*6f3d0*/  BSYNC.RECONVERGENT B5 ;  /* 0x0000000000057941 */ /* 0x000fea0003800200 */
.L_x_15812:
[----:B------:R-:W-:Y:S02]  /*6f3e0*/  IMAD.MOV.U32 R46, RZ, RZ, R2 ;  /* 0x000000ffff2e7224 */ /* 0x000fe400078e0002 */
[----:B------:R-:W-:Y:S01]  /*6f3f0*/  IMAD.MOV.U32 R47, RZ, RZ, R3 ;  /* 0x000000ffff2f7224 */ /* 0x000fe200078e0003 */
[----:B------:R-:W-:Y:S06]  /*6f400*/  BRA `(.L_x_15814) ;  /* 0x0000000800587947 */ /* 0x000fec0003800000 */
.L_x_15802:
        /* <DEDUP_REMOVED lines=29> */
.L_x_15817:
[----:B------:R-:W-:Y:S05]  /*6f5e0*/  BSYNC.RECONVERGENT B5 ;  /* 0x0000000000057941 */ /* 0x000fea0003800200 */
.L_x_15816:
[----:B------:R-:W-:Y:S02]  /*6f5f0*/  IMAD.MOV.U32 R46, RZ, RZ, R2 ;  /* 0x000000ffff2e7224 */ /* 0x000fe400078e0002 */
[----:B------:R-:W-:Y:S01]  /*6f600*/  IMAD.MOV.U32 R47, RZ, RZ, R3 ;  /* 0x000000ffff2f7224 */ /* 0x000fe200078e0003 */
[----:B------:R-:W-:Y:S06]  /*6f610*/  BRA `(.L_x_15814) ;  /* 0x0000000400d47947 */ /* 0x000fec0003800000 */
.L_x_15815:
        /* <DEDUP_REMOVED lines=31> */
[----:B------:R-:W-:Y:S05]  /*6f810*/  CALL.REL.NOINC `($__internal_32_$__cuda_sm20_dsqrt_rn_f64_mediumpath_v1) ;  /* 0x000003c4003c7944 */ /* 0x000fea0003c00000 */
.L_x_15819:
[----:B------:R-:W-:Y:S05]  /*6f820*/  BSYNC.RECONVERGENT B5 ;  /* 0x0000000000057941 */ /* 0x000fea0003800200 */
.L_x_15818:
        /* <DEDUP_REMOVED lines=20> */
.L_x_15821:
[----:B------:R-:W-:Y:S05]  /*6f970*/  BSYNC.RECONVERGENT B5 ;  /* 0x0000000000057941 */ /* 0x000fea0003800200 */
.L_x_15820:
[----:B------:R-:W-:Y:S01]  /*6f980*/  DMUL R42, R42, 8.11296384146066816958e+31 ;  /* 0x469000002a2a7828 */ /* 0x000fe20000000000 */
[----:B------:R-:W-:Y:S01]  /*6f990*/  IMAD.MOV.U32 R46, RZ, RZ, R4 ;  /* 0x000000ffff2e7224 */ /* 0x000fe200078e0004 */
[----:B------:R-:W-:Y:S01]  /*6f9a0*/  MOV R47, R5 ;  /* 0x00000005002f7202 */ /* 0x000fe20000000f00 */
[----:B------:R-:W-:Y:S08]  /*6f9b0*/  BRA `(.L_x_15814) ;  /* 0x0000000000ec7947 */ /* 0x000ff00003800000 */
.L_x_15801:
        /* <DEDUP_REMOVED lines=27> */
.L_x_15823:
[----:B------:R-:W-:Y:S05]  /*6fb70*/  BSYNC.RECONVERGENT B5 ;  /* 0x0000000000057941 */ /* 0x000fea0003800200 */
.L_x_15822:
        /* <DEDUP_REMOVED lines=27> */
.L_x_15825:
[----:B------:R-:W-:Y:S05]  /*6fd30*/  BSYNC.RECONVERGENT B5 ;  /* 0x0000000000057941 */ /* 0x000fea0003800200 */
.L_x_15824:
[----:B------:R-:W-:Y:S01]  /*6fd40*/  DMUL R46, R2, R42 ;  /* 0x0000002a022e7228 */ /* 0x000fe20000000000 */
[----:B------:R-:W-:Y:S02]  /*6fd50*/  IMAD.MOV.U32 R42, RZ, RZ, 0x0 ;  /* 0x00000000ff2a7424 */ /* 0x000fe400078e00ff */
[----:B------:R-:W-:-:S08]  /*6fd60*/  IMAD.MOV.U32 R43, RZ, RZ, 0x3ff00000 ;  /* 0x3ff00000ff2b7424 */ /* 0x000fd000078e00ff */
.L_x_15814:
[----:B------:R-:W-:Y:S05]  /*6fd70*/  BSYNC.RECONVERGENT B4 ;  /* 0x0000000000047941 */ /* 0x000fea0003800200 */
.L_x_15800:
[----:B------:R-:W-:Y:S05]  /*6fd80*/  BRA `(.L_x_15826) ;  /* 0x0000000000087947 */ /* 0x000fea0003800000 */
.L_x_15794:
[----:B------:R-:W-:Y:S02]  /*6fd90*/  DMUL R46, R40, 9.00719925474099200000e+15 ;  /* 0x43400000282e7828 */ /* 0x000fe40000000000 */
[----:B------:R-:W-:-:S11]  /*6fda0*/  DMUL R42, R42, 9.00719925474099200000e+15 ;  /* 0x434000002a2a7828 */ /* 0x000fd60000000000 */
.L_x_15826:
[----:B------:R-:W-:Y:S05]  /*6fdb0*/  BSYNC.RELIABLE B2 ;  /* 0x0000000000027941 */ /* 0x000fea0003800100 */
.L_x_15793:
        /* <DEDUP_REMOVED lines=27> */
.L_x_15828:
[----:B------:R-:W-:Y:S05]  /*6ff70*/  BSYNC.RECONVERGENT B2 ;  /* 0x0000000000027941 */ /* 0x000fea0003800200 */
.L_x_15827:
        /* <DEDUP_REMOVED lines=84> */
.L_x_15830:
[----:B------:R-:W-:Y:S02]  /*704c0*/  FSEL R2, RZ, 3.37028055040000000000e+12, P0 ;  /* 0x54442d18ff027808 */ /* 0x000fe40000000000 */
[----:B------:R-:W-:-:S07]  /*704d0*/  FSEL R3, RZ, 2.1426990032196044922, P0 ;  /* 0x400921fbff037808 */ /* 0x000fce0000000000 */
.L_x_15831:
[----:B------:R-:W-:Y:S05]  /*704e0*/  BSYNC.RECONVERGENT B0 ;  /* 0x0000000000007941 */ /* 0x000fea0003800200 */
.L_x_15829:
[----:B------:R-:W-:Y:S02]  /*704f0*/  DADD R42, |R46|, R42 ;  /* 0x000000002e2a7229 */ /* 0x000fe4000000022a */
[----:B------:R-:W-:-:S06]  /*70500*/  DADD R2, -RZ, |R2| ;  /* 0x00000000ff027229 */ /* 0x000fcc0000000502 */
[----:B------:R-:W-:-:S06]  /*70510*/  DSETP.NAN.AND P0, PT, R42, R42, PT ;  /* 0x0000002a2a00722a */ /* 0x000fcc0003f08000 */
[----:B------:R-:W-:Y:S02]  /*70520*/  FSEL R2, R42, R2, P0 ;  /* 0x000000022a027208 */ /* 0x000fe40000000000 */
[----:B------:R-:W-:-:S07]  /*70530*/  FSEL R3, R43, R3, P0 ;  /* 0x000000032b037208 */ /* 0x000fce0000000000 */
.L_x_15799:
[----:B------:R-:W-:Y:S05]  /*70540*/  BSYNC.RECONVERGENT B3 ;  /* 0x0000000000037941 */ /* 0x000fea0003800200 */
.L_x_15792:
[----:B------:R-:W-:Y:S01]  /*70550*/  LOP3.LUT R13, R67, 0x80000000, R13, 0xb8, !PT ;  /* 0x80000000430d7812 */ /* 0x000fe200078eb80d */
[----:B------:R-:W-:Y:S01]  /*70560*/  IMAD.MOV.U32 R14, RZ, RZ, R2 ;  /* 0x000000ffff0e7224 */ /* 0x000fe200078e0002 */
[----:B------:R-:W-:Y:S02]  /*70570*/  LOP3.LUT R15, R3, 0x80000000, R15, 0xb8, !PT ;  /* 0x80000000030f7812 */ /* 0x000fe400078eb80f */
[----:B------:R-:W-:Y:S01]  /*70580*/  MOV R12, R66 ;  /* 0x00000042000c7202 */ /* 0x000fe20000000f00 */
[----:B------:R-:W-:Y:S06]  /*70590*/  BRA `(.L_x_15757) ;  /* 0x0000005800d47947 */ /* 0x000fec0003800000 */
.L_x_15758:
        /* <DEDUP_REMOVED lines=121> */
.L_x_15837:
[----:B------:R-:W-:Y:S05]  /*70d30*/  BSYNC.RECONVERGENT B0 ;  /* 0x0000000000007941 */ /* 0x000fea0003800200 */
.L_x_15836:
[----:B------:R-:W-:Y:S04]  /*70d40*/  BSSY.RECONVERGENT B3, `(.L_x_15838) ;  /* 0x0000006000037945 */ /* 0x000fe80003800200 */
[----:B------:R-:W-:Y:S05]  /*70d50*/  @P4 BRA P5, `(.L_x_15839) ;  /* 0x0000000000104947 */ /* 0x000fea0002800000 */
[----:B------:R-:W-:Y:S01]  /*70d60*/  IMAD.MOV.U32 R2, RZ, RZ, R46 ;  /* 0x000000ffff027224 */ /* 0x000fe200078e002e */
[----:B------:R-:W-:Y:S02]  /*70d70*/  MOV R5, R47 ;  /* 0x0000002f00057202 */ /* 0x000fe40000000f00 */
[----:B------:R-:W-:-:S07]  /*70d80*/  MOV R3, 0x70da0 ;  /* 0x00070da000037802 */ /* 0x000fce0000000f00 */
[----:B------:R-:W-:Y:S05]  /*70d90*/  CALL.REL.NOINC `($__internal_31_$__cuda_sm20_div_rn_f64_full) ;  /* 0x000003a800447944 */ /* 0x000fea0003c00000 */
.L_x_15839:
[----:B------:R-:W-:Y:S05]  /*70da0*/  BSYNC.RECONVERGENT B3 ;  /* 0x0000000000037941 */ /* 0x000fea0003800200 */
.L_x_15838:
        /* <DEDUP_REMOVED lines=84> */
.L_x_15841:
[----:B------:R-:W-:Y:S02]  /*712f0*/  FSEL R2, RZ, 3.37028055040000000000e+12, P0 ;  /* 0x54442d18ff027808 */ /* 0x000fe40000000000 */
[----:B------:R-:W-:-:S07]  /*71300*/  FSEL R3, RZ, 2.1426990032196044922, P0 ;  /* 0x400921fbff037808 */ /* 0x000fce0000000000 */
.L_x_15842:
[----:B------:R-:W-:Y:S05]  /*71310*/  BSYNC.RECONVERGENT B0 ;  /* 0x0000000000007941 */ /* 0x000fea0003800200 */
.L_x_15840:
[----:B------:R-:W-:Y:S01]  /*71320*/  DADD R42, R58, R42 ;  /* 0x000000003a2a7229 */ /* 0x000fe2000000002a */
[----:B------:R-:W-:Y:S01]  /*71330*/  LOP3.LUT R3, R3, 0x80000000, R40, 0xb8, !PT ;  /* 0x8000000003037812 */ /* 0x000fe200078eb828 */
[----:B------:R-:W-:-:S06]  /*71340*/  DMUL R60, R60, 0.5 ;  /* 0x3fe000003c3c7828 */ /* 0x000fcc0000000000 */
[----:B------:R-:W-:-:S06]  /*71350*/  DSETP.NAN.AND P0, PT, R42, R42, PT ;  /* 0x0000002a2a00722a */ /* 0x000fcc0003f08000 */
[----:B------:R-:W-:Y:S02]  /*71360*/  FSEL R2, R42, R2, P0 ;  /* 0x000000022a027208 */ /* 0x000fe40000000000 */
[----:B------:R-:W-:Y:S01]  /*71370*/  FSEL R3, R43, R3, P0 ;  /* 0x000000032b037208 */ /* 0x000fe20000000000 */
[----:B------:R-:W-:Y:S06]  /*71380*/  BRA `(.L_x_15843) ;  /* 0x0000004c00387947 */ /* 0x000fec0003800000 */
.L_x_15835:
        /* <DEDUP_REMOVED lines=141> */
.L_x_15845:
[----:B------:R-:W-:Y:S05]  /*71c60*/  BSYNC.RECONVERGENT B0 ;  /* 0x0000000000007941 */ /* 0x000fea0003800200 */
.L_x_15844:
[----:B------:R-:W-:Y:S04]  /*71c70*/  BSSY.RECONVERGENT B3, `(.L_x_15846) ;  /* 0x0000005000037945 */ /* 0x000fe80003800200 */
[----:B------:R-:W-:Y:S05]  /*71c80*/  @P4 BRA P5, `(.L_x_15847) ;  /* 0x00000000000c4947 */ /* 0x000fea0002800000 */
[----:B------:R-:W-:Y:S01]  /*71c90*/  IMAD.MOV.U32 R5, RZ, RZ, R3 ;  /* 0x000000ffff057224 */ /* 0x000fe200078e0003 */
[----:B------:R-:W-:-:S07]  /*71ca0*/  MOV R3, 0x71cc0 ;  /* 0x00071cc000037802 */ /* 0x000fce0000000f00 */
[----:B------:R-:W-:Y:S05]  /*71cb0*/  CALL.REL.NOINC `($__internal_31_$__cuda_sm20_div_rn_f64_full) ;  /* 0x00000398007c7944 */ /* 0x000fea0003c00000 */
.L_x_15847:
[----:B------:R-:W-:Y:S05]  /*71cc0*/  BSYNC.RECONVERGENT B3 ;  /* 0x0000000000037941 */ /* 0x000fea0003800200 */
.L_x_15846:
        /* <DEDUP_REMOVED lines=84> */
.L_x_15849:
[----:B------:R-:W-:Y:S02]  /*72210*/  FSEL R2, RZ, 3.37028055040000000000e+12, P0 ;  /* 0x54442d18ff027808 */ /* 0x000fe40000000000 */
[----:B------:R-:W-:-:S07]  /*72220*/  FSEL R3, RZ, 2.1426990032196044922, P0 ;  /* 0x400921fbff037808 */ /* 0x000fce0000000000 */
.L_x_15850:
[----:B------:R-:W-:Y:S05]  /*72230*/  BSYNC.RECONVERGENT B0 ;  /* 0x0000000000007941 */ /* 0x000fea0003800200 */
.L_x_15848:
[----:B------:R-:W-:Y:S01]  /*72240*/  DADD R42, R58, R42 ;  /* 0x000000003a2a7229 */ /* 0x000fe2000000002a */
[----:B------:R-:W-:-:S07]  /*72250*/  LOP3.LUT R3, R3, 0x80000000, R40, 0xb8, !PT ;  /* 0x8000000003037812 */ /* 0x000fce00078eb828 */
[----:B------:R-:W-:-:S06]  /*72260*/  DSETP.NAN.AND P0, PT, R42, R42, PT ;  /* 0x0000002a2a00722a */ /* 0x000fcc0003f08000 */
[----:B------:R-:W-:Y:S02]  /*72270*/  FSEL R2, R42, R2, P0 ;  /* 0x000000022a027208 */ /* 0x000fe40000000000 */
[----:B------:R-:W-:Y:S01]  /*72280*/  FSEL R3, R43, R3, P0 ;  /* 0x000000032b037208 */ /* 0x000fe20000000000 */
[----:B------:R-:W-:Y:S06]  /*72290*/  BRA `(.L_x_15843) ;  /* 0x0000003c00747947 */ /* 0x000fec0003800000 */
.L_x_15834:
        /* <DEDUP_REMOVED lines=25> */
.L_x_15852:
[----:B------:R-:W-:Y:S05]  /*72430*/  BSYNC.RECONVERGENT B3 ;  /* 0x0000000000037941 */ /* 0x000fea0003800200 */
.L_x_15851:
        /* <DEDUP_REMOVED lines=23> */
.L_x_15854:
[----:B------:R-:W-:Y:S05]  /*725b0*/  BSYNC.RECONVERGENT B3 ;  /* 0x0000000000037941 */ /* 0x000fea0003800200 */
.L_x_15853:
        /* <DEDUP_REMOVED lines=143> */
.L_x_15856:
[----:B------:R-:W-:Y:S05]  /*72eb0*/  BSYNC.RECONVERGENT B0 ;  /* 0x0000000000007941 */ /* 0x000fea0003800200 */
.L_x_15855:
[----:B------:R-:W-:Y:S04]  /*72ec0*/  BSSY.RECONVERGENT B3, `(.L_x_15857) ;  /* 0x0000006000037945 */ /* 0x000fe80003800200 */
[----:B------:R-:W-:Y:S05]  /*72ed0*/  @P4 BRA P5, `(.L_x_15858) ;  /* 0x0000000000104947 */ /* 0x000fea0002800000 */
[----:B------:R-:W-:Y:S01]  /*72ee0*/  IMAD.MOV.U32 R2, RZ, RZ, R46 ;  /* 0x000000ffff027224 */ /* 0x000fe200078e002e */
[----:B------:R-:W-:Y:S01]  /*72ef0*/  MOV R3, 0x72f20 ;  /* 0x00072f2000037802 */ /* 0x000fe20000000f00 */
[----:B------:R-:W-:-:S07]  /*72f00*/  IMAD.MOV.U32 R5, RZ, RZ, R47 ;  /* 0x000000ffff057224 */ /* 0x000fce00078e002f */
[----:B------:R-:W-:Y:S05]  /*72f10*/  CALL.REL.NOINC `($__internal_31_$__cuda_sm20_div_rn_f64_full) ;  /* 0x0000038400e47944 */ /* 0x000fea0003c00000 */
.L_x_15858:
[----:B------:R-:W-:Y:S05]  /*72f20*/  BSYNC.RECONVERGENT B3 ;  /* 0x0000000000037941 */ /* 0x000fea0003800200 */
.L_x_15857:
        /* <DEDUP_REMOVED lines=84> */
.L_x_15860:
[----:B------:R-:W-:Y:S02]  /*73470*/  FSEL R2, RZ, 3.37028055040000000000e+12, P0 ;  /* 0x54442d18ff027808 */ /* 0x000fe40000000000 */
[----:B------:R-:W-:-:S07]  /*73480*/  FSEL R3, RZ, 2.1426990032196044922, P0 ;  /* 0x400921fbff037808 */ /* 0x000fce0000000000 */
.L_x_15861:
[----:B------:R-:W-:Y:S05]  /*73490*/  BSYNC.RECONVERGENT B0 ;  /* 0x0000000000007941 */ /* 0x000fea0003800200 */
.L_x_15859:
[----:B------:R-:W-:Y:S01]  /*734a0*/  DADD R42, R58, R42 ;  /* 0x000000003a2a7229 */ /* 0x000fe2000000002a */
[----:B------:R-:W-:Y:S01]  /*734b0*/  LOP3.LUT R3, R3, 0x80000000, R40, 0xb8, !PT ;  /* 0x8000000003037812 */ /* 0x000fe200078eb828 */
[----:B------:R-:W-:-:S06]  /*734c0*/  DADD R60, R60, 1 ;  /* 0x3ff000003c3c7429 */ /* 0x000fcc0000000000 */
[----:B------:R-:W-:-:S06]  /*734d0*/  DSETP.NAN.AND P0, PT, R42, R42, PT ;  /* 0x0000002a2a00722a */ /* 0x000fcc0003f08000 */
[----:B------:R-:W-:Y:S02]  /*734e0*/  FSEL R2, R42, R2, P0 ;  /* 0x000000022a027208 */ /* 0x000fe40000000000 */
[----:B------:R-:W-:Y:S01]  /*734f0*/  FSEL R3, R43, R3, P0 ;  /* 0x000000032b037208 */ /* 0x000fe20000000000 */
[----:B------:R-:W-:Y:S06]  /*73500*/  BRA `(.L_x_15843) ;  /* 0x0000002800d87947 */ /* 0x000fec0003800000 */
.L_x_15833:
        /* <DEDUP_REMOVED lines=109> */
.L_x_15865:
[----:B------:R-:W-:Y:S05]  /*73be0*/  BSYNC.RECONVERGENT B0 ;  /* 0x0000000000007941 */ /* 0x000fea0003800200 */
.L_x_15864:
        /* <DEDUP_REMOVED lines=9> */
.L_x_15867:
[----:B------:R-:W-:Y:S05]  /*73c80*/  BSYNC.RECONVERGENT B3 ;  /* 0x0000000000037941 */ /* 0x000fea0003800200 */
.L_x_15866:
        /* <DEDUP_REMOVED lines=76> */
.L_x_15863:
        /* <DEDUP_REMOVED lines=137> */
.L_x_15869:
[----:B------:R-:W-:Y:S05]  /*749e0*/  BSYNC.RECONVERGENT B0 ;  /* 0x0000000000007941 */ /* 0x000fea0003800200 */
.L_x_15868:
        /* <DEDUP_REMOVED lines=8> */
.L_x_15871:
[----:B------:R-:W-:Y:S05]  /*74a70*/  BSYNC.RECONVERGENT B3 ;  /* 0x0000000000037941 */ /* 0x000fea0003800200 */
.L_x_15870:
        /* <DEDUP_REMOVED lines=76> */
.L_x_15862:
        /* <DEDUP_REMOVED lines=23> */
[----:B------:R-:W-:Y:S02]  /*750b0*/  IMAD.MOV.U32 R60, RZ, RZ, R4 ;  /* 0x000000ffff3c7224 */ /* 0x000fe400078e0004 */
[----:B------:R-:W-:-:S07]  /*750c0*/  IMAD.MOV.U32 R61, RZ, RZ, R5 ;  /* 0x000000ffff3d7224 */ /* 0x000fce00078e0005 */
.L_x_15873:
[----:B------:R-:W-:Y:S05]  /*750d0*/  BSYNC.RECONVERGENT B3 ;  /* 0x0000000000037941 */ /* 0x000fea0003800200 */
.L_x_15872:
        /* <DEDUP_REMOVED lines=23> */
.L_x_15875:
[----:B------:R-:W-:Y:S05]  /*75250*/  BSYNC.RECONVERGENT B3 ;  /* 0x0000000000037941 */ /* 0x000fea0003800200 */
.L_x_15874:
        /* <DEDUP_REMOVED lines=139> */
.L_x_15877:
[----:B------:R-:W-:Y:S05]  /*75b10*/  BSYNC.RECONVERGENT B0 ;  /* 0x0000000000007941 */ /* 0x000fea0003800200 */
.L_x_15876:
        /* <DEDUP_REMOVED lines=9> */
.L_x_15879:
[----:B------:R-:W-:Y:S05]  /*75bb0*/  BSYNC.RECONVERGENT B3 ;  /* 0x0000000000037941 */ /* 0x000fea0003800200 */
.L_x_15878:
        /* <DEDUP_REMOVED lines=75> */
.L_x_15843:
[----:B------:R-:W-:Y:S05]  /*76070*/  BSYNC.RECONVERGENT B2 ;  /* 0x0000000000027941 */ /* 0x000fea0003800200 */
.L_x_15832:
[----:B------:R-:W-:Y:S01]  /*76080*/  UMOV UR4, 0xfefa39ef ;  /* 0xfefa39ef00047882 */ /* 0x000fe20000000000 */
[----:B------:R-:W-:Y:S01]  /*76090*/  UMOV UR5, 0x3fe62e42 ;  /* 0x3fe62e4200057882 */ /* 0x000fe20000000000 */
[----:B------:R-:W-:Y:S01]  /*760a0*/  LOP3.LUT R15, R3, 0x80000000, R15, 0xb8, !PT ;  /* 0x80000000030f7812 */ /* 0x000fe200078eb80f */
[----:B------:R-:W-:Y:S01]  /*760b0*/  DADD R60, R60, UR4 ;  /* 0x000000043c3c7e29 */ /* 0x000fe20008000000 */
[----:B------:R-:W-:-:S09]  /*760c0*/  IMAD.MOV.U32 R14, RZ, RZ, R2 ;  /* 0x000000ffff0e7224 */ /* 0x000fd200078e0002 */
[----:B------:R-:W-:Y:S01]  /*760d0*/  LOP3.LUT R13, R61, 0x80000000, R13, 0xb8, !PT ;  /* 0x800000003d0d7812 */ /* 0x000fe200078eb80d */
[----:B------:R-:W-:-:S07]  /*760e0*/  IMAD.MOV.U32 R12, RZ, RZ, R60 ;  /* 0x000000ffff0c7224 */ /* 0x000fce00078e003c */
.L_x_15757:
[----:B------:R-:W-:Y:S05]  /*760f0*/  BSYNC.RECONVERGENT B1 ;  /* 0x0000000000017941 */ /* 0x000fea0003800200 */
.L_x_15755:
        /* <DEDUP_REMOVED lines=25> */
.L_x_15881:
        /* <DEDUP_REMOVED lines=143> */
.L_x_15887:
[----:B------:R-:W-:Y:S05]  /*76b80*/  BSYNC.RECONVERGENT B3 ;  /* 0x0000000000037941 */ /* 0x000fea0003800200 */
.L_x_15886:
        /* <DEDUP_REMOVED lines=83> */
.L_x_15885:
        /* <DEDUP_REMOVED lines=33> */
.L_x_15894:
[----:B------:R-:W-:Y:S05]  /*772d0*/  BSYNC.RECONVERGENT B4 ;  /* 0x0000000000047941 */ /* 0x000fea0003800200 */
.L_x_15893:
[----:B------:R-:W-:Y:S02]  /*772e0*/  IMAD.MOV.U32 R46, RZ, RZ, R4 ;  /* 0x000000ffff2e7224 */ /* 0x000fe400078e0004 */
[----:B------:R-:W-:-:S07]  /*772f0*/  IMAD.MOV.U32 R47, RZ, RZ, R5 ;  /* 0x000000ffff2f7224 */ /* 0x000fce00078e0005 */
.L_x_15892:
[----:B------:R-:W-:Y:S05]  /*77300*/  BSYNC.RECONVERGENT B3 ;  /* 0x0000000000037941 */ /* 0x000fea0003800200 */
.L_x_15891:
        /* <DEDUP_REMOVED lines=30> */
.L_x_15899:
[----:B------:R-:W-:Y:S05]  /*774f0*/  BSYNC.RECONVERGENT B4 ;  /* 0x0000000000047941 */ /* 0x000fea0003800200 */
.L_x_15898:
[----:B------:R-:W-:Y:S05]  /*77500*/  BRA `(.L_x_15897) ;  /* 0x0000000000047947 */ /* 0x000fea0003800000 */
.L_x_15896:
[----:B------:R-:W-:-:S11]  /*77510*/  DADD R4, R60, -R2 ;  /* 0x000000003c047229 */ /* 0x000fd60000000802 */
.L_x_15897:
[----:B------:R-:W-:Y:S05]  /*77520*/  BSYNC.RECONVERGENT B3 ;  /* 0x0000000000037941 */ /* 0x000fea0003800200 */
.L_x_15895:
        /* <DEDUP_REMOVED lines=28> */
[----:B------:R-:W-:Y:S02]  /*776f0*/  IMAD.MOV.U32 R6, RZ, RZ, R2 ;  /* 0x000000ffff067224 */ /* 0x000fe400078e0002 */
[----:B------:R-:W-:-:S07]  /*77700*/  IMAD.MOV.U32 R7, RZ, RZ, R3 ;  /* 0x000000ffff077224 */ /* 0x000fce00078e0003 */
.L_x_15901:
[----:B------:R-:W-:Y:S05]  /*77710*/  BSYNC.RECONVERGENT B3 ;  /* 0x0000000000037941 */ /* 0x000fea0003800200 */
.L_x_15900:
        /* <DEDUP_REMOVED lines=87> */
.L_x_15902:
        /* <DEDUP_REMOVED lines=21> */
.L_x_15904:
[----:B------:R-:W-:Y:S05]  /*77de0*/  BSYNC.RECONVERGENT B3 ;  /* 0x0000000000037941 */ /* 0x000fea0003800200 */
.L_x_15903:
        /* <DEDUP_REMOVED lines=30> */
.L_x_15890:
        /* <DEDUP_REMOVED lines=27> */
.L_x_15907:
[----:B------:R-:W-:Y:S05]  /*78180*/  BSYNC.RECONVERGENT B3 ;  /* 0x0000000000037941 */ /* 0x000fea0003800200 */
.L_x_15906:
        /* <DEDUP_REMOVED lines=87> */
.L_x_15908:
        /* <DEDUP_REMOVED lines=21> */
.L_x_15910:
[----:B------:R-:W-:Y:S05]  /*78850*/  BSYNC.RECONVERGENT B3 ;  /* 0x0000000000037941 */ /* 0x000fea0003800200 */
.L_x_15909:
        /* <DEDUP_REMOVED lines=30> */
.L_x_15905:
        /* <DEDUP_REMOVED lines=26> */
.L_x_15912:
[----:B------:R-:W-:Y:S05]  /*78be0*/  BSYNC.RECONVERGENT B3 ;  /* 0x0000000000037941 */ /* 0x000fea0003800200 */
.L_x_15911:
        /* <DEDUP_REMOVED lines=21> */
.L_x_15914:
[----:B------:R-:W-:Y:S05]  /*78d40*/  BSYNC.RECONVERGENT B3 ;  /* 0x0000000000037941 */ /* 0x000fea0003800200 */
.L_x_15913:
[----:B------:R-:W-:Y:S01]  /*78d50*/  IMAD.MOV.U32 R66, RZ, RZ, R4 ;  /* 0x000000ffff427224 */ /* 0x000fe200078e0004 */
[----:B------:R-:W-:Y:S01]  /*78d60*/  MOV R67, R5 ;  /* 0x0000000500437202 */ /* 0x000fe20000000f00 */
[----:B------:R-:W-:Y:S06]  /*78d70*/  BRA `(.L_x_15888) ;  /* 0x00000000006c7947 */ /* 0x000fec0003800000 */
.L_x_15889:
        /* <DEDUP_REMOVED lines=24> */
.L_x_15916:
[----:B------:R-:W-:Y:S05]  /*78f00*/  BSYNC.RECONVERGENT B3 ;  /* 0x0000000000037941 */ /* 0x000fea0003800200 */
.L_x_15915:
[----:B------:R-:W-:Y:S02]  /*78f10*/  IMAD.MOV.U32 R66, RZ, RZ, R2 ;  /* 0x000000ffff427224 */ /* 0x000fe400078e0002 */
[----:B------:R-:W-:-:S07]  /*78f20*/  IMAD.MOV.U32 R67, RZ, RZ, R3 ;  /* 0x000000ffff437224 */ /* 0x000fce00078e0003 */
.L_x_15888:
[----:B------:R-:W-:Y:S05]  /*78f30*/  BSYNC.RECONVERGENT B2 ;  /* 0x0000000000027941 */ /* 0x000fea0003800200 */
.L_x_15884:
        /* <DEDUP_REMOVED lines=25> */
.L_x_15921:
[----:B------:R-:W-:Y:S05]  /*790d0*/  BSYNC.RECONVERGENT B4 ;  /* 0x0000000000047941 */ /* 0x000fea0003800200 */
.L_x_15920:
        /* <DEDUP_REMOVED lines=77> */
.L_x_15923:
        /* <DEDUP_REMOVED lines=42> */
.L_x_15922:
        /* <DEDUP_REMOVED lines=35> */
.L_x_15931:
[----:B------:R-:W-:Y:S05]  /*79a80*/  BSYNC.RECONVERGENT B6 ;  /* 0x0000000000067941 */ /* 0x000fea0003800200 */
.L_x_15930:
[----:B------:R-:W-:Y:S02]  /*79a90*/  IMAD.MOV.U32 R46, RZ, RZ, R4 ;  /* 0x000000ffff2e7224 */ /* 0x000fe400078e0004 */
[----:B------:R-:W-:-:S07]  /*79aa0*/  IMAD.MOV.U32 R47, RZ, RZ, R5 ;  /* 0x000000ffff2f7224 */ /* 0x000fce00078e0005 */
.L_x_15929:
[----:B------:R-:W-:Y:S05]  /*79ab0*/  BSYNC.RECONVERGENT B5 ;  /* 0x0000000000057941 */ /* 0x000fea0003800200 */
.L_x_15928:
        /* <DEDUP_REMOVED lines=28> */
.L_x_15936:
[----:B------:R-:W-:Y:S05]  /*79c80*/  BSYNC.RECONVERGENT B6 ;  /* 0x0000000000067941 */ /* 0x000fea0003800200 */
.L_x_15935:
[----:B------:R-:W-:Y:S01]  /*79c90*/  IMAD.MOV.U32 R58, RZ, RZ, R4 ;  /* 0x000000ffff3a7224 */ /* 0x000fe200078e0004 */
[----:B------:R-:W-:Y:S01]  /*79ca0*/  MOV R59, R5 ;  /* 0x00000005003b7202 */ /* 0x000fe20000000f00 */
[----:B------:R-:W-:Y:S06]  /*79cb0*/  BRA `(.L_x_15934) ;  /* 0x0000000000047947 */ /* 0x000fec0003800000 */
.L_x_15933:
[----:B------:R-:W-:-:S11]  /*79cc0*/  DADD R58, R60, -R2 ;  /* 0x000000003c3a7229 */ /* 0x000fd60000000802 */
.L_x_15934:
[----:B------:R-:W-:Y:S05]  /*79cd0*/  BSYNC.RECONVERGENT B5 ;  /* 0x0000000000057941 */ /* 0x000fea0003800200 */
.L_x_15932:
        /* <DEDUP_REMOVED lines=29> */
.L_x_15938:
[----:B------:R-:W-:Y:S05]  /*79eb0*/  BSYNC.RECONVERGENT B5 ;  /* 0x0000000000057941 */ /* 0x000fea0003800200 */
.L_x_15937:
[----:B------:R-:W-:Y:S02]  /*79ec0*/  IMAD.MOV.U32 R46, RZ, RZ, R2 ;  /* 0x000000ffff2e7224 */ /* 0x000fe400078e0002 */
[----:B------:R-:W-:Y:S01]  /*79ed0*/  IMAD.MOV.U32 R47, RZ, RZ, R3 ;  /* 0x000000ffff2f7224 */ /* 0x000fe200078e0003 */
[----:B------:R-:W-:Y:S06]  /*79ee0*/  BRA `(.L_x_15939) ;  /* 0x0000000800587947 */ /* 0x000fec0003800000 */
.L_x_15927:
        /* <DEDUP_REMOVED lines=29> */
.L_x_15942:
[----:B------:R-:W-:Y:S05]  /*7a0c0*/  BSYNC.RECONVERGENT B5 ;  /* 0x0000000000057941 */ /* 0x000fea0003800200 */
.L_x_15941:
[----:B------:R-:W-:Y:S02]  /*7a0d0*/  IMAD.MOV.U32 R46, RZ, RZ, R2 ;  /* 0x000000ffff2e7224 */ /* 0x000fe400078e0002 */
[----:B------:R-:W-:Y:S01]  /*7a0e0*/  IMAD.MOV.U32 R47, RZ, RZ, R3 ;  /* 0x000000ffff2f7224 */ /* 0x000fe200078e0003 */
[----:B------:R-:W-:Y:S06]  /*7a0f0*/  BRA `(.L_x_15939) ;  /* 0x0000000400d47947 */ /* 0x000fec0003800000 */
.L_x_15940:
        /* <DEDUP_REMOVED lines=31> */
[----:B------:R-:W-:Y:S05]  /*7a2f0*/  CALL.REL.NOINC `($__internal_32_$__cuda_sm20_dsqrt_rn_f64_mediumpath_v1) ;  /* 0x0000031800847944 */ /* 0x000fea0003c00000 */
.L_x_15944:
[----:B------:R-:W-:Y:S05]  /*7a300*/  BSYNC.RECONVERGENT B5 ;  /* 0x0000000000057941 */ /* 0x000fea0003800200 */
.L_x_15943:
        /* <DEDUP_REMOVED lines=20> */
.L_x_15946:
[----:B------:R-:W-:Y:S05]  /*7a450*/  BSYNC.RECONVERGENT B5 ;  /* 0x0000000000057941 */ /* 0x000fea0003800200 */
.L_x_15945:
[----:B------:R-:W-:Y:S01]  /*7a460*/  DMUL R42, R42, 8.11296384146066816958e+31 ;  /* 0x469000002a2a7828 */ /* 0x000fe20000000000 */
[----:B------:R-:W-:Y:S02]  /*7a470*/  IMAD.MOV.U32 R46, RZ, RZ, R4 ;  /* 0x000000ffff2e7224 */ /* 0x000fe400078e0004 */
[----:B------:R-:W-:Y:S01]  /*7a480*/  IMAD.MOV.U32 R47, RZ, RZ, R5 ;  /* 0x000000ffff2f7224 */ /* 0x000fe200078e0005 */
[----:B------:R-:W-:Y:S07]  /*7a490*/  BRA `(.L_x_15939) ;  /* 0x0000000000ec7947 */ /* 0x000fee0003800000 */
.L_x_15926:
        /* <DEDUP_REMOVED lines=27> */
.L_x_15948:
[----:B------:R-:W-:Y:S05]  /*7a650*/  BSYNC.RECONVERGENT B5 ;  /* 0x0000000000057941 */ /* 0x000fea0003800200 */
.L_x_15947:
        /* <DEDUP_REMOVED lines=27> */
.L_x_15950:
[----:B------:R-:W-:Y:S05]  /*7a810*/  BSYNC.RECONVERGENT B5 ;  /* 0x0000000000057941 */ /* 0x000fea0003800200 */
.L_x_15949:
[----:B------:R-:W-:Y:S01]  /*7a820*/  DMUL R46, R2, R42 ;  /* 0x0000002a022e7228 */ /* 0x000fe20000000000 */
[----:B------:R-:W-:Y:S01]  /*7a830*/  IMAD.MOV.U32 R42, RZ, RZ, 0x0 ;  /* 0x00000000ff2a7424 */ /* 0x000fe200078e00ff */
[----:B------:R-:W-:-:S09]  /*7a840*/  MOV R43, 0x3ff00000 ;  /* 0x3ff00000002b7802 */ /* 0x000fd20000000f00 */
.L_x_15939:
[----:B------:R-:W-:Y:S05]  /*7a850*/  BSYNC.RECONVERGENT B4 ;  /* 0x0000000000047941 */ /* 0x000fea0003800200 */
.L_x_15925:
[----:B------:R-:W-:Y:S05]  /*7a860*/  BRA `(.L_x_15951) ;  /* 0x0000000000087947 */ /* 0x000fea0003800000 */
.L_x_15919:
[----:B------:R-:W-:Y:S02]  /*7a870*/  DMUL R46, R40, 9.00719925474099200000e+15 ;  /* 0x43400000282e7828 */ /* 0x000fe40000000000 */
[----:B------:R-:W-:-:S11]  /*7a880*/  DMUL R42, R42, 9.00719925474099200000e+15 ;  /* 0x434000002a2a7828 */ /* 0x000fd60000000000 */
.L_x_15951:
[----:B------:R-:W-:Y:S05]  /*7a890*/  BSYNC.RELIABLE B2 ;  /* 0x0000000000027941 */ /* 0x000fea0003800100 */
.L_x_15918:
        /* <DEDUP_REMOVED lines=27> */
.L_x_15953:
[----:B------:R-:W-:Y:S05]  /*7aa50*/  BSYNC.RECONVERGENT B2 ;  /* 0x0000000000027941 */ /* 0x000fea0003800200 */
.L_x_15952:
        /* <DEDUP_REMOVED lines=84> */
.L_x_15955:
[----:B------:R-:W-:Y:S02]  /*7afa0*/  FSEL R2, RZ, 3.37028055040000000000e+12, P0 ;  /* 0x54442d18ff027808 */ /* 0x000fe40000000000 */
[----:B------:R-:W-:-:S07]  /*7afb0*/  FSEL R3, RZ, 2.1426990032196044922, P0 ;  /* 0x400921fbff037808 */ /* 0x000fce0000000000 */
.L_x_15956:
[----:B------:R-:W-:Y:S05]  /*7afc0*/  BSYNC.RECONVERGENT B0 ;  /* 0x0000000000007941 */ /* 0x000fea0003800200 */
.L_x_15954:
[----:B------:R-:W-:Y:S02]  /*7afd0*/  DADD R42, |R46|, R42 ;  /* 0x000000002e2a7229 */ /* 0x000fe4000000022a */
[----:B------:R-:W-:-:S06]  /*7afe0*/  DADD R2, -RZ, |R2| ;  /* 0x00000000ff027229 */ /* 0x000fcc0000000502 */
[----:B------:R-:W-:-:S06]  /*7aff0*/  DSETP.NAN.AND P0, PT, R42, R42, PT ;  /* 0x0000002a2a00722a */ /* 0x000fcc0003f08000 */
[----:B------:R-:W-:Y:S02]  /*7b000*/  FSEL R2, R42, R2, P0 ;  /* 0x000000022a027208 */ /* 0x000fe40000000000 */
[----:B------:R-:W-:-:S07]  /*7b010*/  FSEL R3, R43, R3, P0 ;  /* 0x000000032b037208 */ /* 0x000fce0000000000 */
.L_x_15924:
[----:B------:R-:W-:Y:S05]  /*7b020*/  BSYNC.RECONVERGENT B3 ;  /* 0x0000000000037941 */ /* 0x000fea0003800200 */
.L_x_15917:
[----:B------:R-:W-:Y:S01]  /*7b030*/  LOP3.LUT R17, R67, 0x80000000, R17, 0xb8, !PT ;  /* 0x8000000043117812 */ /* 0x000fe200078eb811 */
[----:B------:R-:W-:Y:S01]  /*7b040*/  IMAD.MOV.U32 R16, RZ, RZ, R66 ;  /* 0x000000ffff107224 */ /* 0x000fe200078e0042 */
[----:B------:R-:W-:Y:S01]  /*7b050*/  LOP3.LUT R19, R3, 0x80000000, R19, 0xb8, !PT ;  /* 0x8000000003137812 */ /* 0x000fe200078eb813 */
[----:B------:R-:W-:Y:S01]  /*7b060*/  IMAD.MOV.U32 R18, RZ, RZ, R2 ;  /* 0x000000ffff127224 */ /* 0x000fe200078e0002 */
[----:B------:R-:W-:Y:S06]  /*7b070*/  BRA `(.L_x_15882) ;  /* 0x0000005800d47947 */ /* 0x000fec0003800000 */
.L_x_15883:
        /* <DEDUP_REMOVED lines=121> */
.L_x_15962:
[----:B------:R-:W-:Y:S05]  /*7b810*/  BSYNC.RECONVERGENT B0 ;  /* 0x0000000000007941 */ /* 0x000fea0003800200 */
.L_x_15961:
[----:B------:R-:W-:Y:S04]  /*7b820*/  BSSY.RECONVERGENT B3, `(.L_x_15963) ;  /* 0x0000006000037945 */ /* 0x000fe80003800200 */
[----:B------:R-:W-:Y:S05]  /*7b830*/  @P4 BRA P5, `(.L_x_15964) ;  /* 0x0000000000104947 */ /* 0x000fea0002800000 */
[----:B------:R-:W-:Y:S01]  /*7b840*/  IMAD.MOV.U32 R2, RZ, RZ, R46 ;  /* 0x000000ffff027224 */ /* 0x000fe200078e002e */
[----:B------:R-:W-:Y:S01]  /*7b850*/  MOV R3, 0x7b880 ;  /* 0x0007b88000037802 */ /* 0x000fe20000000f00 */
[----:B------:R-:W-:-:S07]  /*7b860*/  IMAD.MOV.U32 R5, RZ, RZ, R47 ;  /* 0x000000ffff057224 */ /* 0x000fce00078e002f */
[----:B------:R-:W-:Y:S05]  /*7b870*/  CALL.REL.NOINC `($__internal_31_$__cuda_sm20_div_rn_f64_full) ;  /* 0x000002fc008c7944 */ /* 0x000fea0003c00000 */
.L_x_15964:
[----:B------:R-:W-:Y:S05]  /*7b880*/  BSYNC.RECONVERGENT B3 ;  /* 0x0000000000037941 */ /* 0x000fea0003800200 */
.L_x_15963:
        /* <DEDUP_REMOVED lines=84> */
.L_x_15966:
[----:B------:R-:W-:Y:S02]  /*7bdd0*/  FSEL R2, RZ, 3.37028055040000000000e+12, P0 ;  /* 0x54442d18ff027808 */ /* 0x000fe40000000000 */
[----:B------:R-:W-:-:S07]  /*7bde0*/  FSEL R3, RZ, 2.1426990032196044922, P0 ;  /* 0x400921fbff037808 */ /* 0x000fce0000000000 */
.L_x_15967:
[----:B------:R-:W-:Y:S05]  /*7bdf0*/  BSYNC.RECONVERGENT B0 ;  /* 0x0000000000007941 */ /* 0x000fea0003800200 */
.L_x_15965:
[----:B------:R-:W-:Y:S01]  /*7be00*/  DADD R42, R58, R42 ;  /* 0x000000003a2a7229 */ /* 0x000fe2000000002a */
[----:B------:R-:W-:Y:S01]  /*7be10*/  LOP3.LUT R3, R3, 0x80000000, R40, 0xb8, !PT ;  /* 0x8000000003037812 */ /* 0x000fe200078eb828 */
[----:B------:R-:W-:-:S06]  /*7be20*/  DMUL R60, R60, 0.5 ;  /* 0x3fe000003c3c7828 */ /* 0x000fcc0000000000 */
[----:B------:R-:W-:-:S06]  /*7be30*/  DSETP.NAN.AND P0, PT, R42, R42, PT ;  /* 0x0000002a2a00722a */ /* 0x000fcc0003f08000 */
[----:B------:R-:W-:Y:S02]  /*7be40*/  FSEL R2, R42, R2, P0 ;  /* 0x000000022a027208 */ /* 0x000fe40000000000 */
[----:B------:R-:W-:Y:S01]  /*7be50*/  FSEL R3, R43, R3, P0 ;  /* 0x000000032b037208 */ /* 0x000fe20000000000 */
[----:B------:R-:W-:Y:S06]  /*7be60*/  BRA `(.L_x_15968) ;  /* 0x0000004c00387947 */ /* 0x000fec0003800000 */
.L_x_15960:
        /* <DEDUP_REMOVED lines=141> */
.L_x_15970:
[----:B------:R-:W-:Y:S05]  /*7c740*/  BSYNC.RECONVERGENT B0 ;  /* 0x0000000000007941 */ /* 0x000fea0003800200 */
.L_x_15969:
[----:B------:R-:W-:Y:S04]  /*7c750*/  BSSY.RECONVERGENT B3, `(.L_x_15971) ;  /* 0x0000005000037945 */ /* 0x000fe80003800200 */
[----:B------:R-:W-:Y:S05]  /*7c760*/  @P4 BRA P5, `(.L_x_15972) ;  /* 0x00000000000c4947 */ /* 0x000fea0002800000 */
[----:B------:R-:W-:Y:S01]  /*7c770*/  IMAD.MOV.U32 R5, RZ, RZ, R3 ;  /* 0x000000ffff057224 */ /* 0x000fe200078e0003 */
[----:B------:R-:W-:-:S07]  /*7c780*/  MOV R3, 0x7c7a0 ;  /* 0x0007c7a000037802 */ /* 0x000fce0000000f00 */
[----:B------:R-:W-:Y:S05]  /*7c790*/  CALL.REL.NOINC `($__internal_31_$__cuda_sm20_div_rn_f64_full) ;  /* 0x000002ec00c47944 */ /* 0x000fea0003c00000 */
.L_x_15972:
[----:B------:R-:W-:Y:S05]  /*7c7a0*/  BSYNC.RECONVERGENT B3 ;  /* 0x0000000000037941 */ /* 0x000fea0003800200 */
.L_x_15971:
        /* <DEDUP_REMOVED lines=84> */
.L_x_15974:
[----:B------:R-:W-:Y:S02]  /*7ccf0*/  FSEL R2, RZ, 3.37028055040000000000e+12, P0 ;  /* 0x54442d18ff027808 */ /* 0x000fe40000000000 */
[----:B------:R-:W-:-:S07]  /*7cd00*/  FSEL R3, RZ, 2.1426990032196044922, P0 ;  /* 0x400921fbff037808 */ /* 0x000fce0000000000 */
.L_x_15975:
[----:B------:R-:W-:Y:S05]  /*7cd10*/  BSYNC.RECONVERGENT B0 ;  /* 0x0000000000007941 */ /* 0x000fea0003800200 */
.L_x_15973:
[----:B------:R-:W-:Y:S01]  /*7cd20*/  DADD R42, R58, R42 ;  /* 0x000000003a2a7229 */ /* 0x000fe2000000002a */
[----:B------:R-:W-:-:S07]  /*7cd30*/  LOP3.LUT R3, R3, 0x80000000, R40, 0xb8, !PT ;  /* 0x8000000003037812 */ /* 0x000fce00078eb828 */
[----:B------:R-:W-:-:S06]  /*7cd40*/  DSETP.NAN.AND P0, PT, R42, R42, PT ;  /* 0x0000002a2a00722a */ /* 0x000fcc0003f08000 */
[----:B------:R-:W-:Y:S02]  /*7cd50*/  FSEL R2, R42, R2, P0 ;  /* 0x000000022a027208 */ /* 0x000fe40000000000 */
[----:B------:R-:W-:Y:S01]  /*7cd60*/  FSEL R3, R43, R3, P0 ;  /* 0x000000032b037208 */ /* 0x000fe20000000000 */
[----:B------:R-:W-:Y:S06]  /*7cd70*/  BRA `(.L_x_15968) ;  /* 0x0000003c00747947 */ /* 0x000fec0003800000 */
.L_x_15959:
        /* <DEDUP_REMOVED lines=25> */
.L_x_15977:
[----:B------:R-:W-:Y:S05]  /*7cf10*/  BSYNC.RECONVERGENT B3 ;  /* 0x0000000000037941 */ /* 0x000fea0003800200 */
.L_x_15976:
        /* <DEDUP_REMOVED lines=23> */
.L_x_15979:
[----:B------:R-:W-:Y:S05]  /*7d090*/  BSYNC.RECONVERGENT B3 ;  /* 0x0000000000037941 */ /* 0x000fea0003800200 */
.L_x_15978:
        /* <DEDUP_REMOVED lines=143> */
.L_x_15981:
[----:B------:R-:W-:Y:S05]  /*7d990*/  BSYNC.RECONVERGENT B0 ;  /* 0x0000000000007941 */ /* 0x000fea0003800200 */
.L_x_15980:
[----:B------:R-:W-:Y:S04]  /*7d9a0*/  BSSY.RECONVERGENT B3, `(.L_x_15982) ;  /* 0x0000006000037945 */ /* 0x000fe80003800200 */
[----:B------:R-:W-:Y:S05]  /*7d9b0*/  @P4 BRA P5, `(.L_x_15983) ;  /* 0x0000000000104947 */ /* 0x000fea0002800000 */
[----:B------:R-:W-:Y:S01]  /*7d9c0*/  MOV R2, R46 ;  /* 0x0000002e00027202 */ /* 0x000fe20000000f00 */
[----:B------:R-:W-:Y:S01]  /*7d9d0*/  IMAD.MOV.U32 R5, RZ, RZ, R47 ;  /* 0x000000ffff057224 */ /* 0x000fe200078e002f */
[----:B------:R-:W-:-:S07]  /*7d9e0*/  MOV R3, 0x7da00 ;  /* 0x0007da0000037802 */ /* 0x000fce0000000f00 */
[----:B------:R-:W-:Y:S05]  /*7d9f0*/  CALL.REL.NOINC `($__internal_31_$__cuda_sm20_div_rn_f64_full) ;  /* 0x000002dc002c7944 */ /* 0x000fea0003c00000 */
.L_x_15983:
[----:B------:R-:W-:Y:S05]  /*7da00*/  BSYNC.RECONVERGENT B3 ;  /* 0x0000000000037941 */ /* 0x000fea0003800200 */
.L_x_15982:
        /* <DEDUP_REMOVED lines=84> */
.L_x_15985:
[----:B------:R-:W-:Y:S02]  /*7df50*/  FSEL R2, RZ, 3.37028055040000000000e+12, P0 ;  /* 0x54442d18ff027808 */ /* 0x000fe40000000000 */
[----:B------:R-:W-:-:S07]  /*7df60*/  FSEL R3, RZ, 2.1426990032196044922, P0 ;  /* 0x400921fbff037808 */ /* 0x000fce0000000000 */
.L_x_15986:
[----:B------:R-:W-:Y:S05]  /*7df70*/  BSYNC.RECONVERGENT B0 ;  /* 0x0000000000007941 */ /* 0x000fea0003800200 */
.L_x_15984:
[----:B------:R-:W-:Y:S01]  /*7df80*/  DADD R42, R58, R42 ;  /* 0x000000003a2a7229 */ /* 0x000fe2000000002a */
[----:B------:R-:W-:Y:S01]  /*7df90*/  LOP3.LUT R3, R3, 0x80000000, R40, 0xb8, !PT ;  /* 0x8000000003037812 */ /* 0x000fe200078eb828 */
[----:B------:R-:W-:-:S06]  /*7dfa0*/  DADD R60, R60, 1 ;  /* 0x3ff000003c3c7429 */ /* 0x000fcc0000000000 */
[----:B------:R-:W-:-:S06]  /*7dfb0*/  DSETP.NAN.AND P0, PT, R42, R42, PT ;  /* 0x0000002a2a00722a */ /* 0x000fcc0003f08000 */
[----:B------:R-:W-:Y:S02]  /*7dfc0*/  FSEL R2, R42, R2, P0 ;  /* 0x000000022a027208 */ /* 0x000fe40000000000 */
[----:B------:R-:W-:Y:S01]  /*7dfd0*/  FSEL R3, R43, R3, P0 ;  /* 0x000000032b037208 */ /* 0x000fe20000000000 */
[----:B------:R-:W-:Y:S06]  /*7dfe0*/  BRA `(.L_x_15968) ;  /* 0x0000002800d87947 */ /* 0x000fec0003800000 */
.L_x_15958:
        /* <DEDUP_REMOVED lines=109> */
.L_x_15990:
[----:B------:R-:W-:Y:S05]  /*7e6c0*/  BSYNC.RECONVERGENT B0 ;  /* 0x0000000000007941 */ /* 0x000fea0003800200 */
.L_x_15989:
        /* <DEDUP_REMOVED lines=9> */
.L_x_15992:
[----:B------:R-:W-:Y:S05]  /*7e760*/  BSYNC.RECONVERGENT B3 ;  /* 0x0000000000037941 */ /* 0x000fea0003800200 */
.L_x_15991:
        /* <DEDUP_REMOVED lines=76> */
.L_x_15988:
        /* <DEDUP_REMOVED lines=137> */
.L_x_15994:
[----:B------:R-:W-:Y:S05]  /*7f4c0*/  BSYNC.RECONVERGENT B0 ;  /* 0x0000000000007941 */ /* 0x000fea0003800200 */
.L_x_15993:
        /* <DEDUP_REMOVED lines=8> */
.L_x_15996:
[----:B------:R-:W-:Y:S05]  /*7f550*/  BSYNC.RECONVERGENT B3 ;  /* 0x0000000000037941 */ /* 0x000fea0003800200 */
.L_x_15995:
        /* <DEDUP_REMOVED lines=76> */
.L_x_15987:
        /* <DEDUP_REMOVED lines=25> */
.L_x_15998:
[----:B------:R-:W-:Y:S05]  /*7fbb0*/  BSYNC.RECONVERGENT B3 ;  /* 0x0000000000037941 */ /* 0x000fea0003800200 */
.L_x_15997:
        /* <DEDUP_REMOVED lines=23> */
.L_x_16000:
[----:B------:R-:W-:Y:S05]  /*7fd30*/  BSYNC.RECONVERGENT B3 ;  /* 0x0000000000037941 */ /* 0x000fea0003800200 */
.L_x_15999:
        /* <DEDUP_REMOVED lines=139> */
.L_x_16002:
[----:B------:R-:W-:Y:S05]  /*805f0*/  BSYNC.RECONVERGENT B0 ;  /* 0x0000000000007941 */ /* 0x000fea0003800200 */
.L_x_16001:
        /* <DEDUP_REMOVED lines=9> */
.L_x_16004:
[----:B------:R-:W-:Y:S05]  /*80690*/  BSYNC.RECONVERGENT B3 ;  /* 0x0000000000037941 */ /* 0x000fea0003800200 */
.L_x_16003:
        /* <DEDUP_REMOVED lines=75> */
.L_x_15968:
[----:B------:R-:W-:Y:S05]  /*80b50*/  BSYNC.RECONVERGENT B2 ;  /* 0x0000000000027941 */ /* 0x000fea0003800200 */
.L_x_15957:
[----:B------:R-:W-:Y:S01]  /*80b60*/  UMOV UR4, 0xfefa39ef ;  /* 0xfefa39ef00047882 */ /* 0x000fe20000000000 */
[----:B------:R-:W-:Y:S01]  /*80b70*/  UMOV UR5, 0x3fe62e42 ;  /* 0x3fe62e4200057882 */ /* 0x000fe20000000000 */
[----:B------:R-:W-:Y:S01]  /*80b80*/  LOP3.LUT R19, R3, 0x80000000, R19, 0xb8, !PT ;  /* 0x8000000003137812 */ /* 0x000fe200078eb813 */
[----:B------:R-:W-:Y:S01]  /*80b90*/  DADD R60, R60, UR4 ;  /* 0x000000043c3c7e29 */ /* 0x000fe20008000000 */
[----:B------:R-:W-:-:S09]  /*80ba0*/  IMAD.MOV.U32 R18, RZ, RZ, R2 ;  /* 0x000000ffff127224 */ /* 0x000fd200078e0002 */
[----:B------:R-:W-:Y:S01]  /*80bb0*/  LOP3.LUT R17, R61, 0x80000000, R17, 0xb8, !PT ;  /* 0x800000003d117812 */ /* 0x000fe200078eb811 */
[----:B------:R-:W-:-:S07]  /*80bc0*/  IMAD.MOV.U32 R16, RZ, RZ, R60 ;  /* 0x000000ffff107224 */ /* 0x000fce00078e003c */
.L_x_15882:
[----:B------:R-:W-:Y:S05]  /*80bd0*/  BSYNC.RECONVERGENT B1 ;  /* 0x0000000000017941 */ /* 0x000fea0003800200 */
.L_x_15880:
        /* <DEDUP_REMOVED lines=25> */
.L_x_16006:
        /* <DEDUP_REMOVED lines=143> */
.L_x_16012:
[----:B------:R-:W-:Y:S05]  /*81660*/  BSYNC.RECONVERGENT B3 ;  /* 0x0000000000037941 */ /* 0x000fea0003800200 */
.L_x_16011:
        /* <DEDUP_REMOVED lines=83> */
.L_x_16010:
        /* <DEDUP_REMOVED lines=33> */
.L_x_16019:
[----:B------:R-:W-:Y:S05]  /*81db0*/  BSYNC.RECONVERGENT B4 ;  /* 0x0000000000047941 */ /* 0x000fea0003800200 */
.L_x_16018:
[----:B------:R-:W-:Y:S02]  /*81dc0*/  IMAD.MOV.U32 R46, RZ, RZ, R4 ;  /* 0x000000ffff2e7224 */ /* 0x000fe400078e0004 */
[----:B------:R-:W-:-:S07]  /*81dd0*/  IMAD.MOV.U32 R47, RZ, RZ, R5 ;  /* 0x000000ffff2f7224 */ /* 0x000fce00078e0005 */
.L_x_16017:
[----:B------:R-:W-:Y:S05]  /*81de0*/  BSYNC.RECONVERGENT B3 ;  /* 0x0000000000037941 */ /* 0x000fea0003800200 */
.L_x_16016:
        /* <DEDUP_REMOVED lines=30> */
.L_x_16024:
[----:B------:R-:W-:Y:S05]  /*81fd0*/  BSYNC.RECONVERGENT B4 ;  /* 0x0000000000047941 */ /* 0x000fea0003800200 */
.L_x_16023:
[----:B------:R-:W-:Y:S05]  /*81fe0*/  BRA `(.L_x_16022) ;  /* 0x0000000000047947 */ /* 0x000fea0003800000 */
.L_x_16021:
[----:B------:R-:W-:-:S11]  /*81ff0*/  DADD R4, R60, -R2 ;  /* 0x000000003c047229 */ /* 0x000fd60000000802 */
.L_x_16022:
[----:B------:R-:W-:Y:S05]  /*82000*/  BSYNC.RECONVERGENT B3 ;  /* 0x0000000000037941 */ /* 0x000fea0003800200 */
.L_x_16020:
        /* <DEDUP_REMOVED lines=30> */
.L_x_16026:
[----:B------:R-:W-:Y:S05]  /*821f0*/  BSYNC.RECONVERGENT B3 ;  /* 0x0000000000037941 */ /* 0x000fea0003800200 */
.L_x_16025:
        /* <DEDUP_REMOVED lines=87> */
.L_x_16027:
        /* <DEDUP_REMOVED lines=21> */
.L_x_16029:
[----:B------:R-:W-:Y:S05]  /*828c0*/  BSYNC.RECONVERGENT B3 ;  /* 0x0000000000037941 */ /* 0x000fea0003800200 */
.L_x_16028:
        /* <DEDUP_REMOVED lines=30> */
.L_x_16015:
        /* <DEDUP_REMOVED lines=27> */
.L_x_16032:
[----:B------:R-:W-:Y:S05]  /*82c60*/  BSYNC.RECONVERGENT B3 ;  /* 0x0000000000037941 */ /* 0x000fea0003800200 */
.L_x_16031:
        /* <DEDUP_REMOVED lines=87> */
.L_x_16033:
        /* <DEDUP_REMOVED lines=21> */
.L_x_16035:
[----:B------:R-:W-:Y:S05]  /*83330*/  BSYNC.RECONVERGENT B3 ;  /* 0x0000000000037941 */ /* 0x000fea0003800200 */
.L_x_16034:
        /* <DEDUP_REMOVED lines=30> */
.L_x_16030:
        /* <DEDUP_REMOVED lines=26> */
.L_x_16037:
[----:B------:R-:W-:Y:S05]  /*836c0*/  BSYNC.RECONVERGENT B3 ;  /* 0x0000000000037941 */ /* 0x000fea0003800200 */
.L_x_16036:
        /* <DEDUP_REMOVED lines=21> */
.L_x_16039:
[----:B------:R-:W-:Y:S05]  /*83820*/  BSYNC.RECONVERGENT B3 ;  /* 0x0000000000037941 */ /* 0x000fea0003800200 */
.L_x_16038:
[----:B------:R-:W-:Y:S02]  /*83830*/  IMAD.MOV.U32 R66, RZ, RZ, R4 ;  /* 0x000000ffff427224 */ /* 0x000fe400078e0004 */
[----:B------:R-:W-:Y:S01]  /*83840*/  IMAD.MOV.U32 R67, RZ, RZ, R5 ;  /* 0x000000ffff437224 */ /* 0x000fe200078e0005 */
[----:B------:R-:W-:Y:S06]  /*83850*/  BRA `(.L_x_16013) ;  /* 0x00000000006c7947 */ /* 0x000fec0003800000 */
.L_x_16014:
        /* <DEDUP_REMOVED lines=24> */
.L_x_16041:
[----:B------:R-:W-:Y:S05]  /*839e0*/  BSYNC.RECONVERGENT B3 ;  /* 0x0000000000037941 */ /* 0x000fea0003800200 */
.L_x_16040:
[----:B------:R-:W-:Y:S02]  /*839f0*/  IMAD.MOV.U32 R66, RZ, RZ, R2 ;  /* 0x000000ffff427224 */ /* 0x000fe400078e0002 */
[----:B------:R-:W-:-:S07]  /*83a00*/  IMAD.MOV.U32 R67, RZ, RZ, R3 ;  /* 0x000000ffff437224 */ /* 0x000fce00078e0003 */
.L_x_16013:
[----:B------:R-:W-:Y:S05]  /*83a10*/  BSYNC.RECONVERGENT B2 ;  /* 0x0000000000027941 */ /* 0x000fea0003800200 */
.L_x_16009:
        /* <DEDUP_REMOVED lines=25> */
.L_x_16046:
[----:B------:R-:W-:Y:S05]  /*83bb0*/  BSYNC.RECONVERGENT B4 ;  /* 0x0000000000047941 */ /* 0x000fea0003800200 */
.L_x_16045:
        /* <DEDUP_REMOVED lines=77> */
.L_x_16048:
        /* <DEDUP_REMOVED lines=42> */
.L_x_16047:
        /* <DEDUP_REMOVED lines=35> */
.L_x_16056:
[----:B------:R-:W-:Y:S05]  /*84560*/  BSYNC.RECONVERGENT B6 ;  /* 0x0000000000067941 */ /* 0x000fea0003800200 */
.L_x_16055:
[----:B------:R-:W-:Y:S01]  /*84570*/  IMAD.MOV.U32 R46, RZ, RZ, R4 ;  /* 0x000000ffff2e7224 */ /* 0x000fe200078e0004 */
[----:B------:R-:W-:-:S07]  /*84580*/  MOV R47, R5 ;  /* 0x00000005002f7202 */ /* 0x000fce0000000f00 */
.L_x_16054:
[----:B------:R-:W-:Y:S05]  /*84590*/  BSYNC.RECONVERGENT B5 ;  /* 0x0000000000057941 */ /* 0x000fea0003800200 */
.L_x_16053:
        /* <DEDUP_REMOVED lines=28> */
.L_x_16061:
[----:B------:R-:W-:Y:S05]  /*84760*/  BSYNC.RECONVERGENT B6 ;  /* 0x0000000000067941 */ /* 0x000fea0003800200 */
.L_x_16060:
[----:B------:R-:W-:Y:S02]  /*84770*/  IMAD.MOV.U32 R58, RZ, RZ, R4 ;  /* 0x000000ffff3a7224 */ /* 0x000fe400078e0004 */
[----:B------:R-:W-:Y:S01]  /*84780*/  IMAD.MOV.U32 R59, RZ, RZ, R5 ;  /* 0x000000ffff3b7224 */ /* 0x000fe200078e0005 */
[----:B------:R-:W-:Y:S06]  /*84790*/  BRA `(.L_x_16059) ;  /* 0x0000000000047947 */ /* 0x000fec0003800000 */
.L_x_16058:
[----:B------:R-:W-:-:S11]  /*847a0*/  DADD R58, R60, -R2 ;  /* 0x000000003c3a7229 */ /* 0x000fd60000000802 */
.L_x_16059:
[----:B------:R-:W-:Y:S05]  /*847b0*/  BSYNC.RECONVERGENT B5 ;  /* 0x0000000000057941 */ /* 0x000fea0003800200 */
.L_x_16057:
        /* <DEDUP_REMOVED lines=29> */
.L_x_16063:
[----:B------:R-:W-:Y:S05]  /*84990*/  BSYNC.RECONVERGENT B5 ;  /* 0x0000000000057941 */ /* 0x000fea0003800200 */
.L_x_16062:
[----:B------:R-:W-:Y:S02]  /*849a0*/  IMAD.MOV.U32 R46, RZ, RZ, R2 ;  /* 0x000000ffff2e7224 */ /* 0x000fe400078e0002 */
[----:B------:R-:W-:Y:S01]  /*849b0*/  IMAD.MOV.U32 R47, RZ, RZ, R3 ;  /* 0x000000ffff2f7224 */ /* 0x000fe200078e0003 */
[----:B------:R-:W-:Y:S06]  /*849c0*/  BRA `(.L_x_16064) ;  /* 0x0000000800587947 */ /* 0x000fec0003800000 */
.L_x_16052:
        /* <DEDUP_REMOVED lines=29> */
.L_x_16067:
[----:B------:R-:W-:Y:S05]  /*84ba0*/  BSYNC.RECONVERGENT B5 ;  /* 0x0000000000057941 */ /* 0x000fea0003800200 */
.L_x_16066:
[----:B------:R-:W-:Y:S01]  /*84bb0*/  IMAD.MOV.U32 R46, RZ, RZ, R2 ;  /* 0x000000ffff2e7224 */ /* 0x000fe200078e0002 */
[----:B------:R-:W-:Y:S01]  /*84bc0*/  MOV R47, R3 ;  /* 0x00000003002f7202 */ /* 0x000fe20000000f00 */
[----:B------:R-:W-:Y:S06]  /*84bd0*/  BRA `(.L_x_16064) ;  /* 0x0000000400d47947 */ /* 0x000fec0003800000 */
.L_x_16065:
        /* <DEDUP_REMOVED lines=31> */
[----:B------:R-:W-:Y:S05]  /*84dd0*/  CALL.REL.NOINC `($__internal_32_$__cuda_sm20_dsqrt_rn_f64_mediumpath_v1) ;  /* 0x0000026c00cc7944 */ /* 0x000fea0003c00000 */
.L_x_16069:
[----:B------:R-:W-:Y:S05]  /*84de0*/  BSYNC.RECONVERGENT B5 ;  /* 0x0000000000057941 */ /* 0x000fea0003800200 */
.L_x_16068:
        /* <DEDUP_REMOVED lines=20> */
.L_x_16071:
[----:B------:R-:W-:Y:S05]  /*84f30*/  BSYNC.RECONVERGENT B5 ;  /* 0x0000000000057941 */ /* 0x000fea0003800200 */
.L_x_16070:
[----:B------:R-:W-:Y:S01]  /*84f40*/  DMUL R42, R42, 8.11296384146066816958e+31 ;  /* 0x469000002a2a7828 */ /* 0x000fe20000000000 */
[----:B------:R-:W-:Y:S02]  /*84f50*/  IMAD.MOV.U32 R46, RZ, RZ, R4 ;  /* 0x000000ffff2e7224 */ /* 0x000fe400078e0004 */
[----:B------:R-:W-:Y:S01]  /*84f60*/  IMAD.MOV.U32 R47, RZ, RZ, R5 ;  /* 0x000000ffff2f7224 */ /* 0x000fe200078e0005 */
[----:B------:R-:W-:Y:S07]  /*84f70*/  BRA `(.L_x_16064) ;  /* 0x0000000000ec7947 */ /* 0x000fee0003800000 */
.L_x_16051:
        /* <DEDUP_REMOVED lines=25> */
[----:B------:R-:W-:Y:S01]  /*85110*/  MOV R42, R2 ;  /* 0x00000002002a7202 */ /* 0x000fe20000000f00 */
[----:B------:R-:W-:-:S07]  /*85120*/  IMAD.MOV.U32 R43, RZ, RZ, R3 ;  /* 0x000000ffff2b7224 */ /* 0x000fce00078e0003 */
.L_x_16073:
[----:B------:R-:W-:Y:S05]  /*85130*/  BSYNC.RECONVERGENT B5 ;  /* 0x0000000000057941 */ /* 0x000fea0003800200 */
.L_x_16072:
        /* <DEDUP_REMOVED lines=27> */
.L_x_16075:
[----:B------:R-:W-:Y:S05]  /*852f0*/  BSYNC.RECONVERGENT B5 ;  /* 0x0000000000057941 */ /* 0x000fea0003800200 */
.L_x_16074:
[----:B------:R-:W-:Y:S01]  /*85300*/  DMUL R46, R2, R42 ;  /* 0x0000002a022e7228 */ /* 0x000fe20000000000 */
[----:B------:R-:W-:Y:S02]  /*85310*/  IMAD.MOV.U32 R42, RZ, RZ, 0x0 ;  /* 0x00000000ff2a7424 */ /* 0x000fe400078e00ff */
[----:B------:R-:W-:-:S08]  /*85320*/  IMAD.MOV.U32 R43, RZ, RZ, 0x3ff00000 ;  /* 0x3ff00000ff2b7424 */ /* 0x000fd000078e00ff */
.L_x_16064:
[----:B------:R-:W-:Y:S05]  /*85330*/  BSYNC.RECONVERGENT B4 ;  /* 0x0000000000047941 */ /* 0x000fea0003800200 */
.L_x_16050:
[----:B------:R-:W-:Y:S05]  /*85340*/  BRA `(.L_x_16076) ;  /* 0x0000000000087947 */ /* 0x000fea0003800000 */
.L_x_16044:
[----:B------:R-:W-:Y:S02]  /*85350*/  DMUL R46, R40, 9.00719925474099200000e+15 ;  /* 0x43400000282e7828 */ /* 0x000fe40000000000 */
[----:B------:R-:W-:-:S11]  /*85360*/  DMUL R42, R42, 9.00719925474099200000e+15 ;  /* 0x434000002a2a7828 */ /* 0x000fd60000000000 */
.L_x_16076:
[----:B------:R-:W-:Y:S05]  /*85370*/  BSYNC.RELIABLE B2 ;  /* 0x0000000000027941 */ /* 0x000fea0003800100 */
.L_x_16043:
        /* <DEDUP_REMOVED lines=27> */
.L_x_16078:
[----:B------:R-:W-:Y:S05]  /*85530*/  BSYNC.RECONVERGENT B2 ;  /* 0x0000000000027941 */ /* 0x000fea0003800200 */
.L_x_16077:
        /* <DEDUP_REMOVED lines=84> */
.L_x_16080:
[----:B------:R-:W-:Y:S02]  /*85a80*/  FSEL R2, RZ, 3.37028055040000000000e+12, P0 ;  /* 0x54442d18ff027808 */ /* 0x000fe40000000000 */
[----:B------:R-:W-:-:S07]  /*85a90*/  FSEL R3, RZ, 2.1426990032196044922, P0 ;  /* 0x400921fbff037808 */ /* 0x000fce0000000000 */
.L_x_16081:
[----:B------:R-:W-:Y:S05]  /*85aa0*/  BSYNC.RECONVERGENT B0 ;  /* 0x0000000000007941 */ /* 0x000fea0003800200 */
.L_x_16079:
[----:B------:R-:W-:Y:S02]  /*85ab0*/  DADD R42, |R46|, R42 ;  /* 0x000000002e2a7229 */ /* 0x000fe4000000022a */
[----:B------:R-:W-:-:S06]  /*85ac0*/  DADD R2, -RZ, |R2| ;  /* 0x00000000ff027229 */ /* 0x000fcc0000000502 */
[----:B------:R-:W-:-:S06]  /*85ad0*/  DSETP.NAN.AND P0, PT, R42, R42, PT ;  /* 0x0000002a2a00722a */ /* 0x000fcc0003f08000 */
[----:B------:R-:W-:Y:S02]  /*85ae0*/  FSEL R2, R42, R2, P0 ;  /* 0x000000022a027208 */ /* 0x000fe40000000000 */
[----:B------:R-:W-:-:S07]  /*85af0*/  FSEL R3, R43, R3, P0 ;  /* 0x000000032b037208 */ /* 0x000fce0000000000 */
.L_x_16049:
[----:B------:R-:W-:Y:S05]  /*85b00*/  BSYNC.RECONVERGENT B3 ;  /* 0x0000000000037941 */ /* 0x000fea0003800200 */
.L_x_16042:
[----:B------:R-:W-:Y:S01]  /*85b10*/  LOP3.LUT R21, R67, 0x80000000, R21, 0xb8, !PT ;  /* 0x8000000043157812 */ /* 0x000fe200078eb815 */
[----:B------:R-:W-:Y:S01]  /*85b20*/  IMAD.MOV.U32 R20, RZ, RZ, R66 ;  /* 0x000000ffff147224 */ /* 0x000fe200078e0042 */
[----:B------:R-:W-:Y:S01]  /*85b30*/  LOP3.LUT R23, R3, 0x80000000, R23, 0xb8, !PT ;  /* 0x8000000003177812 */ /* 0x000fe200078eb817 */
[----:B------:R-:W-:Y:S01]  /*85b40*/  IMAD.MOV.U32 R22, RZ, RZ, R2 ;  /* 0x000000ffff167224 */ /* 0x000fe200078e0002 */
[----:B------:R-:W-:Y:S06]  /*85b50*/  BRA `(.L_x_16007) ;  /* 0x0000005800d47947 */ /* 0x000fec0003800000 */
.L_x_16008:
        /* <DEDUP_REMOVED lines=121> */
.L_x_16087:
[----:B------:R-:W-:Y:S05]  /*862f0*/  BSYNC.RECONVERGENT B0 ;  /* 0x0000000000007941 */ /* 0x000fea0003800200 */
.L_x_16086:
[----:B------:R-:W-:Y:S04]  /*86300*/  BSSY.RECONVERGENT B3, `(.L_x_16088) ;  /* 0x0000006000037945 */ /* 0x000fe80003800200 */
[----:B------:R-:W-:Y:S05]  /*86310*/  @P4 BRA P5, `(.L_x_16089) ;  /* 0x0000000000104947 */ /* 0x000fea0002800000 */
[----:B------:R-:W-:Y:S01]  /*86320*/  IMAD.MOV.U32 R2, RZ, RZ, R46 ;  /* 0x000000ffff027224 */ /* 0x000fe200078e002e */
[----:B------:R-:W-:Y:S01]  /*86330*/  MOV R3, 0x86360 ;  /* 0x0008636000037802 */ /* 0x000fe20000000f00 */
[----:B------:R-:W-:-:S07]  /*86340*/  IMAD.MOV.U32 R5, RZ, RZ, R47 ;  /* 0x000000ffff057224 */ /* 0x000fce00078e002f */
[----:B------:R-:W-:Y:S05]  /*86350*/  CALL.REL.NOINC `($__internal_31_$__cuda_sm20_div_rn_f64_full) ;  /* 0x0000025000d47944 */ /* 0x000fea0003c00000 */
.L_x_16089:
[----:B------:R-:W-:Y:S05]  /*86360*/  BSYNC.RECONVERGENT B3 ;  /* 0x0000000000037941 */ /* 0x000fea0003800200 */
.L_x_16088:
        /* <DEDUP_REMOVED lines=84> */
.L_x_16091:
[----:B------:R-:W-:Y:S02]  /*868b0*/  FSEL R2, RZ, 3.37028055040000000000e+12, P0 ;  /* 0x54442d18ff027808 */ /* 0x000fe40000000000 */
[----:B------:R-:W-:-:S07]  /*868c0*/  FSEL R3, RZ, 2.1426990032196044922, P0 ;  /* 0x400921fbff037808 */ /* 0x000fce0000000000 */
.L_x_16092:
[----:B------:R-:W-:Y:S05]  /*868d0*/  BSYNC.RECONVERGENT B0 ;  /* 0x0000000000007941 */ /* 0x000fea0003800200 */
.L_x_16090:
[----:B------:R-:W-:Y:S01]  /*868e0*/  DADD R42, R58, R42 ;  /* 0x000000003a2a7229 */ /* 0x000fe2000000002a */
[----:B------:R-:W-:Y:S01]  /*868f0*/  LOP3.LUT R3, R3, 0x80000000, R40, 0xb8, !PT ;  /* 0x8000000003037812 */ /* 0x000fe200078eb828 */
[----:B------:R-:W-:-:S06]  /*86900*/  DMUL R60, R60, 0.5 ;  /* 0x3fe000003c3c7828 */ /* 0x000fcc0000000000 */
[----:B------:R-:W-:-:S06]  /*86910*/  DSETP.NAN.AND P0, PT, R42, R42, PT ;  /* 0x0000002a2a00722a */ /* 0x000fcc0003f08000 */
[----:B------:R-:W-:Y:S02]  /*86920*/  FSEL R2, R42, R2, P0 ;  /* 0x000000022a027208 */ /* 0x000fe40000000000 */
[----:B------:R-:W-:Y:S01]  /*86930*/  FSEL R3, R43, R3, P0 ;  /* 0x000000032b037208 */ /* 0x000fe20000000000 */
[----:B------:R-:W-:Y:S06]  /*86940*/  BRA `(.L_x_16093) ;  /* 0x0000004c00387947 */ /* 0x000fec0003800000 */
.L_x_16085:
        /* <DEDUP_REMOVED lines=141> */
.L_x_16095:
[----:B------:R-:W-:Y:S05]  /*87220*/  BSYNC.RECONVERGENT B0 ;  /* 0x0000000000007941 */ /* 0x000fea0003800200 */
.L_x_16094:
[----:B------:R-:W-:Y:S04]  /*87230*/  BSSY.RECONVERGENT B3, `(.L_x_16096) ;  /* 0x0000005000037945 */ /* 0x000fe80003800200 */
[----:B------:R-:W-:Y:S05]  /*87240*/  @P4 BRA P5, `(.L_x_16097) ;  /* 0x00000000000c4947 */ /* 0x000fea0002800000 */
[----:B------:R-:W-:Y:S01]  /*87250*/  IMAD.MOV.U32 R5, RZ, RZ, R3 ;  /* 0x000000ffff057224 */ /* 0x000fe200078e0003 */
[----:B------:R-:W-:-:S07]  /*87260*/  MOV R3, 0x87280 ;  /* 0x0008728000037802 */ /* 0x000fce0000000f00 */
[----:B------:R-:W-:Y:S05]  /*87270*/  CALL.REL.NOINC `($__internal_31_$__cuda_sm20_div_rn_f64_full) ;  /* 0x00000244000c7944 */ /* 0x000fea0003c00000 */
.L_x_16097:
[----:B------:R-:W-:Y:S05]  /*87280*/  BSYNC.RECONVERGENT B3 ;  /* 0x0000000000037941 */ /* 0x000fea0003800200 */
.L_x_16096:
        /* <DEDUP_REMOVED lines=84> */
.L_x_16099:
[----:B------:R-:W-:Y:S02]  /*877d0*/  FSEL R2, RZ, 3.37028055040000000000e+12, P0 ;  /* 0x54442d18ff027808 */ /* 0x000fe40000000000 */
[----:B------:R-:W-:-:S07]  /*877e0*/  FSEL R3, RZ, 2.1426990032196044922, P0 ;  /* 0x400921fbff037808 */ /* 0x000fce0000000000 */
.L_x_16100:
[----:B------:R-:W-:Y:S05]  /*877f0*/  BSYNC.RECONVERGENT B0 ;  /* 0x0000000000007941 */ /* 0x000fea0003800200 */
.L_x_16098:
[----:B------:R-:W-:Y:S01]  /*87800*/  DADD R42, R58, R42 ;  /* 0x000000003a2a7229 */ /* 0x000fe2000000002a */
[----:B------:R-:W-:-:S07]  /*87810*/  LOP3.LUT R3, R3, 0x80000000, R40, 0xb8, !PT ;  /* 0x8000000003037812 */ /* 0x000fce00078eb828 */
[----:B------:R-:W-:-:S06]  /*87820*/  DSETP.NAN.AND P0, PT, R42, R42, PT ;  /* 0x0000002a2a00722a */ /* 0x000fcc0003f08000 */
[----:B------:R-:W-:Y:S02]  /*87830*/  FSEL R2, R42, R2, P0 ;  /* 0x000000022a027208 */ /* 0x000fe40000000000 */
[----:B------:R-:W-:Y:S01]  /*87840*/  FSEL R3, R43, R3, P0 ;  /* 0x000000032b037208 */ /* 0x000fe20000000000 */
[----:B------:R-:W-:Y:S06]  /*87850*/  BRA `(.L_x_16093) ;  /* 0x0000003c00747947 */ /* 0x000fec0003800000 */
.L_x_16084:
        /* <DEDUP_REMOVED lines=23> */
[----:B------:R-:W-:Y:S02]  /*879d0*/  IMAD.MOV.U32 R46, RZ, RZ, R4 ;  /* 0x000000ffff2e7224 */ /* 0x000fe400078e0004 */
[----:B------:R-:W-:-:S07]  /*879e0*/  IMAD.MOV.U32 R47, RZ, RZ, R5 ;  /* 0x000000ffff2f7224 */ /* 0x000fce00078e0005 */
.L_x_16102:
[----:B------:R-:W-:Y:S05]  /*879f0*/  BSYNC.RECONVERGENT B3 ;  /* 0x0000000000037941 */ /* 0x000fea0003800200 */
.L_x_16101:
        /* <DEDUP_REMOVED lines=23> */
.L_x_16104:
[----:B------:R-:W-:Y:S05]  /*87b70*/  BSYNC.RECONVERGENT B3 ;  /* 0x0000000000037941 */ /* 0x000fea0003800200 */
.L_x_16103:
        /* <DEDUP_REMOVED lines=143> */
.L_x_16106:
[----:B------:R-:W-:Y:S05]  /*88470*/  BSYNC.RECONVERGENT B0 ;  /* 0x0000000000007941 */ /* 0x000fea0003800200 */
.L_x_16105:
[----:B------:R-:W-:Y:S04]  /*88480*/  BSSY.RECONVERGENT B3, `(.L_x_16107) ;  /* 0x0000006000037945 */ /* 0x000fe80003800200 */
[----:B------:R-:W-:Y:S05]  /*88490*/  @P4 BRA P5, `(.L_x_16108) ;  /* 0x0000000000104947 */ /* 0x000fea0002800000 */
[----:B------:R-:W-:Y:S01]  /*884a0*/  IMAD.MOV.U32 R2, RZ, RZ, R46 ;  /* 0x000000ffff027224 */ /* 0x000fe200078e002e */
[----:B------:R-:W-:Y:S01]  /*884b0*/  MOV R3, 0x884e0 ;  /* 0x000884e000037802 */ /* 0x000fe20000000f00 */
[----:B------:R-:W-:-:S07]  /*884c0*/  IMAD.MOV.U32 R5, RZ, RZ, R47 ;  /* 0x000000ffff057224 */ /* 0x000fce00078e002f */
[----:B------:R-:W-:Y:S05]  /*884d0*/  CALL.REL.NOINC `($__internal_31_$__cuda_sm20_div_rn_f64_full) ;  /* 0x0000023000747944 */ /* 0x000fea0003c00000 */
.L_x_16108:
[----:B------:R-:W-:Y:S05]  /*884e0*/  BSYNC.RECONVERGENT B3 ;  /* 0x0000000000037941 */ /* 0x000fea0003800200 */
.L_x_16107:
        /* <DEDUP_REMOVED lines=84> */
.L_x_16110:
[----:B------:R-:W-:Y:S02]  /*88a30*/  FSEL R2, RZ, 3.37028055040000000000e+12, P0 ;  /* 0x54442d18ff027808 */ /* 0x000fe40000000000 */
[----:B------:R-:W-:-:S07]  /*88a40*/  FSEL R3, RZ, 2.1426990032196044922, P0 ;  /* 0x400921fbff037808 */ /* 0x000fce0000000000 */
.L_x_16111:
[----:B------:R-:W-:Y:S05]  /*88a50*/  BSYNC.RECONVERGENT B0 ;  /* 0x0000000000007941 */ /* 0x000fea0003800200 */
.L_x_16109:
[----:B------:R-:W-:Y:S01]  /*88a60*/  DADD R42, R58, R42 ;  /* 0x000000003a2a7229 */ /* 0x000fe2000000002a */
[----:B------:R-:W-:Y:S01]  /*88a70*/  LOP3.LUT R3, R3, 0x80000000, R40, 0xb8, !PT ;  /* 0x8000000003037812 */ /* 0x000fe200078eb828 */
[----:B------:R-:W-:-:S06]  /*88a80*/  DADD R60, R60, 1 ;  /* 0x3ff000003c3c7429 */ /* 0x000fcc0000000000 */
[----:B------:R-:W-:-:S06]  /*88a90*/  DSETP.NAN.AND P0, PT, R42, R42, PT ;  /* 0x0000002a2a00722a */ /* 0x000fcc0003f08000 */
[----:B------:R-:W-:Y:S02]  /*88aa0*/  FSEL R2, R42, R2, P0 ;  /* 0x000000022a027208 */ /* 0x000fe40000000000 */
[----:B------:R-:W-:Y:S01]  /*88ab0*/  FSEL R3, R43, R3, P0 ;  /* 0x000000032b037208 */ /* 0x000fe20000000000 */
[----:B------:R-:W-:Y:S06]  /*88ac0*/  BRA `(.L_x_16093) ;  /* 0x0000002800d87947 */ /* 0x000fec0003800000 */
.L_x_16083:
        /* <DEDUP_REMOVED lines=109> */
.L_x_16115:
[----:B------:R-:W-:Y:S05]  /*891a0*/  BSYNC.RECONVERGENT B0 ;  /* 0x0000000000007941 */ /* 0x000fea0003800200 */
.L_x_16114:
        /* <DEDUP_REMOVED lines=9> */
.L_x_16117:
[----:B------:R-:W-:Y:S05]  /*89240*/  BSYNC.RECONVERGENT B3 ;  /* 0x0000000000037941 */ /* 0x000fea0003800200 */
.L_x_16116:
        /* <DEDUP_REMOVED lines=76> */
.L_x_16113:
        /* <DEDUP_REMOVED lines=137> */
.L_x_16119:
[----:B------:R-:W-:Y:S05]  /*89fa0*/  BSYNC.RECONVERGENT B0 ;  /* 0x0000000000007941 */ /* 0x000fea0003800200 */
.L_x_16118:
        /* <DEDUP_REMOVED lines=8> */
.L_x_16121:
[----:B------:R-:W-:Y:S05]  /*8a030*/  BSYNC.RECONVERGENT B3 ;  /* 0x0000000000037941 */ /* 0x000fea0003800200 */
.L_x_16120:
        /* <DEDUP_REMOVED lines=76> */
.L_x_16112:
        /* <DEDUP_REMOVED lines=23> */
[----:B------:R-:W-:Y:S01]  /*8a670*/  IMAD.MOV.U32 R60, RZ, RZ, R4 ;  /* 0x000000ffff3c7224 */ /* 0x000fe200078e0004 */
[----:B------:R-:W-:-:S07]  /*8a680*/  MOV R61, R5 ;  /* 0x00000005003d7202 */ /* 0x000fce0000000f00 */
.L_x_16123:
[----:B------:R-:W-:Y:S05]  /*8a690*/  BSYNC.RECONVERGENT B3 ;  /* 0x0000000000037941 */ /* 0x000fea0003800200 */
.L_x_16122:
        /* <DEDUP_REMOVED lines=23> */
.L_x_16125:
[----:B------:R-:W-:Y:S05]  /*8a810*/  BSYNC.RECONVERGENT B3 ;  /* 0x0000000000037941 */ /* 0x000fea0003800200 */
.L_x_16124:
        /* <DEDUP_REMOVED lines=139> */
.L_x_16127:
[----:B------:R-:W-:Y:S05]  /*8b0d0*/  BSYNC.RECONVERGENT B0 ;  /* 0x0000000000007941 */ /* 0x000fea0003800200 */
.L_x_16126:
        /* <DEDUP_REMOVED lines=9> */
.L_x_16129:
[----:B------:R-:W-:Y:S05]  /*8b170*/  BSYNC.RECONVERGENT B3 ;  /* 0x0000000000037941 */ /* 0x000fea0003800200 */
.L_x_16128:
        /* <DEDUP_REMOVED lines=75> */
.L_x_16093:
[----:B------:R-:W-:Y:S05]  /*8b630*/  BSYNC.RECONVERGENT B2 ;  /* 0x0000000000027941 */ /* 0x000fea0003800200 */
.L_x_16082:
[----:B------:R-:W-:Y:S01]  /*8b640*/  UMOV UR4, 0xfefa39ef ;  /* 0xfefa39ef00047882 */ /* 0x000fe20000000000 */
[----:B------:R-:W-:Y:S01]  /*8b650*/  UMOV UR5, 0x3fe62e42 ;  /* 0x3fe62e4200057882 */ /* 0x000fe20000000000 */
[----:B------:R-:W-:Y:S01]  /*8b660*/  LOP3.LUT R23, R3, 0x80000000, R23, 0xb8, !PT ;  /* 0x8000000003177812 */ /* 0x000fe200078eb817 */
[----:B------:R-:W-:Y:S01]  /*8b670*/  DADD R60, R60, UR4 ;  /* 0x000000043c3c7e29 */ /* 0x000fe20008000000 */
[----:B------:R-:W-:-:S09]  /*8b680*/  MOV R22, R2 ;  /* 0x0000000200167202 */ /* 0x000fd20000000f00 */
[----:B------:R-:W-:Y:S01]  /*8b690*/  LOP3.LUT R21, R61, 0x80000000, R21, 0xb8, !PT ;  /* 0x800000003d157812 */ /* 0x000fe200078eb815 */
[----:B------:R-:W-:-:S07]  /*8b6a0*/  IMAD.MOV.U32 R20, RZ, RZ, R60 ;  /* 0x000000ffff147224 */ /* 0x000fce00078e003c */
.L_x_16007:
[----:B------:R-:W-:Y:S05]  /*8b6b0*/  BSYNC.RECONVERGENT B1 ;  /* 0x0000000000017941 */ /* 0x000fea0003800200 */
.L_x_16005:
        /* <DEDUP_REMOVED lines=25> */
.L_x_16131:
        /* <DEDUP_REMOVED lines=143> */
.L_x_16137:
[----:B------:R-:W-:Y:S05]  /*8c140*/  BSYNC.RECONVERGENT B3 ;  /* 0x0000000000037941 */ /* 0x000fea0003800200 */
.L_x_16136:
        /* <DEDUP_REMOVED lines=83> */
.L_x_16135:
        /* <DEDUP_REMOVED lines=33> */
.L_x_16144:
[----:B------:R-:W-:Y:S05]  /*8c890*/  BSYNC.RECONVERGENT B4 ;  /* 0x0000000000047941 */ /* 0x000fea0003800200 */
.L_x_16143:
[----:B------:R-:W-:Y:S01]  /*8c8a0*/  MOV R46, R4 ;  /* 0x00000004002e7202 */ /* 0x000fe20000000f00 */
[----:B------:R-:W-:-:S07]  /*8c8b0*/  IMAD.MOV.U32 R47, RZ, RZ, R5 ;  /* 0x000000ffff2f7224 */ /* 0x000fce00078e0005 */
.L_x_16142:
[----:B------:R-:W-:Y:S05]  /*8c8c0*/  BSYNC.RECONVERGENT B3 ;  /* 0x0000000000037941 */ /* 0x000fea0003800200 */
.L_x_16141:
        /* <DEDUP_REMOVED lines=30> */
.L_x_16149:
[----:B------:R-:W-:Y:S05]  /*8cab0*/  BSYNC.RECONVERGENT B4 ;  /* 0x0000000000047941 */ /* 0x000fea0003800200 */
.L_x_16148:
[----:B------:R-:W-:Y:S05]  /*8cac0*/  BRA `(.L_x_16147) ;  /* 0x0000000000047947 */ /* 0x000fea0003800000 */
.L_x_16146:
[----:B------:R-:W-:-:S11]  /*8cad0*/  DADD R4, R60, -R2 ;  /* 0x000000003c047229 */ /* 0x000fd60000000802 */
.L_x_16147:
[----:B------:R-:W-:Y:S05]  /*8cae0*/  BSYNC.RECONVERGENT B3 ;  /* 0x0000000000037941 */ /* 0x000fea0003800200 */
.L_x_16145:
        /* <DEDUP_REMOVED lines=30> */
.L_x_16151:
[----:B------:R-:W-:Y:S05]  /*8ccd0*/  BSYNC.RECONVERGENT B3 ;  /* 0x0000000000037941 */ /* 0x000fea0003800200 */
.L_x_16150:
        /* <DEDUP_REMOVED lines=87> */
.L_x_16152:
        /* <DEDUP_REMOVED lines=21> */
.L_x_16154:
[----:B------:R-:W-:Y:S05]  /*8d3a0*/  BSYNC.RECONVERGENT B3 ;  /* 0x0000000000037941 */ /* 0x000fea0003800200 */
.L_x_16153:
        /* <DEDUP_REMOVED lines=30> */
.L_x_16140:
        /* <DEDUP_REMOVED lines=27> */
.L_x_16157:
[----:B------:R-:W-:Y:S05]  /*8d740*/  BSYNC.RECONVERGENT B3 ;  /* 0x0000000000037941 */ /* 0x000fea0003800200 */
.L_x_16156:
        /* <DEDUP_REMOVED lines=87> */
.L_x_16158:
        /* <DEDUP_REMOVED lines=21> */
.L_x_16160:
[----:B------:R-:W-:Y:S05]  /*8de10*/  BSYNC.RECONVERGENT B3 ;  /* 0x0000000000037941 */ /* 0x000fea0003800200 */
.L_x_16159:
        /* <DEDUP_REMOVED lines=30> */
.L_x_16155:
        /* <DEDUP_REMOVED lines=26> */
.L_x_16162:
[----:B------:R-:W-:Y:S05]  /*8e1a0*/  BSYNC.RECONVERGENT B3 ;  /* 0x0000000000037941 */ /* 0x000fea0003800200 */
.L_x_16161:
        /* <DEDUP_REMOVED lines=21> */
.L_x_16164:
[----:B------:R-:W-:Y:S05]  /*8e300*/  BSYNC.RECONVERGENT B3 ;  /* 0x0000000000037941 */ /* 0x000fea0003800200 */
.L_x_16163:
[----:B------:R-:W-:Y:S02]  /*8e310*/  IMAD.MOV.U32 R66, RZ, RZ, R4 ;  /* 0x000000ffff427224 */ /* 0x000fe400078e0004 */
[----:B------:R-:W-:Y:S01]  /*8e320*/  IMAD.MOV.U32 R67, RZ, RZ, R5 ;  /* 0x000000ffff437224 */ /* 0x000fe200078e0005 */
[----:B------:R-:W-:Y:S06]  /*8e330*/  BRA `(.L_x_16138) ;  /* 0x00000000006c7947 */ /* 0x000fec0003800000 */
.L_x_16139:
        /* <DEDUP_REMOVED lines=23> */
[----:B------:R-:W-:Y:S05]  /*8e4b0*/  CALL.REL.NOINC `($__internal_32_$__cuda_sm20_dsqrt_rn_f64_mediumpath_v1) ;  /* 0x000001d800147944 */ /* 0x000fea0003c00000 */
.L_x_16166:
[----:B------:R-:W-:Y:S05]  /*8e4c0*/  BSYNC.RECONVERGENT B3 ;  /* 0x0000000000037941 */ /* 0x000fea0003800200 */
.L_x_16165:
[----:B------:R-:W-:Y:S01]  /*8e4d0*/  IMAD.MOV.U32 R66, RZ, RZ, R2 ;  /* 0x000000ffff427224 */ /* 0x000fe200078e0002 */
[----:B------:R-:W-:-:S07]  /*8e4e0*/  MOV R67, R3 ;  /* 0x0000000300437202 */ /* 0x000fce0000000f00 */
.L_x_16138:
[----:B------:R-:W-:Y:S05]  /*8e4f0*/  BSYNC.RECONVERGENT B2 ;  /* 0x0000000000027941 */ /* 0x000fea0003800200 */
.L_x_16134:
        /* <DEDUP_REMOVED lines=25> */
.L_x_16171:
[----:B------:R-:W-:Y:S05]  /*8e690*/  BSYNC.RECONVERGENT B4 ;  /* 0x0000000000047941 */ /* 0x000fea0003800200 */
.L_x_16170:
        /* <DEDUP_REMOVED lines=77> */
.L_x_16173:
        /* <DEDUP_REMOVED lines=42> */
.L_x_16172:
        /* <DEDUP_REMOVED lines=35> */
.L_x_16181:
[----:B------:R-:W-:Y:S05]  /*8f040*/  BSYNC.RECONVERGENT B6 ;  /* 0x0000000000067941 */ /* 0x000fea0003800200 */
.L_x_16180:
[----:B------:R-:W-:Y:S02]  /*8f050*/  IMAD.MOV.U32 R46, RZ, RZ, R4 ;  /* 0x000000ffff2e7224 */ /* 0x000fe400078e0004 */
[----:B------:R-:W-:-:S07]  /*8f060*/  IMAD.MOV.U32 R47, RZ, RZ, R5 ;  /* 0x000000ffff2f7224 */ /* 0x000fce00078e0005 */
.L_x_16179:
[----:B------:R-:W-:Y:S05]  /*8f070*/  BSYNC.RECONVERGENT B5 ;  /* 0x0000000000057941 */ /* 0x000fea0003800200 */
.L_x_16178:
        /* <DEDUP_REMOVED lines=28> */
.L_x_16186:
[----:B------:R-:W-:Y:S05]  /*8f240*/  BSYNC.RECONVERGENT B6 ;  /* 0x0000000000067941 */ /* 0x000fea0003800200 */
.L_x_16185:
[----:B------:R-:W-:Y:S02]  /*8f250*/  IMAD.MOV.U32 R58, RZ, RZ, R4 ;  /* 0x000000ffff3a7224 */ /* 0x000fe400078e0004 */
[----:B------:R-:W-:Y:S01]  /*8f260*/  IMAD.MOV.U32 R59, RZ, RZ, R5 ;  /* 0x000000ffff3b7224 */ /* 0x000fe200078e0005 */
[----:B------:R-:W-:Y:S06]  /*8f270*/  BRA `(.L_x_16184) ;  /* 0x0000000000047947 */ /* 0x000fec0003800000 */
.L_x_16183:
[----:B------:R-:W-:-:S11]  /*8f280*/  DADD R58, R60, -R2 ;  /* 0x000000003c3a7229 */ /* 0x000fd60000000802 */
.L_x_16184:
[----:B------:R-:W-:Y:S05]  /*8f290*/  BSYNC.RECONVERGENT B5 ;  /* 0x0000000000057941 */ /* 0x000fea0003800200 */
.L_x_16182:
        /* <DEDUP_REMOVED lines=29> */
.L_x_16188:
[----:B------:R-:W-:Y:S05]  /*8f470*/  BSYNC.RECONVERGENT B5 ;  /* 0x0000000000057941 */ /* 0x000fea0003800200 */
.L_x_16187:
[----:B------:R-:W-:Y:S01]  /*8f480*/  MOV R46, R2 ;  /* 0x00000002002e7202 */ /* 0x000fe20000000f00 */
[----:B------:R-:W-:Y:S01]  /*8f490*/  IMAD.MOV.U32 R47, RZ, RZ, R3 ;  /* 0x000000ffff2f7224 */ /* 0x000fe200078e0003 */
[----:B------:R-:W-:Y:S06]  /*8f4a0*/  BRA `(.L_x_16189) ;  /* 0x0000000800587947 */ /* 0x000fec0003800000 */
.L_x_16177:
        /* <DEDUP_REMOVED lines=29> */
.L_x_16192:
[----:B------:R-:W-:Y:S05]  /*8f680*/  BSYNC.RECONVERGENT B5 ;  /* 0x0000000000057941 */ /* 0x000fea0003800200 */
.L_x_16191:
[----:B------:R-:W-:Y:S02]  /*8f690*/  IMAD.MOV.U32 R46, RZ, RZ, R2 ;  /* 0x000000ffff2e7224 */ /* 0x000fe400078e0002 */
[----:B------:R-:W-:Y:S01]  /*8f6a0*/  IMAD.MOV.U32 R47, RZ, RZ, R3 ;  /* 0x000000ffff2f7224 */ /* 0x000fe200078e0003 */
[----:B------:R-:W-:Y:S06]  /*8f6b0*/  BRA `(.L_x_16189) ;  /* 0x0000000400d47947 */ /* 0x000fec0003800000 */
.L_x_16190:
        /* <DEDUP_REMOVED lines=31> */
[----:B------:R-:W-:Y:S05]  /*8f8b0*/  CALL.REL.NOINC `($__internal_32_$__cuda_sm20_dsqrt_rn_f64_mediumpath_v1) ;  /* 0x000001c400147944 */ /* 0x000fea0003c00000 */
.L_x_16194:
[----:B------:R-:W-:Y:S05]  /*8f8c0*/  BSYNC.RECONVERGENT B5 ;  /* 0x0000000000057941 */ /* 0x000fea0003800200 */
.L_x_16193:
        /* <DEDUP_REMOVED lines=20> */
.L_x_16196:
[----:B------:R-:W-:Y:S05]  /*8fa10*/  BSYNC.RECONVERGENT B5 ;  /* 0x0000000000057941 */ /* 0x000fea0003800200 */
.L_x_16195:
[----:B------:R-:W-:Y:S01]  /*8fa20*/  DMUL R42, R42, 8.11296384146066816958e+31 ;  /* 0x469000002a2a7828 */ /* 0x000fe20000000000 */
[----:B------:R-:W-:Y:S02]  /*8fa30*/  IMAD.MOV.U32 R46, RZ, RZ, R4 ;  /* 0x000000ffff2e7224 */ /* 0x000fe400078e0004 */
[----:B------:R-:W-:Y:S01]  /*8fa40*/  IMAD.MOV.U32 R47, RZ, RZ, R5 ;  /* 0x000000ffff2f7224 */ /* 0x000fe200078e0005 */
[----:B------:R-:W-:Y:S07]  /*8fa50*/  BRA `(.L_x_16189) ;  /* 0x0000000000ec7947 */ /* 0x000fee0003800000 */
.L_x_16176:
        /* <DEDUP_REMOVED lines=27> */
.L_x_16198:
[----:B------:R-:W-:Y:S05]  /*8fc10*/  BSYNC.RECONVERGENT B5 ;  /* 0x0000000000057941 */ /* 0x000fea0003800200 */
.L_x_16197:
        /* <DEDUP_REMOVED lines=27> */
.L_x_16200:
[----:B------:R-:W-:Y:S05]  /*8fdd0*/  BSYNC.RECONVERGENT B5 ;  /* 0x0000000000057941 */ /* 0x000fea0003800200 */
.L_x_16199:
[----:B------:R-:W-:Y:S01]  /*8fde0*/  DMUL R46, R2, R42 ;  /* 0x0000002a022e7228 */ /* 0x000fe20000000000 */
[----:B------:R-:W-:Y:S02]  /*8fdf0*/  IMAD.MOV.U32 R42, RZ, RZ, 0x0 ;  /* 0x00000000ff2a7424 */ /* 0x000fe400078e00ff */
[----:B------:R-:W-:-:S08]  /*8fe00*/  IMAD.MOV.U32 R43, RZ, RZ, 0x3ff00000 ;  /* 0x3ff00000ff2b7424 */ /* 0x000fd000078e00ff */
.L_x_16189:
[----:B------:R-:W-:Y:S05]  /*8fe10*/  BSYNC.RECONVERGENT B4 ;  /* 0x0000000000047941 */ /* 0x000fea0003800200 */
.L_x_16175:
[----:B------:R-:W-:Y:S05]  /*8fe20*/  BRA `(.L_x_16201) ;  /* 0x0000000000087947 */ /* 0x000fea0003800000 */
.L_x_16169:
[----:B------:R-:W-:Y:S02]  /*8fe30*/  DMUL R46, R40, 9.00719925474099200000e+15 ;  /* 0x43400000282e7828 */ /* 0x000fe40000000000 */
[----:B------:R-:W-:-:S11]  /*8fe40*/  DMUL R42, R42, 9.00719925474099200000e+15 ;  /* 0x434000002a2a7828 */ /* 0x000fd60000000000 */
.L_x_16201:
[----:B------:R-:W-:Y:S05]  /*8fe50*/  BSYNC.RELIABLE B2 ;  /* 0x0000000000027941 */ /* 0x000fea0003800100 */
.L_x_16168:
        /* <DEDUP_REMOVED lines=27> */
.L_x_16203:
[----:B------:R-:W-:Y:S05]  /*90010*/  BSYNC.RECONVERGENT B2 ;  /* 0x0000000000027941 */ /* 0x000fea0003800200 */
.L_x_16202:
        /* <DEDUP_REMOVED lines=84> */
.L_x_16205:
[----:B------:R-:W-:Y:S02]  /*90560*/  FSEL R2, RZ, 3.37028055040000000000e+12, P0 ;  /* 0x54442d18ff027808 */ /* 0x000fe40000000000 */
[----:B------:R-:W-:-:S07]  /*90570*/  FSEL R3, RZ, 2.1426990032196044922, P0 ;  /* 0x400921fbff037808 */ /* 0x000fce0000000000 */
.L_x_16206:
[----:B------:R-:W-:Y:S05]  /*90580*/  BSYNC.RECONVERGENT B0 ;  /* 0x0000000000007941 */ /* 0x000fea0003800200 */
.L_x_16204:
[----:B------:R-:W-:Y:S02]  /*90590*/  DADD R42, |R46|, R42 ;  /* 0x000000002e2a7229 */ /* 0x000fe4000000022a */
[----:B------:R-:W-:-:S06]  /*905a0*/  DADD R2, -RZ, |R2| ;  /* 0x00000000ff027229 */ /* 0x000fcc0000000502 */
[----:B------:R-:W-:-:S06]  /*905b0*/  DSETP.NAN.AND P0, PT, R42, R42, PT ;  /* 0x0000002a2a00722a */ /* 0x000fcc0003f08000 */
[----:B------:R-:W-:Y:S02]  /*905c0*/  FSEL R2, R42, R2, P0 ;  /* 0x000000022a027208 */ /* 0x000fe40000000000 */
[----:B------:R-:W-:-:S07]  /*905d0*/  FSEL R3, R43, R3, P0 ;  /* 0x000000032b037208 */ /* 0x000fce0000000000 */
.L_x_16174:
[----:B------:R-:W-:Y:S05]  /*905e0*/  BSYNC.RECONVERGENT B3 ;  /* 0x0000000000037941 */ /* 0x000fea0003800200 */
.L_x_16167:
[----:B------:R-:W-:Y:S01]  /*905f0*/  LOP3.LUT R25, R67, 0x80000000, R25, 0xb8, !PT ;  /* 0x8000000043197812 */ /* 0x000fe200078eb819 */
[----:B------:R-:W-:Y:S01]  /*90600*/  IMAD.MOV.U32 R24, RZ, RZ, R66 ;  /* 0x000000ffff187224 */ /* 0x000fe200078e0042 */
[----:B------:R-:W-:Y:S01]  /*90610*/  LOP3.LUT R27, R3, 0x80000000, R27, 0xb8, !PT ;  /* 0x80000000031b7812 */ /* 0x000fe200078eb81b */
[----:B------:R-:W-:Y:S01]  /*90620*/  IMAD.MOV.U32 R26, RZ, RZ, R2 ;  /* 0x000000ffff1a7224 */ /* 0x000fe200078e0002 */
[----:B------:R-:W-:Y:S06]  /*90630*/  BRA `(.L_x_16132) ;  /* 0x0000005800d47947 */ /* 0x000fec0003800000 */
.L_x_16133:
        /* <DEDUP_REMOVED lines=121> */
.L_x_16212:
[----:B------:R-:W-:Y:S05]  /*90dd0*/  BSYNC.RECONVERGENT B0 ;  /* 0x0000000000007941 */ /* 0x000fea0003800200 */
.L_x_16211:
[----:B------:R-:W-:Y:S04]  /*90de0*/  BSSY.RECONVERGENT B3, `(.L_x_16213) ;  /* 0x0000006000037945 */ /* 0x000fe80003800200 */
[----:B------:R-:W-:Y:S05]  /*90df0*/  @P4 BRA P5, `(.L_x_16214) ;  /* 0x0000000000104947 */ /* 0x000fea0002800000 */
[----:B------:R-:W-:Y:S01]  /*90e00*/  IMAD.MOV.U32 R2, RZ, RZ, R46 ;  /* 0x000000ffff027224 */ /* 0x000fe200078e002e */
[----:B------:R-:W-:Y:S01]  /*90e10*/  MOV R3, 0x90e40 ;  /* 0x00090e4000037802 */ /* 0x000fe20000000f00 */
[----:B------:R-:W-:-:S07]  /*90e20*/  IMAD.MOV.U32 R5, RZ, RZ, R47 ;  /* 0x000000ffff057224 */ /* 0x000fce00078e002f */
[----:B------:R-:W-:Y:S05]  /*90e30*/  CALL.REL.NOINC `($__internal_31_$__cuda_sm20_div_rn_f64_full) ;  /* 0x000001a8001c7944 */ /* 0x000fea0003c00000 */
.L_x_16214:
[----:B------:R-:W-:Y:S05]  /*90e40*/  BSYNC.RECONVERGENT B3 ;  /* 0x0000000000037941 */ /* 0x000fea0003800200 */
.L_x_16213:
        /* <DEDUP_REMOVED lines=84> */
.L_x_16216:
[----:B------:R-:W-:Y:S02]  /*91390*/  FSEL R2, RZ, 3.37028055040000000000e+12, P0 ;  /* 0x54442d18ff027808 */ /* 0x000fe40000000000 */
[----:B------:R-:W-:-:S07]  /*913a0*/  FSEL R3, RZ, 2.1426990032196044922, P0 ;  /* 0x400921fbff037808 */ /* 0x000fce0000000000 */
.L_x_16217:
[----:B------:R-:W-:Y:S05]  /*913b0*/  BSYNC.RECONVERGENT B0 ;  /* 0x0000000000007941 */ /* 0x000fea0003800200 */
.L_x_16215:
[----:B------:R-:W-:Y:S01]  /*913c0*/  DADD R42, R58, R42 ;  /* 0x000000003a2a7229 */ /* 0x000fe2000000002a */
[----:B------:R-:W-:Y:S01]  /*913d0*/  LOP3.LUT R3, R3, 0x80000000, R40, 0xb8, !PT ;  /* 0x8000000003037812 */ /* 0x000fe200078eb828 */
[----:B------:R-:W-:-:S06]  /*913e0*/  DMUL R60, R60, 0.5 ;  /* 0x3fe000003c3c7828 */ /* 0x000fcc0000000000 */
[----:B------:R-:W-:-:S06]  /*913f0*/  DSETP.NAN.AND P0, PT, R42, R42, PT ;  /* 0x0000002a2a00722a */ /* 0x000fcc0003f08000 */
[----:B------:R-:W-:Y:S02]  /*91400*/  FSEL R2, R42, R2, P0 ;  /* 0x000000022a027208 */ /* 0x000fe40000000000 */
[----:B------:R-:W-:Y:S01]  /*91410*/  FSEL R3, R43, R3, P0 ;  /* 0x000000032b037208 */ /* 0x000fe20000000000 */
[----:B------:R-:W-:Y:S06]  /*91420*/  BRA `(.L_x_16218) ;  /* 0x0000004c00387947 */ /* 0x000fec0003800000 */
.L_x_16210:
        /* <DEDUP_REMOVED lines=141> */
.L_x_16220:
[----:B------:R-:W-:Y:S05]  /*91d00*/  BSYNC.RECONVERGENT B0 ;  /* 0x0000000000007941 */ /* 0x000fea0003800200 */
.L_x_16219:
[----:B------:R-:W-:Y:S04]  /*91d10*/  BSSY.RECONVERGENT B3, `(.L_x_16221) ;  /* 0x0000005000037945 */ /* 0x000fe80003800200 */
[----:B------:R-:W-:Y:S05]  /*91d20*/  @P4 BRA P5, `(.L_x_16222) ;  /* 0x00000000000c4947 */ /* 0x000fea0002800000 */
[----:B------:R-:W-:Y:S01]  /*91d30*/  IMAD.MOV.U32 R5, RZ, RZ, R3 ;  /* 0x000000ffff057224 */ /* 0x000fe200078e0003 */
[----:B------:R-:W-:-:S07]  /*91d40*/  MOV R3, 0x91d60 ;  /* 0x00091d6000037802 */ /* 0x000fce0000000f00 */
[----:B------:R-:W-:Y:S05]  /*91d50*/  CALL.REL.NOINC `($__internal_31_$__cuda_sm20_div_rn_f64_full) ;  /* 0x0000019800547944 */ /* 0x000fea0003c00000 */
.L_x_16222:
[----:B------:R-:W-:Y:S05]  /*91d60*/  BSYNC.RECONVERGENT B3 ;  /* 0x0000000000037941 */ /* 0x000fea0003800200 */
.L_x_16221:
        /* <DEDUP_REMOVED lines=84> */
.L_x_16224:
[----:B------:R-:W-:Y:S02]  /*922b0*/  FSEL R2, RZ, 3.37028055040000000000e+12, P0 ;  /* 0x54442d18ff027808 */ /* 0x000fe40000000000 */
[----:B------:R-:W-:-:S07]  /*922c0*/  FSEL R3, RZ, 2.1426990032196044922, P0 ;  /* 0x400921fbff037808 */ /* 0x000fce0000000000 */
.L_x_16225:
[----:B------:R-:W-:Y:S05]  /*922d0*/  BSYNC.RECONVERGENT B0 ;  /* 0x0000000000007941 */ /* 0x000fea0003800200 */
.L_x_16223:
[----:B------:R-:W-:Y:S01]  /*922e0*/  DADD R42, R58, R42 ;  /* 0x000000003a2a7229 */ /* 0x000fe2000000002a */
[----:B------:R-:W-:-:S07]  /*922f0*/  LOP3.LUT R3, R3, 0x80000000, R40, 0xb8, !PT ;  /* 0x8000000003037812 */ /* 0x000fce00078eb828 */
[----:B------:R-:W-:-:S06]  /*92300*/  DSETP.NAN.AND P0, PT, R42, R42, PT ;  /* 0x0000002a2a00722a */ /* 0x000fcc0003f08000 */
[----:B------:R-:W-:Y:S02]  /*92310*/  FSEL R2, R42, R2, P0 ;  /* 0x000000022a027208 */ /* 0x000fe40000000000 */
[----:B------:R-:W-:Y:S01]  /*92320*/  FSEL R3, R43, R3, P0 ;  /* 0x000000032b037208 */ /* 0x000fe20000000000 */
[----:B------:R-:W-:Y:S06]  /*92330*/  BRA `(.L_x_16218) ;  /* 0x0000003c00747947 */ /* 0x000fec0003800000 */
.L_x_16209:
        /* <DEDUP_REMOVED lines=25> */
.L_x_16227:
[----:B------:R-:W-:Y:S05]  /*924d0*/  BSYNC.RECONVERGENT B3 ;  /* 0x0000000000037941 */ /* 0x000fea0003800200 */
.L_x_16226:
        /* <DEDUP_REMOVED lines=23> */
.L_x_16229:
[----:B------:R-:W-:Y:S05]  /*92650*/  BSYNC.RECONVERGENT B3 ;  /* 0x0000000000037941 */ /* 0x000fea0003800200 */
.L_x_16228:
        /* <DEDUP_REMOVED lines=143> */
.L_x_16231:
[----:B------:R-:W-:Y:S05]  /*92f50*/  BSYNC.RECONVERGENT B0 ;  /* 0x0000000000007941 */ /* 0x000fea0003800200 */
.L_x_16230:
[----:B------:R-:W-:Y:S04]  /*92f60*/  BSSY.RECONVERGENT B3, `(.L_x_16232) ;  /* 0x0000006000037945 */ /* 0x000fe80003800200 */
[----:B------:R-:W-:Y:S05]  /*92f70*/  @P4 BRA P5, `(.L_x_16233) ;  /* 0x0000000000104947 */ /* 0x000fea0002800000 */
[----:B------:R-:W-:Y:S01]  /*92f80*/  IMAD.MOV.U32 R2, RZ, RZ, R46 ;  /* 0x000000ffff027224 */ /* 0x000fe200078e002e */
[----:B------:R-:W-:Y:S01]  /*92f90*/  MOV R3, 0x92fc0 ;  /* 0x00092fc000037802 */ /* 0x000fe20000000f00 */
[----:B------:R-:W-:-:S07]  /*92fa0*/  IMAD.MOV.U32 R5, RZ, RZ, R47 ;  /* 0x000000ffff057224 */ /* 0x000fce00078e002f */
[----:B------:R-:W-:Y:S05]  /*92fb0*/  CALL.REL.NOINC `($__internal_31_$__cuda_sm20_div_rn_f64_full) ;  /* 0x0000018400bc7944 */ /* 0x000fea0003c00000 */
.L_x_16233:
[----:B------:R-:W-:Y:S05]  /*92fc0*/  BSYNC.RECONVERGENT B3 ;  /* 0x0000000000037941 */ /* 0x000fea0003800200 */
.L_x_16232:
        /* <DEDUP_REMOVED lines=84> */
.L_x_16235:
[----:B------:R-:W-:Y:S02]  /*93510*/  FSEL R2, RZ, 3.37028055040000000000e+12, P0 ;  /* 0x54442d18ff027808 */ /* 0x000fe40000000000 */
[----:B------:R-:W-:-:S07]  /*93520*/  FSEL R3, RZ, 2.1426990032196044922, P0 ;  /* 0x400921fbff037808 */ /* 0x000fce0000000000 */
.L_x_16236:
[----:B------:R-:W-:Y:S05]  /*93530*/  BSYNC.RECONVERGENT B0 ;  /* 0x0000000000007941 */ /* 0x000fea0003800200 */
.L_x_16234:
[----:B------:R-:W-:Y:S01]  /*93540*/  DADD R42, R58, R42 ;  /* 0x000000003a2a7229 */ /* 0x000fe2000000002a */
[----:B------:R-:W-:Y:S01]  /*93550*/  LOP3.LUT R3, R3, 0x80000000, R40, 0xb8, !PT ;  /* 0x8000000003037812 */ /* 0x000fe200078eb828 */
[----:B------:R-:W-:-:S06]  /*93560*/  DADD R60, R60, 1 ;  /* 0x3ff000003c3c7429 */ /* 0x000fcc0000000000 */
[----:B------:R-:W-:-:S06]  /*93570*/  DSETP.NAN.AND P0, PT, R42, R42, PT ;  /* 0x0000002a2a00722a */ /* 0x000fcc0003f08000 */
[----:B------:R-:W-:Y:S02]  /*93580*/  FSEL R2, R42, R2, P0 ;  /* 0x000000022a027208 */ /* 0x000fe40000000000 */
[----:B------:R-:W-:Y:S01]  /*93590*/  FSEL R3, R43, R3, P0 ;  /* 0x000000032b037208 */ /* 0x000fe20000000000 */
[----:B------:R-:W-:Y:S06]  /*935a0*/  BRA `(.L_x_16218) ;  /* 0x0000002800d87947 */ /* 0x000fec0003800000 */
.L_x_16208:
        /* <DEDUP_REMOVED lines=109> */
.L_x_16240:
[----:B------:R-:W-:Y:S05]  /*93c80*/  BSYNC.RECONVERGENT B0 ;  /* 0x0000000000007941 */ /* 0x000fea0003800200 */
.L_x_16239:
        /* <DEDUP_REMOVED lines=9> */
.L_x_16242:
[----:B------:R-:W-:Y:S05]  /*93d20*/  BSYNC.RECONVERGENT B3 ;  /* 0x0000000000037941 */ /* 0x000fea0003800200 */
.L_x_16241:
        /* <DEDUP_REMOVED lines=76> */
.L_x_16238:
        /* <DEDUP_REMOVED lines=137> */
.L_x_16244:
[----:B------:R-:W-:Y:S05]  /*94a80*/  BSYNC.RECONVERGENT B0 ;  /* 0x0000000000007941 */ /* 0x000fea0003800200 */
.L_x_16243:
[----:B------:R-:W-:Y:S04]  /*94a90*/  BSSY.RECONVERGENT B3, `(.L_x_16245) ;  /* 0x0000008000037945 */ /* 0x000fe80003800200 */
[----:B------:R-:W-:Y:S05]  /*94aa0*/  @P4 BRA P5, `(.L_x_16246) ;  /* 0x0000000000184947 */ /* 0x000fea0002800000 */
[----:B------:R-:W-:Y:S01]  /*94ab0*/  MOV R6, R40 ;  /* 0x0000002800067202 */ /* 0x000fe20000000f00 */
[----:B------:R-:W-:Y:S01]  /*94ac0*/  IMAD.MOV.U32 R7, RZ, RZ, R41 ;  /* 0x000000ffff077224 */ /* 0x000fe200078e0029 */
[----:B------:R-:W-:Y:S01]  /*94ad0*/  MOV R3, 0x94b10 ;  /* 0x00094b1000037802 */ /* 0x000fe20000000f00 */
[----:B------:R-:W-:Y:S02]  /*94ae0*/  IMAD.MOV.U32 R2, RZ, RZ, R46 ;  /* 0x000000ffff027224 */ /* 0x000fe400078e002e */
[----:B------:R-:W-:-:S07]  /*94af0*/  IMAD.MOV.U32 R5, RZ, RZ, R47 ;  /* 0x000000ffff057224 */ /* 0x000fce00078e002f */
[----:B------:R-:W-:Y:S05]  /*94b00*/  CALL.REL.NOINC `($__internal_31_$__cuda_sm20_div_rn_f64_full) ;  /* 0x0000016800e87944 */ /* 0x000fea0003c00000 */
.L_x_16246:
[----:B------:R-:W-:Y:S05]  /*94b10*/  BSYNC.RECONVERGENT B3 ;  /* 0x0000000000037941 */ /* 0x000fea0003800200 */
.L_x_16245:
        /* <DEDUP_REMOVED lines=76> */
.L_x_16237:
        /* <DEDUP_REMOVED lines=25> */
.L_x_16248:
[----:B------:R-:W-:Y:S05]  /*95170*/  BSYNC.RECONVERGENT B3 ;  /* 0x0000000000037941 */ /* 0x000fea0003800200 */
.L_x_16247:
        /* <DEDUP_REMOVED lines=23> */
.L_x_16250:
[----:B------:R-:W-:Y:S05]  /*952f0*/  BSYNC.RECONVERGENT B3 ;  /* 0x0000000000037941 */ /* 0x000fea0003800200 */
.L_x_16249:
        /* <DEDUP_REMOVED lines=139> */
.L_x_16252:
[----:B------:R-:W-:Y:S05]  /*95bb0*/  BSYNC.RECONVERGENT B0 ;  /* 0x0000000000007941 */ /* 0x000fea0003800200 */
.L_x_16251:
        /* <DEDUP_REMOVED lines=8> */
[----:B------:R-:W-:Y:S05]  /*95c40*/  CALL.REL.NOINC `($__internal_31_$__cuda_sm20_div_rn_f64_full) ;  /* 0x0000015800987944 */ /* 0x000fea0003c00000 */
.L_x_16254:
[----:B------:R-:W-:Y:S05]  /*95c50*/  BSYNC.RECONVERGENT B3 ;  /* 0x0000000000037941 */ /* 0x000fea0003800200 */
.L_x_16253:
        /* <DEDUP_REMOVED lines=75> */
.L_x_16218:
[----:B------:R-:W-:Y:S05]  /*96110*/  BSYNC.RECONVERGENT B2 ;  /* 0x0000000000027941 */ /* 0x000fea0003800200 */
.L_x_16207:
[----:B------:R-:W-:Y:S01]  /*96120*/  UMOV UR4, 0xfefa39ef ;  /* 0xfefa39ef00047882 */ /* 0x000fe20000000000 */
[----:B------:R-:W-:Y:S01]  /*96130*/  UMOV UR5, 0x3fe62e42 ;  /* 0x3fe62e4200057882 */ /* 0x000fe20000000000 */
[----:B------:R-:W-:Y:S01]  /*96140*/  LOP3.LUT R27, R3, 0x80000000, R27, 0xb8, !PT ;  /* 0x80000000031b7812 */ /* 0x000fe200078eb81b */
[----:B------:R-:W-:Y:S01]  /*96150*/  DADD R60, R60, UR4 ;  /* 0x000000043c3c7e29 */ /* 0x000fe20008000000 */
[----:B------:R-:W-:-:S09]  /*96160*/  IMAD.MOV.U32 R26, RZ, RZ, R2 ;  /* 0x000000ffff1a7224 */ /* 0x000fd200078e0002 */
[----:B------:R-:W-:Y:S01]  /*96170*/  LOP3.LUT R25, R61, 0x80000000, R25, 0xb8, !PT ;  /* 0x800000003d197812 */ /* 0x000fe200078eb819 */
[----:B------:R-:W-:-:S07]  /*96180*/  IMAD.MOV.U32 R24, RZ, RZ, R60 ;  /* 0x000000ffff187224 */ /* 0x000fce00078e003c */
.L_x_16132:
[----:B------:R-:W-:Y:S05]  /*96190*/  BSYNC.RECONVERGENT B1 ;  /* 0x0000000000017941 */ /* 0x000fea0003800200 */
.L_x_16130:
        /* <DEDUP_REMOVED lines=25> */
.L_x_16256:
        /* <DEDUP_REMOVED lines=143> */
.L_x_16262:
[----:B------:R-:W-:Y:S05]  /*96c20*/  BSYNC.RECONVERGENT B3 ;  /* 0x0000000000037941 */ /* 0x000fea0003800200 */
.L_x_16261:
        /* <DEDUP_REMOVED lines=83> */
.L_x_16260:
        /* <DEDUP_REMOVED lines=33> */
.L_x_16269:
[----:B------:R-:W-:Y:S05]  /*97370*/  BSYNC.RECONVERGENT B4 ;  /* 0x0000000000047941 */ /* 0x000fea0003800200 */
.L_x_16268:
[----:B------:R-:W-:Y:S02]  /*97380*/  IMAD.MOV.U32 R46, RZ, RZ, R4 ;  /* 0x000000ffff2e7224 */ /* 0x000fe400078e0004 */
[----:B------:R-:W-:-:S07]  /*97390*/  IMAD.MOV.U32 R47, RZ, RZ, R5 ;  /* 0x000000ffff2f7224 */ /* 0x000fce00078e0005 */
.L_x_16267:
[----:B------:R-:W-:Y:S05]  /*973a0*/  BSYNC.RECONVERGENT B3 ;  /* 0x0000000000037941 */ /* 0x000fea0003800200 */
.L_x_16266:
        /* <DEDUP_REMOVED lines=30> */
.L_x_16274:
[----:B------:R-:W-:Y:S05]  /*97590*/  BSYNC.RECONVERGENT B4 ;  /* 0x0000000000047941 */ /* 0x000fea0003800200 */
.L_x_16273:
[----:B------:R-:W-:Y:S05]  /*975a0*/  BRA `(.L_x_16272) ;  /* 0x0000000000047947 */ /* 0x000fea0003800000 */
.L_x_16271:
[----:B------:R-:W-:-:S11]  /*975b0*/  DADD R4, R60, -R2 ;  /* 0x000000003c047229 */ /* 0x000fd60000000802 */
.L_x_16272:
[----:B------:R-:W-:Y:S05]  /*975c0*/  BSYNC.RECONVERGENT B3 ;  /* 0x0000000000037941 */ /* 0x000fea0003800200 */
.L_x_16270:
        /* <DEDUP_REMOVED lines=30> */
.L_x_16276:
[----:B------:R-:W-:Y:S05]  /*977b0*/  BSYNC.RECONVERGENT B3 ;  /* 0x0000000000037941 */ /* 0x000fea0003800200 */
.L_x_16275:
        /* <DEDUP_REMOVED lines=87> */
.L_x_16277:
        /* <DEDUP_REMOVED lines=21> */
.L_x_16279:
[----:B------:R-:W-:Y:S05]  /*97e80*/  BSYNC.RECONVERGENT B3 ;  /* 0x0000000000037941 */ /* 0x000fea0003800200 */
.L_x_16278:
        /* <DEDUP_REMOVED lines=30> */
.L_x_16265:
        /* <DEDUP_REMOVED lines=27> */
.L_x_16282:
[----:B------:R-:W-:Y:S05]  /*98220*/  BSYNC.RECONVERGENT B3 ;  /* 0x0000000000037941 */ /* 0x000fea0003800200 */
.L_x_16281:
        /* <DEDUP_REMOVED lines=87> */
.L_x_16283:
        /* <DEDUP_REMOVED lines=21> */
.L_x_16285:
[----:B------:R-:W-:Y:S05]  /*988f0*/  BSYNC.RECONVERGENT B3 ;  /* 0x0000000000037941 */ /* 0x000fea0003800200 */
.L_x_16284:
        /* <DEDUP_REMOVED lines=30> */
.L_x_16280:
        /* <DEDUP_REMOVED lines=26> */
.L_x_16287:
[----:B------:R-:W-:Y:S05]  /*98c80*/  BSYNC.RECONVERGENT B3 ;  /* 0x0000000000037941 */ /* 0x000fea0003800200 */
.L_x_16286:
        /* <DEDUP_REMOVED lines=21> */
.L_x_16289:
[----:B------:R-:W-:Y:S05]  /*98de0*/  BSYNC.RECONVERGENT B3 ;  /* 0x0000000000037941 */ /* 0x000fea0003800200 */
.L_x_16288:
[----:B------:R-:W-:Y:S02]  /*98df0*/  IMAD.MOV.U32 R66, RZ, RZ, R4 ;  /* 0x000000ffff427224 */ /* 0x000fe400078e0004 */
[----:B------:R-:W-:Y:S01]  /*98e00*/  IMAD.MOV.U32 R67, RZ, RZ, R5 ;  /* 0x000000ffff437224 */ /* 0x000fe200078e0005 */
[----:B------:R-:W-:Y:S06]  /*98e10*/  BRA `(.L_x_16263) ;  /* 0x00000000006c7947 */ /* 0x000fec0003800000 */
.L_x_16264:
        /* <DEDUP_REMOVED lines=24> */
.L_x_16291:
[----:B------:R-:W-:Y:S05]  /*98fa0*/  BSYNC.RECONVERGENT B3 ;  /* 0x0000000000037941 */ /* 0x000fea0003800200 */
.L_x_16290:
[----:B------:R-:W-:Y:S02]  /*98fb0*/  IMAD.MOV.U32 R66, RZ, RZ, R2 ;  /* 0x000000ffff427224 */ /* 0x000fe400078e0002 */
[----:B------:R-:W-:-:S07]  /*98fc0*/  IMAD.MOV.U32 R67, RZ, RZ, R3 ;  /* 0x000000ffff437224 */ /* 0x000fce00078e0003 */
.L_x_16263:
[----:B------:R-:W-:Y:S05]  /*98fd0*/  BSYNC.RECONVERGENT B2 ;  /* 0x0000000000027941 */ /* 0x000fea0003800200 */
.L_x_16259:
        /* <DEDUP_REMOVED lines=25> */
.L_x_16296:
[----:B------:R-:W-:Y:S05]  /*99170*/  BSYNC.RECONVERGENT B4 ;  /* 0x0000000000047941 */ /* 0x000fea0003800200 */
.L_x_16295:
        /* <DEDUP_REMOVED lines=77> */
.L_x_16298:
        /* <DEDUP_REMOVED lines=42> */
.L_x_16297:
        /* <DEDUP_REMOVED lines=35> */
.L_x_16306:
[----:B------:R-:W-:Y:S05]  /*99b20*/  BSYNC.RECONVERGENT B6 ;  /* 0x0000000000067941 */ /* 0x000fea0003800200 */
.L_x_16305:
[----:B------:R-:W-:Y:S02]  /*99b30*/  IMAD.MOV.U32 R46, RZ, RZ, R4 ;  /* 0x000000ffff2e7224 */ /* 0x000fe400078e0004 */
[----:B------:R-:W-:-:S07]  /*99b40*/  IMAD.MOV.U32 R47, RZ, RZ, R5 ;  /* 0x000000ffff2f7224 */ /* 0x000fce00078e0005 */
.L_x_16304:
[----:B------:R-:W-:Y:S05]  /*99b50*/  BSYNC.RECONVERGENT B5 ;  /* 0x0000000000057941 */ /* 0x000fea0003800200 */
.L_x_16303:
        /* <DEDUP_REMOVED lines=28> */
.L_x_16311:
[----:B------:R-:W-:Y:S05]  /*99d20*/  BSYNC.RECONVERGENT B6 ;  /* 0x0000000000067941 */ /* 0x000fea0003800200 */
.L_x_16310:
[----:B------:R-:W-:Y:S02]  /*99d30*/  IMAD.MOV.U32 R58, RZ, RZ, R4 ;  /* 0x000000ffff3a7224 */ /* 0x000fe400078e0004 */
[----:B------:R-:W-:Y:S01]  /*99d40*/  IMAD.MOV.U32 R59, RZ, RZ, R5 ;  /* 0x000000ffff3b7224 */ /* 0x000fe200078e0005 */
[----:B------:R-:W-:Y:S06]  /*99d50*/  BRA `(.L_x_16309) ;  /* 0x0000000000047947 */ /* 0x000fec0003800000 */
.L_x_16308:
[----:B------:R-:W-:-:S11]  /*99d60*/  DADD R58, R60, -R2 ;  /* 0x000000003c3a7229 */ /* 0x000fd60000000802 */
.L_x_16309:
[----:B------:R-:W-:Y:S05]  /*99d70*/  BSYNC.RECONVERGENT B5 ;  /* 0x0000000000057941 */ /* 0x000fea0003800200 */
.L_x_16307:
        /* <DEDUP_REMOVED lines=29> */
.L_x_16313:
[----:B------:R-:W-:Y:S05]  /*99f50*/  BSYNC.RECONVERGENT B5 ;  /* 0x0000000000057941 */ /* 0x000fea0003800200 */
.L_x_16312:
[----:B------:R-:W-:Y:S02]  /*99f60*/  IMAD.MOV.U32 R46, RZ, RZ, R2 ;  /* 0x000000ffff2e7224 */ /* 0x000fe400078e0002 */
[----:B------:R-:W-:Y:S01]  /*99f70*/  IMAD.MOV.U32 R47, RZ, RZ, R3 ;  /* 0x000000ffff2f7224 */ /* 0x000fe200078e0003 */
[----:B------:R-:W-:Y:S06]  /*99f80*/  BRA `(.L_x_16314) ;  /* 0x0000000800587947 */ /* 0x000fec0003800000 */
.L_x_16302:
        /* <DEDUP_REMOVED lines=29> */
.L_x_16317:
[----:B------:R-:W-:Y:S05]  /*9a160*/  BSYNC.RECONVERGENT B5 ;  /* 0x0000000000057941 */ /* 0x000fea0003800200 */
.L_x_16316:
[----:B------:R-:W-:Y:S02]  /*9a170*/  IMAD.MOV.U32 R46, RZ, RZ, R2 ;  /* 0x000000ffff2e7224 */ /* 0x000fe400078e0002 */
[----:B------:R-:W-:Y:S01]  /*9a180*/  IMAD.MOV.U32 R47, RZ, RZ, R3 ;  /* 0x000000ffff2f7224 */ /* 0x000fe200078e0003 */
[----:B------:R-:W-:Y:S06]  /*9a190*/  BRA `(.L_x_16314) ;  /* 0x0000000400d47947 */ /* 0x000fec0003800000 */
.L_x_16315:
        /* <DEDUP_REMOVED lines=32> */
.L_x_16319:
[----:B------:R-:W-:Y:S05]  /*9a3a0*/  BSYNC.RECONVERGENT B5 ;  /* 0x0000000000057941 */ /* 0x000fea0003800200 */
.L_x_16318:
        /* <DEDUP_REMOVED lines=20> */
.L_x_16321:
[----:B------:R-:W-:Y:S05]  /*9a4f0*/  BSYNC.RECONVERGENT B5 ;  /* 0x0000000000057941 */ /* 0x000fea0003800200 */
.L_x_16320:
[----:B------:R-:W-:Y:S01]  /*9a500*/  DMUL R42, R42, 8.11296384146066816958e+31 ;  /* 0x469000002a2a7828 */ /* 0x000fe20000000000 */
[----:B------:R-:W-:Y:S01]  /*9a510*/  IMAD.MOV.U32 R46, RZ, RZ, R4 ;  /* 0x000000ffff2e7224 */ /* 0x000fe200078e0004 */
[----:B------:R-:W-:Y:S01]  /*9a520*/  MOV R47, R5 ;  /* 0x00000005002f7202 */ /* 0x000fe20000000f00 */
[----:B------:R-:W-:Y:S08]  /*9a530*/  BRA `(.L_x_16314) ;  /* 0x0000000000ec7947 */ /* 0x000ff00003800000 */
.L_x_16301:
        /* <DEDUP_REMOVED lines=27> */
.L_x_16323:
[----:B------:R-:W-:Y:S05]  /*9a6f0*/  BSYNC.RECONVERGENT B5 ;  /* 0x0000000000057941 */ /* 0x000fea0003800200 */
.L_x_16322:
        /* <DEDUP_REMOVED lines=27> */
.L_x_16325:
[----:B------:R-:W-:Y:S05]  /*9a8b0*/  BSYNC.RECONVERGENT B5 ;  /* 0x0000000000057941 */ /* 0x000fea0003800200 */
.L_x_16324:
[----:B------:R-:W-:Y:S01]  /*9a8c0*/  DMUL R46, R2, R42 ;  /* 0x0000002a022e7228 */ /* 0x000fe20000000000 */
[----:B------:R-:W-:Y:S02]  /*9a8d0*/  IMAD.MOV.U32 R42, RZ, RZ, 0x0 ;  /* 0x00000000ff2a7424 */ /* 0x000fe400078e00ff */
[----:B------:R-:W-:-:S08]  /*9a8e0*/  IMAD.MOV.U32 R43, RZ, RZ, 0x3ff00000 ;  /* 0x3ff00000ff2b7424 */ /* 0x000fd000078e00ff */
.L_x_16314:
[----:B------:R-:W-:Y:S05]  /*9a8f0*/  BSYNC.RECONVERGENT B4 ;  /* 0x0000000000047941 */ /* 0x000fea0003800200 */
.L_x_16300:
[----:B------:R-:W-:Y:S05]  /*9a900*/  BRA `(.L_x_16326) ;  /* 0x0000000000087947 */ /* 0x000fea0003800000 */
.L_x_16294:
[----:B------:R-:W-:Y:S02]  /*9a910*/  DMUL R46, R40, 9.00719925474099200000e+15 ;  /* 0x43400000282e7828 */ /* 0x000fe40000000000 */
[----:B------:R-:W-:-:S11]  /*9a920*/  DMUL R42, R42, 9.00719925474099200000e+15 ;  /* 0x434000002a2a7828 */ /* 0x000fd60000000000 */
.L_x_16326:
[----:B------:R-:W-:Y:S05]  /*9a930*/  BSYNC.RELIABLE B2 ;  /* 0x0000000000027941 */ /* 0x000fea0003800100 */
.L_x_16293:
        /* <DEDUP_REMOVED lines=27> */
.L_x_16328:
[----:B------:R-:W-:Y:S05]  /*9aaf0*/  BSYNC.RECONVERGENT B2 ;  /* 0x0000000000027941 */ /* 0x000fea0003800200 */
.L_x_16327:
        /* <DEDUP_REMOVED lines=84> */
.L_x_16330:
[----:B------:R-:W-:Y:S02]  /*9b040*/  FSEL R2, RZ, 3.37028055040000000000e+12, P0 ;  /* 0x54442d18ff027808 */ /* 0x000fe40000000000 */
[----:B------:R-:W-:-:S07]  /*9b050*/  FSEL R3, RZ, 2.1426990032196044922, P0 ;  /* 0x400921fbff037808 */ /* 0x000fce0000000000 */
.L_x_16331:
[----:B------:R-:W-:Y:S05]  /*9b060*/  BSYNC.RECONVERGENT B0 ;  /* 0x0000000000007941 */ /* 0x000fea0003800200 */
.L_x_16329:
[----:B------:R-:W-:Y:S02]  /*9b070*/  DADD R42, |R46|, R42 ;  /* 0x000000002e2a7229 */ /* 0x000fe4000000022a */
[----:B------:R-:W-:-:S06]  /*9b080*/  DADD R2, -RZ, |R2| ;  /* 0x00000000ff027229 */ /* 0x000fcc0000000502 */
[----:B------:R-:W-:-:S06]  /*9b090*/  DSETP.NAN.AND P0, PT, R42, R42, PT ;  /* 0x0000002a2a00722a */ /* 0x000fcc0003f08000 */
[----:B------:R-:W-:Y:S02]  /*9b0a0*/  FSEL R2, R42, R2, P0 ;  /* 0x000000022a027208 */ /* 0x000fe40000000000 */
[----:B------:R-:W-:-:S07]  /*9b0b0*/  FSEL R3, R43, R3, P0 ;  /* 0x000000032b037208 */ /* 0x000fce0000000000 */
.L_x_16299:
[----:B------:R-:W-:Y:S05]  /*9b0c0*/  BSYNC.RECONVERGENT B3 ;  /* 0x0000000000037941 */ /* 0x000fea0003800200 */
.L_x_16292:
[----:B------:R-:W-:Y:S01]  /*9b0d0*/  LOP3.LUT R29, R67, 0x80000000, R29, 0xb8, !PT ;  /* 0x80000000431d7812 */ /* 0x000fe200078eb81d */
[----:B------:R-:W-:Y:S01]  /*9b0e0*/  IMAD.MOV.U32 R30, RZ, RZ, R2 ;  /* 0x000000ffff1e7224 */ /* 0x000fe200078e0002 */
[----:B------:R-:W-:Y:S02]  /*9b0f0*/  LOP3.LUT R31, R3, 0x80000000, R31, 0xb8, !PT ;  /* 0x80000000031f7812 */ /* 0x000fe400078eb81f */
[----:B------:R-:W-:Y:S01]  /*9b100*/  MOV R28, R66 ;  /* 0x00000042001c7202 */ /* 0x000fe20000000f00 */
[----:B------:R-:W-:Y:S06]  /*9b110*/  BRA `(.L_x_16257) ;  /* 0x0000005800d47947 */ /* 0x000fec0003800000 */
.L_x_16258:
        /* <DEDUP_REMOVED lines=121> */
.L_x_16337:
[----:B------:R-:W-:Y:S05]  /*9b8b0*/  BSYNC.RECONVERGENT B0 ;  /* 0x0000000000007941 */ /* 0x000fea0003800200 */
.L_x_16336:
[----:B------:R-:W-:Y:S04]  /*9b8c0*/  BSSY.RECONVERGENT B3, `(.L_x_16338) ;  /* 0x0000006000037945 */ /* 0x000fe80003800200 */
[----:B------:R-:W-:Y:S05]  /*9b8d0*/  @P4 BRA P5, `(.L_x_16339) ;  /* 0x0000000000104947 */ /* 0x000fea0002800000 */
[----:B------:R-:W-:Y:S01]  /*9b8e0*/  IMAD.MOV.U32 R2, RZ, RZ, R46 ;  /* 0x000000ffff027224 */ /* 0x000fe200078e002e */
[----:B------:R-:W-:Y:S02]  /*9b8f0*/  MOV R5, R47 ;  /* 0x0000002f00057202 */ /* 0x000fe40000000f00 */
[----:B------:R-:W-:-:S07]  /*9b900*/  MOV R3, 0x9b920 ;  /* 0x0009b92000037802 */ /* 0x000fce0000000f00 */
[----:B------:R-:W-:Y:S05]  /*9b910*/  CALL.REL.NOINC `($__internal_31_$__cuda_sm20_div_rn_f64_full) ;  /* 0x000000fc00647944 */ /* 0x000fea0003c00000 */
.L_x_16339:
[----:B------:R-:W-:Y:S05]  /*9b920*/  BSYNC.RECONVERGENT B3 ;  /* 0x0000000000037941 */ /* 0x000fea0003800200 */
.L_x_16338:
        /* <DEDUP_REMOVED lines=84> */
.L_x_16341:
[----:B------:R-:W-:Y:S02]  /*9be70*/  FSEL R2, RZ, 3.37028055040000000000e+12, P0 ;  /* 0x54442d18ff027808 */ /* 0x000fe40000000000 */
[----:B------:R-:W-:-:S07]  /*9be80*/  FSEL R3, RZ, 2.1426990032196044922, P0 ;  /* 0x400921fbff037808 */ /* 0x000fce0000000000 */
.L_x_16342:
[----:B------:R-:W-:Y:S05]  /*9be90*/  BSYNC.RECONVERGENT B0 ;  /* 0x0000000000007941 */ /* 0x000fea0003800200 */
.L_x_16340:
[----:B------:R-:W-:Y:S01]  /*9bea0*/  DADD R42, R58, R42 ;  /* 0x000000003a2a7229 */ /* 0x000fe2000000002a */
[----:B------:R-:W-:Y:S01]  /*9beb0*/  LOP3.LUT R3, R3, 0x80000000, R40, 0xb8, !PT ;  /* 0x8000000003037812 */ /* 0x000fe200078eb828 */
[----:B------:R-:W-:-:S06]  /*9bec0*/  DMUL R60, R60, 0.5 ;  /* 0x3fe000003c3c7828 */ /* 0x000fcc0000000000 */
[----:B------:R-:W-:-:S06]  /*9bed0*/  DSETP.NAN.AND P0, PT, R42, R42, PT ;  /* 0x0000002a2a00722a */ /* 0x000fcc0003f08000 */
[----:B------:R-:W-:Y:S02]  /*9bee0*/  FSEL R2, R42, R2, P0 ;  /* 0x000000022a027208 */ /* 0x000fe40000000000 */
[----:B------:R-:W-:Y:S01]  /*9bef0*/  FSEL R3, R43, R3, P0 ;  /* 0x000000032b037208 */ /* 0x000fe20000000000 */
[----:B------:R-:W-:Y:S06]  /*9bf00*/  BRA `(.L_x_16343) ;  /* 0x0000004c00387947 */ /* 0x000fec0003800000 */
.L_x_16335:
        /* <DEDUP_REMOVED lines=141> */
.L_x_16345:
[----:B------:R-:W-:Y:S05]  /*9c7e0*/  BSYNC.RECONVERGENT B0 ;  /* 0x0000000000007941 */ /* 0x000fea0003800200 */
.L_x_16344:
[----:B------:R-:W-:Y:S04]  /*9c7f0*/  BSSY.RECONVERGENT B3, `(.L_x_16346) ;  /* 0x0000005000037945 */ /* 0x000fe80003800200 */
[----:B------:R-:W-:Y:S05]  /*9c800*/  @P4 BRA P5, `(.L_x_16347) ;  /* 0x00000000000c4947 */ /* 0x000fea0002800000 */
[----:B------:R-:W-:Y:S01]  /*9c810*/  IMAD.MOV.U32 R5, RZ, RZ, R3 ;  /* 0x000000ffff057224 */ /* 0x000fe200078e0003 */
[----:B------:R-:W-:-:S07]  /*9c820*/  MOV R3, 0x9c840 ;  /* 0x0009c84000037802 */ /* 0x000fce0000000f00 */
[----:B------:R-:W-:Y:S05]  /*9c830*/  CALL.REL.NOINC `($__internal_31_$__cuda_sm20_div_rn_f64_full) ;  /* 0x000000ec009c7944 */ /* 0x000fea0003c00000 */
.L_x_16347:
[----:B------:R-:W-:Y:S05]  /*9c840*/  BSYNC.RECONVERGENT B3 ;  /* 0x0000000000037941 */ /* 0x000fea0003800200 */
.L_x_16346:
        /* <DEDUP_REMOVED lines=84> */
.L_x_16349:
[----:B------:R-:W-:Y:S02]  /*9cd90*/  FSEL R2, RZ, 3.37028055040000000000e+12, P0 ;  /* 0x54442d18ff027808 */ /* 0x000fe40000000000 */
[----:B------:R-:W-:-:S07]  /*9cda0*/  FSEL R3, RZ, 2.1426990032196044922, P0 ;  /* 0x400921fbff037808 */ /* 0x000fce0000000000 */
.L_x_16350:
[----:B------:R-:W-:Y:S05]  /*9cdb0*/  BSYNC.RECONVERGENT B0 ;  /* 0x0000000000007941 */ /* 0x000fea0003800200 */
.L_x_16348:
[----:B------:R-:W-:Y:S01]  /*9cdc0*/  DADD R42, R58, R42 ;  /* 0x000000003a2a7229 */ /* 0x000fe2000000002a */
[----:B------:R-:W-:-:S07]  /*9cdd0*/  LOP3.LUT R3, R3, 0x80000000, R40, 0xb8, !PT ;  /* 0x8000000003037812 */ /* 0x000fce00078eb828 */
[----:B------:R-:W-:-:S06]  /*9cde0*/  DSETP.NAN.AND P0, PT, R42, R42, PT ;  /* 0x0000002a2a00722a */ /* 0x000fcc0003f08000 */
[----:B------:R-:W-:Y:S02]  /*9cdf0*/  FSEL R2, R42, R2, P0 ;  /* 0x000000022a027208 */ /* 0x000fe40000000000 */
[----:B------:R-:W-:Y:S01]  /*9ce00*/  FSEL R3, R43, R3, P0 ;  /* 0x000000032b037208 */ /* 0x000fe20000000000 */
[----:B------:R-:W-:Y:S06]  /*9ce10*/  BRA `(.L_x_16343) ;  /* 0x0000003c00747947 */ /* 0x000fec0003800000 */
.L_x_16334:
        /* <DEDUP_REMOVED lines=25> */
.L_x_16352:
[----:B------:R-:W-:Y:S05]  /*9cfb0*/  BSYNC.RECONVERGENT B3 ;  /* 0x0000000000037941 */ /* 0x000fea0003800200 */
.L_x_16351:
        /* <DEDUP_REMOVED lines=23> */
.L_x_16354:
[----:B------:R-:W-:Y:S05]  /*9d130*/  BSYNC.RECONVERGENT B3 ;  /* 0x0000000000037941 */ /* 0x000fea0003800200 */
.L_x_16353:
        /* <DEDUP_REMOVED lines=143> */
.L_x_16356:
[----:B------:R-:W-:Y:S05]  /*9da30*/  BSYNC.RECONVERGENT B0 ;  /* 0x0000000000007941 */ /* 0x000fea0003800200 */
.L_x_16355:
[----:B------:R-:W-:Y:S04]  /*9da40*/  BSSY.RECONVERGENT B3, `(.L_x_16357) ;  /* 0x0000006000037945 */ /* 0x000fe80003800200 */
[----:B------:R-:W-:Y:S05]  /*9da50*/  @P4 BRA P5, `(.L_x_16358) ;  /* 0x0000000000104947 */ /* 0x000fea0002800000 */
[----:B------:R-:W-:Y:S01]  /*9da60*/  IMAD.MOV.U32 R2, RZ, RZ, R46 ;  /* 0x000000ffff027224 */ /* 0x000fe200078e002e */
[----:B------:R-:W-:Y:S01]  /*9da70*/  MOV R3, 0x9daa0 ;  /* 0x0009daa000037802 */ /* 0x000fe20000000f00 */
[----:B------:R-:W-:-:S07]  /*9da80*/  IMAD.MOV.U32 R5, RZ, RZ, R47 ;  /* 0x000000ffff057224 */ /* 0x000fce00078e002f */
[----:B------:R-:W-:Y:S05]  /*9da90*/  CALL.REL.NOINC `($__internal_31_$__cuda_sm20_div_rn_f64_full) ;  /* 0x000000dc00047944 */ /* 0x000fea0003c00000 */
.L_x_16358:
[----:B------:R-:W-:Y:S05]  /*9daa0*/  BSYNC.RECONVERGENT B3 ;  /* 0x0000000000037941 */ /* 0x000fea0003800200 */
.L_x_16357:
        /* <DEDUP_REMOVED lines=84> */
.L_x_16360:
[----:B------:R-:W-:Y:S02]  /*9dff0*/  FSEL R2, RZ, 3.37028055040000000000e+12, P0 ;  /* 0x54442d18ff027808 */ /* 0x000fe40000000000 */
[----:B------:R-:W-:-:S07]  /*9e000*/  FSEL R3, RZ, 2.1426990032196044922, P0 ;  /* 0x400921fbff037808 */ /* 0x000fce0000000000 */
.L_x_16361:
[----:B------:R-:W-:Y:S05]  /*9e010*/  BSYNC.RECONVERGENT B0 ;  /* 0x0000000000007941 */ /* 0x000fea0003800200 */
.L_x_16359:
[----:B------:R-:W-:Y:S01]  /*9e020*/  DADD R42, R58, R42 ;  /* 0x000000003a2a7229 */ /* 0x000fe2000000002a */
[----:B------:R-:W-:Y:S01]  /*9e030*/  LOP3.LUT R3, R3, 0x80000000, R40, 0xb8, !PT ;  /* 0x8000000003037812 */ /* 0x000fe200078eb828 */
[----:B------:R-:W-:-:S06]  /*9e040*/  DADD R60, R60, 1 ;  /* 0x3ff000003c3c7429 */ /* 0x000fcc0000000000 */
[----:B------:R-:W-:-:S06]  /*9e050*/  DSETP.NAN.AND P0, PT, R42, R42, PT ;  /* 0x0000002a2a00722a */ /* 0x000fcc0003f08000 */
[----:B------:R-:W-:Y:S02]  /*9e060*/  FSEL R2, R42, R2, P0 ;  /* 0x000000022a027208 */ /* 0x000fe40000000000 */
[----:B------:R-:W-:Y:S01]  /*9e070*/  FSEL R3, R43, R3, P0 ;  /* 0x000000032b037208 */ /* 0x000fe20000000000 */
[----:B------:R-:W-:Y:S06]  /*9e080*/  BRA `(.L_x_16343) ;  /* 0x0000002800d87947 */ /* 0x000fec0003800000 */
.L_x_16333:
        /* <DEDUP_REMOVED lines=109> */
.L_x_16365:
[----:B------:R-:W-:Y:S05]  /*9e760*/  BSYNC.RECONVERGENT B0 ;  /* 0x0000000000007941 */ /* 0x000fea0003800200 */
.L_x_16364:
        /* <DEDUP_REMOVED lines=9> */
.L_x_16367:
[----:B------:R-:W-:Y:S05]  /*9e800*/  BSYNC.RECONVERGENT B3 ;  /* 0x0000000000037941 */ /* 0x000fea0003800200 */
.L_x_16366:
        /* <DEDUP_REMOVED lines=76> */
.L_x_16363:
        /* <DEDUP_REMOVED lines=137> */
.L_x_16369:
[----:B------:R-:W-:Y:S05]  /*9f560*/  BSYNC.RECONVERGENT B0 ;  /* 0x0000000000007941 */ /* 0x000fea0003800200 */
.L_x_16368:
        /* <DEDUP_REMOVED lines=8> */
.L_x_16371:
[----:B------:R-:W-:Y:S05]  /*9f5f0*/  BSYNC.RECONVERGENT B3 ;  /* 0x0000000000037941 */ /* 0x000fea0003800200 */
.L_x_16370:
        /* <DEDUP_REMOVED lines=76> */
.L_x_16362:
        /* <DEDUP_REMOVED lines=25> */
.L_x_16373:
[----:B------:R-:W-:Y:S05]  /*9fc50*/  BSYNC.RECONVERGENT B3 ;  /* 0x0000000000037941 */ /* 0x000fea0003800200 */
.L_x_16372:
        /* <DEDUP_REMOVED lines=23> */
.L_x_16375:
[----:B------:R-:W-:Y:S05]  /*9fdd0*/  BSYNC.RECONVERGENT B3 ;  /* 0x0000000000037941 */ /* 0x000fea0003800200 */
.L_x_16374:
        /* <DEDUP_REMOVED lines=139> */
.L_x_16377:
[----:B------:R-:W-:Y:S05]  /*a0690*/  BSYNC.RECONVERGENT B0 ;  /* 0x0000000000007941 */ /* 0x000fea0003800200 */
.L_x_16376:
        /* <DEDUP_REMOVED lines=9> */
.L_x_16379:
[----:B------:R-:W-:Y:S05]  /*a0730*/  BSYNC.RECONVERGENT B3 ;  /* 0x0000000000037941 */ /* 0x000fea0003800200 */
.L_x_16378:
        /* <DEDUP_REMOVED lines=75> */
.L_x_16343:
[----:B------:R-:W-:Y:S05]  /*a0bf0*/  BSYNC.RECONVERGENT B2 ;  /* 0x0000000000027941 */ /* 0x000fea0003800200 */
.L_x_16332:
[----:B------:R-:W-:Y:S01]  /*a0c00*/  UMOV UR4, 0xfefa39ef ;  /* 0xfefa39ef00047882 */ /* 0x000fe20000000000 */
[----:B------:R-:W-:Y:S01]  /*a0c10*/  UMOV UR5, 0x3fe62e42 ;  /* 0x3fe62e4200057882 */ /* 0x000fe20000000000 */
[----:B------:R-:W-:Y:S01]  /*a0c20*/  LOP3.LUT R31, R3, 0x80000000, R31, 0xb8, !PT ;  /* 0x80000000031f7812 */ /* 0x000fe200078eb81f */
[----:B------:R-:W-:Y:S01]  /*a0c30*/  DADD R60, R60, UR4 ;  /* 0x000000043c3c7e29 */ /* 0x000fe20008000000 */
[----:B------:R-:W-:-:S09]  /*a0c40*/  IMAD.MOV.U32 R30, RZ, RZ, R2 ;  /* 0x000000ffff1e7224 */ /* 0x000fd200078e0002 */
[----:B------:R-:W-:Y:S01]  /*a0c50*/  LOP3.LUT R29, R61, 0x80000000, R29, 0xb8, !PT ;  /* 0x800000003d1d7812 */ /* 0x000fe200078eb81d */
[----:B------:R-:W-:-:S07]  /*a0c60*/  IMAD.MOV.U32 R28, RZ, RZ, R60 ;  /* 0x000000ffff1c7224 */ /* 0x000fce00078e003c */
.L_x_16257:
[----:B------:R-:W-:Y:S05]  /*a0c70*/  BSYNC.RECONVERGENT B1 ;  /* 0x0000000000017941 */ /* 0x000fea0003800200 */
.L_x_16255:
        /* <DEDUP_REMOVED lines=25> */
.L_x_16381:
        /* <DEDUP_REMOVED lines=143> */
.L_x_16387:
[----:B------:R-:W-:Y:S05]  /*a1700*/  BSYNC.RECONVERGENT B3 ;  /* 0x0000000000037941 */ /* 0x000fea0003800200 */
.L_x_16386:
        /* <DEDUP_REMOVED lines=81> */
.L_x_16385:
        /* <DEDUP_REMOVED lines=33> */
.L_x_16394:
[----:B------:R-:W-:Y:S05]  /*a1e30*/  BSYNC.RECONVERGENT B4 ;  /* 0x0000000000047941 */ /* 0x000fea0003800200 */
.L_x_16393:
[----:B------:R-:W-:Y:S02]  /*a1e40*/  IMAD.MOV.U32 R46, RZ, RZ, R4 ;  /* 0x000000ffff2e7224 */ /* 0x000fe400078e0004 */
[----:B------:R-:W-:-:S07]  /*a1e50*/  IMAD.MOV.U32 R47, RZ, RZ, R5 ;  /* 0x000000ffff2f7224 */ /* 0x000fce00078e0005 */
.L_x_16392:
[----:B------:R-:W-:Y:S05]  /*a1e60*/  BSYNC.RECONVERGENT B3 ;  /* 0x0000000000037941 */ /* 0x000fea0003800200 */
.L_x_16391:
        /* <DEDUP_REMOVED lines=30> */
.L_x_16399:
[----:B------:R-:W-:Y:S05]  /*a2050*/  BSYNC.RECONVERGENT B4 ;  /* 0x0000000000047941 */ /* 0x000fea0003800200 */
.L_x_16398:
[----:B------:R-:W-:Y:S05]  /*a2060*/  BRA `(.L_x_16397) ;  /* 0x0000000000047947 */ /* 0x000fea0003800000 */
.L_x_16396:
[----:B------:R-:W-:-:S11]  /*a2070*/  DADD R4, R60, -R2 ;  /* 0x000000003c047229 */ /* 0x000fd60000000802 */
.L_x_16397:
[----:B------:R-:W-:Y:S05]  /*a2080*/  BSYNC.RECONVERGENT B3 ;  /* 0x0000000000037941 */ /* 0x000fea0003800200 */
.L_x_16395:
        /* <DEDUP_REMOVED lines=26> */
[----:B------:R-:W-:Y:S02]  /*a2230*/  IMAD.MOV.U32 R48, RZ, RZ, R2 ;  /* 0x000000ffff307224 */ /* 0x000fe400078e0002 */
[----:B------:R-:W-:-:S07]  /*a2240*/  IMAD.MOV.U32 R49, RZ, RZ, R3 ;  /* 0x000000ffff317224 */ /* 0x000fce00078e0003 */
.L_x_16401:
[----:B------:R-:W-:Y:S05]  /*a2250*/  BSYNC.RECONVERGENT B3 ;  /* 0x0000000000037941 */ /* 0x000fea0003800200 */
.L_x_16400:
        /* <DEDUP_REMOVED lines=85> */
.L_x_16402:
        /* <DEDUP_REMOVED lines=21> */
.L_x_16404:
[----:B------:R-:W-:Y:S05]  /*a2900*/  BSYNC.RECONVERGENT B3 ;  /* 0x0000000000037941 */ /* 0x000fea0003800200 */
.L_x_16403:
        /* <DEDUP_REMOVED lines=30> */
.L_x_16390:
        /* <DEDUP_REMOVED lines=27> */
.L_x_16407:
[----:B------:R-:W-:Y:S05]  /*a2ca0*/  BSYNC.RECONVERGENT B3 ;  /* 0x0000000000037941 */ /* 0x000fea0003800200 */
.L_x_16406:
        /* <DEDUP_REMOVED lines=85> */
.L_x_16408:
        /* <DEDUP_REMOVED lines=21> */
.L_x_16410:
[----:B------:R-:W-:Y:S05]  /*a3350*/  BSYNC.RECONVERGENT B3 ;  /* 0x0000000000037941 */ /* 0x000fea0003800200 */
.L_x_16409:
        /* <DEDUP_REMOVED lines=30> */
.L_x_16405:
        /* <DEDUP_REMOVED lines=26> */
.L_x_16412:
[----:B------:R-:W-:Y:S05]  /*a36e0*/  BSYNC.RECONVERGENT B3 ;  /* 0x0000000000037941 */ /* 0x000fea0003800200 */
.L_x_16411:
        /* <DEDUP_REMOVED lines=21> */
.L_x_16414:
[----:B------:R-:W-:Y:S05]  /*a3840*/  BSYNC.RECONVERGENT B3 ;  /* 0x0000000000037941 */ /* 0x000fea0003800200 */
.L_x_16413:
[----:B------:R-:W-:Y:S02]  /*a3850*/  IMAD.MOV.U32 R68, RZ, RZ, R4 ;  /* 0x000000ffff447224 */ /* 0x000fe400078e0004 */
[----:B------:R-:W-:Y:S01]  /*a3860*/  IMAD.MOV.U32 R69, RZ, RZ, R5 ;  /* 0x000000ffff457224 */ /* 0x000fe200078e0005 */
[----:B------:R-:W-:Y:S06]  /*a3870*/  BRA `(.L_x_16388) ;  /* 0x0000000000687947 */ /* 0x000fec0003800000 */
.L_x_16389:
        /* <DEDUP_REMOVED lines=25> */
.L_x_16415:
[----:B------:R-:W-:Y:S05]  /*a3a10*/  BSYNC.RECONVERGENT B3 ;  /* 0x0000000000037941 */ /* 0x000fea0003800200 */
.L_x_16388:
[----:B------:R-:W-:Y:S05]  /*a3a20*/  BSYNC.RECONVERGENT B2 ;  /* 0x0000000000027941 */ /* 0x000fea0003800200 */
.L_x_16384:
        /* <DEDUP_REMOVED lines=25> */
.L_x_16420:
[----:B------:R-:W-:Y:S05]  /*a3bc0*/  BSYNC.RECONVERGENT B4 ;  /* 0x0000000000047941 */ /* 0x000fea0003800200 */
.L_x_16419:
        /* <DEDUP_REMOVED lines=77> */
.L_x_16422:
        /* <DEDUP_REMOVED lines=42> */
.L_x_16421:
        /* <DEDUP_REMOVED lines=34> */
.L_x_16430:
[----:B------:R-:W-:Y:S05]  /*a4560*/  BSYNC.RECONVERGENT B6 ;  /* 0x0000000000067941 */ /* 0x000fea0003800200 */
.L_x_16429:
[----:B------:R-:W-:Y:S02]  /*a4570*/  IMAD.MOV.U32 R46, RZ, RZ, R4 ;  /* 0x000000ffff2e7224 */ /* 0x000fe400078e0004 */
[----:B------:R-:W-:-:S07]  /*a4580*/  IMAD.MOV.U32 R47, RZ, RZ, R5 ;  /* 0x000000ffff2f7224 */ /* 0x000fce00078e0005 */
.L_x_16428:
[----:B------:R-:W-:Y:S05]  /*a4590*/  BSYNC.RECONVERGENT B5 ;  /* 0x0000000000057941 */ /* 0x000fea0003800200 */
.L_x_16427:
        /* <DEDUP_REMOVED lines=27> */
.L_x_16435:
[----:B------:R-:W-:Y:S05]  /*a4750*/  BSYNC.RECONVERGENT B6 ;  /* 0x0000000000067941 */ /* 0x000fea0003800200 */
.L_x_16434:
[----:B------:R-:W-:Y:S02]  /*a4760*/  IMAD.MOV.U32 R58, RZ, RZ, R4 ;  /* 0x000000ffff3a7224 */ /* 0x000fe400078e0004 */
[----:B------:R-:W-:Y:S01]  /*a4770*/  IMAD.MOV.U32 R59, RZ, RZ, R5 ;  /* 0x000000ffff3b7224 */ /* 0x000fe200078e0005 */
[----:B------:R-:W-:Y:S06]  /*a4780*/  BRA `(.L_x_16433) ;  /* 0x0000000000047947 */ /* 0x000fec0003800000 */
.L_x_16432:
[----:B------:R-:W-:-:S11]  /*a4790*/  DADD R58, -R62, R60 ;  /* 0x000000003e3a7229 */ /* 0x000fd6000000013c */
.L_x_16433:
[----:B------:R-:W-:Y:S05]  /*a47a0*/  BSYNC.RECONVERGENT B5 ;  /* 0x0000000000057941 */ /* 0x000fea0003800200 */
.L_x_16431:
        /* <DEDUP_REMOVED lines=29> */
.L_x_16437:
[----:B------:R-:W-:Y:S05]  /*a4980*/  BSYNC.RECONVERGENT B5 ;  /* 0x0000000000057941 */ /* 0x000fea0003800200 */
.L_x_16436:
[----:B------:R-:W-:Y:S02]  /*a4990*/  IMAD.MOV.U32 R46, RZ, RZ, R2 ;  /* 0x000000ffff2e7224 */ /* 0x000fe400078e0002 */
[----:B------:R-:W-:Y:S01]  /*a49a0*/  IMAD.MOV.U32 R47, RZ, RZ, R3 ;  /* 0x000000ffff2f7224 */ /* 0x000fe200078e0003 */
[----:B------:R-:W-:Y:S06]  /*a49b0*/  BRA `(.L_x_16438) ;  /* 0x00000008004c7947 */ /* 0x000fec0003800000 */
.L_x_16426:
        /* <DEDUP_REMOVED lines=29> */
.L_x_16441:
[----:B------:R-:W-:Y:S05]  /*a4b90*/  BSYNC.RECONVERGENT B5 ;  /* 0x0000000000057941 */ /* 0x000fea0003800200 */
.L_x_16440:
[----:B------:R-:W-:Y:S02]  /*a4ba0*/  IMAD.MOV.U32 R46, RZ, RZ, R2 ;  /* 0x000000ffff2e7224 */ /* 0x000fe400078e0002 */
[----:B------:R-:W-:Y:S01]  /*a4bb0*/  IMAD.MOV.U32 R47, RZ, RZ, R3 ;  /* 0x000000ffff2f7224 */ /* 0x000fe200078e0003 */
[----:B------:R-:W-:Y:S06]  /*a4bc0*/  BRA `(.L_x_16438) ;  /* 0x0000000400c87947 */ /* 0x000fec0003800000 */
.L_x_16439:
        /* <DEDUP_REMOVED lines=29> */
.L_x_16443:
[----:B------:R-:W-:Y:S05]  /*a4da0*/  BSYNC.RECONVERGENT B5 ;  /* 0x0000000000057941 */ /* 0x000fea0003800200 */
.L_x_16442:
        /* <DEDUP_REMOVED lines=20> */
.L_x_16445:
[----:B------:R-:W-:Y:S05]  /*a4ef0*/  BSYNC.RECONVERGENT B5 ;  /* 0x0000000000057941 */ /* 0x000fea0003800200 */
.L_x_16444:
[----:B------:R-:W-:Y:S01]  /*a4f00*/  DMUL R42, R42, 8.11296384146066816958e+31 ;  /* 0x469000002a2a7828 */ /* 0x000fe20000000000 */
[----:B------:R-:W-:Y:S01]  /*a4f10*/  MOV R46, R4 ;  /* 0x00000004002e7202 */ /* 0x000fe20000000f00 */
[----:B------:R-:W-:Y:S01]  /*a4f20*/  IMAD.MOV.U32 R47, RZ, RZ, R5 ;  /* 0x000000ffff2f7224 */ /* 0x000fe200078e0005 */
[----:B------:R-:W-:Y:S08]  /*a4f30*/  BRA `(.L_x_16438) ;  /* 0x0000000000ec7947 */ /* 0x000ff00003800000 */
.L_x_16425:
        /* <DEDUP_REMOVED lines=27> */
.L_x_16447:
[----:B------:R-:W-:Y:S05]  /*a50f0*/  BSYNC.RECONVERGENT B5 ;  /* 0x0000000000057941 */ /* 0x000fea0003800200 */
.L_x_16446:
        /* <DEDUP_REMOVED lines=27> */
.L_x_16449:
[----:B------:R-:W-:Y:S05]  /*a52b0*/  BSYNC.RECONVERGENT B5 ;  /* 0x0000000000057941 */ /* 0x000fea0003800200 */
.L_x_16448:
[----:B------:R-:W-:Y:S01]  /*a52c0*/  DMUL R46, R2, R42 ;  /* 0x0000002a022e7228 */ /* 0x000fe20000000000 */
[----:B------:R-:W-:Y:S02]  /*a52d0*/  IMAD.MOV.U32 R42, RZ, RZ, 0x0 ;  /* 0x00000000ff2a7424 */ /* 0x000fe400078e00ff */
[----:B------:R-:W-:-:S08]  /*a52e0*/  IMAD.MOV.U32 R43, RZ, RZ, 0x3ff00000 ;  /* 0x3ff00000ff2b7424 */ /* 0x000fd000078e00ff */
.L_x_16438:
[----:B------:R-:W-:Y:S05]  /*a52f0*/  BSYNC.RECONVERGENT B4 ;  /* 0x0000000000047941 */ /* 0x000fea0003800200 */
.L_x_16424:
[----:B------:R-:W-:Y:S05]  /*a5300*/  BRA `(.L_x_16450) ;  /* 0x0000000000087947 */ /* 0x000fea0003800000 */
.L_x_16418:
[----:B------:R-:W-:Y:S02]  /*a5310*/  DMUL R46, R40, 9.00719925474099200000e+15 ;  /* 0x43400000282e7828 */ /* 0x000fe40000000000 */
[----:B------:R-:W-:-:S11]  /*a5320*/  DMUL R42, R42, 9.00719925474099200000e+15 ;  /* 0x434000002a2a7828 */ /* 0x000fd60000000000 */
.L_x_16450:
[----:B------:R-:W-:Y:S05]  /*a5330*/  BSYNC.RELIABLE B2 ;  /* 0x0000000000027941 */ /* 0x000fea0003800100 */
.L_x_16417:
        /* <DEDUP_REMOVED lines=27> */
.L_x_16452:
[----:B------:R-:W-:Y:S05]  /*a54f0*/  BSYNC.RECONVERGENT B2 ;  /* 0x0000000000027941 */ /* 0x000fea0003800200 */
.L_x_16451:
        /* <DEDUP_REMOVED lines=84> */
.L_x_16454:
[----:B------:R-:W-:Y:S02]  /*a5a40*/  FSEL R2, RZ, 3.37028055040000000000e+12, P0 ;  /* 0x54442d18ff027808 */ /* 0x000fe40000000000 */
[----:B------:R-:W-:-:S07]  /*a5a50*/  FSEL R3, RZ, 2.1426990032196044922, P0 ;  /* 0x400921fbff037808 */ /* 0x000fce0000000000 */
.L_x_16455:
[----:B------:R-:W-:Y:S05]  /*a5a60*/  BSYNC.RECONVERGENT B0 ;  /* 0x0000000000007941 */ /* 0x000fea0003800200 */
.L_x_16453:
[----:B------:R-:W-:Y:S02]  /*a5a70*/  DADD R42, |R46|, R42 ;  /* 0x000000002e2a7229 */ /* 0x000fe4000000022a */
[----:B------:R-:W-:-:S06]  /*a5a80*/  DADD R2, -RZ, |R2| ;  /* 0x00000000ff027229 */ /* 0x000fcc0000000502 */
[----:B------:R-:W-:-:S06]  /*a5a90*/  DSETP.NAN.AND P0, PT, R42, R42, PT ;  /* 0x0000002a2a00722a */ /* 0x000fcc0003f08000 */
[----:B------:R-:W-:Y:S02]  /*a5aa0*/  FSEL R2, R42, R2, P0 ;  /* 0x000000022a027208 */ /* 0x000fe40000000000 */
[----:B------:R-:W-:-:S07]  /*a5ab0*/  FSEL R3, R43, R3, P0 ;  /* 0x000000032b037208 */ /* 0x000fce0000000000 */
.L_x_16423:
[----:B------:R-:W-:Y:S05]  /*a5ac0*/  BSYNC.RECONVERGENT B3 ;  /* 0x0000000000037941 */ /* 0x000fea0003800200 */
.L_x_16416:
[----:B------:R-:W-:Y:S01]  /*a5ad0*/  LOP3.LUT R33, R69, 0x80000000, R33, 0xb8, !PT ;  /* 0x8000000045217812 */ /* 0x000fe200078eb821 */
[----:B------:R-:W-:Y:S01]  /*a5ae0*/  IMAD.MOV.U32 R32, RZ, RZ, R68 ;  /* 0x000000ffff207224 */ /* 0x000fe200078e0044 */
[----:B------:R-:W-:Y:S01]  /*a5af0*/  LOP3.LUT R35, R3, 0x80000000, R35, 0xb8, !PT ;  /* 0x8000000003237812 */ /* 0x000fe200078eb823 */
[----:B------:R-:W-:Y:S01]  /*a5b00*/  IMAD.MOV.U32 R34, RZ, RZ, R2 ;  /* 0x000000ffff227224 */ /* 0x000fe200078e0002 */
[----:B------:R-:W-:Y:S06]  /*a5b10*/  BRA `(.L_x_16382) ;  /* 0x0000005800b07947 */ /* 0x000fec0003800000 */
.L_x_16383:
        /* <DEDUP_REMOVED lines=115> */
.L_x_16461:
[----:B------:R-:W-:Y:S05]  /*a6250*/  BSYNC.RECONVERGENT B0 ;  /* 0x0000000000007941 */ /* 0x000fea0003800200 */
.L_x_16460:
        /* <DEDUP_REMOVED lines=8> */
.L_x_16463:
[----:B------:R-:W-:Y:S05]  /*a62e0*/  BSYNC.RECONVERGENT B3 ;  /* 0x0000000000037941 */ /* 0x000fea0003800200 */
.L_x_16462:
        /* <DEDUP_REMOVED lines=84> */
.L_x_16465:
[----:B------:R-:W-:Y:S02]  /*a6830*/  FSEL R2, RZ, 3.37028055040000000000e+12, P0 ;  /* 0x54442d18ff027808 */ /* 0x000fe40000000000 */
[----:B------:R-:W-:-:S07]  /*a6840*/  FSEL R3, RZ, 2.1426990032196044922, P0 ;  /* 0x400921fbff037808 */ /* 0x000fce0000000000 */
.L_x_16466:
[----:B------:R-:W-:Y:S05]  /*a6850*/  BSYNC.RECONVERGENT B0 ;  /* 0x0000000000007941 */ /* 0x000fea0003800200 */
.L_x_16464:
[----:B------:R-:W-:Y:S01]  /*a6860*/  DADD R42, R58, R42 ;  /* 0x000000003a2a7229 */ /* 0x000fe2000000002a */
[----:B------:R-:W-:Y:S01]  /*a6870*/  LOP3.LUT R3, R3, 0x80000000, R40, 0xb8, !PT ;  /* 0x8000000003037812 */ /* 0x000fe200078eb828 */
[----:B------:R-:W-:-:S06]  /*a6880*/  DMUL R62, R62, 0.5 ;  /* 0x3fe000003e3e7828 */ /* 0x000fcc0000000000 */
[----:B------:R-:W-:-:S06]  /*a6890*/  DSETP.NAN.AND P0, PT, R42, R42, PT ;  /* 0x0000002a2a00722a */ /* 0x000fcc0003f08000 */
[----:B------:R-:W-:Y:S02]  /*a68a0*/  FSEL R2, R42, R2, P0 ;  /* 0x000000022a027208 */ /* 0x000fe40000000000 */
[----:B------:R-:W-:Y:S01]  /*a68b0*/  FSEL R3, R43, R3, P0 ;  /* 0x000000032b037208 */ /* 0x000fe20000000000 */
[----:B------:R-:W-:Y:S06]  /*a68c0*/  BRA `(.L_x_16467) ;  /* 0x0000004c00247947 */ /* 0x000fec0003800000 */
.L_x_16459:
        /* <DEDUP_REMOVED lines=136> */
.L_x_16469:
[----:B------:R-:W-:Y:S05]  /*a7150*/  BSYNC.RECONVERGENT B0 ;  /* 0x0000000000007941 */ /* 0x000fea0003800200 */
.L_x_16468:
        /* <DEDUP_REMOVED lines=8> */
.L_x_16471:
[----:B------:R-:W-:Y:S05]  /*a71e0*/  BSYNC.RECONVERGENT B3 ;  /* 0x0000000000037941 */ /* 0x000fea0003800200 */
.L_x_16470:
        /* <DEDUP_REMOVED lines=84> */
.L_x_16473:
[----:B------:R-:W-:Y:S02]  /*a7730*/  FSEL R2, RZ, 3.37028055040000000000e+12, P0 ;  /* 0x54442d18ff027808 */ /* 0x000fe40000000000 */
[----:B------:R-:W-:-:S07]  /*a7740*/  FSEL R3, RZ, 2.1426990032196044922, P0 ;  /* 0x400921fbff037808 */ /* 0x000fce0000000000 */
.L_x_16474:
[----:B------:R-:W-:Y:S05]  /*a7750*/  BSYNC.RECONVERGENT B0 ;  /* 0x0000000000007941 */ /* 0x000fea0003800200 */
.L_x_16472:
[----:B------:R-:W-:Y:S01]  /*a7760*/  DADD R42, R58, R42 ;  /* 0x000000003a2a7229 */ /* 0x000fe2000000002a */
[----:B------:R-:W-:-:S07]  /*a7770*/  LOP3.LUT R3, R3, 0x80000000, R40, 0xb8, !PT ;  /* 0x8000000003037812 */ /* 0x000fce00078eb828 */
[----:B------:R-:W-:-:S06]  /*a7780*/  DSETP.NAN.AND P0, PT, R42, R42, PT ;  /* 0x0000002a2a00722a */ /* 0x000fcc0003f08000 */
[----:B------:R-:W-:Y:S02]  /*a7790*/  FSEL R2, R42, R2, P0 ;  /* 0x000000022a027208 */ /* 0x000fe40000000000 */
[----:B------:R-:W-:Y:S01]  /*a77a0*/  FSEL R3, R43, R3, P0 ;  /* 0x000000032b037208 */ /* 0x000fe20000000000 */
[----:B------:R-:W-:Y:S06]  /*a77b0*/  BRA `(.L_x_16467) ;  /* 0x0000003c00687947 */ /* 0x000fec0003800000 */
.L_x_16458:
        /* <DEDUP_REMOVED lines=25> */
.L_x_16476:
[----:B------:R-:W-:Y:S05]  /*a7950*/  BSYNC.RECONVERGENT B3 ;  /* 0x0000000000037941 */ /* 0x000fea0003800200 */
.L_x_16475:
        /* <DEDUP_REMOVED lines=23> */
.L_x_16478:
[----:B------:R-:W-:Y:S05]  /*a7ad0*/  BSYNC.RECONVERGENT B3 ;  /* 0x0000000000037941 */ /* 0x000fea0003800200 */
.L_x_16477:
        /* <DEDUP_REMOVED lines=138> */
.L_x_16480:
[----:B------:R-:W-:Y:S05]  /*a8380*/  BSYNC.RECONVERGENT B0 ;  /* 0x0000000000007941 */ /* 0x000fea0003800200 */
.L_x_16479:
        /* <DEDUP_REMOVED lines=8> */
.L_x_16482:
[----:B------:R-:W-:Y:S05]  /*a8410*/  BSYNC.RECONVERGENT B3 ;  /* 0x0000000000037941 */ /* 0x000fea0003800200 */
.L_x_16481:
        /* <DEDUP_REMOVED lines=84> */
.L_x_16484:
[----:B------:R-:W-:Y:S02]  /*a8960*/  FSEL R2, RZ, 3.37028055040000000000e+12, P0 ;  /* 0x54442d18ff027808 */ /* 0x000fe40000000000 */
[----:B------:R-:W-:-:S07]  /*a8970*/  FSEL R3, RZ, 2.1426990032196044922, P0 ;  /* 0x400921fbff037808 */ /* 0x000fce0000000000 */
.L_x_16485:
[----:B------:R-:W-:Y:S05]  /*a8980*/  BSYNC.RECONVERGENT B0 ;  /* 0x0000000000007941 */ /* 0x000fea0003800200 */
.L_x_16483:
[----:B------:R-:W-:Y:S01]  /*a8990*/  DADD R42, R58, R42 ;  /* 0x000000003a2a7229 */ /* 0x000fe2000000002a */
[----:B------:R-:W-:Y:S01]  /*a89a0*/  LOP3.LUT R3, R3, 0x80000000, R40, 0xb8, !PT ;  /* 0x8000000003037812 */ /* 0x000fe200078eb828 */
[----:B------:R-:W-:-:S06]  /*a89b0*/  DADD R62, R62, 1 ;  /* 0x3ff000003e3e7429 */ /* 0x000fcc0000000000 */
[----:B------:R-:W-:-:S06]  /*a89c0*/  DSETP.NAN.AND P0, PT, R42, R42, PT ;  /* 0x0000002a2a00722a */ /* 0x000fcc0003f08000 */
[----:B------:R-:W-:Y:S02]  /*a89d0*/  FSEL R2, R42, R2, P0 ;  /* 0x000000022a027208 */ /* 0x000fe40000000000 */
[----:B------:R-:W-:Y:S01]  /*a89e0*/  FSEL R3, R43, R3, P0 ;  /* 0x000000032b037208 */ /* 0x000fe20000000000 */
[----:B------:R-:W-:Y:S06]  /*a89f0*/  BRA `(.L_x_16467) ;  /* 0x0000002800d87947 */ /* 0x000fec0003800000 */
.L_x_16457:
        /* <DEDUP_REMOVED lines=109> */
.L_x_16489:
[----:B------:R-:W-:Y:S05]  /*a90d0*/  BSYNC.RECONVERGENT B0 ;  /* 0x0000000000007941 */ /* 0x000fea0003800200 */
.L_x_16488:
        /* <DEDUP_REMOVED lines=9> */
.L_x_16491:
[----:B------:R-:W-:Y:S05]  /*a9170*/  BSYNC.RECONVERGENT B3 ;  /* 0x0000000000037941 */ /* 0x000fea0003800200 */
.L_x_16490:
        /* <DEDUP_REMOVED lines=76> */
.L_x_16487:
        /* <DEDUP_REMOVED lines=137> */
.L_x_16493:
[----:B------:R-:W-:Y:S05]  /*a9ed0*/  BSYNC.RECONVERGENT B0 ;  /* 0x0000000000007941 */ /* 0x000fea0003800200 */
.L_x_16492:
        /* <DEDUP_REMOVED lines=8> */
.L_x_16495:
[----:B------:R-:W-:Y:S05]  /*a9f60*/  BSYNC.RECONVERGENT B3 ;  /* 0x0000000000037941 */ /* 0x000fea0003800200 */
.L_x_16494:
        /* <DEDUP_REMOVED lines=76> */
.L_x_16486:
        /* <DEDUP_REMOVED lines=25> */
.L_x_16497:
[----:B------:R-:W-:Y:S05]  /*aa5c0*/  BSYNC.RECONVERGENT B3 ;  /* 0x0000000000037941 */ /* 0x000fea0003800200 */
.L_x_16496:
        /* <DEDUP_REMOVED lines=23> */
.L_x_16499:
[----:B------:R-:W-:Y:S05]  /*aa740*/  BSYNC.RECONVERGENT B3 ;  /* 0x0000000000037941 */ /* 0x000fea0003800200 */
.L_x_16498:
        /* <DEDUP_REMOVED lines=139> */
.L_x_16501:
[----:B------:R-:W-:Y:S05]  /*ab000*/  BSYNC.RECONVERGENT B0 ;  /* 0x0000000000007941 */ /* 0x000fea0003800200 */
.L_x_16500:
        /* <DEDUP_REMOVED lines=9> */
.L_x_16503:
[----:B------:R-:W-:Y:S05]  /*ab0a0*/  BSYNC.RECONVERGENT B3 ;  /* 0x0000000000037941 */ /* 0x000fea0003800200 */
.L_x_16502:
        /* <DEDUP_REMOVED lines=75> */
.L_x_16467:
[----:B------:R-:W-:Y:S05]  /*ab560*/  BSYNC.RECONVERGENT B2 ;  /* 0x0000000000027941 */ /* 0x000fea0003800200 */
.L_x_16456:
[----:B------:R-:W-:Y:S01]  /*ab570*/  UMOV UR4, 0xfefa39ef ;  /* 0xfefa39ef00047882 */ /* 0x000fe20000000000 */
[----:B------:R-:W-:Y:S01]  /*ab580*/  UMOV UR5, 0x3fe62e42 ;  /* 0x3fe62e4200057882 */ /* 0x000fe20000000000 */
[----:B------:R-:W-:Y:S01]  /*ab590*/  LOP3.LUT R35, R3, 0x80000000, R35, 0xb8, !PT ;  /* 0x8000000003237812 */ /* 0x000fe200078eb823 */
[----:B------:R-:W-:Y:S01]  /*ab5a0*/  DADD R62, R62, UR4 ;  /* 0x000000043e3e7e29 */ /* 0x000fe20008000000 */
[----:B------:R-:W-:-:S09]  /*ab5b0*/  MOV R34, R2 ;  /* 0x0000000200227202 */ /* 0x000fd20000000f00 */
[----:B------:R-:W-:Y:S01]  /*ab5c0*/  LOP3.LUT R33, R63, 0x80000000, R33, 0xb8, !PT ;  /* 0x800000003f217812 */ /* 0x000fe200078eb821 */
[----:B------:R-:W-:-:S07]  /*ab5d0*/  IMAD.MOV.U32 R32, RZ, RZ, R62 ;  /* 0x000000ffff207224 */ /* 0x000fce00078e003e */
.L_x_16382:
[----:B------:R-:W-:Y:S05]  /*ab5e0*/  BSYNC.RECONVERGENT B1 ;  /* 0x0000000000017941 */ /* 0x000fea0003800200 */
.L_x_16380:
        /* <DEDUP_REMOVED lines=12> */
        .weak           $__internal_31_$__cuda_sm20_div_rn_f64_full
        .type           $__internal_31_$__cuda_sm20_div_rn_f64_full,@function
        .size           $__internal_31_$__cuda_sm20_div_rn_f64_full,($__internal_32_$__cuda_sm20_dsqrt_rn_f64_mediumpath_v1 - $__internal_31_$__cuda_sm20_div_rn_f64_full)
$__internal_31_$__cuda_sm20_div_rn_f64_full:
        /* <DEDUP_REMOVED lines=72> */
.L_x_16505:
        /* <DEDUP_REMOVED lines=17> */
.L_x_16508:
[----:B------:R-:W-:Y:S01]  /*abc40*/  LOP3.LUT R0, R45, 0x80000, RZ, 0xfc, !PT ;  /* 0x000800002d007812 */ /* 0x000fe200078efcff */
[----:B------:R-:W-:-:S04]  /*abc50*/  IMAD.MOV.U32 R56, RZ, RZ, R44 ;  /* 0x000000ffff387224 */ /* 0x000fc800078e002c */
[----:B------:R-:W-:Y:S01]  /*abc60*/  IMAD.MOV.U32 R57, RZ, RZ, R0 ;  /* 0x000000ffff397224 */ /* 0x000fe200078e0000 */
[----:B------:R-:W-:Y:S06]  /*abc70*/  BRA `(.L_x_16506) ;  /* 0x00000000000c7947 */ /* 0x000fec0003800000 */
.L_x_16507:
[----:B------:R-:W-:Y:S01]  /*abc80*/  LOP3.LUT R0, R51, 0x80000, RZ, 0xfc, !PT ;  /* 0x0008000033007812 */ /* 0x000fe200078efcff */
[----:B------:R-:W-:-:S04]  /*abc90*/  IMAD.MOV.U32 R56, RZ, RZ, R50 ;  /* 0x000000ffff387224 */ /* 0x000fc800078e0032 */
[----:B------:R-:W-:-:S07]  /*abca0*/  IMAD.MOV.U32 R57, RZ, RZ, R0 ;  /* 0x000000ffff397224 */ /* 0x000fce00078e0000 */
.L_x_16506:
[----:B------:R-:W-:Y:S05]  /*abcb0*/  BSYNC.RECONVERGENT B0 ;  /* 0x0000000000007941 */ /* 0x000fea0003800200 */
.L_x_16504:
[----:B------:R-:W-:Y:S01]  /*abcc0*/  MOV R2, R3 ;  /* 0x0000000300027202 */ /* 0x000fe20000000f00 */
[----:B------:R-:W-:Y:S02]  /*abcd0*/  IMAD.MOV.U32 R3, RZ, RZ, 0x0 ;  /* 0x00000000ff037424 */ /* 0x000fe400078e00ff */
[----:B------:R-:W-:Y:S02]  /*abce0*/  IMAD.MOV.U32 R4, RZ, RZ, R56 ;  /* 0x000000ffff047224 */ /* 0x000fe400078e0038 */
[----:B------:R-:W-:Y:S01]  /*abcf0*/  IMAD.MOV.U32 R5, RZ, RZ, R57 ;  /* 0x000000ffff057224 */ /* 0x000fe200078e0039 */
[----:B------:R-:W-:Y:S06]  /*abd00*/  RET.REL.NODEC R2 `(_ZN2at6native29vectorized_elementwise_kernelILi4EZZZNS0_17asinh_kernel_cudaERNS_18TensorIteratorBaseEENKUlvE_clEvENKUlvE_clEvEUlN3c107complexIdEEE_St5arrayIPcLm2EEEEviT0_T1_) ;  /* 0xfffff54002bc7950 */ /* 0x000fec0003c3ffff */
        .weak           $__internal_32_$__cuda_sm20_dsqrt_rn_f64_mediumpath_v1
        .type           $__internal_32_$__cuda_sm20_dsqrt_rn_f64_mediumpath_v1,@function
        .size           $__internal_32_$__cuda_sm20_dsqrt_rn_f64_mediumpath_v1,(.L_x_18540 - $__internal_32_$__cuda_sm20_dsqrt_rn_f64_mediumpath_v1)
$__internal_32_$__cuda_sm20_dsqrt_rn_f64_mediumpath_v1:
        /* <DEDUP_REMOVED lines=13> */
.L_x_16510:
        /* <DEDUP_REMOVED lines=24> */
.L_x_16512:
[----:B------:R-:W-:-:S11]  /*abf60*/  DADD R2, R48, R48 ;  /* 0x0000000030027229 */ /* 0x000fd60000000030 */
.L_x_16511:
[----:B------:R-:W-:Y:S05]  /*abf70*/  BSYNC.RECONVERGENT B0 ;  /* 0x0000000000007941 */ /* 0x000fea0003800200 */
.L_x_16509:
[----:B------:R-:W-:-:S04]  /*abf80*/  IMAD.MOV.U32 R45, RZ, RZ, 0x0 ;  /* 0x00000000ff2d7424 */ /* 0x000fc800078e00ff */
[----:B------:R-:W-:Y:S05]  /*abf90*/  RET.REL.NODEC R44 `(_ZN2at6native29vectorized_elementwise_kernelILi4EZZZNS0_17asinh_kernel_cudaERNS_18TensorIteratorBaseEENKUlvE_clEvENKUlvE_clEvEUlN3c107complexIdEEE_St5arrayIPcLm2EEEEviT0_T1_) ;  /* 0xfffff5402c187950 */ /* 0x000fea0003c3ffff */
.L_x_16513:
        /* <DEDUP_REMOVED lines=14> */
.L_x_18540:


//--------------------- .text._ZN2at6native29vectorized_elementwise_kernelILi8EZZZNS0_17asinh_kernel_cudaERNS_18TensorIteratorBaseEENKUlvE_clEvENKUlvE_clEvEUlN3c107complexIdEEE_St5arrayIPcLm2EEEEviT0_T1_ --------------------------
	.section	.text._ZN2at6native29vectorized_elementwise_kernelILi8EZZZNS0_17asinh_kernel_cudaERNS_18TensorIteratorBaseEENKUlvE_clEvENKUlvE_clEvEUlN3c107complexIdEEE_St5arrayIPcLm2EEEEviT0_T1_,"ax",@progbits
	.align	128
        .global         _ZN2at6native29vectorized_elementwise_kernelILi8EZZZNS0_17asinh_kernel_cudaERNS_18TensorIteratorBaseEENKUlvE_clEvENKUlvE_clEvEUlN3c107complexIdEEE_St5arrayIPcLm2EEEEviT0_T1_
        .type           _ZN2at6native29vectorized_elementwise_kernelILi8EZZZNS0_17asinh_kernel_cudaERNS_18TensorIteratorBaseEENKUlvE_clEvENKUlvE_clEvEUlN3c107complexIdEEE_St5arrayIPcLm2EEEEviT0_T1_,@function
        .size           _ZN2at6native29vectorized_elementwise_kernelILi8EZZZNS0_17asinh_kernel_cudaERNS_18TensorIteratorBaseEENKUlvE_clEvENKUlvE_clEvEUlN3c107complexIdEEE_St5arrayIPcLm2EEEEviT0_T1_,(.L_x_18542 - _ZN2at6native29vectorized_elementwise_kernelILi8EZZZNS0_17asinh_kernel_cudaERNS_18TensorIteratorBaseEENKUlvE_clEvENKUlvE_clEvEUlN3c107complexIdEEE_St5arrayIPcLm2EEEEviT0_T1_)
        .other          _ZN2at6native29vectorized_elementwise_kernelILi8EZZZNS0_17asinh_kernel_cudaERNS_18TensorIteratorBaseEENKUlvE_clEvENKUlvE_clEvEUlN3c107complexIdEEE_St5arrayIPcLm2EEEEviT0_T1_,@"STO_CUDA_ENTRY STV_DEFAULT"
_ZN2at6native29vectorized_elementwise_kernelILi8EZZZNS0_17asinh_kernel_cudaERNS_18TensorIteratorBaseEENKUlvE_clEvENKUlvE_clEvEUlN3c107complexIdEEE_St5arrayIPcLm2EEEEviT0_T1_:
.text._ZN2at6native29vectorized_elementwise_kernelILi8EZZZNS0_17asinh_kernel_cudaERNS_18TensorIteratorBaseEENKUlvE_clEvENKUlvE_clEvEUlN3c107complexIdEEE_St5arrayIPcLm2EEEEviT0_T1_:
        /* <DEDUP_REMOVED lines=102> */
.L_x_16517:
        /* <DEDUP_REMOVED lines=45> */
[----:B------:R-:W-:Y:S05]  /*0930*/  CALL.REL.NOINC `($__internal_33_$__cuda_sm20_div_rn_f64_full) ;  /* 0x00000aac005c7944 */ /* 0x000fea0003c00000 */
[----:B------:R-:W-:Y:S02]  /*0940*/  IMAD.MOV.U32 R62, RZ, RZ, R4 ;  /* 0x000000ffff3e7224 */ /* 0x000fe400078e0004 */
[----:B------:R-:W-:-:S07]  /*0950*/  IMAD.MOV.U32 R63, RZ, RZ, R5 ;  /* 0x000000ffff3f7224 */ /* 0x000fce00078e0005 */
.L_x_16523:
[----:B------:R-:W-:Y:S05]  /*0960*/  BSYNC.RECONVERGENT B3 ;  /* 0x0000000000037941 */ /* 0x000fea0003800200 */
.L_x_16522:
        /* <DEDUP_REMOVED lines=23> */
.L_x_16525:
[----:B------:R-:W-:Y:S05]  /*0ae0*/  BSYNC.RECONVERGENT B3 ;  /* 0x0000000000037941 */ /* 0x000fea0003800200 */
.L_x_16524:
        /* <DEDUP_REMOVED lines=121> */
.L_x_16527:
[----:B------:R-:W-:Y:S01]  /*1280*/  IMAD.MOV.U32 R2, RZ, RZ, 0x0 ;  /* 0x00000000ff027424 */ /* 0x000fe200078e00ff */
[----:B------:R-:W-:Y:S01]  /*1290*/  LOP3.LUT P0, RZ, R5, 0x7fffffff, RZ, 0xc0, !PT ;  /* 0x7fffffff05ff7812 */ /* 0x000fe2000780c0ff */
[----:B------:R-:W-:-:S06]  /*12a0*/  IMAD.MOV.U32 R3, RZ, RZ, 0x7ff00000 ;  /* 0x7ff00000ff037424 */ /* 0x000fcc00078e00ff */
[----:B------:R-:W-:-:S10]  /*12b0*/  DFMA R2, R4, R2, +INF ;  /* 0x7ff000000402742b */ /* 0x000fd40000000002 */
[----:B------:R-:W-:Y:S02]  /*12c0*/  FSEL R6, R2, RZ, P0 ;  /* 0x000000ff02067208 */ /* 0x000fe40000000000 */
[----:B------:R-:W-:-:S07]  /*12d0*/  FSEL R7, R3, -QNAN , P0 ;  /* 0xfff0000003077808 */ /* 0x000fce0000000000 */
.L_x_16528:
[----:B------:R-:W-:Y:S05]  /*12e0*/  BSYNC.RECONVERGENT B0 ;  /* 0x0000000000007941 */ /* 0x000fea0003800200 */
.L_x_16526:
        /* <DEDUP_REMOVED lines=21> */
[----:B------:R-:W-:Y:S05]  /*1440*/  CALL.REL.NOINC `($__internal_33_$__cuda_sm20_div_rn_f64_full) ;  /* 0x00000aa000987944 */ /* 0x000fea0003c00000 */
.L_x_16530:
[----:B------:R-:W-:Y:S05]  /*1450*/  BSYNC.RECONVERGENT B3 ;  /* 0x0000000000037941 */ /* 0x000fea0003800200 */
.L_x_16529:
        /* <DEDUP_REMOVED lines=76> */
.L_x_16521:
        /* <DEDUP_REMOVED lines=122> */
.L_x_16534:
[----:B------:R-:W-:Y:S01]  /*20c0*/  IMAD.MOV.U32 R2, RZ, RZ, 0x0 ;  /* 0x00000000ff027424 */ /* 0x000fe200078e00ff */
[----:B------:R-:W-:Y:S01]  /*20d0*/  LOP3.LUT P0, RZ, R5, 0x7fffffff, RZ, 0xc0, !PT ;  /* 0x7fffffff05ff7812 */ /* 0x000fe2000780c0ff */
[----:B------:R-:W-:-:S06]  /*20e0*/  IMAD.MOV.U32 R3, RZ, RZ, 0x7ff00000 ;  /* 0x7ff00000ff037424 */ /* 0x000fcc00078e00ff */
[----:B------:R-:W-:-:S10]  /*20f0*/  DFMA R2, R4, R2, +INF ;  /* 0x7ff000000402742b */ /* 0x000fd40000000002 */
[----:B------:R-:W-:Y:S02]  /*2100*/  FSEL R62, R2, RZ, P0 ;  /* 0x000000ff023e7208 */ /* 0x000fe40000000000 */
[----:B------:R-:W-:-:S07]  /*2110*/  FSEL R63, R3, -QNAN , P0 ;  /* 0xfff00000033f7808 */ /* 0x000fce0000000000 */
.L_x_16535:
[----:B------:R-:W-:Y:S05]  /*2120*/  BSYNC.RECONVERGENT B0 ;  /* 0x0000000000007941 */ /* 0x000fea0003800200 */
.L_x_16533:
        /* <DEDUP_REMOVED lines=21> */
.L_x_16537:
[----:B------:R-:W-:Y:S05]  /*2280*/  BSYNC.RECONVERGENT B3 ;  /* 0x0000000000037941 */ /* 0x000fea0003800200 */
.L_x_16536:
        /* <DEDUP_REMOVED lines=76> */
.L_x_16532:
        /* <DEDUP_REMOVED lines=79> */
.L_x_16539:
[----:B------:R-:W-:Y:S01]  /*2c40*/  IMAD.MOV.U32 R2, RZ, RZ, 0x0 ;  /* 0x00000000ff027424 */ /* 0x000fe200078e00ff */
[----:B------:R-:W-:Y:S01]  /*2c50*/  LOP3.LUT P0, RZ, R5, 0x7fffffff, RZ, 0xc0, !PT ;  /* 0x7fffffff05ff7812 */ /* 0x000fe2000780c0ff */
[----:B------:R-:W-:-:S06]  /*2c60*/  IMAD.MOV.U32 R3, RZ, RZ, 0x7ff00000 ;  /* 0x7ff00000ff037424 */ /* 0x000fcc00078e00ff */
[----:B------:R-:W-:-:S10]  /*2c70*/  DFMA R2, R4, R2, +INF ;  /* 0x7ff000000402742b */ /* 0x000fd40000000002 */
[----:B------:R-:W-:Y:S02]  /*2c80*/  FSEL R6, R2, RZ, P0 ;  /* 0x000000ff02067208 */ /* 0x000fe40000000000 */
[----:B------:R-:W-:-:S07]  /*2c90*/  FSEL R7, R3, -QNAN , P0 ;  /* 0xfff0000003077808 */ /* 0x000fce0000000000 */
.L_x_16540:
[----:B------:R-:W-:Y:S05]  /*2ca0*/  BSYNC.RECONVERGENT B0 ;  /* 0x0000000000007941 */ /* 0x000fea0003800200 */
.L_x_16538:
        /* <DEDUP_REMOVED lines=22> */
.L_x_16542:
[----:B------:R-:W-:Y:S05]  /*2e10*/  BSYNC.RECONVERGENT B3 ;  /* 0x0000000000037941 */ /* 0x000fea0003800200 */
.L_x_16541:
        /* <DEDUP_REMOVED lines=76> */
.L_x_16520:
        /* <DEDUP_REMOVED lines=34> */
[----:B------:R-:W-:Y:S05]  /*3500*/  CALL.REL.NOINC `($__internal_33_$__cuda_sm20_div_rn_f64_full) ;  /* 0x00000a8000687944 */ /* 0x000fea0003c00000 */
[----:B------:R-:W-:Y:S01]  /*3510*/  IMAD.MOV.U32 R30, RZ, RZ, R4 ;  /* 0x000000ffff1e7224 */ /* 0x000fe200078e0004 */
[----:B------:R-:W-:-:S07]  /*3520*/  MOV R31, R5 ;  /* 0x00000005001f7202 */ /* 0x000fce0000000f00 */
.L_x_16545:
[----:B------:R-:W-:Y:S05]  /*3530*/  BSYNC.RECONVERGENT B3 ;  /* 0x0000000000037941 */ /* 0x000fea0003800200 */
.L_x_16544:
        /* <DEDUP_REMOVED lines=23> */
.L_x_16547:
[----:B------:R-:W-:Y:S05]  /*36b0*/  BSYNC.RECONVERGENT B3 ;  /* 0x0000000000037941 */ /* 0x000fea0003800200 */
.L_x_16546:
        /* <DEDUP_REMOVED lines=121> */
.L_x_16549:
[----:B------:R-:W-:Y:S01]  /*3e50*/  IMAD.MOV.U32 R2, RZ, RZ, 0x0 ;  /* 0x00000000ff027424 */ /* 0x000fe200078e00ff */
[----:B------:R-:W-:Y:S02]  /*3e60*/  MOV R3, 0x7ff00000 ;  /* 0x7ff0000000037802 */ /* 0x000fe40000000f00 */
[----:B------:R-:W-:-:S04]  /*3e70*/  LOP3.LUT P0, RZ, R5, 0x7fffffff, RZ, 0xc0, !PT ;  /* 0x7fffffff05ff7812 */ /* 0x000fc8000780c0ff */
[----:B------:R-:W-:-:S10]  /*3e80*/  DFMA R2, R4, R2, +INF ;  /* 0x7ff000000402742b */ /* 0x000fd40000000002 */
[----:B------:R-:W-:Y:S02]  /*3e90*/  FSEL R62, R2, RZ, P0 ;  /* 0x000000ff023e7208 */ /* 0x000fe40000000000 */
[----:B------:R-:W-:-:S07]  /*3ea0*/  FSEL R63, R3, -QNAN , P0 ;  /* 0xfff00000033f7808 */ /* 0x000fce0000000000 */
.L_x_16550:
[----:B------:R-:W-:Y:S05]  /*3eb0*/  BSYNC.RECONVERGENT B0 ;  /* 0x0000000000007941 */ /* 0x000fea0003800200 */
.L_x_16548:
        /* <DEDUP_REMOVED lines=26> */
.L_x_16552:
[----:B------:R-:W-:Y:S05]  /*4060*/  BSYNC.RECONVERGENT B3 ;  /* 0x0000000000037941 */ /* 0x000fea0003800200 */
.L_x_16551:
        /* <DEDUP_REMOVED lines=92> */
.L_x_16543:
        /* <DEDUP_REMOVED lines=122> */
.L_x_16555:
[----:B------:R-:W-:Y:S01]  /*4dd0*/  IMAD.MOV.U32 R4, RZ, RZ, 0x0 ;  /* 0x00000000ff047424 */ /* 0x000fe200078e00ff */
[----:B------:R-:W-:Y:S02]  /*4de0*/  MOV R5, 0x7ff00000 ;  /* 0x7ff0000000057802 */ /* 0x000fe40000000f00 */
[----:B------:R-:W-:-:S04]  /*4df0*/  LOP3.LUT P0, RZ, R31, 0x7fffffff, RZ, 0xc0, !PT ;  /* 0x7fffffff1fff7812 */ /* 0x000fc8000780c0ff */
[----:B------:R-:W-:-:S10]  /*4e00*/  DFMA R4, R30, R4, +INF ;  /* 0x7ff000001e04742b */ /* 0x000fd40000000004 */
[----:B------:R-:W-:Y:S02]  /*4e10*/  FSEL R62, R4, RZ, P0 ;  /* 0x000000ff043e7208 */ /* 0x000fe40000000000 */
[----:B------:R-:W-:-:S07]  /*4e20*/  FSEL R63, R5, -QNAN , P0 ;  /* 0xfff00000053f7808 */ /* 0x000fce0000000000 */
.L_x_16556:
[----:B------:R-:W-:Y:S05]  /*4e30*/  BSYNC.RECONVERGENT B0 ;  /* 0x0000000000007941 */ /* 0x000fea0003800200 */
.L_x_16554:
        /* <DEDUP_REMOVED lines=21> */
[----:B------:R-:W-:Y:S05]  /*4f90*/  CALL.REL.NOINC `($__internal_33_$__cuda_sm20_div_rn_f64_full) ;  /* 0x00000a6400c47944 */ /* 0x000fea0003c00000 */
.L_x_16558:
[----:B------:R-:W-:Y:S05]  /*4fa0*/  BSYNC.RECONVERGENT B3 ;  /* 0x0000000000037941 */ /* 0x000fea0003800200 */
.L_x_16557:
        /* <DEDUP_REMOVED lines=91> */
.L_x_16553:
        /* <DEDUP_REMOVED lines=81> */
.L_x_16560:
[----:B------:R-:W-:Y:S01]  /*5a70*/  MOV R2, 0x0 ;  /* 0x0000000000027802 */ /* 0x000fe20000000f00 */
[----:B------:R-:W-:Y:S01]  /*5a80*/  IMAD.MOV.U32 R3, RZ, RZ, 0x7ff00000 ;  /* 0x7ff00000ff037424 */ /* 0x000fe200078e00ff */
[----:B------:R-:W-:-:S05]  /*5a90*/  LOP3.LUT P0, RZ, R5, 0x7fffffff, RZ, 0xc0, !PT ;  /* 0x7fffffff05ff7812 */ /* 0x000fca000780c0ff */
[----:B------:R-:W-:-:S10]  /*5aa0*/  DFMA R2, R4, R2, +INF ;  /* 0x7ff000000402742b */ /* 0x000fd40000000002 */
[----:B------:R-:W-:Y:S02]  /*5ab0*/  FSEL R62, R2, RZ, P0 ;  /* 0x000000ff023e7208 */ /* 0x000fe40000000000 */
[----:B------:R-:W-:-:S07]  /*5ac0*/  FSEL R63, R3, -QNAN , P0 ;  /* 0xfff00000033f7808 */ /* 0x000fce0000000000 */
.L_x_16561:
[----:B------:R-:W-:Y:S05]  /*5ad0*/  BSYNC.RECONVERGENT B0 ;  /* 0x0000000000007941 */ /* 0x000fea0003800200 */
.L_x_16559:
        /* <DEDUP_REMOVED lines=22> */
[----:B------:R-:W-:Y:S05]  /*5c40*/  CALL.REL.NOINC `($__internal_33_$__cuda_sm20_div_rn_f64_full) ;  /* 0x00000a5800987944 */ /* 0x000fea0003c00000 */
.L_x_16563:
[----:B------:R-:W-:Y:S05]  /*5c50*/  BSYNC.RECONVERGENT B3 ;  /* 0x0000000000037941 */ /* 0x000fea0003800200 */
.L_x_16562:
        /* <DEDUP_REMOVED lines=91> */
.L_x_16531:
[----:B------:R-:W-:Y:S05]  /*6210*/  BSYNC.RECONVERGENT B2 ;  /* 0x0000000000027941 */ /* 0x000fea0003800200 */
.L_x_16519:
[----:B------:R-:W-:Y:S01]  /*6220*/  UMOV UR4, 0xfefa39ef ;  /* 0xfefa39ef00047882 */ /* 0x000fe20000000000 */
[----:B------:R-:W-:Y:S01]  /*6230*/  UMOV UR5, 0x3fe62e42 ;  /* 0x3fe62e4200057882 */ /* 0x000fe20000000000 */
[----:B------:R-:W-:Y:S01]  /*6240*/  LOP3.LUT R31, R31, 0x80000000, R35, 0xb8, !PT ;  /* 0x800000001f1f7812 */ /* 0x000fe200078eb823 */
[----:B------:R-:W-:-:S10]  /*6250*/  DADD R62, R62, UR4 ;  /* 0x000000043e3e7e29 */ /* 0x000fd40008000000 */
[----:B------:R-:W-:Y:S01]  /*6260*/  LOP3.LUT R29, R63, 0x80000000, R33, 0xb8, !PT ;  /* 0x800000003f1d7812 */ /* 0x000fe200078eb821 */
[----:B------:R-:W-:Y:S01]  /*6270*/  IMAD.MOV.U32 R28, RZ, RZ, R62 ;  /* 0x000000ffff1c7224 */ /* 0x000fe200078e003e */
[----:B------:R-:W-:Y:S06]  /*6280*/  BRA `(.L_x_16516) ;  /* 0x0000004c00487947 */ /* 0x000fec0003800000 */
.L_x_16518:
        /* <DEDUP_REMOVED lines=136> */
[----:B------:R-:W-:Y:S05]  /*6b10*/  CALL.REL.NOINC `($__internal_34_$__cuda_sm20_dsqrt_rn_f64_mediumpath_v1) ;  /* 0x00000a50007c7944 */ /* 0x000fea0003c00000 */
[----:B------:R-:W-:Y:S02]  /*6b20*/  IMAD.MOV.U32 R66, RZ, RZ, R2 ;  /* 0x000000ffff427224 */ /* 0x000fe400078e0002 */
[----:B------:R-:W-:-:S07]  /*6b30*/  IMAD.MOV.U32 R67, RZ, RZ, R3 ;  /* 0x000000ffff437224 */ /* 0x000fce00078e0003 */
.L_x_16568:
[----:B------:R-:W-:Y:S05]  /*6b40*/  BSYNC.RECONVERGENT B3 ;  /* 0x0000000000037941 */ /* 0x000fea0003800200 */
.L_x_16567:
[----:B------:R-:W-:Y:S05]  /*6b50*/  BRA `(.L_x_16569) ;  /* 0x0000002000dc7947 */ /* 0x000fea0003800000 */
.L_x_16566:
        /* <DEDUP_REMOVED lines=29> */
[----:B------:R-:W-:Y:S05]  /*6d30*/  CALL.REL.NOINC `($__internal_33_$__cuda_sm20_div_rn_f64_full) ;  /* 0x00000a48005c7944 */ /* 0x000fea0003c00000 */
.L_x_16574:
[----:B------:R-:W-:Y:S05]  /*6d40*/  BSYNC.RECONVERGENT B4 ;  /* 0x0000000000047941 */ /* 0x000fea0003800200 */
.L_x_16573:
[----:B------:R-:W-:Y:S02]  /*6d50*/  IMAD.MOV.U32 R66, RZ, RZ, R4 ;  /* 0x000000ffff427224 */ /* 0x000fe400078e0004 */
[----:B------:R-:W-:-:S07]  /*6d60*/  IMAD.MOV.U32 R67, RZ, RZ, R5 ;  /* 0x000000ffff437224 */ /* 0x000fce00078e0005 */
.L_x_16572:
[----:B------:R-:W-:Y:S05]  /*6d70*/  BSYNC.RECONVERGENT B3 ;  /* 0x0000000000037941 */ /* 0x000fea0003800200 */
.L_x_16571:
        /* <DEDUP_REMOVED lines=31> */
.L_x_16577:
[----:B------:R-:W-:Y:S05]  /*6f70*/  BSYNC.RECONVERGENT B4 ;  /* 0x0000000000047941 */ /* 0x000fea0003800200 */
.L_x_16576:
[----:B------:R-:W-:Y:S05]  /*6f80*/  BSYNC.RECONVERGENT B3 ;  /* 0x0000000000037941 */ /* 0x000fea0003800200 */
.L_x_16575:
        /* <DEDUP_REMOVED lines=28> */
[----:B------:R-:W-:Y:S05]  /*7150*/  CALL.REL.NOINC `($__internal_34_$__cuda_sm20_dsqrt_rn_f64_mediumpath_v1) ;  /* 0x00000a4800ec7944 */ /* 0x000fea0003c00000 */
[----:B------:R-:W-:Y:S01]  /*7160*/  IMAD.MOV.U32 R50, RZ, RZ, R2 ;  /* 0x000000ffff327224 */ /* 0x000fe200078e0002 */
[----:B------:R-:W-:-:S07]  /*7170*/  MOV R51, R3 ;  /* 0x0000000300337202 */ /* 0x000fce0000000f00 */
.L_x_16579:
[----:B------:R-:W-:Y:S05]  /*7180*/  BSYNC.RECONVERGENT B3 ;  /* 0x0000000000037941 */ /* 0x000fea0003800200 */
.L_x_16578:
        /* <DEDUP_REMOVED lines=26> */
.L_x_16582:
[----:B------:R-:W-:Y:S05]  /*7330*/  BSYNC.RECONVERGENT B3 ;  /* 0x0000000000037941 */ /* 0x000fea0003800200 */
.L_x_16581:
        /* <DEDUP_REMOVED lines=30> */
.L_x_16580:
        /* <DEDUP_REMOVED lines=75> */
.L_x_16583:
[----:B------:R-:W-:Y:S01]  /*79d0*/  IMAD.MOV.U32 R2, RZ, RZ, 0x0 ;  /* 0x00000000ff027424 */ /* 0x000fe200078e00ff */
[----:B------:R-:W-:Y:S01]  /*79e0*/  LOP3.LUT P0, RZ, R5, 0x7fffffff, RZ, 0xc0, !PT ;  /* 0x7fffffff05ff7812 */ /* 0x000fe2000780c0ff */
[----:B------:R-:W-:-:S06]  /*79f0*/  IMAD.MOV.U32 R3, RZ, RZ, 0x7ff00000 ;  /* 0x7ff00000ff037424 */ /* 0x000fcc00078e00ff */
[----:B------:R-:W-:-:S10]  /*7a00*/  DFMA R2, R4, R2, +INF ;  /* 0x7ff000000402742b */ /* 0x000fd40000000002 */
[----:B------:R-:W-:Y:S02]  /*7a10*/  FSEL R66, R2, RZ, P0 ;  /* 0x000000ff02427208 */ /* 0x000fe40000000000 */
[----:B------:R-:W-:Y:S01]  /*7a20*/  FSEL R67, R3, -QNAN , P0 ;  /* 0xfff0000003437808 */ /* 0x000fe20000000000 */
[----:B------:R-:W-:Y:S06]  /*7a30*/  BRA `(.L_x_16569) ;  /* 0x0000001400247947 */ /* 0x000fec0003800000 */
.L_x_16570:
        /* <DEDUP_REMOVED lines=29> */
.L_x_16586:
[----:B------:R-:W-:Y:S05]  /*7c10*/  BSYNC.RECONVERGENT B3 ;  /* 0x0000000000037941 */ /* 0x000fea0003800200 */
.L_x_16585:
        /* <DEDUP_REMOVED lines=21> */
.L_x_16588:
[----:B------:R-:W-:Y:S05]  /*7d70*/  BSYNC.RECONVERGENT B3 ;  /* 0x0000000000037941 */ /* 0x000fea0003800200 */
.L_x_16587:
[----:B------:R-:W-:Y:S01]  /*7d80*/  MOV R66, R4 ;  /* 0x0000000400427202 */ /* 0x000fe20000000f00 */
[----:B------:R-:W-:Y:S01]  /*7d90*/  IMAD.MOV.U32 R67, RZ, RZ, R5 ;  /* 0x000000ffff437224 */ /* 0x000fe200078e0005 */
[----:B------:R-:W-:Y:S06]  /*7da0*/  BRA `(.L_x_16569) ;  /* 0x0000001000487947 */ /* 0x000fec0003800000 */
.L_x_16584:
        /* <DEDUP_REMOVED lines=23> */
[----:B------:R-:W-:Y:S05]  /*7f20*/  CALL.REL.NOINC `($__internal_34_$__cuda_sm20_dsqrt_rn_f64_mediumpath_v1) ;  /* 0x00000a3c00787944 */ /* 0x000fea0003c00000 */
[----:B------:R-:W-:Y:S02]  /*7f30*/  IMAD.MOV.U32 R66, RZ, RZ, R2 ;  /* 0x000000ffff427224 */ /* 0x000fe400078e0002 */
[----:B------:R-:W-:-:S07]  /*7f40*/  IMAD.MOV.U32 R67, RZ, RZ, R3 ;  /* 0x000000ffff437224 */ /* 0x000fce00078e0003 */
.L_x_16590:
[----:B------:R-:W-:Y:S05]  /*7f50*/  BSYNC.RECONVERGENT B3 ;  /* 0x0000000000037941 */ /* 0x000fea0003800200 */
.L_x_16589:
        /* <DEDUP_REMOVED lines=25> */
[----:B------:R-:W-:Y:S05]  /*80f0*/  CALL.REL.NOINC `($__internal_33_$__cuda_sm20_div_rn_f64_full) ;  /* 0x00000a34006c7944 */ /* 0x000fea0003c00000 */
.L_x_16593:
[----:B------:R-:W-:Y:S05]  /*8100*/  BSYNC.RECONVERGENT B3 ;  /* 0x0000000000037941 */ /* 0x000fea0003800200 */
.L_x_16592:
        /* <DEDUP_REMOVED lines=30> */
.L_x_16591:
        /* <DEDUP_REMOVED lines=75> */
.L_x_16594:
[----:B------:R-:W-:Y:S01]  /*87a0*/  IMAD.MOV.U32 R2, RZ, RZ, 0x0 ;  /* 0x00000000ff027424 */ /* 0x000fe200078e00ff */
[----:B------:R-:W-:Y:S01]  /*87b0*/  LOP3.LUT P0, RZ, R5, 0x7fffffff, RZ, 0xc0, !PT ;  /* 0x7fffffff05ff7812 */ /* 0x000fe2000780c0ff */
[----:B------:R-:W-:-:S06]  /*87c0*/  IMAD.MOV.U32 R3, RZ, RZ, 0x7ff00000 ;  /* 0x7ff00000ff037424 */ /* 0x000fcc00078e00ff */
[----:B------:R-:W-:-:S10]  /*87d0*/  DFMA R2, R4, R2, +INF ;  /* 0x7ff000000402742b */ /* 0x000fd40000000002 */
[----:B------:R-:W-:Y:S02]  /*87e0*/  FSEL R66, R2, RZ, P0 ;  /* 0x000000ff02427208 */ /* 0x000fe40000000000 */
[----:B------:R-:W-:Y:S01]  /*87f0*/  FSEL R67, R3, -QNAN , P0 ;  /* 0xfff0000003437808 */ /* 0x000fe20000000000 */
[----:B------:R-:W-:Y:S06]  /*8800*/  BRA `(.L_x_16569) ;  /* 0x0000000400b07947 */ /* 0x000fec0003800000 */
.L_x_16565:
        /* <DEDUP_REMOVED lines=26> */
.L_x_16596:
[----:B------:R-:W-:Y:S05]  /*89b0*/  BSYNC.RECONVERGENT B3 ;  /* 0x0000000000037941 */ /* 0x000fea0003800200 */
.L_x_16595:
        /* <DEDUP_REMOVED lines=75> */
.L_x_16597:
[----:B------:R-:W-:Y:S01]  /*8e70*/  IMAD.MOV.U32 R2, RZ, RZ, 0x0 ;  /* 0x00000000ff027424 */ /* 0x000fe200078e00ff */
[----:B------:R-:W-:Y:S01]  /*8e80*/  LOP3.LUT P0, RZ, R5, 0x7fffffff, RZ, 0xc0, !PT ;  /* 0x7fffffff05ff7812 */ /* 0x000fe2000780c0ff */
[----:B------:R-:W-:-:S06]  /*8e90*/  IMAD.MOV.U32 R3, RZ, RZ, 0x7ff00000 ;  /* 0x7ff00000ff037424 */ /* 0x000fcc00078e00ff */
[----:B------:R-:W-:-:S10]  /*8ea0*/  DFMA R2, R4, R2, +INF ;  /* 0x7ff000000402742b */ /* 0x000fd40000000002 */
[----:B------:R-:W-:Y:S02]  /*8eb0*/  FSEL R66, R2, RZ, P0 ;  /* 0x000000ff02427208 */ /* 0x000fe40000000000 */
[----:B------:R-:W-:-:S07]  /*8ec0*/  FSEL R67, R3, -QNAN , P0 ;  /* 0xfff0000003437808 */ /* 0x000fce0000000000 */
.L_x_16569:
[----:B------:R-:W-:Y:S05]  /*8ed0*/  BSYNC.RECONVERGENT B2 ;  /* 0x0000000000027941 */ /* 0x000fea0003800200 */
.L_x_16564:
        /* <DEDUP_REMOVED lines=27> */
.L_x_16602:
[----:B------:R-:W-:Y:S05]  /*9090*/  BSYNC.RECONVERGENT B4 ;  /* 0x0000000000047941 */ /* 0x000fea0003800200 */
.L_x_16601:
        /* <DEDUP_REMOVED lines=33> */
[----:B------:R-:W-:Y:S05]  /*92b0*/  CALL.REL.NOINC `($__internal_34_$__cuda_sm20_dsqrt_rn_f64_mediumpath_v1) ;  /* 0x00000a2800947944 */ /* 0x000fea0003c00000 */
[----:B------:R-:W-:Y:S01]  /*92c0*/  MOV R68, R2 ;  /* 0x0000000200447202 */ /* 0x000fe20000000f00 */
[----:B------:R-:W-:-:S07]  /*92d0*/  IMAD.MOV.U32 R69, RZ, RZ, R3 ;  /* 0x000000ffff457224 */ /* 0x000fce00078e0003 */
.L_x_16606:
[----:B------:R-:W-:Y:S05]  /*92e0*/  BSYNC.RECONVERGENT B5 ;  /* 0x0000000000057941 */ /* 0x000fea0003800200 */
.L_x_16605:
        /* <DEDUP_REMOVED lines=27> */
.L_x_16608:
[----:B------:R-:W-:Y:S05]  /*94a0*/  BSYNC.RECONVERGENT B5 ;  /* 0x0000000000057941 */ /* 0x000fea0003800200 */
.L_x_16607:
[----:B------:R-:W-:Y:S01]  /*94b0*/  DMUL R68, R2, R68 ;  /* 0x0000004402447228 */ /* 0x000fe20000000000 */
[----:B------:R-:W-:Y:S02]  /*94c0*/  IMAD.MOV.U32 R58, RZ, RZ, 0x0 ;  /* 0x00000000ff3a7424 */ /* 0x000fe400078e00ff */
[----:B------:R-:W-:Y:S01]  /*94d0*/  IMAD.MOV.U32 R59, RZ, RZ, 0x3ff00000 ;  /* 0x3ff00000ff3b7424 */ /* 0x000fe200078e00ff */
[----:B------:R-:W-:Y:S07]  /*94e0*/  BRA `(.L_x_16609) ;  /* 0x0000000800f07947 */ /* 0x000fee0003800000 */
.L_x_16604:
        /* <DEDUP_REMOVED lines=31> */
.L_x_16614:
[----:B------:R-:W-:Y:S05]  /*96e0*/  BSYNC.RECONVERGENT B6 ;  /* 0x0000000000067941 */ /* 0x000fea0003800200 */
.L_x_16613:
[----:B------:R-:W-:Y:S02]  /*96f0*/  IMAD.MOV.U32 R62, RZ, RZ, R4 ;  /* 0x000000ffff3e7224 */ /* 0x000fe400078e0004 */
[----:B------:R-:W-:-:S07]  /*9700*/  IMAD.MOV.U32 R63, RZ, RZ, R5 ;  /* 0x000000ffff3f7224 */ /* 0x000fce00078e0005 */
.L_x_16612:
[----:B------:R-:W-:Y:S05]  /*9710*/  BSYNC.RECONVERGENT B5 ;  /* 0x0000000000057941 */ /* 0x000fea0003800200 */
.L_x_16611:
        /* <DEDUP_REMOVED lines=29> */
.L_x_16618:
[----:B------:R-:W-:Y:S05]  /*98f0*/  BSYNC.RECONVERGENT B6 ;  /* 0x0000000000067941 */ /* 0x000fea0003800200 */
.L_x_16617:
[----:B------:R-:W-:Y:S02]  /*9900*/  IMAD.MOV.U32 R60, RZ, RZ, R4 ;  /* 0x000000ffff3c7224 */ /* 0x000fe400078e0004 */
[----:B------:R-:W-:-:S07]  /*9910*/  IMAD.MOV.U32 R61, RZ, RZ, R5 ;  /* 0x000000ffff3d7224 */ /* 0x000fce00078e0005 */
.L_x_16616:
[----:B------:R-:W-:Y:S05]  /*9920*/  BSYNC.RECONVERGENT B5 ;  /* 0x0000000000057941 */ /* 0x000fea0003800200 */
.L_x_16615:
        /* <DEDUP_REMOVED lines=29> */
.L_x_16620:
[----:B------:R-:W-:Y:S05]  /*9b00*/  BSYNC.RECONVERGENT B5 ;  /* 0x0000000000057941 */ /* 0x000fea0003800200 */
.L_x_16619:
[----:B------:R-:W-:Y:S01]  /*9b10*/  MOV R68, R2 ;  /* 0x0000000200447202 */ /* 0x000fe20000000f00 */
[----:B------:R-:W-:Y:S01]  /*9b20*/  IMAD.MOV.U32 R69, RZ, RZ, R3 ;  /* 0x000000ffff457224 */ /* 0x000fe200078e0003 */
[----:B------:R-:W-:Y:S06]  /*9b30*/  BRA `(.L_x_16609) ;  /* 0x00000004005c7947 */ /* 0x000fec0003800000 */
.L_x_16610:
        /* <DEDUP_REMOVED lines=31> */
.L_x_16623:
[----:B------:R-:W-:Y:S05]  /*9d30*/  BSYNC.RECONVERGENT B5 ;  /* 0x0000000000057941 */ /* 0x000fea0003800200 */
.L_x_16622:
        /* <DEDUP_REMOVED lines=19> */
[----:B------:R-:W-:Y:S05]  /*9e70*/  CALL.REL.NOINC `($__internal_33_$__cuda_sm20_div_rn_f64_full) ;  /* 0x00000a18000c7944 */ /* 0x000fea0003c00000 */
.L_x_16625:
[----:B------:R-:W-:Y:S05]  /*9e80*/  BSYNC.RECONVERGENT B5 ;  /* 0x0000000000057941 */ /* 0x000fea0003800200 */
.L_x_16624:
[----:B------:R-:W-:Y:S01]  /*9e90*/  DMUL R58, R58, 8.11296384146066816958e+31 ;  /* 0x469000003a3a7828 */ /* 0x000fe20000000000 */
[----:B------:R-:W-:Y:S02]  /*9ea0*/  IMAD.MOV.U32 R68, RZ, RZ, R4 ;  /* 0x000000ffff447224 */ /* 0x000fe400078e0004 */
[----:B------:R-:W-:Y:S01]  /*9eb0*/  IMAD.MOV.U32 R69, RZ, RZ, R5 ;  /* 0x000000ffff457224 */ /* 0x000fe200078e0005 */
[----:B------:R-:W-:Y:S07]  /*9ec0*/  BRA `(.L_x_16609) ;  /* 0x0000000000787947 */ /* 0x000fee0003800000 */
.L_x_16621:
        /* <DEDUP_REMOVED lines=26> */
[----:B------:R-:W-:Y:S05]  /*a070*/  CALL.REL.NOINC `($__internal_34_$__cuda_sm20_dsqrt_rn_f64_mediumpath_v1) ;  /* 0x00000a1c00247944 */ /* 0x000fea0003c00000 */
.L_x_16627:
[----:B------:R-:W-:Y:S05]  /*a080*/  BSYNC.RECONVERGENT B5 ;  /* 0x0000000000057941 */ /* 0x000fea0003800200 */
.L_x_16626:
[----:B------:R-:W-:Y:S02]  /*a090*/  IMAD.MOV.U32 R68, RZ, RZ, R2 ;  /* 0x000000ffff447224 */ /* 0x000fe400078e0002 */
[----:B------:R-:W-:-:S07]  /*a0a0*/  IMAD.MOV.U32 R69, RZ, RZ, R3 ;  /* 0x000000ffff457224 */ /* 0x000fce00078e0003 */
.L_x_16609:
[----:B------:R-:W-:Y:S05]  /*a0b0*/  BSYNC.RECONVERGENT B4 ;  /* 0x0000000000047941 */ /* 0x000fea0003800200 */
.L_x_16600:
[----:B------:R-:W-:Y:S05]  /*a0c0*/  BSYNC.RELIABLE B2 ;  /* 0x0000000000027941 */ /* 0x000fea0003800100 */
.L_x_16599:
        /* <DEDUP_REMOVED lines=27> */
.L_x_16629:
[----:B------:R-:W-:Y:S05]  /*a280*/  BSYNC.RECONVERGENT B2 ;  /* 0x0000000000027941 */ /* 0x000fea0003800200 */
.L_x_16628:
        /* <DEDUP_REMOVED lines=91> */
.L_x_16603:
        /* <DEDUP_REMOVED lines=44> */
.L_x_16631:
        /* <DEDUP_REMOVED lines=70> */
.L_x_16630:
[----:B------:R-:W-:Y:S05]  /*af60*/  BSYNC.RECONVERGENT B3 ;  /* 0x0000000000037941 */ /* 0x000fea0003800200 */
.L_x_16598:
[----:B------:R-:W-:Y:S01]  /*af70*/  LOP3.LUT R29, R67, 0x80000000, R33, 0xb8, !PT ;  /* 0x80000000431d7812 */ /* 0x000fe200078eb821 */
[----:B------:R-:W-:Y:S01]  /*af80*/  IMAD.MOV.U32 R28, RZ, RZ, R66 ;  /* 0x000000ffff1c7224 */ /* 0x000fe200078e0042 */
[----:B------:R-:W-:Y:S01]  /*af90*/  LOP3.LUT R31, R5, 0x80000000, R35, 0xb8, !PT ;  /* 0x80000000051f7812 */ /* 0x000fe200078eb823 */
[----:B------:R-:W-:-:S07]  /*afa0*/  IMAD.MOV.U32 R30, RZ, RZ, R4 ;  /* 0x000000ffff1e7224 */ /* 0x000fce00078e0004 */
.L_x_16516:
[----:B------:R-:W-:Y:S05]  /*afb0*/  BSYNC.RECONVERGENT B1 ;  /* 0x0000000000017941 */ /* 0x000fea0003800200 */
.L_x_16515:
        /* <DEDUP_REMOVED lines=35> */
.L_x_16634:
        /* <DEDUP_REMOVED lines=148> */
.L_x_16639:
[----:B------:R-:W-:Y:S05]  /*bb30*/  BSYNC.RECONVERGENT B3 ;  /* 0x0000000000037941 */ /* 0x000fea0003800200 */
.L_x_16638:
        /* <DEDUP_REMOVED lines=81> */
.L_x_16637:
        /* <DEDUP_REMOVED lines=33> */
.L_x_16646:
[----:B------:R-:W-:Y:S05]  /*c260*/  BSYNC.RECONVERGENT B4 ;  /* 0x0000000000047941 */ /* 0x000fea0003800200 */
.L_x_16645:
[----:B------:R-:W-:Y:S02]  /*c270*/  IMAD.MOV.U32 R66, RZ, RZ, R4 ;  /* 0x000000ffff427224 */ /* 0x000fe400078e0004 */
[----:B------:R-:W-:-:S07]  /*c280*/  IMAD.MOV.U32 R67, RZ, RZ, R5 ;  /* 0x000000ffff437224 */ /* 0x000fce00078e0005 */
.L_x_16644:
[----:B------:R-:W-:Y:S05]  /*c290*/  BSYNC.RECONVERGENT B3 ;  /* 0x0000000000037941 */ /* 0x000fea0003800200 */
.L_x_16643:
        /* <DEDUP_REMOVED lines=30> */
.L_x_16651:
[----:B------:R-:W-:Y:S05]  /*c480*/  BSYNC.RECONVERGENT B4 ;  /* 0x0000000000047941 */ /* 0x000fea0003800200 */
.L_x_16650:
[----:B------:R-:W-:Y:S05]  /*c490*/  BRA `(.L_x_16649) ;  /* 0x0000000000047947 */ /* 0x000fea0003800000 */
.L_x_16648:
[----:B------:R-:W-:-:S11]  /*c4a0*/  DADD R4, R34, -R2 ;  /* 0x0000000022047229 */ /* 0x000fd60000000802 */
.L_x_16649:
[----:B------:R-:W-:Y:S05]  /*c4b0*/  BSYNC.RECONVERGENT B3 ;  /* 0x0000000000037941 */ /* 0x000fea0003800200 */
.L_x_16647:
        /* <DEDUP_REMOVED lines=31> */
.L_x_16653:
[----:B------:R-:W-:Y:S05]  /*c6b0*/  BSYNC.RECONVERGENT B3 ;  /* 0x0000000000037941 */ /* 0x000fea0003800200 */
.L_x_16652:
        /* <DEDUP_REMOVED lines=85> */
.L_x_16654:
        /* <DEDUP_REMOVED lines=21> */
.L_x_16656:
[----:B------:R-:W-:Y:S05]  /*cd60*/  BSYNC.RECONVERGENT B3 ;  /* 0x0000000000037941 */ /* 0x000fea0003800200 */
.L_x_16655:
        /* <DEDUP_REMOVED lines=30> */
.L_x_16642:
        /* <DEDUP_REMOVED lines=28> */
.L_x_16659:
[----:B------:R-:W-:Y:S05]  /*d110*/  BSYNC.RECONVERGENT B3 ;  /* 0x0000000000037941 */ /* 0x000fea0003800200 */
.L_x_16658:
        /* <DEDUP_REMOVED lines=85> */
.L_x_16660:
        /* <DEDUP_REMOVED lines=21> */
.L_x_16662:
[----:B------:R-:W-:Y:S05]  /*d7c0*/  BSYNC.RECONVERGENT B3 ;  /* 0x0000000000037941 */ /* 0x000fea0003800200 */
.L_x_16661:
        /* <DEDUP_REMOVED lines=30> */
.L_x_16657:
        /* <DEDUP_REMOVED lines=27> */
.L_x_16664:
[----:B------:R-:W-:Y:S05]  /*db60*/  BSYNC.RECONVERGENT B3 ;  /* 0x0000000000037941 */ /* 0x000fea0003800200 */
.L_x_16663:
        /* <DEDUP_REMOVED lines=20> */
[----:B------:R-:W-:Y:S05]  /*dcb0*/  CALL.REL.NOINC `($__internal_33_$__cuda_sm20_div_rn_f64_full) ;  /* 0x000009d8007c7944 */ /* 0x000fea0003c00000 */
.L_x_16666:
[----:B------:R-:W-:Y:S05]  /*dcc0*/  BSYNC.RECONVERGENT B3 ;  /* 0x0000000000037941 */ /* 0x000fea0003800200 */
.L_x_16665:
[----:B------:R-:W-:Y:S02]  /*dcd0*/  IMAD.MOV.U32 R66, RZ, RZ, R4 ;  /* 0x000000ffff427224 */ /* 0x000fe400078e0004 */
[----:B------:R-:W-:Y:S01]  /*dce0*/  IMAD.MOV.U32 R67, RZ, RZ, R5 ;  /* 0x000000ffff437224 */ /* 0x000fe200078e0005 */
[----:B------:R-:W-:Y:S06]  /*dcf0*/  BRA `(.L_x_16640) ;  /* 0x0000000000687947 */ /* 0x000fec0003800000 */
.L_x_16641:
        /* <DEDUP_REMOVED lines=25> */
.L_x_16667:
[----:B------:R-:W-:Y:S05]  /*de90*/  BSYNC.RECONVERGENT B3 ;  /* 0x0000000000037941 */ /* 0x000fea0003800200 */
.L_x_16640:
[----:B------:R-:W-:Y:S05]  /*dea0*/  BSYNC.RECONVERGENT B2 ;  /* 0x0000000000027941 */ /* 0x000fea0003800200 */
.L_x_16636:
        /* <DEDUP_REMOVED lines=24> */
[----:B------:R-:W-:Y:S05]  /*e030*/  CALL.REL.NOINC `($__internal_33_$__cuda_sm20_div_rn_f64_full) ;  /* 0x000009d4009c7944 */ /* 0x000fea0003c00000 */
.L_x_16672:
[----:B------:R-:W-:Y:S05]  /*e040*/  BSYNC.RECONVERGENT B4 ;  /* 0x0000000000047941 */ /* 0x000fea0003800200 */
.L_x_16671:
        /* <DEDUP_REMOVED lines=77> */
.L_x_16674:
        /* <DEDUP_REMOVED lines=42> */
.L_x_16673:
        /* <DEDUP_REMOVED lines=35> */
.L_x_16682:
[----:B------:R-:W-:Y:S05]  /*e9f0*/  BSYNC.RECONVERGENT B6 ;  /* 0x0000000000067941 */ /* 0x000fea0003800200 */
.L_x_16681:
[----:B------:R-:W-:Y:S02]  /*ea00*/  IMAD.MOV.U32 R62, RZ, RZ, R4 ;  /* 0x000000ffff3e7224 */ /* 0x000fe400078e0004 */
[----:B------:R-:W-:-:S07]  /*ea10*/  IMAD.MOV.U32 R63, RZ, RZ, R5 ;  /* 0x000000ffff3f7224 */ /* 0x000fce00078e0005 */
.L_x_16680:
[----:B------:R-:W-:Y:S05]  /*ea20*/  BSYNC.RECONVERGENT B5 ;  /* 0x0000000000057941 */ /* 0x000fea0003800200 */
.L_x_16679:
        /* <DEDUP_REMOVED lines=28> */
.L_x_16687:
[----:B------:R-:W-:Y:S05]  /*ebf0*/  BSYNC.RECONVERGENT B6 ;  /* 0x0000000000067941 */ /* 0x000fea0003800200 */
.L_x_16686:
[----:B------:R-:W-:Y:S02]  /*ec00*/  IMAD.MOV.U32 R60, RZ, RZ, R4 ;  /* 0x000000ffff3c7224 */ /* 0x000fe400078e0004 */
[----:B------:R-:W-:Y:S01]  /*ec10*/  IMAD.MOV.U32 R61, RZ, RZ, R5 ;  /* 0x000000ffff3d7224 */ /* 0x000fe200078e0005 */
[----:B------:R-:W-:Y:S06]  /*ec20*/  BRA `(.L_x_16685) ;  /* 0x0000000000047947 */ /* 0x000fec0003800000 */
.L_x_16684:
[----:B------:R-:W-:-:S11]  /*ec30*/  DADD R60, R34, -R2 ;  /* 0x00000000223c7229 */ /* 0x000fd60000000802 */
.L_x_16685:
[----:B------:R-:W-:Y:S05]  /*ec40*/  BSYNC.RECONVERGENT B5 ;  /* 0x0000000000057941 */ /* 0x000fea0003800200 */
.L_x_16683:
        /* <DEDUP_REMOVED lines=29> */
.L_x_16689:
[----:B------:R-:W-:Y:S05]  /*ee20*/  BSYNC.RECONVERGENT B5 ;  /* 0x0000000000057941 */ /* 0x000fea0003800200 */
.L_x_16688:
[----:B------:R-:W-:Y:S02]  /*ee30*/  IMAD.MOV.U32 R34, RZ, RZ, R2 ;  /* 0x000000ffff227224 */ /* 0x000fe400078e0002 */
[----:B------:R-:W-:Y:S01]  /*ee40*/  IMAD.MOV.U32 R35, RZ, RZ, R3 ;  /* 0x000000ffff237224 */ /* 0x000fe200078e0003 */
[----:B------:R-:W-:Y:S06]  /*ee50*/  BRA `(.L_x_16690) ;  /* 0x00000008004c7947 */ /* 0x000fec0003800000 */
.L_x_16678:
        /* <DEDUP_REMOVED lines=29> */
.L_x_16693:
[----:B------:R-:W-:Y:S05]  /*f030*/  BSYNC.RECONVERGENT B5 ;  /* 0x0000000000057941 */ /* 0x000fea0003800200 */
.L_x_16692:
[----:B------:R-:W-:Y:S02]  /*f040*/  IMAD.MOV.U32 R34, RZ, RZ, R2 ;  /* 0x000000ffff227224 */ /* 0x000fe400078e0002 */
[----:B------:R-:W-:Y:S01]  /*f050*/  IMAD.MOV.U32 R35, RZ, RZ, R3 ;  /* 0x000000ffff237224 */ /* 0x000fe200078e0003 */
[----:B------:R-:W-:Y:S06]  /*f060*/  BRA `(.L_x_16690) ;  /* 0x0000000400c87947 */ /* 0x000fec0003800000 */
.L_x_16691:
        /* <DEDUP_REMOVED lines=29> */
.L_x_16695:
[----:B------:R-:W-:Y:S05]  /*f240*/  BSYNC.RECONVERGENT B5 ;  /* 0x0000000000057941 */ /* 0x000fea0003800200 */
.L_x_16694:
        /* <DEDUP_REMOVED lines=20> */
.L_x_16697:
[----:B------:R-:W-:Y:S05]  /*f390*/  BSYNC.RECONVERGENT B5 ;  /* 0x0000000000057941 */ /* 0x000fea0003800200 */
.L_x_16696:
[----:B------:R-:W-:Y:S01]  /*f3a0*/  DMUL R58, R58, 8.11296384146066816958e+31 ;  /* 0x469000003a3a7828 */ /* 0x000fe20000000000 */
[----:B------:R-:W-:Y:S02]  /*f3b0*/  IMAD.MOV.U32 R34, RZ, RZ, R4 ;  /* 0x000000ffff227224 */ /* 0x000fe400078e0004 */
[----:B------:R-:W-:Y:S01]  /*f3c0*/  IMAD.MOV.U32 R35, RZ, RZ, R5 ;  /* 0x000000ffff237224 */ /* 0x000fe200078e0005 */
[----:B------:R-:W-:Y:S07]  /*f3d0*/  BRA `(.L_x_16690) ;  /* 0x0000000000ec7947 */ /* 0x000fee0003800000 */
.L_x_16677:
        /* <DEDUP_REMOVED lines=27> */
.L_x_16699:
[----:B------:R-:W-:Y:S05]  /*f590*/  BSYNC.RECONVERGENT B5 ;  /* 0x0000000000057941 */ /* 0x000fea0003800200 */
.L_x_16698:
        /* <DEDUP_REMOVED lines=27> */
.L_x_16701:
[----:B------:R-:W-:Y:S05]  /*f750*/  BSYNC.RECONVERGENT B5 ;  /* 0x0000000000057941 */ /* 0x000fea0003800200 */
.L_x_16700:
[----:B------:R-:W-:Y:S01]  /*f760*/  DMUL R34, R2, R34 ;  /* 0x0000002202227228 */ /* 0x000fe20000000000 */
[----:B------:R-:W-:Y:S02]  /*f770*/  IMAD.MOV.U32 R58, RZ, RZ, 0x0 ;  /* 0x00000000ff3a7424 */ /* 0x000fe400078e00ff */
[----:B------:R-:W-:-:S08]  /*f780*/  IMAD.MOV.U32 R59, RZ, RZ, 0x3ff00000 ;  /* 0x3ff00000ff3b7424 */ /* 0x000fd000078e00ff */
.L_x_16690:
[----:B------:R-:W-:Y:S05]  /*f790*/  BSYNC.RECONVERGENT B4 ;  /* 0x0000000000047941 */ /* 0x000fea0003800200 */
.L_x_16676:
[----:B------:R-:W-:Y:S05]  /*f7a0*/  BRA `(.L_x_16702) ;  /* 0x0000000000087947 */ /* 0x000fea0003800000 */
.L_x_16670:
[----:B------:R-:W-:Y:S02]  /*f7b0*/  DMUL R34, R32, 9.00719925474099200000e+15 ;  /* 0x4340000020227828 */ /* 0x000fe40000000000 */
[----:B------:R-:W-:-:S11]  /*f7c0*/  DMUL R58, R58, 9.00719925474099200000e+15 ;  /* 0x434000003a3a7828 */ /* 0x000fd60000000000 */
.L_x_16702:
[----:B------:R-:W-:Y:S05]  /*f7d0*/  BSYNC.RELIABLE B2 ;  /* 0x0000000000027941 */ /* 0x000fea0003800100 */
.L_x_16669:
        /* <DEDUP_REMOVED lines=27> */
.L_x_16704:
[----:B------:R-:W-:Y:S05]  /*f990*/  BSYNC.RECONVERGENT B2 ;  /* 0x0000000000027941 */ /* 0x000fea0003800200 */
.L_x_16703:
        /* <DEDUP_REMOVED lines=84> */
.L_x_16706:
[----:B------:R-:W-:Y:S02]  /*fee0*/  FSEL R2, RZ, 3.37028055040000000000e+12, P0 ;  /* 0x54442d18ff027808 */ /* 0x000fe40000000000 */
[----:B------:R-:W-:-:S07]  /*fef0*/  FSEL R3, RZ, 2.1426990032196044922, P0 ;  /* 0x400921fbff037808 */ /* 0x000fce0000000000 */
.L_x_16707:
[----:B------:R-:W-:Y:S05]  /*ff00*/  BSYNC.RECONVERGENT B0 ;  /* 0x0000000000007941 */ /* 0x000fea0003800200 */
.L_x_16705:
[----:B------:R-:W-:Y:S02]  /*ff10*/  DADD R34, |R34|, R58 ;  /* 0x0000000022227229 */ /* 0x000fe4000000023a */
[----:B------:R-:W-:-:S06]  /*ff20*/  DADD R2, -RZ, |R2| ;  /* 0x00000000ff027229 */ /* 0x000fcc0000000502 */
[----:B------:R-:W-:-:S06]  /*ff30*/  DSETP.NAN.AND P0, PT, R34, R34, PT ;  /* 0x000000222200722a */ /* 0x000fcc0003f08000 */
[----:B------:R-:W-:Y:S02]  /*ff40*/  FSEL R2, R34, R2, P0 ;  /* 0x0000000222027208 */ /* 0x000fe40000000000 */
[----:B------:R-:W-:-:S07]  /*ff50*/  FSEL R3, R35, R3, P0 ;  /* 0x0000000323037208 */ /* 0x000fce0000000000 */
.L_x_16675:
[----:B------:R-:W-:Y:S05]  /*ff60*/  BSYNC.RECONVERGENT B3 ;  /* 0x0000000000037941 */ /* 0x000fea0003800200 */
.L_x_16668:
[----:B------:R-:W-:Y:S01]  /*ff70*/  LOP3.LUT R33, R67, 0x80000000, R37, 0xb8, !PT ;  /* 0x8000000043217812 */ /* 0x000fe200078eb825 */
[----:B------:R-:W-:Y:S01]  /*ff80*/  IMAD.MOV.U32 R32, RZ, RZ, R66 ;  /* 0x000000ffff207224 */ /* 0x000fe200078e0042 */
[----:B------:R-:W-:Y:S01]  /*ff90*/  LOP3.LUT R35, R3, 0x80000000, R39, 0xb8, !PT ;  /* 0x8000000003237812 */ /* 0x000fe200078eb827 */
[----:B------:R-:W-:Y:S01]  /*ffa0*/  IMAD.MOV.U32 R34, RZ, RZ, R2 ;  /* 0x000000ffff227224 */ /* 0x000fe200078e0002 */
[----:B------:R-:W-:Y:S06]  /*ffb0*/  BRA `(.L_x_16633) ;  /* 0x0000005800b47947 */ /* 0x000fec0003800000 */
.L_x_16635:
        /* <DEDUP_REMOVED lines=119> */
.L_x_16713:
[----:B------:R-:W-:Y:S05]  /*10730*/  BSYNC.RECONVERGENT B0 ;  /* 0x0000000000007941 */ /* 0x000fea0003800200 */
.L_x_16712:
[----:B------:R-:W-:Y:S04]  /*10740*/  BSSY.RECONVERGENT B3, `(.L_x_16714) ;  /* 0x0000006000037945 */ /* 0x000fe80003800200 */
[----:B------:R-:W-:Y:S05]  /*10750*/  @P4 BRA P5, `(.L_x_16715) ;  /* 0x0000000000104947 */ /* 0x000fea0002800000 */
[----:B------:R-:W-:Y:S01]  /*10760*/  IMAD.MOV.U32 R2, RZ, RZ, R34 ;  /* 0x000000ffff027224 */ /* 0x000fe200078e0022 */
[----:B------:R-:W-:Y:S01]  /*10770*/  MOV R3, 0x107a0 ;  /* 0x000107a000037802 */ /* 0x000fe20000000f00 */
[----:B------:R-:W-:-:S07]  /*10780*/  IMAD.MOV.U32 R5, RZ, RZ, R35 ;  /* 0x000000ffff057224 */ /* 0x000fce00078e0023 */
[----:B------:R-:W-:Y:S05]  /*10790*/  CALL.REL.NOINC `($__internal_33_$__cuda_sm20_div_rn_f64_full) ;  /* 0x000009ac00c47944 */ /* 0x000fea0003c00000 */
.L_x_16715:
[----:B------:R-:W-:Y:S05]  /*107a0*/  BSYNC.RECONVERGENT B3 ;  /* 0x0000000000037941 */ /* 0x000fea0003800200 */
.L_x_16714:
        /* <DEDUP_REMOVED lines=84> */
.L_x_16717:
[----:B------:R-:W-:Y:S02]  /*10cf0*/  FSEL R2, RZ, 3.37028055040000000000e+12, P0 ;  /* 0x54442d18ff027808 */ /* 0x000fe40000000000 */
[----:B------:R-:W-:-:S07]  /*10d00*/  FSEL R3, RZ, 2.1426990032196044922, P0 ;  /* 0x400921fbff037808 */ /* 0x000fce0000000000 */
.L_x_16718:
[----:B------:R-:W-:Y:S05]  /*10d10*/  BSYNC.RECONVERGENT B0 ;  /* 0x0000000000007941 */ /* 0x000fea0003800200 */
.L_x_16716:
[----:B------:R-:W-:Y:S01]  /*10d20*/  DADD R58, R60, R58 ;  /* 0x000000003c3a7229 */ /* 0x000fe2000000003a */
[----:B------:R-:W-:Y:S01]  /*10d30*/  LOP3.LUT R3, R3, 0x80000000, R32, 0xb8, !PT ;  /* 0x8000000003037812 */ /* 0x000fe200078eb820 */
[----:B------:R-:W-:-:S06]  /*10d40*/  DMUL R62, R62, 0.5 ;  /* 0x3fe000003e3e7828 */ /* 0x000fcc0000000000 */
[----:B------:R-:W-:-:S06]  /*10d50*/  DSETP.NAN.AND P0, PT, R58, R58, PT ;  /* 0x0000003a3a00722a */ /* 0x000fcc0003f08000 */
[----:B------:R-:W-:Y:S02]  /*10d60*/  FSEL R2, R58, R2, P0 ;  /* 0x000000023a027208 */ /* 0x000fe40000000000 */
[----:B------:R-:W-:Y:S01]  /*10d70*/  FSEL R3, R59, R3, P0 ;  /* 0x000000033b037208 */ /* 0x000fe20000000000 */
[----:B------:R-:W-:Y:S06]  /*10d80*/  BRA `(.L_x_16719) ;  /* 0x0000004c00207947 */ /* 0x000fec0003800000 */
.L_x_16711:
        /* <DEDUP_REMOVED lines=139> */
.L_x_16721:
[----:B------:R-:W-:Y:S05]  /*11640*/  BSYNC.RECONVERGENT B0 ;  /* 0x0000000000007941 */ /* 0x000fea0003800200 */
.L_x_16720:
[----:B------:R-:W-:Y:S04]  /*11650*/  BSSY.RECONVERGENT B3, `(.L_x_16722) ;  /* 0x0000005000037945 */ /* 0x000fe80003800200 */
[----:B------:R-:W-:Y:S05]  /*11660*/  @P4 BRA P5, `(.L_x_16723) ;  /* 0x00000000000c4947 */ /* 0x000fea0002800000 */
[----:B------:R-:W-:Y:S01]  /*11670*/  IMAD.MOV.U32 R5, RZ, RZ, R3 ;  /* 0x000000ffff057224 */ /* 0x000fe200078e0003 */
[----:B------:R-:W-:-:S07]  /*11680*/  MOV R3, 0x116a0 ;  /* 0x000116a000037802 */ /* 0x000fce0000000f00 */
[----:B------:R-:W-:Y:S05]  /*11690*/  CALL.REL.NOINC `($__internal_33_$__cuda_sm20_div_rn_f64_full) ;  /* 0x000009a000047944 */ /* 0x000fea0003c00000 */
.L_x_16723:
[----:B------:R-:W-:Y:S05]  /*116a0*/  BSYNC.RECONVERGENT B3 ;  /* 0x0000000000037941 */ /* 0x000fea0003800200 */
.L_x_16722:
        /* <DEDUP_REMOVED lines=84> */
.L_x_16725:
[----:B------:R-:W-:Y:S02]  /*11bf0*/  FSEL R2, RZ, 3.37028055040000000000e+12, P0 ;  /* 0x54442d18ff027808 */ /* 0x000fe40000000000 */
[----:B------:R-:W-:-:S07]  /*11c00*/  FSEL R3, RZ, 2.1426990032196044922, P0 ;  /* 0x400921fbff037808 */ /* 0x000fce0000000000 */
.L_x_16726:
[----:B------:R-:W-:Y:S05]  /*11c10*/  BSYNC.RECONVERGENT B0 ;  /* 0x0000000000007941 */ /* 0x000fea0003800200 */
.L_x_16724:
[----:B------:R-:W-:Y:S01]  /*11c20*/  DADD R58, R60, R58 ;  /* 0x000000003c3a7229 */ /* 0x000fe2000000003a */
[----:B------:R-:W-:-:S07]  /*11c30*/  LOP3.LUT R3, R3, 0x80000000, R32, 0xb8, !PT ;  /* 0x8000000003037812 */ /* 0x000fce00078eb820 */
[----:B------:R-:W-:-:S06]  /*11c40*/  DSETP.NAN.AND P0, PT, R58, R58, PT ;  /* 0x0000003a3a00722a */ /* 0x000fcc0003f08000 */
[----:B------:R-:W-:Y:S02]  /*11c50*/  FSEL R2, R58, R2, P0 ;  /* 0x000000023a027208 */ /* 0x000fe40000000000 */
[----:B------:R-:W-:Y:S01]  /*11c60*/  FSEL R3, R59, R3, P0 ;  /* 0x000000033b037208 */ /* 0x000fe20000000000 */
[----:B------:R-:W-:Y:S06]  /*11c70*/  BRA `(.L_x_16719) ;  /* 0x0000003c00647947 */ /* 0x000fec0003800000 */
.L_x_16710:
        /* <DEDUP_REMOVED lines=22> */
[----:B------:R-:W-:Y:S05]  /*11de0*/  CALL.REL.NOINC `($__internal_33_$__cuda_sm20_div_rn_f64_full) ;  /* 0x0000099800307944 */ /* 0x000fea0003c00000 */
[----:B------:R-:W-:Y:S02]  /*11df0*/  IMAD.MOV.U32 R34, RZ, RZ, R4 ;  /* 0x000000ffff227224 */ /* 0x000fe400078e0004 */
[----:B------:R-:W-:-:S07]  /*11e00*/  IMAD.MOV.U32 R35, RZ, RZ, R5 ;  /* 0x000000ffff237224 */ /* 0x000fce00078e0005 */
.L_x_16728:
[----:B------:R-:W-:Y:S05]  /*11e10*/  BSYNC.RECONVERGENT B3 ;  /* 0x0000000000037941 */ /* 0x000fea0003800200 */
.L_x_16727:
        /* <DEDUP_REMOVED lines=23> */
.L_x_16730:
[----:B------:R-:W-:Y:S05]  /*11f90*/  BSYNC.RECONVERGENT B3 ;  /* 0x0000000000037941 */ /* 0x000fea0003800200 */
.L_x_16729:
        /* <DEDUP_REMOVED lines=140> */
.L_x_16732:
[----:B------:R-:W-:Y:S05]  /*12860*/  BSYNC.RECONVERGENT B0 ;  /* 0x0000000000007941 */ /* 0x000fea0003800200 */
.L_x_16731:
[----:B------:R-:W-:Y:S04]  /*12870*/  BSSY.RECONVERGENT B3, `(.L_x_16733) ;  /* 0x0000006000037945 */ /* 0x000fe80003800200 */
[----:B------:R-:W-:Y:S05]  /*12880*/  @P4 BRA P5, `(.L_x_16734) ;  /* 0x0000000000104947 */ /* 0x000fea0002800000 */
[----:B------:R-:W-:Y:S01]  /*12890*/  IMAD.MOV.U32 R2, RZ, RZ, R34 ;  /* 0x000000ffff027224 */ /* 0x000fe200078e0022 */
[----:B------:R-:W-:Y:S01]  /*128a0*/  MOV R3, 0x128d0 ;  /* 0x000128d000037802 */ /* 0x000fe20000000f00 */
[----:B------:R-:W-:-:S07]  /*128b0*/  IMAD.MOV.U32 R5, RZ, RZ, R35 ;  /* 0x000000ffff057224 */ /* 0x000fce00078e0023 */
[----:B------:R-:W-:Y:S05]  /*128c0*/  CALL.REL.NOINC `($__internal_33_$__cuda_sm20_div_rn_f64_full) ;  /* 0x0000098c00787944 */ /* 0x000fea0003c00000 */
.L_x_16734:
[----:B------:R-:W-:Y:S05]  /*128d0*/  BSYNC.RECONVERGENT B3 ;  /* 0x0000000000037941 */ /* 0x000fea0003800200 */
.L_x_16733:
        /* <DEDUP_REMOVED lines=84> */
.L_x_16736:
[----:B------:R-:W-:Y:S02]  /*12e20*/  FSEL R2, RZ, 3.37028055040000000000e+12, P0 ;  /* 0x54442d18ff027808 */ /* 0x000fe40000000000 */
[----:B------:R-:W-:-:S07]  /*12e30*/  FSEL R3, RZ, 2.1426990032196044922, P0 ;  /* 0x400921fbff037808 */ /* 0x000fce0000000000 */
.L_x_16737:
[----:B------:R-:W-:Y:S05]  /*12e40*/  BSYNC.RECONVERGENT B0 ;  /* 0x0000000000007941 */ /* 0x000fea0003800200 */
.L_x_16735:
[----:B------:R-:W-:Y:S01]  /*12e50*/  DADD R58, R60, R58 ;  /* 0x000000003c3a7229 */ /* 0x000fe2000000003a */
[----:B------:R-:W-:Y:S01]  /*12e60*/  LOP3.LUT R3, R3, 0x80000000, R32, 0xb8, !PT ;  /* 0x8000000003037812 */ /* 0x000fe200078eb820 */
[----:B------:R-:W-:-:S06]  /*12e70*/  DADD R62, R62, 1 ;  /* 0x3ff000003e3e7429 */ /* 0x000fcc0000000000 */
[----:B------:R-:W-:-:S06]  /*12e80*/  DSETP.NAN.AND P0, PT, R58, R58, PT ;  /* 0x0000003a3a00722a */ /* 0x000fcc0003f08000 */
[----:B------:R-:W-:Y:S02]  /*12e90*/  FSEL R2, R58, R2, P0 ;  /* 0x000000023a027208 */ /* 0x000fe40000000000 */
[----:B------:R-:W-:Y:S01]  /*12ea0*/  FSEL R3, R59, R3, P0 ;  /* 0x000000033b037208 */ /* 0x000fe20000000000 */
[----:B------:R-:W-:Y:S06]  /*12eb0*/  BRA `(.L_x_16719) ;  /* 0x0000002800d47947 */ /* 0x000fec0003800000 */
.L_x_16709:
        /* <DEDUP_REMOVED lines=109> */
.L_x_16741:
[----:B------:R-:W-:Y:S05]  /*13590*/  BSYNC.RECONVERGENT B0 ;  /* 0x0000000000007941 */ /* 0x000fea0003800200 */
.L_x_16740:
        /* <DEDUP_REMOVED lines=8> */
[----:B------:R-:W-:Y:S05]  /*13620*/  CALL.REL.NOINC `($__internal_33_$__cuda_sm20_div_rn_f64_full) ;  /* 0x0000098000207944 */ /* 0x000fea0003c00000 */
.L_x_16743:
[----:B------:R-:W-:Y:S05]  /*13630*/  BSYNC.RECONVERGENT B3 ;  /* 0x0000000000037941 */ /* 0x000fea0003800200 */
.L_x_16742:
        /* <DEDUP_REMOVED lines=76> */
.L_x_16739:
        /* <DEDUP_REMOVED lines=136> */
.L_x_16745:
[----:B------:R-:W-:Y:S05]  /*14380*/  BSYNC.RECONVERGENT B0 ;  /* 0x0000000000007941 */ /* 0x000fea0003800200 */
.L_x_16744:
[----:B------:R-:W-:Y:S04]  /*14390*/  BSSY.RECONVERGENT B3, `(.L_x_16746) ;  /* 0x0000008000037945 */ /* 0x000fe80003800200 */
[----:B------:R-:W-:Y:S05]  /*143a0*/  @P4 BRA P5, `(.L_x_16747) ;  /* 0x0000000000184947 */ /* 0x000fea0002800000 */
[----:B------:R-:W-:Y:S01]  /*143b0*/  IMAD.MOV.U32 R6, RZ, RZ, R32 ;  /* 0x000000ffff067224 */ /* 0x000fe200078e0020 */
[----:B------:R-:W-:Y:S01]  /*143c0*/  MOV R3, 0x14410 ;  /* 0x0001441000037802 */ /* 0x000fe20000000f00 */
[----:B------:R-:W-:Y:S02]  /*143d0*/  IMAD.MOV.U32 R7, RZ, RZ, R33 ;  /* 0x000000ffff077224 */ /* 0x000fe400078e0021 */
[----:B------:R-:W-:Y:S02]  /*143e0*/  IMAD.MOV.U32 R2, RZ, RZ, R34 ;  /* 0x000000ffff027224 */ /* 0x000fe400078e0022 */
[----:B------:R-:W-:-:S07]  /*143f0*/  IMAD.MOV.U32 R5, RZ, RZ, R35 ;  /* 0x000000ffff057224 */ /* 0x000fce00078e0023 */
[----:B------:R-:W-:Y:S05]  /*14400*/  CALL.REL.NOINC `($__internal_33_$__cuda_sm20_div_rn_f64_full) ;  /* 0x0000097000a87944 */ /* 0x000fea0003c00000 */
.L_x_16747:
[----:B------:R-:W-:Y:S05]  /*14410*/  BSYNC.RECONVERGENT B3 ;  /* 0x0000000000037941 */ /* 0x000fea0003800200 */
.L_x_16746:
        /* <DEDUP_REMOVED lines=76> */
.L_x_16738:
        /* <DEDUP_REMOVED lines=25> */
.L_x_16749:
[----:B------:R-:W-:Y:S05]  /*14a70*/  BSYNC.RECONVERGENT B3 ;  /* 0x0000000000037941 */ /* 0x000fea0003800200 */
.L_x_16748:
        /* <DEDUP_REMOVED lines=23> */
.L_x_16751:
[----:B------:R-:W-:Y:S05]  /*14bf0*/  BSYNC.RECONVERGENT B3 ;  /* 0x0000000000037941 */ /* 0x000fea0003800200 */
.L_x_16750:
        /* <DEDUP_REMOVED lines=139> */
.L_x_16753:
[----:B------:R-:W-:Y:S05]  /*154b0*/  BSYNC.RECONVERGENT B0 ;  /* 0x0000000000007941 */ /* 0x000fea0003800200 */
.L_x_16752:
        /* <DEDUP_REMOVED lines=8> */
[----:B------:R-:W-:Y:S05]  /*15540*/  CALL.REL.NOINC `($__internal_33_$__cuda_sm20_div_rn_f64_full) ;  /* 0x0000096000587944 */ /* 0x000fea0003c00000 */
.L_x_16755:
[----:B------:R-:W-:Y:S05]  /*15550*/  BSYNC.RECONVERGENT B3 ;  /* 0x0000000000037941 */ /* 0x000fea0003800200 */
.L_x_16754:
        /* <DEDUP_REMOVED lines=75> */
.L_x_16719:
[----:B------:R-:W-:Y:S05]  /*15a10*/  BSYNC.RECONVERGENT B2 ;  /* 0x0000000000027941 */ /* 0x000fea0003800200 */
.L_x_16708:
[----:B------:R-:W-:Y:S01]  /*15a20*/  UMOV UR4, 0xfefa39ef ;  /* 0xfefa39ef00047882 */ /* 0x000fe20000000000 */
[----:B------:R-:W-:Y:S01]  /*15a30*/  UMOV UR5, 0x3fe62e42 ;  /* 0x3fe62e4200057882 */ /* 0x000fe20000000000 */
[----:B------:R-:W-:Y:S01]  /*15a40*/  LOP3.LUT R35, R3, 0x80000000, R39, 0xb8, !PT ;  /* 0x8000000003237812 */ /* 0x000fe200078eb827 */
[----:B------:R-:W-:Y:S01]  /*15a50*/  DADD R62, R62, UR4 ;  /* 0x000000043e3e7e29 */ /* 0x000fe20008000000 */
[----:B------:R-:W-:-:S09]  /*15a60*/  IMAD.MOV.U32 R34, RZ, RZ, R2 ;  /* 0x000000ffff227224 */ /* 0x000fd200078e0002 */
[----:B------:R-:W-:Y:S02]  /*15a70*/  LOP3.LUT R33, R63, 0x80000000, R37, 0xb8, !PT ;  /* 0x800000003f217812 */ /* 0x000fe400078eb825 */
[----:B------:R-:W-:-:S07]  /*15a80*/  MOV R32, R62 ;  /* 0x0000003e00207202 */ /* 0x000fce0000000f00 */
.L_x_16633:
[----:B------:R-:W-:Y:S05]  /*15a90*/  BSYNC.RECONVERGENT B1 ;  /* 0x0000000000017941 */ /* 0x000fea0003800200 */
.L_x_16632:
        /* <DEDUP_REMOVED lines=35> */
.L_x_16758:
        /* <DEDUP_REMOVED lines=148> */
.L_x_16763:
[----:B------:R-:W-:Y:S05]  /*16610*/  BSYNC.RECONVERGENT B3 ;  /* 0x0000000000037941 */ /* 0x000fea0003800200 */
.L_x_16762:
        /* <DEDUP_REMOVED lines=81> */
.L_x_16761:
        /* <DEDUP_REMOVED lines=33> */
.L_x_16770:
[----:B------:R-:W-:Y:S05]  /*16d40*/  BSYNC.RECONVERGENT B4 ;  /* 0x0000000000047941 */ /* 0x000fea0003800200 */
.L_x_16769:
[----:B------:R-:W-:Y:S02]  /*16d50*/  IMAD.MOV.U32 R66, RZ, RZ, R4 ;  /* 0x000000ffff427224 */ /* 0x000fe400078e0004 */
[----:B------:R-:W-:-:S07]  /*16d60*/  IMAD.MOV.U32 R67, RZ, RZ, R5 ;  /* 0x000000ffff437224 */ /* 0x000fce00078e0005 */
.L_x_16768:
[----:B------:R-:W-:Y:S05]  /*16d70*/  BSYNC.RECONVERGENT B3 ;  /* 0x0000000000037941 */ /* 0x000fea0003800200 */
.L_x_16767:
        /* <DEDUP_REMOVED lines=30> */
.L_x_16775:
[----:B------:R-:W-:Y:S05]  /*16f60*/  BSYNC.RECONVERGENT B4 ;  /* 0x0000000000047941 */ /* 0x000fea0003800200 */
.L_x_16774:
[----:B------:R-:W-:Y:S05]  /*16f70*/  BRA `(.L_x_16773) ;  /* 0x0000000000047947 */ /* 0x000fea0003800000 */
.L_x_16772:
[----:B------:R-:W-:-:S11]  /*16f80*/  DADD R4, R38, -R2 ;  /* 0x0000000026047229 */ /* 0x000fd60000000802 */
.L_x_16773:
[----:B------:R-:W-:Y:S05]  /*16f90*/  BSYNC.RECONVERGENT B3 ;  /* 0x0000000000037941 */ /* 0x000fea0003800200 */
.L_x_16771:
        /* <DEDUP_REMOVED lines=31> */
.L_x_16777:
[----:B------:R-:W-:Y:S05]  /*17190*/  BSYNC.RECONVERGENT B3 ;  /* 0x0000000000037941 */ /* 0x000fea0003800200 */
.L_x_16776:
        /* <DEDUP_REMOVED lines=85> */
.L_x_16778:
        /* <DEDUP_REMOVED lines=21> */
.L_x_16780:
[----:B------:R-:W-:Y:S05]  /*17840*/  BSYNC.RECONVERGENT B3 ;  /* 0x0000000000037941 */ /* 0x000fea0003800200 */
.L_x_16779:
        /* <DEDUP_REMOVED lines=30> */
.L_x_16766:
        /* <DEDUP_REMOVED lines=28> */
.L_x_16783:
[----:B------:R-:W-:Y:S05]  /*17bf0*/  BSYNC.RECONVERGENT B3 ;  /* 0x0000000000037941 */ /* 0x000fea0003800200 */
.L_x_16782:
        /* <DEDUP_REMOVED lines=85> */
.L_x_16784:
        /* <DEDUP_REMOVED lines=21> */
.L_x_16786:
[----:B------:R-:W-:Y:S05]  /*182a0*/  BSYNC.RECONVERGENT B3 ;  /* 0x0000000000037941 */ /* 0x000fea0003800200 */
.L_x_16785:
        /* <DEDUP_REMOVED lines=30> */
.L_x_16781:
        /* <DEDUP_REMOVED lines=27> */
.L_x_16788:
[----:B------:R-:W-:Y:S05]  /*18640*/  BSYNC.RECONVERGENT B3 ;  /* 0x0000000000037941 */ /* 0x000fea0003800200 */
.L_x_16787:
        /* <DEDUP_REMOVED lines=21> */
.L_x_16790:
[----:B------:R-:W-:Y:S05]  /*187a0*/  BSYNC.RECONVERGENT B3 ;  /* 0x0000000000037941 */ /* 0x000fea0003800200 */
.L_x_16789:
[----:B------:R-:W-:Y:S01]  /*187b0*/  MOV R66, R4 ;  /* 0x0000000400427202 */ /* 0x000fe20000000f00 */
[----:B------:R-:W-:Y:S01]  /*187c0*/  IMAD.MOV.U32 R67, RZ, RZ, R5 ;  /* 0x000000ffff437224 */ /* 0x000fe200078e0005 */
[----:B------:R-:W-:Y:S06]  /*187d0*/  BRA `(.L_x_16764) ;  /* 0x0000000000687947 */ /* 0x000fec0003800000 */
.L_x_16765:
        /* <DEDUP_REMOVED lines=25> */
.L_x_16791:
[----:B------:R-:W-:Y:S05]  /*18970*/  BSYNC.RECONVERGENT B3 ;  /* 0x0000000000037941 */ /* 0x000fea0003800200 */
.L_x_16764:
[----:B------:R-:W-:Y:S05]  /*18980*/  BSYNC.RECONVERGENT B2 ;  /* 0x0000000000027941 */ /* 0x000fea0003800200 */
.L_x_16760:
        /* <DEDUP_REMOVED lines=25> */
.L_x_16796:
[----:B------:R-:W-:Y:S05]  /*18b20*/  BSYNC.RECONVERGENT B4 ;  /* 0x0000000000047941 */ /* 0x000fea0003800200 */
.L_x_16795:
        /* <DEDUP_REMOVED lines=77> */
.L_x_16798:
        /* <DEDUP_REMOVED lines=42> */
.L_x_16797:
        /* <DEDUP_REMOVED lines=35> */
.L_x_16806:
[----:B------:R-:W-:Y:S05]  /*194d0*/  BSYNC.RECONVERGENT B6 ;  /* 0x0000000000067941 */ /* 0x000fea0003800200 */
.L_x_16805:
[----:B------:R-:W-:Y:S02]  /*194e0*/  IMAD.MOV.U32 R62, RZ, RZ, R4 ;  /* 0x000000ffff3e7224 */ /* 0x000fe400078e0004 */
[----:B------:R-:W-:-:S07]  /*194f0*/  IMAD.MOV.U32 R63, RZ, RZ, R5 ;  /* 0x000000ffff3f7224 */ /* 0x000fce00078e0005 */
.L_x_16804:
[----:B------:R-:W-:Y:S05]  /*19500*/  BSYNC.RECONVERGENT B5 ;  /* 0x0000000000057941 */ /* 0x000fea0003800200 */
.L_x_16803:
        /* <DEDUP_REMOVED lines=28> */
.L_x_16811:
[----:B------:R-:W-:Y:S05]  /*196d0*/  BSYNC.RECONVERGENT B6 ;  /* 0x0000000000067941 */ /* 0x000fea0003800200 */
.L_x_16810:
[----:B------:R-:W-:Y:S01]  /*196e0*/  IMAD.MOV.U32 R60, RZ, RZ, R4 ;  /* 0x000000ffff3c7224 */ /* 0x000fe200078e0004 */
[----:B------:R-:W-:Y:S01]  /*196f0*/  MOV R61, R5 ;  /* 0x00000005003d7202 */ /* 0x000fe20000000f00 */
[----:B------:R-:W-:Y:S06]  /*19700*/  BRA `(.L_x_16809) ;  /* 0x0000000000047947 */ /* 0x000fec0003800000 */
.L_x_16808:
[----:B------:R-:W-:-:S11]  /*19710*/  DADD R60, R38, -R2 ;  /* 0x00000000263c7229 */ /* 0x000fd60000000802 */
.L_x_16809:
[----:B------:R-:W-:Y:S05]  /*19720*/  BSYNC.RECONVERGENT B5 ;  /* 0x0000000000057941 */ /* 0x000fea0003800200 */
.L_x_16807:
        /* <DEDUP_REMOVED lines=29> */
.L_x_16813:
[----:B------:R-:W-:Y:S05]  /*19900*/  BSYNC.RECONVERGENT B5 ;  /* 0x0000000000057941 */ /* 0x000fea0003800200 */
.L_x_16812:
[----:B------:R-:W-:Y:S02]  /*19910*/  IMAD.MOV.U32 R38, RZ, RZ, R2 ;  /* 0x000000ffff267224 */ /* 0x000fe400078e0002 */
[----:B------:R-:W-:Y:S01]  /*19920*/  IMAD.MOV.U32 R39, RZ, RZ, R3 ;  /* 0x000000ffff277224 */ /* 0x000fe200078e0003 */
[----:B------:R-:W-:Y:S06]  /*19930*/  BRA `(.L_x_16814) ;  /* 0x00000008004c7947 */ /* 0x000fec0003800000 */
.L_x_16802:
        /* <DEDUP_REMOVED lines=29> */
.L_x_16817:
[----:B------:R-:W-:Y:S05]  /*19b10*/  BSYNC.RECONVERGENT B5 ;  /* 0x0000000000057941 */ /* 0x000fea0003800200 */
.L_x_16816:
[----:B------:R-:W-:Y:S02]  /*19b20*/  IMAD.MOV.U32 R38, RZ, RZ, R2 ;  /* 0x000000ffff267224 */ /* 0x000fe400078e0002 */
[----:B------:R-:W-:Y:S01]  /*19b30*/  IMAD.MOV.U32 R39, RZ, RZ, R3 ;  /* 0x000000ffff277224 */ /* 0x000fe200078e0003 */
[----:B------:R-:W-:Y:S06]  /*19b40*/  BRA `(.L_x_16814) ;  /* 0x0000000400c87947 */ /* 0x000fec0003800000 */
.L_x_16815:
        /* <DEDUP_REMOVED lines=29> */
.L_x_16819:
[----:B------:R-:W-:Y:S05]  /*19d20*/  BSYNC.RECONVERGENT B5 ;  /* 0x0000000000057941 */ /* 0x000fea0003800200 */
.L_x_16818:
        /* <DEDUP_REMOVED lines=20> */
.L_x_16821:
[----:B------:R-:W-:Y:S05]  /*19e70*/  BSYNC.RECONVERGENT B5 ;  /* 0x0000000000057941 */ /* 0x000fea0003800200 */
.L_x_16820:
[----:B------:R-:W-:Y:S01]  /*19e80*/  DMUL R58, R58, 8.11296384146066816958e+31 ;  /* 0x469000003a3a7828 */ /* 0x000fe20000000000 */
[----:B------:R-:W-:Y:S02]  /*19e90*/  IMAD.MOV.U32 R38, RZ, RZ, R4 ;  /* 0x000000ffff267224 */ /* 0x000fe400078e0004 */
[----:B------:R-:W-:Y:S01]  /*19ea0*/  IMAD.MOV.U32 R39, RZ, RZ, R5 ;  /* 0x000000ffff277224 */ /* 0x000fe200078e0005 */
[----:B------:R-:W-:Y:S07]  /*19eb0*/  BRA `(.L_x_16814) ;  /* 0x0000000000ec7947 */ /* 0x000fee0003800000 */
.L_x_16801:
        /* <DEDUP_REMOVED lines=25> */
[----:B------:R-:W-:Y:S01]  /*1a050*/  IMAD.MOV.U32 R38, RZ, RZ, R2 ;  /* 0x000000ffff267224 */ /* 0x000fe200078e0002 */
[----:B------:R-:W-:-:S07]  /*1a060*/  MOV R39, R3 ;  /* 0x0000000300277202 */ /* 0x000fce0000000f00 */
.L_x_16823:
[----:B------:R-:W-:Y:S05]  /*1a070*/  BSYNC.RECONVERGENT B5 ;  /* 0x0000000000057941 */ /* 0x000fea0003800200 */
.L_x_16822:
        /* <DEDUP_REMOVED lines=27> */
.L_x_16825:
[----:B------:R-:W-:Y:S05]  /*1a230*/  BSYNC.RECONVERGENT B5 ;  /* 0x0000000000057941 */ /* 0x000fea0003800200 */
.L_x_16824:
[----:B------:R-:W-:Y:S01]  /*1a240*/  DMUL R38, R2, R38 ;  /* 0x0000002602267228 */ /* 0x000fe20000000000 */
[----:B------:R-:W-:Y:S02]  /*1a250*/  IMAD.MOV.U32 R58, RZ, RZ, 0x0 ;  /* 0x00000000ff3a7424 */ /* 0x000fe400078e00ff */
[----:B------:R-:W-:-:S08]  /*1a260*/  IMAD.MOV.U32 R59, RZ, RZ, 0x3ff00000 ;  /* 0x3ff00000ff3b7424 */ /* 0x000fd000078e00ff */
.L_x_16814:
[----:B------:R-:W-:Y:S05]  /*1a270*/  BSYNC.RECONVERGENT B4 ;  /* 0x0000000000047941 */ /* 0x000fea0003800200 */
.L_x_16800:
[----:B------:R-:W-:Y:S05]  /*1a280*/  BRA `(.L_x_16826) ;  /* 0x0000000000087947 */ /* 0x000fea0003800000 */
.L_x_16794:
[----:B------:R-:W-:Y:S02]  /*1a290*/  DMUL R38, R36, 9.00719925474099200000e+15 ;  /* 0x4340000024267828 */ /* 0x000fe40000000000 */
[----:B------:R-:W-:-:S11]  /*1a2a0*/  DMUL R58, R58, 9.00719925474099200000e+15 ;  /* 0x434000003a3a7828 */ /* 0x000fd60000000000 */
.L_x_16826:
[----:B------:R-:W-:Y:S05]  /*1a2b0*/  BSYNC.RELIABLE B2 ;  /* 0x0000000000027941 */ /* 0x000fea0003800100 */
.L_x_16793:
        /* <DEDUP_REMOVED lines=27> */
.L_x_16828:
[----:B------:R-:W-:Y:S05]  /*1a470*/  BSYNC.RECONVERGENT B2 ;  /* 0x0000000000027941 */ /* 0x000fea0003800200 */
.L_x_16827:
        /* <DEDUP_REMOVED lines=84> */
.L_x_16830:
[----:B------:R-:W-:Y:S02]  /*1a9c0*/  FSEL R2, RZ, 3.37028055040000000000e+12, P0 ;  /* 0x54442d18ff027808 */ /* 0x000fe40000000000 */
[----:B------:R-:W-:-:S07]  /*1a9d0*/  FSEL R3, RZ, 2.1426990032196044922, P0 ;  /* 0x400921fbff037808 */ /* 0x000fce0000000000 */
.L_x_16831:
[----:B------:R-:W-:Y:S05]  /*1a9e0*/  BSYNC.RECONVERGENT B0 ;  /* 0x0000000000007941 */ /* 0x000fea0003800200 */
.L_x_16829:
[----:B------:R-:W-:Y:S02]  /*1a9f0*/  DADD R38, |R38|, R58 ;  /* 0x0000000026267229 */ /* 0x000fe4000000023a */
[----:B------:R-:W-:-:S06]  /*1aa00*/  DADD R2, -RZ, |R2| ;  /* 0x00000000ff027229 */ /* 0x000fcc0000000502 */
[----:B------:R-:W-:-:S06]  /*1aa10*/  DSETP.NAN.AND P0, PT, R38, R38, PT ;  /* 0x000000262600722a */ /* 0x000fcc0003f08000 */
[----:B------:R-:W-:Y:S02]  /*1aa20*/  FSEL R2, R38, R2, P0 ;  /* 0x0000000226027208 */ /* 0x000fe40000000000 */
[----:B------:R-:W-:-:S07]  /*1aa30*/  FSEL R3, R39, R3, P0 ;  /* 0x0000000327037208 */ /* 0x000fce0000000000 */
.L_x_16799:
[----:B------:R-:W-:Y:S05]  /*1aa40*/  BSYNC.RECONVERGENT B3 ;  /* 0x0000000000037941 */ /* 0x000fea0003800200 */
.L_x_16792:
[----:B------:R-:W-:Y:S01]  /*1aa50*/  LOP3.LUT R37, R67, 0x80000000, R41, 0xb8, !PT ;  /* 0x8000000043257812 */ /* 0x000fe200078eb829 */
[----:B------:R-:W-:Y:S01]  /*1aa60*/  IMAD.MOV.U32 R36, RZ, RZ, R66 ;  /* 0x000000ffff247224 */ /* 0x000fe200078e0042 */
[----:B------:R-:W-:Y:S01]  /*1aa70*/  LOP3.LUT R39, R3, 0x80000000, R43, 0xb8, !PT ;  /* 0x8000000003277812 */ /* 0x000fe200078eb82b */
[----:B------:R-:W-:Y:S01]  /*1aa80*/  IMAD.MOV.U32 R38, RZ, RZ, R2 ;  /* 0x000000ffff267224 */ /* 0x000fe200078e0002 */
[----:B------:R-:W-:Y:S06]  /*1aa90*/  BRA `(.L_x_16757) ;  /* 0x0000005800b47947 */ /* 0x000fec0003800000 */
.L_x_16759:
        /* <DEDUP_REMOVED lines=119> */
.L_x_16837:
[----:B------:R-:W-:Y:S05]  /*1b210*/  BSYNC.RECONVERGENT B0 ;  /* 0x0000000000007941 */ /* 0x000fea0003800200 */
.L_x_16836:
[----:B------:R-:W-:Y:S04]  /*1b220*/  BSSY.RECONVERGENT B3, `(.L_x_16838) ;  /* 0x0000006000037945 */ /* 0x000fe80003800200 */
[----:B------:R-:W-:Y:S05]  /*1b230*/  @P4 BRA P5, `(.L_x_16839) ;  /* 0x0000000000104947 */ /* 0x000fea0002800000 */
[----:B------:R-:W-:Y:S01]  /*1b240*/  IMAD.MOV.U32 R2, RZ, RZ, R38 ;  /* 0x000000ffff027224 */ /* 0x000fe200078e0026 */
[----:B------:R-:W-:Y:S01]  /*1b250*/  MOV R3, 0x1b280 ;  /* 0x0001b28000037802 */ /* 0x000fe20000000f00 */
[----:B------:R-:W-:-:S07]  /*1b260*/  IMAD.MOV.U32 R5, RZ, RZ, R39 ;  /* 0x000000ffff057224 */ /* 0x000fce00078e0027 */
[----:B------:R-:W-:Y:S05]  /*1b270*/  CALL.REL.NOINC `($__internal_33_$__cuda_sm20_div_rn_f64_full) ;  /* 0x00000904000c7944 */ /* 0x000fea0003c00000 */
.L_x_16839:
[----:B------:R-:W-:Y:S05]  /*1b280*/  BSYNC.RECONVERGENT B3 ;  /* 0x0000000000037941 */ /* 0x000fea0003800200 */
.L_x_16838:
        /* <DEDUP_REMOVED lines=84> */
.L_x_16841:
[----:B------:R-:W-:Y:S02]  /*1b7d0*/  FSEL R2, RZ, 3.37028055040000000000e+12, P0 ;  /* 0x54442d18ff027808 */ /* 0x000fe40000000000 */
[----:B------:R-:W-:-:S07]  /*1b7e0*/  FSEL R3, RZ, 2.1426990032196044922, P0 ;  /* 0x400921fbff037808 */ /* 0x000fce0000000000 */
.L_x_16842:
[----:B------:R-:W-:Y:S05]  /*1b7f0*/  BSYNC.RECONVERGENT B0 ;  /* 0x0000000000007941 */ /* 0x000fea0003800200 */
.L_x_16840:
[----:B------:R-:W-:Y:S01]  /*1b800*/  DADD R58, R60, R58 ;  /* 0x000000003c3a7229 */ /* 0x000fe2000000003a */
[----:B------:R-:W-:Y:S01]  /*1b810*/  LOP3.LUT R3, R3, 0x80000000, R36, 0xb8, !PT ;  /* 0x8000000003037812 */ /* 0x000fe200078eb824 */
[----:B------:R-:W-:-:S06]  /*1b820*/  DMUL R62, R62, 0.5 ;  /* 0x3fe000003e3e7828 */ /* 0x000fcc0000000000 */
[----:B------:R-:W-:-:S06]  /*1b830*/  DSETP.NAN.AND P0, PT, R58, R58, PT ;  /* 0x0000003a3a00722a */ /* 0x000fcc0003f08000 */
[----:B------:R-:W-:Y:S02]  /*1b840*/  FSEL R2, R58, R2, P0 ;  /* 0x000000023a027208 */ /* 0x000fe40000000000 */
[----:B------:R-:W-:Y:S01]  /*1b850*/  FSEL R3, R59, R3, P0 ;  /* 0x000000033b037208 */ /* 0x000fe20000000000 */
[----:B------:R-:W-:Y:S06]  /*1b860*/  BRA `(.L_x_16843) ;  /* 0x0000004c00207947 */ /* 0x000fec0003800000 */
.L_x_16835:
        /* <DEDUP_REMOVED lines=139> */
.L_x_16845:
[----:B------:R-:W-:Y:S05]  /*1c120*/  BSYNC.RECONVERGENT B0 ;  /* 0x0000000000007941 */ /* 0x000fea0003800200 */
.L_x_16844:
[----:B------:R-:W-:Y:S04]  /*1c130*/  BSSY.RECONVERGENT B3, `(.L_x_16846) ;  /* 0x0000005000037945 */ /* 0x000fe80003800200 */
[----:B------:R-:W-:Y:S05]  /*1c140*/  @P4 BRA P5, `(.L_x_16847) ;  /* 0x00000000000c4947 */ /* 0x000fea0002800000 */
[----:B------:R-:W-:Y:S01]  /*1c150*/  IMAD.MOV.U32 R5, RZ, RZ, R3 ;  /* 0x000000ffff057224 */ /* 0x000fe200078e0003 */
[----:B------:R-:W-:-:S07]  /*1c160*/  MOV R3, 0x1c180 ;  /* 0x0001c18000037802 */ /* 0x000fce0000000f00 */
[----:B------:R-:W-:Y:S05]  /*1c170*/  CALL.REL.NOINC `($__internal_33_$__cuda_sm20_div_rn_f64_full) ;  /* 0x000008f4004c7944 */ /* 0x000fea0003c00000 */
.L_x_16847:
[----:B------:R-:W-:Y:S05]  /*1c180*/  BSYNC.RECONVERGENT B3 ;  /* 0x0000000000037941 */ /* 0x000fea0003800200 */
.L_x_16846:
        /* <DEDUP_REMOVED lines=84> */
.L_x_16849:
[----:B------:R-:W-:Y:S02]  /*1c6d0*/  FSEL R2, RZ, 3.37028055040000000000e+12, P0 ;  /* 0x54442d18ff027808 */ /* 0x000fe40000000000 */
[----:B------:R-:W-:-:S07]  /*1c6e0*/  FSEL R3, RZ, 2.1426990032196044922, P0 ;  /* 0x400921fbff037808 */ /* 0x000fce0000000000 */
.L_x_16850:
[----:B------:R-:W-:Y:S05]  /*1c6f0*/  BSYNC.RECONVERGENT B0 ;  /* 0x0000000000007941 */ /* 0x000fea0003800200 */
.L_x_16848:
[----:B------:R-:W-:Y:S01]  /*1c700*/  DADD R58, R60, R58 ;  /* 0x000000003c3a7229 */ /* 0x000fe2000000003a */
[----:B------:R-:W-:-:S07]  /*1c710*/  LOP3.LUT R3, R3, 0x80000000, R36, 0xb8, !PT ;  /* 0x8000000003037812 */ /* 0x000fce00078eb824 */
[----:B------:R-:W-:-:S06]  /*1c720*/  DSETP.NAN.AND P0, PT, R58, R58, PT ;  /* 0x0000003a3a00722a */ /* 0x000fcc0003f08000 */
[----:B------:R-:W-:Y:S02]  /*1c730*/  FSEL R2, R58, R2, P0 ;  /* 0x000000023a027208 */ /* 0x000fe40000000000 */
[----:B------:R-:W-:Y:S01]  /*1c740*/  FSEL R3, R59, R3, P0 ;  /* 0x000000033b037208 */ /* 0x000fe20000000000 */
[----:B------:R-:W-:Y:S06]  /*1c750*/  BRA `(.L_x_16843) ;  /* 0x0000003c00647947 */ /* 0x000fec0003800000 */
.L_x_16834:
        /* <DEDUP_REMOVED lines=22> */
[----:B------:R-:W-:Y:S05]  /*1c8c0*/  CALL.REL.NOINC `($__internal_33_$__cuda_sm20_div_rn_f64_full) ;  /* 0x000008ec00787944 */ /* 0x000fea0003c00000 */
[----:B------:R-:W-:Y:S02]  /*1c8d0*/  IMAD.MOV.U32 R38, RZ, RZ, R4 ;  /* 0x000000ffff267224 */ /* 0x000fe400078e0004 */
[----:B------:R-:W-:-:S07]  /*1c8e0*/  IMAD.MOV.U32 R39, RZ, RZ, R5 ;  /* 0x000000ffff277224 */ /* 0x000fce00078e0005 */
.L_x_16852:
[----:B------:R-:W-:Y:S05]  /*1c8f0*/  BSYNC.RECONVERGENT B3 ;  /* 0x0000000000037941 */ /* 0x000fea0003800200 */
.L_x_16851:
        /* <DEDUP_REMOVED lines=22> */
[----:B------:R-:W-:Y:S05]  /*1ca60*/  CALL.REL.NOINC `($__internal_33_$__cuda_sm20_div_rn_f64_full) ;  /* 0x000008ec00107944 */ /* 0x000fea0003c00000 */
.L_x_16854:
[----:B------:R-:W-:Y:S05]  /*1ca70*/  BSYNC.RECONVERGENT B3 ;  /* 0x0000000000037941 */ /* 0x000fea0003800200 */
.L_x_16853:
        /* <DEDUP_REMOVED lines=140> */
.L_x_16856:
[----:B------:R-:W-:Y:S05]  /*1d340*/  BSYNC.RECONVERGENT B0 ;  /* 0x0000000000007941 */ /* 0x000fea0003800200 */
.L_x_16855:
[----:B------:R-:W-:Y:S04]  /*1d350*/  BSSY.RECONVERGENT B3, `(.L_x_16857) ;  /* 0x0000006000037945 */ /* 0x000fe80003800200 */
[----:B------:R-:W-:Y:S05]  /*1d360*/  @P4 BRA P5, `(.L_x_16858) ;  /* 0x0000000000104947 */ /* 0x000fea0002800000 */
[----:B------:R-:W-:Y:S01]  /*1d370*/  IMAD.MOV.U32 R2, RZ, RZ, R38 ;  /* 0x000000ffff027224 */ /* 0x000fe200078e0026 */
[----:B------:R-:W-:Y:S01]  /*1d380*/  MOV R3, 0x1d3b0 ;  /* 0x0001d3b000037802 */ /* 0x000fe20000000f00 */
[----:B------:R-:W-:-:S07]  /*1d390*/  IMAD.MOV.U32 R5, RZ, RZ, R39 ;  /* 0x000000ffff057224 */ /* 0x000fce00078e0027 */
[----:B------:R-:W-:Y:S05]  /*1d3a0*/  CALL.REL.NOINC `($__internal_33_$__cuda_sm20_div_rn_f64_full) ;  /* 0x000008e000c07944 */ /* 0x000fea0003c00000 */
.L_x_16858:
[----:B------:R-:W-:Y:S05]  /*1d3b0*/  BSYNC.RECONVERGENT B3 ;  /* 0x0000000000037941 */ /* 0x000fea0003800200 */
.L_x_16857:
        /* <DEDUP_REMOVED lines=84> */
.L_x_16860:
[----:B------:R-:W-:Y:S02]  /*1d900*/  FSEL R2, RZ, 3.37028055040000000000e+12, P0 ;  /* 0x54442d18ff027808 */ /* 0x000fe40000000000 */
[----:B------:R-:W-:-:S07]  /*1d910*/  FSEL R3, RZ, 2.1426990032196044922, P0 ;  /* 0x400921fbff037808 */ /* 0x000fce0000000000 */
.L_x_16861:
[----:B------:R-:W-:Y:S05]  /*1d920*/  BSYNC.RECONVERGENT B0 ;  /* 0x0000000000007941 */ /* 0x000fea0003800200 */
.L_x_16859:
[----:B------:R-:W-:Y:S01]  /*1d930*/  DADD R58, R60, R58 ;  /* 0x000000003c3a7229 */ /* 0x000fe2000000003a */
[----:B------:R-:W-:Y:S01]  /*1d940*/  LOP3.LUT R3, R3, 0x80000000, R36, 0xb8, !PT ;  /* 0x8000000003037812 */ /* 0x000fe200078eb824 */
[----:B------:R-:W-:-:S06]  /*1d950*/  DADD R62, R62, 1 ;  /* 0x3ff000003e3e7429 */ /* 0x000fcc0000000000 */
[----:B------:R-:W-:-:S06]  /*1d960*/  DSETP.NAN.AND P0, PT, R58, R58, PT ;  /* 0x0000003a3a00722a */ /* 0x000fcc0003f08000 */
[----:B------:R-:W-:Y:S02]  /*1d970*/  FSEL R2, R58, R2, P0 ;  /* 0x000000023a027208 */ /* 0x000fe40000000000 */
[----:B------:R-:W-:Y:S01]  /*1d980*/  FSEL R3, R59, R3, P0 ;  /* 0x000000033b037208 */ /* 0x000fe20000000000 */
[----:B------:R-:W-:Y:S06]  /*1d990*/  BRA `(.L_x_16843) ;  /* 0x0000002800d47947 */ /* 0x000fec0003800000 */
.L_x_16833:
        /* <DEDUP_REMOVED lines=109> */
.L_x_16865:
[----:B------:R-:W-:Y:S05]  /*1e070*/  BSYNC.RECONVERGENT B0 ;  /* 0x0000000000007941 */ /* 0x000fea0003800200 */
.L_x_16864:
        /* <DEDUP_REMOVED lines=8> */
[----:B------:R-:W-:Y:S05]  /*1e100*/  CALL.REL.NOINC `($__internal_33_$__cuda_sm20_div_rn_f64_full) ;  /* 0x000008d400687944 */ /* 0x000fea0003c00000 */
.L_x_16867:
[----:B------:R-:W-:Y:S05]  /*1e110*/  BSYNC.RECONVERGENT B3 ;  /* 0x0000000000037941 */ /* 0x000fea0003800200 */
.L_x_16866:
        /* <DEDUP_REMOVED lines=76> */
.L_x_16863:
        /* <DEDUP_REMOVED lines=136> */
.L_x_16869:
[----:B------:R-:W-:Y:S05]  /*1ee60*/  BSYNC.RECONVERGENT B0 ;  /* 0x0000000000007941 */ /* 0x000fea0003800200 */
.L_x_16868:
[----:B------:R-:W-:Y:S04]  /*1ee70*/  BSSY.RECONVERGENT B3, `(.L_x_16870) ;  /* 0x0000008000037945 */ /* 0x000fe80003800200 */
[----:B------:R-:W-:Y:S05]  /*1ee80*/  @P4 BRA P5, `(.L_x_16871) ;  /* 0x0000000000184947 */ /* 0x000fea0002800000 */
[----:B------:R-:W-:Y:S01]  /*1ee90*/  IMAD.MOV.U32 R6, RZ, RZ, R36 ;  /* 0x000000ffff067224 */ /* 0x000fe200078e0024 */
[----:B------:R-:W-:Y:S01]  /*1eea0*/  MOV R7, R37 ;  /* 0x0000002500077202 */ /* 0x000fe20000000f00 */
[----:B------:R-:W-:Y:S01]  /*1eeb0*/  IMAD.MOV.U32 R2, RZ, RZ, R38 ;  /* 0x000000ffff027224 */ /* 0x000fe200078e0026 */
[----:B------:R-:W-:Y:S01]  /*1eec0*/  MOV R3, 0x1eef0 ;  /* 0x0001eef000037802 */ /* 0x000fe20000000f00 */
[----:B------:R-:W-:-:S07]  /*1eed0*/  IMAD.MOV.U32 R5, RZ, RZ, R39 ;  /* 0x000000ffff057224 */ /* 0x000fce00078e0027 */
[----:B------:R-:W-:Y:S05]  /*1eee0*/  CALL.REL.NOINC `($__internal_33_$__cuda_sm20_div_rn_f64_full) ;  /* 0x000008c400f07944 */ /* 0x000fea0003c00000 */
.L_x_16871:
[----:B------:R-:W-:Y:S05]  /*1eef0*/  BSYNC.RECONVERGENT B3 ;  /* 0x0000000000037941 */ /* 0x000fea0003800200 */
.L_x_16870:
        /* <DEDUP_REMOVED lines=76> */
.L_x_16862:
        /* <DEDUP_REMOVED lines=22> */
[----:B------:R-:W-:Y:S05]  /*1f520*/  CALL.REL.NOINC `($__internal_33_$__cuda_sm20_div_rn_f64_full) ;  /* 0x000008c000607944 */ /* 0x000fea0003c00000 */
[----:B------:R-:W-:Y:S02]  /*1f530*/  IMAD.MOV.U32 R62, RZ, RZ, R4 ;  /* 0x000000ffff3e7224 */ /* 0x000fe400078e0004 */
[----:B------:R-:W-:-:S07]  /*1f540*/  IMAD.MOV.U32 R63, RZ, RZ, R5 ;  /* 0x000000ffff3f7224 */ /* 0x000fce00078e0005 */
.L_x_16873:
[----:B------:R-:W-:Y:S05]  /*1f550*/  BSYNC.RECONVERGENT B3 ;  /* 0x0000000000037941 */ /* 0x000fea0003800200 */
.L_x_16872:
        /* <DEDUP_REMOVED lines=23> */
.L_x_16875:
[----:B------:R-:W-:Y:S05]  /*1f6d0*/  BSYNC.RECONVERGENT B3 ;  /* 0x0000000000037941 */ /* 0x000fea0003800200 */
.L_x_16874:
        /* <DEDUP_REMOVED lines=139> */
.L_x_16877:
[----:B------:R-:W-:Y:S05]  /*1ff90*/  BSYNC.RECONVERGENT B0 ;  /* 0x0000000000007941 */ /* 0x000fea0003800200 */
.L_x_16876:
        /* <DEDUP_REMOVED lines=8> */
[----:B------:R-:W-:Y:S05]  /*20020*/  CALL.REL.NOINC `($__internal_33_$__cuda_sm20_div_rn_f64_full) ;  /* 0x000008b400a07944 */ /* 0x000fea0003c00000 */
.L_x_16879:
[----:B------:R-:W-:Y:S05]  /*20030*/  BSYNC.RECONVERGENT B3 ;  /* 0x0000000000037941 */ /* 0x000fea0003800200 */
.L_x_16878:
        /* <DEDUP_REMOVED lines=75> */
.L_x_16843:
[----:B------:R-:W-:Y:S05]  /*204f0*/  BSYNC.RECONVERGENT B2 ;  /* 0x0000000000027941 */ /* 0x000fea0003800200 */
.L_x_16832:
[----:B------:R-:W-:Y:S01]  /*20500*/  UMOV UR4, 0xfefa39ef ;  /* 0xfefa39ef00047882 */ /* 0x000fe20000000000 */
[----:B------:R-:W-:Y:S01]  /*20510*/  UMOV UR5, 0x3fe62e42 ;  /* 0x3fe62e4200057882 */ /* 0x000fe20000000000 */
[----:B------:R-:W-:Y:S01]  /*20520*/  LOP3.LUT R39, R3, 0x80000000, R43, 0xb8, !PT ;  /* 0x8000000003277812 */ /* 0x000fe200078eb82b */
[----:B------:R-:W-:Y:S01]  /*20530*/  DADD R62, R62, UR4 ;  /* 0x000000043e3e7e29 */ /* 0x000fe20008000000 */
[----:B------:R-:W-:-:S09]  /*20540*/  IMAD.MOV.U32 R38, RZ, RZ, R2 ;  /* 0x000000ffff267224 */ /* 0x000fd200078e0002 */
[----:B------:R-:W-:Y:S01]  /*20550*/  LOP3.LUT R37, R63, 0x80000000, R41, 0xb8, !PT ;  /* 0x800000003f257812 */ /* 0x000fe200078eb829 */
[----:B------:R-:W-:-:S07]  /*20560*/  IMAD.MOV.U32 R36, RZ, RZ, R62 ;  /* 0x000000ffff247224 */ /* 0x000fce00078e003e */
.L_x_16757:
[----:B------:R-:W-:Y:S05]  /*20570*/  BSYNC.RECONVERGENT B1 ;  /* 0x0000000000017941 */ /* 0x000fea0003800200 */
.L_x_16756:
        /* <DEDUP_REMOVED lines=35> */
.L_x_16882:
        /* <DEDUP_REMOVED lines=148> */
.L_x_16887:
[----:B------:R-:W-:Y:S05]  /*210f0*/  BSYNC.RECONVERGENT B3 ;  /* 0x0000000000037941 */ /* 0x000fea0003800200 */
.L_x_16886:
        /* <DEDUP_REMOVED lines=81> */
.L_x_16885:
        /* <DEDUP_REMOVED lines=33> */
.L_x_16894:
[----:B------:R-:W-:Y:S05]  /*21820*/  BSYNC.RECONVERGENT B4 ;  /* 0x0000000000047941 */ /* 0x000fea0003800200 */
.L_x_16893:
[----:B------:R-:W-:Y:S01]  /*21830*/  MOV R66, R4 ;  /* 0x0000000400427202 */ /* 0x000fe20000000f00 */
[----:B------:R-:W-:-:S07]  /*21840*/  IMAD.MOV.U32 R67, RZ, RZ, R5 ;  /* 0x000000ffff437224 */ /* 0x000fce00078e0005 */
.L_x_16892:
[----:B------:R-:W-:Y:S05]  /*21850*/  BSYNC.RECONVERGENT B3 ;  /* 0x0000000000037941 */ /* 0x000fea0003800200 */
.L_x_16891:
        /* <DEDUP_REMOVED lines=30> */
.L_x_16899:
[----:B------:R-:W-:Y:S05]  /*21a40*/  BSYNC.RECONVERGENT B4 ;  /* 0x0000000000047941 */ /* 0x000fea0003800200 */
.L_x_16898:
[----:B------:R-:W-:Y:S05]  /*21a50*/  BRA `(.L_x_16897) ;  /* 0x0000000000047947 */ /* 0x000fea0003800000 */
.L_x_16896:
[----:B------:R-:W-:-:S11]  /*21a60*/  DADD R4, R42, -R2 ;  /* 0x000000002a047229 */ /* 0x000fd60000000802 */
.L_x_16897:
[----:B------:R-:W-:Y:S05]  /*21a70*/  BSYNC.RECONVERGENT B3 ;  /* 0x0000000000037941 */ /* 0x000fea0003800200 */
.L_x_16895:
        /* <DEDUP_REMOVED lines=31> */
.L_x_16901:
[----:B------:R-:W-:Y:S05]  /*21c70*/  BSYNC.RECONVERGENT B3 ;  /* 0x0000000000037941 */ /* 0x000fea0003800200 */
.L_x_16900:
        /* <DEDUP_REMOVED lines=85> */
.L_x_16902:
        /* <DEDUP_REMOVED lines=21> */
.L_x_16904:
[----:B------:R-:W-:Y:S05]  /*22320*/  BSYNC.RECONVERGENT B3 ;  /* 0x0000000000037941 */ /* 0x000fea0003800200 */
.L_x_16903:
        /* <DEDUP_REMOVED lines=30> */
.L_x_16890:
        /* <DEDUP_REMOVED lines=28> */
.L_x_16907:
[----:B------:R-:W-:Y:S05]  /*226d0*/  BSYNC.RECONVERGENT B3 ;  /* 0x0000000000037941 */ /* 0x000fea0003800200 */
.L_x_16906:
        /* <DEDUP_REMOVED lines=85> */
.L_x_16908:
        /* <DEDUP_REMOVED lines=21> */
.L_x_16910:
[----:B------:R-:W-:Y:S05]  /*22d80*/  BSYNC.RECONVERGENT B3 ;  /* 0x0000000000037941 */ /* 0x000fea0003800200 */
.L_x_16909:
        /* <DEDUP_REMOVED lines=30> */
.L_x_16905:
        /* <DEDUP_REMOVED lines=27> */
.L_x_16912:
[----:B------:R-:W-:Y:S05]  /*23120*/  BSYNC.RECONVERGENT B3 ;  /* 0x0000000000037941 */ /* 0x000fea0003800200 */
.L_x_16911:
        /* <DEDUP_REMOVED lines=21> */
.L_x_16914:
[----:B------:R-:W-:Y:S05]  /*23280*/  BSYNC.RECONVERGENT B3 ;  /* 0x0000000000037941 */ /* 0x000fea0003800200 */
.L_x_16913:
[----:B------:R-:W-:Y:S02]  /*23290*/  IMAD.MOV.U32 R66, RZ, RZ, R4 ;  /* 0x000000ffff427224 */ /* 0x000fe400078e0004 */
[----:B------:R-:W-:Y:S01]  /*232a0*/  IMAD.MOV.U32 R67, RZ, RZ, R5 ;  /* 0x000000ffff437224 */ /* 0x000fe200078e0005 */
[----:B------:R-:W-:Y:S06]  /*232b0*/  BRA `(.L_x_16888) ;  /* 0x0000000000687947 */ /* 0x000fec0003800000 */
.L_x_16889:
        /* <DEDUP_REMOVED lines=25> */
.L_x_16915:
[----:B------:R-:W-:Y:S05]  /*23450*/  BSYNC.RECONVERGENT B3 ;  /* 0x0000000000037941 */ /* 0x000fea0003800200 */
.L_x_16888:
[----:B------:R-:W-:Y:S05]  /*23460*/  BSYNC.RECONVERGENT B2 ;  /* 0x0000000000027941 */ /* 0x000fea0003800200 */
.L_x_16884:
        /* <DEDUP_REMOVED lines=25> */
.L_x_16920:
[----:B------:R-:W-:Y:S05]  /*23600*/  BSYNC.RECONVERGENT B4 ;  /* 0x0000000000047941 */ /* 0x000fea0003800200 */
.L_x_16919:
        /* <DEDUP_REMOVED lines=77> */
.L_x_16922:
        /* <DEDUP_REMOVED lines=42> */
.L_x_16921:
        /* <DEDUP_REMOVED lines=35> */
.L_x_16930:
[----:B------:R-:W-:Y:S05]  /*23fb0*/  BSYNC.RECONVERGENT B6 ;  /* 0x0000000000067941 */ /* 0x000fea0003800200 */
.L_x_16929:
[----:B------:R-:W-:Y:S01]  /*23fc0*/  IMAD.MOV.U32 R62, RZ, RZ, R4 ;  /* 0x000000ffff3e7224 */ /* 0x000fe200078e0004 */
[----:B------:R-:W-:-:S07]  /*23fd0*/  MOV R63, R5 ;  /* 0x00000005003f7202 */ /* 0x000fce0000000f00 */
.L_x_16928:
[----:B------:R-:W-:Y:S05]  /*23fe0*/  BSYNC.RECONVERGENT B5 ;  /* 0x0000000000057941 */ /* 0x000fea0003800200 */
.L_x_16927:
        /* <DEDUP_REMOVED lines=28> */
.L_x_16935:
[----:B------:R-:W-:Y:S05]  /*241b0*/  BSYNC.RECONVERGENT B6 ;  /* 0x0000000000067941 */ /* 0x000fea0003800200 */
.L_x_16934:
[----:B------:R-:W-:Y:S02]  /*241c0*/  IMAD.MOV.U32 R60, RZ, RZ, R4 ;  /* 0x000000ffff3c7224 */ /* 0x000fe400078e0004 */
[----:B------:R-:W-:Y:S01]  /*241d0*/  IMAD.MOV.U32 R61, RZ, RZ, R5 ;  /* 0x000000ffff3d7224 */ /* 0x000fe200078e0005 */
[----:B------:R-:W-:Y:S06]  /*241e0*/  BRA `(.L_x_16933) ;  /* 0x0000000000047947 */ /* 0x000fec0003800000 */
.L_x_16932:
[----:B------:R-:W-:-:S11]  /*241f0*/  DADD R60, R42, -R2 ;  /* 0x000000002a3c7229 */ /* 0x000fd60000000802 */
.L_x_16933:
[----:B------:R-:W-:Y:S05]  /*24200*/  BSYNC.RECONVERGENT B5 ;  /* 0x0000000000057941 */ /* 0x000fea0003800200 */
.L_x_16931:
        /* <DEDUP_REMOVED lines=29> */
.L_x_16937:
[----:B------:R-:W-:Y:S05]  /*243e0*/  BSYNC.RECONVERGENT B5 ;  /* 0x0000000000057941 */ /* 0x000fea0003800200 */
.L_x_16936:
[----:B------:R-:W-:Y:S02]  /*243f0*/  IMAD.MOV.U32 R42, RZ, RZ, R2 ;  /* 0x000000ffff2a7224 */ /* 0x000fe400078e0002 */
[----:B------:R-:W-:Y:S01]  /*24400*/  IMAD.MOV.U32 R43, RZ, RZ, R3 ;  /* 0x000000ffff2b7224 */ /* 0x000fe200078e0003 */
[----:B------:R-:W-:Y:S06]  /*24410*/  BRA `(.L_x_16938) ;  /* 0x00000008004c7947 */ /* 0x000fec0003800000 */
.L_x_16926:
        /* <DEDUP_REMOVED lines=29> */
.L_x_16941:
[----:B------:R-:W-:Y:S05]  /*245f0*/  BSYNC.RECONVERGENT B5 ;  /* 0x0000000000057941 */ /* 0x000fea0003800200 */
.L_x_16940:
[----:B------:R-:W-:Y:S01]  /*24600*/  IMAD.MOV.U32 R42, RZ, RZ, R2 ;  /* 0x000000ffff2a7224 */ /* 0x000fe200078e0002 */
[----:B------:R-:W-:Y:S01]  /*24610*/  MOV R43, R3 ;  /* 0x00000003002b7202 */ /* 0x000fe20000000f00 */
[----:B------:R-:W-:Y:S06]  /*24620*/  BRA `(.L_x_16938) ;  /* 0x0000000400c87947 */ /* 0x000fec0003800000 */
.L_x_16939:
        /* <DEDUP_REMOVED lines=29> */
.L_x_16943:
[----:B------:R-:W-:Y:S05]  /*24800*/  BSYNC.RECONVERGENT B5 ;  /* 0x0000000000057941 */ /* 0x000fea0003800200 */
.L_x_16942:
        /* <DEDUP_REMOVED lines=20> */
.L_x_16945:
[----:B------:R-:W-:Y:S05]  /*24950*/  BSYNC.RECONVERGENT B5 ;  /* 0x0000000000057941 */ /* 0x000fea0003800200 */
.L_x_16944:
[----:B------:R-:W-:Y:S01]  /*24960*/  DMUL R58, R58, 8.11296384146066816958e+31 ;  /* 0x469000003a3a7828 */ /* 0x000fe20000000000 */
[----:B------:R-:W-:Y:S01]  /*24970*/  MOV R42, R4 ;  /* 0x00000004002a7202 */ /* 0x000fe20000000f00 */
[----:B------:R-:W-:Y:S01]  /*24980*/  IMAD.MOV.U32 R43, RZ, RZ, R5 ;  /* 0x000000ffff2b7224 */ /* 0x000fe200078e0005 */
[----:B------:R-:W-:Y:S08]  /*24990*/  BRA `(.L_x_16938) ;  /* 0x0000000000ec7947 */ /* 0x000ff00003800000 */
.L_x_16925:
        /* <DEDUP_REMOVED lines=27> */
.L_x_16947:
[----:B------:R-:W-:Y:S05]  /*24b50*/  BSYNC.RECONVERGENT B5 ;  /* 0x0000000000057941 */ /* 0x000fea0003800200 */
.L_x_16946:
        /* <DEDUP_REMOVED lines=27> */
.L_x_16949:
[----:B------:R-:W-:Y:S05]  /*24d10*/  BSYNC.RECONVERGENT B5 ;  /* 0x0000000000057941 */ /* 0x000fea0003800200 */
.L_x_16948:
[----:B------:R-:W-:Y:S01]  /*24d20*/  DMUL R42, R2, R42 ;  /* 0x0000002a022a7228 */ /* 0x000fe20000000000 */
[----:B------:R-:W-:Y:S02]  /*24d30*/  IMAD.MOV.U32 R58, RZ, RZ, 0x0 ;  /* 0x00000000ff3a7424 */ /* 0x000fe400078e00ff */
[----:B------:R-:W-:-:S08]  /*24d40*/  IMAD.MOV.U32 R59, RZ, RZ, 0x3ff00000 ;  /* 0x3ff00000ff3b7424 */ /* 0x000fd000078e00ff */
.L_x_16938:
[----:B------:R-:W-:Y:S05]  /*24d50*/  BSYNC.RECONVERGENT B4 ;  /* 0x0000000000047941 */ /* 0x000fea0003800200 */
.L_x_16924:
[----:B------:R-:W-:Y:S05]  /*24d60*/  BRA `(.L_x_16950) ;  /* 0x0000000000087947 */ /* 0x000fea0003800000 */
.L_x_16918:
[----:B------:R-:W-:Y:S02]  /*24d70*/  DMUL R42, R40, 9.00719925474099200000e+15 ;  /* 0x43400000282a7828 */ /* 0x000fe40000000000 */
[----:B------:R-:W-:-:S11]  /*24d80*/  DMUL R58, R58, 9.00719925474099200000e+15 ;  /* 0x434000003a3a7828 */ /* 0x000fd60000000000 */
.L_x_16950:
[----:B------:R-:W-:Y:S05]  /*24d90*/  BSYNC.RELIABLE B2 ;  /* 0x0000000000027941 */ /* 0x000fea0003800100 */
.L_x_16917:
        /* <DEDUP_REMOVED lines=27> */
.L_x_16952:
[----:B------:R-:W-:Y:S05]  /*24f50*/  BSYNC.RECONVERGENT B2 ;  /* 0x0000000000027941 */ /* 0x000fea0003800200 */
.L_x_16951:
        /* <DEDUP_REMOVED lines=84> */
.L_x_16954:
[----:B------:R-:W-:Y:S02]  /*254a0*/  FSEL R2, RZ, 3.37028055040000000000e+12, P0 ;  /* 0x54442d18ff027808 */ /* 0x000fe40000000000 */
[----:B------:R-:W-:-:S07]  /*254b0*/  FSEL R3, RZ, 2.1426990032196044922, P0 ;  /* 0x400921fbff037808 */ /* 0x000fce0000000000 */
.L_x_16955:
[----:B------:R-:W-:Y:S05]  /*254c0*/  BSYNC.RECONVERGENT B0 ;  /* 0x0000000000007941 */ /* 0x000fea0003800200 */
.L_x_16953:
[----:B------:R-:W-:Y:S02]  /*254d0*/  DADD R42, |R42|, R58 ;  /* 0x000000002a2a7229 */ /* 0x000fe4000000023a */
[----:B------:R-:W-:-:S06]  /*254e0*/  DADD R2, -RZ, |R2| ;  /* 0x00000000ff027229 */ /* 0x000fcc0000000502 */
[----:B------:R-:W-:-:S06]  /*254f0*/  DSETP.NAN.AND P0, PT, R42, R42, PT ;  /* 0x0000002a2a00722a */ /* 0x000fcc0003f08000 */
[----:B------:R-:W-:Y:S02]  /*25500*/  FSEL R2, R42, R2, P0 ;  /* 0x000000022a027208 */ /* 0x000fe40000000000 */
[----:B------:R-:W-:-:S07]  /*25510*/  FSEL R3, R43, R3, P0 ;  /* 0x000000032b037208 */ /* 0x000fce0000000000 */
.L_x_16923:
[----:B------:R-:W-:Y:S05]  /*25520*/  BSYNC.RECONVERGENT B3 ;  /* 0x0000000000037941 */ /* 0x000fea0003800200 */
.L_x_16916:
[----:B------:R-:W-:Y:S01]  /*25530*/  LOP3.LUT R41, R67, 0x80000000, R9, 0xb8, !PT ;  /* 0x8000000043297812 */ /* 0x000fe200078eb809 */
[----:B------:R-:W-:Y:S01]  /*25540*/  IMAD.MOV.U32 R40, RZ, RZ, R66 ;  /* 0x000000ffff287224 */ /* 0x000fe200078e0042 */
[----:B------:R-:W-:Y:S01]  /*25550*/  LOP3.LUT R43, R3, 0x80000000, R11, 0xb8, !PT ;  /* 0x80000000032b7812 */ /* 0x000fe200078eb80b */
[----:B------:R-:W-:Y:S01]  /*25560*/  IMAD.MOV.U32 R42, RZ, RZ, R2 ;  /* 0x000000ffff2a7224 */ /* 0x000fe200078e0002 */
[----:B------:R-:W-:Y:S06]  /*25570*/  BRA `(.L_x_16881) ;  /* 0x0000005800b47947 */ /* 0x000fec0003800000 */
.L_x_16883:
        /* <DEDUP_REMOVED lines=119> */
.L_x_16961:
[----:B------:R-:W-:Y:S05]  /*25cf0*/  BSYNC.RECONVERGENT B0 ;  /* 0x0000000000007941 */ /* 0x000fea0003800200 */
.L_x_16960:
[----:B------:R-:W-:Y:S04]  /*25d00*/  BSSY.RECONVERGENT B3, `(.L_x_16962) ;  /* 0x0000006000037945 */ /* 0x000fe80003800200 */
[----:B------:R-:W-:Y:S05]  /*25d10*/  @P4 BRA P5, `(.L_x_16963) ;  /* 0x0000000000104947 */ /* 0x000fea0002800000 */
[----:B------:R-:W-:Y:S01]  /*25d20*/  MOV R2, R42 ;  /* 0x0000002a00027202 */ /* 0x000fe20000000f00 */
[----:B------:R-:W-:Y:S01]  /*25d30*/  IMAD.MOV.U32 R5, RZ, RZ, R43 ;  /* 0x000000ffff057224 */ /* 0x000fe200078e002b */
[----:B------:R-:W-:-:S07]  /*25d40*/  MOV R3, 0x25d60 ;  /* 0x00025d6000037802 */ /* 0x000fce0000000f00 */
[----:B------:R-:W-:Y:S05]  /*25d50*/  CALL.REL.NOINC `($__internal_33_$__cuda_sm20_div_rn_f64_full) ;  /* 0x0000085800547944 */ /* 0x000fea0003c00000 */
.L_x_16963:
[----:B------:R-:W-:Y:S05]  /*25d60*/  BSYNC.RECONVERGENT B3 ;  /* 0x0000000000037941 */ /* 0x000fea0003800200 */
.L_x_16962:
        /* <DEDUP_REMOVED lines=84> */
.L_x_16965:
[----:B------:R-:W-:Y:S02]  /*262b0*/  FSEL R2, RZ, 3.37028055040000000000e+12, P0 ;  /* 0x54442d18ff027808 */ /* 0x000fe40000000000 */
[----:B------:R-:W-:-:S07]  /*262c0*/  FSEL R3, RZ, 2.1426990032196044922, P0 ;  /* 0x400921fbff037808 */ /* 0x000fce0000000000 */
.L_x_16966:
[----:B------:R-:W-:Y:S05]  /*262d0*/  BSYNC.RECONVERGENT B0 ;  /* 0x0000000000007941 */ /* 0x000fea0003800200 */
.L_x_16964:
[----:B------:R-:W-:Y:S01]  /*262e0*/  DADD R58, R60, R58 ;  /* 0x000000003c3a7229 */ /* 0x000fe2000000003a */
[----:B------:R-:W-:Y:S01]  /*262f0*/  LOP3.LUT R3, R3, 0x80000000, R40, 0xb8, !PT ;  /* 0x8000000003037812 */ /* 0x000fe200078eb828 */
[----:B------:R-:W-:-:S06]  /*26300*/  DMUL R62, R62, 0.5 ;  /* 0x3fe000003e3e7828 */ /* 0x000fcc0000000000 */
[----:B------:R-:W-:-:S06]  /*26310*/  DSETP.NAN.AND P0, PT, R58, R58, PT ;  /* 0x0000003a3a00722a */ /* 0x000fcc0003f08000 */
[----:B------:R-:W-:Y:S02]  /*26320*/  FSEL R2, R58, R2, P0 ;  /* 0x000000023a027208 */ /* 0x000fe40000000000 */
[----:B------:R-:W-:Y:S01]  /*26330*/  FSEL R3, R59, R3, P0 ;  /* 0x000000033b037208 */ /* 0x000fe20000000000 */
[----:B------:R-:W-:Y:S06]  /*26340*/  BRA `(.L_x_16967) ;  /* 0x0000004c00207947 */ /* 0x000fec0003800000 */
.L_x_16959:
        /* <DEDUP_REMOVED lines=139> */
.L_x_16969:
[----:B------:R-:W-:Y:S05]  /*26c00*/  BSYNC.RECONVERGENT B0 ;  /* 0x0000000000007941 */ /* 0x000fea0003800200 */
.L_x_16968:
[----:B------:R-:W-:Y:S04]  /*26c10*/  BSSY.RECONVERGENT B3, `(.L_x_16970) ;  /* 0x0000005000037945 */ /* 0x000fe80003800200 */
[----:B------:R-:W-:Y:S05]  /*26c20*/  @P4 BRA P5, `(.L_x_16971) ;  /* 0x00000000000c4947 */ /* 0x000fea0002800000 */
[----:B------:R-:W-:Y:S02]  /*26c30*/  MOV R5, R3 ;  /* 0x0000000300057202 */ /* 0x000fe40000000f00 */
[----:B------:R-:W-:-:S07]  /*26c40*/  MOV R3, 0x26c60 ;  /* 0x00026c6000037802 */ /* 0x000fce0000000f00 */
[----:B------:R-:W-:Y:S05]  /*26c50*/  CALL.REL.NOINC `($__internal_33_$__cuda_sm20_div_rn_f64_full) ;  /* 0x0000084800947944 */ /* 0x000fea0003c00000 */
.L_x_16971:
[----:B------:R-:W-:Y:S05]  /*26c60*/  BSYNC.RECONVERGENT B3 ;  /* 0x0000000000037941 */ /* 0x000fea0003800200 */
.L_x_16970:
        /* <DEDUP_REMOVED lines=84> */
.L_x_16973:
[----:B------:R-:W-:Y:S02]  /*271b0*/  FSEL R2, RZ, 3.37028055040000000000e+12, P0 ;  /* 0x54442d18ff027808 */ /* 0x000fe40000000000 */
[----:B------:R-:W-:-:S07]  /*271c0*/  FSEL R3, RZ, 2.1426990032196044922, P0 ;  /* 0x400921fbff037808 */ /* 0x000fce0000000000 */
.L_x_16974:
[----:B------:R-:W-:Y:S05]  /*271d0*/  BSYNC.RECONVERGENT B0 ;  /* 0x0000000000007941 */ /* 0x000fea0003800200 */
.L_x_16972:
[----:B------:R-:W-:Y:S01]  /*271e0*/  DADD R58, R60, R58 ;  /* 0x000000003c3a7229 */ /* 0x000fe2000000003a */
[----:B------:R-:W-:-:S07]  /*271f0*/  LOP3.LUT R3, R3, 0x80000000, R40, 0xb8, !PT ;  /* 0x8000000003037812 */ /* 0x000fce00078eb828 */
[----:B------:R-:W-:-:S06]  /*27200*/  DSETP.NAN.AND P0, PT, R58, R58, PT ;  /* 0x0000003a3a00722a */ /* 0x000fcc0003f08000 */
[----:B------:R-:W-:Y:S02]  /*27210*/  FSEL R2, R58, R2, P0 ;  /* 0x000000023a027208 */ /* 0x000fe40000000000 */
[----:B------:R-:W-:Y:S01]  /*27220*/  FSEL R3, R59, R3, P0 ;  /* 0x000000033b037208 */ /* 0x000fe20000000000 */
[----:B------:R-:W-:Y:S06]  /*27230*/  BRA `(.L_x_16967) ;  /* 0x0000003c00647947 */ /* 0x000fec0003800000 */
.L_x_16958:
        /* <DEDUP_REMOVED lines=23> */
[----:B------:R-:W-:Y:S01]  /*273b0*/  MOV R42, R4 ;  /* 0x00000004002a7202 */ /* 0x000fe20000000f00 */
[----:B------:R-:W-:-:S07]  /*273c0*/  IMAD.MOV.U32 R43, RZ, RZ, R5 ;  /* 0x000000ffff2b7224 */ /* 0x000fce00078e0005 */
.L_x_16976:
[----:B------:R-:W-:Y:S05]  /*273d0*/  BSYNC.RECONVERGENT B3 ;  /* 0x0000000000037941 */ /* 0x000fea0003800200 */
.L_x_16975:
        /* <DEDUP_REMOVED lines=23> */
.L_x_16978:
[----:B------:R-:W-:Y:S05]  /*27550*/  BSYNC.RECONVERGENT B3 ;  /* 0x0000000000037941 */ /* 0x000fea0003800200 */
.L_x_16977:
        /* <DEDUP_REMOVED lines=140> */
.L_x_16980:
[----:B------:R-:W-:Y:S05]  /*27e20*/  BSYNC.RECONVERGENT B0 ;  /* 0x0000000000007941 */ /* 0x000fea0003800200 */
.L_x_16979:
[----:B------:R-:W-:Y:S04]  /*27e30*/  BSSY.RECONVERGENT B3, `(.L_x_16981) ;  /* 0x0000006000037945 */ /* 0x000fe80003800200 */
[----:B------:R-:W-:Y:S05]  /*27e40*/  @P4 BRA P5, `(.L_x_16982) ;  /* 0x0000000000104947 */ /* 0x000fea0002800000 */
[----:B------:R-:W-:Y:S01]  /*27e50*/  IMAD.MOV.U32 R2, RZ, RZ, R42 ;  /* 0x000000ffff027224 */ /* 0x000fe200078e002a */
[----:B------:R-:W-:Y:S01]  /*27e60*/  MOV R3, 0x27e90 ;  /* 0x00027e9000037802 */ /* 0x000fe20000000f00 */
[----:B------:R-:W-:-:S07]  /*27e70*/  IMAD.MOV.U32 R5, RZ, RZ, R43 ;  /* 0x000000ffff057224 */ /* 0x000fce00078e002b */
[----:B------:R-:W-:Y:S05]  /*27e80*/  CALL.REL.NOINC `($__internal_33_$__cuda_sm20_div_rn_f64_full) ;  /* 0x0000083800087944 */ /* 0x000fea0003c00000 */
.L_x_16982:
[----:B------:R-:W-:Y:S05]  /*27e90*/  BSYNC.RECONVERGENT B3 ;  /* 0x0000000000037941 */ /* 0x000fea0003800200 */
.L_x_16981:
        /* <DEDUP_REMOVED lines=84> */
.L_x_16984:
[----:B------:R-:W-:Y:S02]  /*283e0*/  FSEL R2, RZ, 3.37028055040000000000e+12, P0 ;  /* 0x54442d18ff027808 */ /* 0x000fe40000000000 */
[----:B------:R-:W-:-:S07]  /*283f0*/  FSEL R3, RZ, 2.1426990032196044922, P0 ;  /* 0x400921fbff037808 */ /* 0x000fce0000000000 */
.L_x_16985:
[----:B------:R-:W-:Y:S05]  /*28400*/  BSYNC.RECONVERGENT B0 ;  /* 0x0000000000007941 */ /* 0x000fea0003800200 */
.L_x_16983:
[----:B------:R-:W-:Y:S01]  /*28410*/  DADD R58, R60, R58 ;  /* 0x000000003c3a7229 */ /* 0x000fe2000000003a */
[----:B------:R-:W-:Y:S01]  /*28420*/  LOP3.LUT R3, R3, 0x80000000, R40, 0xb8, !PT ;  /* 0x8000000003037812 */ /* 0x000fe200078eb828 */
[----:B------:R-:W-:-:S06]  /*28430*/  DADD R62, R62, 1 ;  /* 0x3ff000003e3e7429 */ /* 0x000fcc0000000000 */
[----:B------:R-:W-:-:S06]  /*28440*/  DSETP.NAN.AND P0, PT, R58, R58, PT ;  /* 0x0000003a3a00722a */ /* 0x000fcc0003f08000 */
[----:B------:R-:W-:Y:S02]  /*28450*/  FSEL R2, R58, R2, P0 ;  /* 0x000000023a027208 */ /* 0x000fe40000000000 */
[----:B------:R-:W-:Y:S01]  /*28460*/  FSEL R3, R59, R3, P0 ;  /* 0x000000033b037208 */ /* 0x000fe20000000000 */
[----:B------:R-:W-:Y:S06]  /*28470*/  BRA `(.L_x_16967) ;  /* 0x0000002800d47947 */ /* 0x000fec0003800000 */
.L_x_16957:
        /* <DEDUP_REMOVED lines=109> */
.L_x_16989:
[----:B------:R-:W-:Y:S05]  /*28b50*/  BSYNC.RECONVERGENT B0 ;  /* 0x0000000000007941 */ /* 0x000fea0003800200 */
.L_x_16988:
        /* <DEDUP_REMOVED lines=8> */
[----:B------:R-:W-:Y:S05]  /*28be0*/  CALL.REL.NOINC `($__internal_33_$__cuda_sm20_div_rn_f64_full) ;  /* 0x0000082800b07944 */ /* 0x000fea0003c00000 */
.L_x_16991:
[----:B------:R-:W-:Y:S05]  /*28bf0*/  BSYNC.RECONVERGENT B3 ;  /* 0x0000000000037941 */ /* 0x000fea0003800200 */
.L_x_16990:
        /* <DEDUP_REMOVED lines=76> */
.L_x_16987:
        /* <DEDUP_REMOVED lines=136> */
.L_x_16993:
[----:B------:R-:W-:Y:S05]  /*29940*/  BSYNC.RECONVERGENT B0 ;  /* 0x0000000000007941 */ /* 0x000fea0003800200 */
.L_x_16992:
        /* <DEDUP_REMOVED lines=8> */
.L_x_16995:
[----:B------:R-:W-:Y:S05]  /*299d0*/  BSYNC.RECONVERGENT B3 ;  /* 0x0000000000037941 */ /* 0x000fea0003800200 */
.L_x_16994:
        /* <DEDUP_REMOVED lines=76> */
.L_x_16986:
        /* <DEDUP_REMOVED lines=22> */
[----:B------:R-:W-:Y:S05]  /*2a000*/  CALL.REL.NOINC `($__internal_33_$__cuda_sm20_div_rn_f64_full) ;  /* 0x0000081400a87944 */ /* 0x000fea0003c00000 */
[----:B------:R-:W-:Y:S02]  /*2a010*/  IMAD.MOV.U32 R62, RZ, RZ, R4 ;  /* 0x000000ffff3e7224 */ /* 0x000fe400078e0004 */
[----:B------:R-:W-:-:S07]  /*2a020*/  IMAD.MOV.U32 R63, RZ, RZ, R5 ;  /* 0x000000ffff3f7224 */ /* 0x000fce00078e0005 */
.L_x_16997:
[----:B------:R-:W-:Y:S05]  /*2a030*/  BSYNC.RECONVERGENT B3 ;  /* 0x0000000000037941 */ /* 0x000fea0003800200 */
.L_x_16996:
        /* <DEDUP_REMOVED lines=22> */
[----:B------:R-:W-:Y:S05]  /*2a1a0*/  CALL.REL.NOINC `($__internal_33_$__cuda_sm20_div_rn_f64_full) ;  /* 0x0000081400407944 */ /* 0x000fea0003c00000 */
.L_x_16999:
[----:B------:R-:W-:Y:S05]  /*2a1b0*/  BSYNC.RECONVERGENT B3 ;  /* 0x0000000000037941 */ /* 0x000fea0003800200 */
.L_x_16998:
        /* <DEDUP_REMOVED lines=139> */
.L_x_17001:
[----:B------:R-:W-:Y:S05]  /*2aa70*/  BSYNC.RECONVERGENT B0 ;  /* 0x0000000000007941 */ /* 0x000fea0003800200 */
.L_x_17000:
        /* <DEDUP_REMOVED lines=9> */
.L_x_17003:
[----:B------:R-:W-:Y:S05]  /*2ab10*/  BSYNC.RECONVERGENT B3 ;  /* 0x0000000000037941 */ /* 0x000fea0003800200 */
.L_x_17002:
        /* <DEDUP_REMOVED lines=75> */
.L_x_16967:
[----:B------:R-:W-:Y:S05]  /*2afd0*/  BSYNC.RECONVERGENT B2 ;  /* 0x0000000000027941 */ /* 0x000fea0003800200 */
.L_x_16956:
[----:B------:R-:W-:Y:S01]  /*2afe0*/  UMOV UR4, 0xfefa39ef ;  /* 0xfefa39ef00047882 */ /* 0x000fe20000000000 */
[----:B------:R-:W-:Y:S01]  /*2aff0*/  UMOV UR5, 0x3fe62e42 ;  /* 0x3fe62e4200057882 */ /* 0x000fe20000000000 */
[----:B------:R-:W-:Y:S01]  /*2b000*/  LOP3.LUT R43, R3, 0x80000000, R11, 0xb8, !PT ;  /* 0x80000000032b7812 */ /* 0x000fe200078eb80b */
[----:B------:R-:W-:Y:S01]  /*2b010*/  DADD R62, R62, UR4 ;  /* 0x000000043e3e7e29 */ /* 0x000fe20008000000 */
[----:B------:R-:W-:-:S09]  /*2b020*/  IMAD.MOV.U32 R42, RZ, RZ, R2 ;  /* 0x000000ffff2a7224 */ /* 0x000fd200078e0002 */
[----:B------:R-:W-:Y:S01]  /*2b030*/  LOP3.LUT R41, R63, 0x80000000, R9, 0xb8, !PT ;  /* 0x800000003f297812 */ /* 0x000fe200078eb809 */
[----:B------:R-:W-:-:S07]  /*2b040*/  IMAD.MOV.U32 R40, RZ, RZ, R62 ;  /* 0x000000ffff287224 */ /* 0x000fce00078e003e */
.L_x_16881:
[----:B------:R-:W-:Y:S05]  /*2b050*/  BSYNC.RECONVERGENT B1 ;  /* 0x0000000000017941 */ /* 0x000fea0003800200 */
.L_x_16880:
        /* <DEDUP_REMOVED lines=35> */
.L_x_17006:
        /* <DEDUP_REMOVED lines=148> */
.L_x_17011:
[----:B------:R-:W-:Y:S05]  /*2bbd0*/  BSYNC.RECONVERGENT B3 ;  /* 0x0000000000037941 */ /* 0x000fea0003800200 */
.L_x_17010:
        /* <DEDUP_REMOVED lines=81> */
.L_x_17009:
        /* <DEDUP_REMOVED lines=33> */
.L_x_17018:
[----:B------:R-:W-:Y:S05]  /*2c300*/  BSYNC.RECONVERGENT B4 ;  /* 0x0000000000047941 */ /* 0x000fea0003800200 */
.L_x_17017:
[----:B------:R-:W-:Y:S02]  /*2c310*/  IMAD.MOV.U32 R66, RZ, RZ, R4 ;  /* 0x000000ffff427224 */ /* 0x000fe400078e0004 */
[----:B------:R-:W-:-:S07]  /*2c320*/  IMAD.MOV.U32 R67, RZ, RZ, R5 ;  /* 0x000000ffff437224 */ /* 0x000fce00078e0005 */
.L_x_17016:
[----:B------:R-:W-:Y:S05]  /*2c330*/  BSYNC.RECONVERGENT B3 ;  /* 0x0000000000037941 */ /* 0x000fea0003800200 */
.L_x_17015:
        /* <DEDUP_REMOVED lines=30> */
.L_x_17023:
[----:B------:R-:W-:Y:S05]  /*2c520*/  BSYNC.RECONVERGENT B4 ;  /* 0x0000000000047941 */ /* 0x000fea0003800200 */
.L_x_17022:
[----:B------:R-:W-:Y:S05]  /*2c530*/  BRA `(.L_x_17021) ;  /* 0x0000000000047947 */ /* 0x000fea0003800000 */
.L_x_17020:
[----:B------:R-:W-:-:S11]  /*2c540*/  DADD R4, R10, -R2 ;  /* 0x000000000a047229 */ /* 0x000fd60000000802 */
.L_x_17021:
[----:B------:R-:W-:Y:S05]  /*2c550*/  BSYNC.RECONVERGENT B3 ;  /* 0x0000000000037941 */ /* 0x000fea0003800200 */
.L_x_17019:
        /* <DEDUP_REMOVED lines=31> */
.L_x_17025:
[----:B------:R-:W-:Y:S05]  /*2c750*/  BSYNC.RECONVERGENT B3 ;  /* 0x0000000000037941 */ /* 0x000fea0003800200 */
.L_x_17024:
        /* <DEDUP_REMOVED lines=85> */
.L_x_17026:
        /* <DEDUP_REMOVED lines=21> */
.L_x_17028:
[----:B------:R-:W-:Y:S05]  /*2ce00*/  BSYNC.RECONVERGENT B3 ;  /* 0x0000000000037941 */ /* 0x000fea0003800200 */
.L_x_17027:
        /* <DEDUP_REMOVED lines=30> */
.L_x_17014:
        /* <DEDUP_REMOVED lines=28> */
.L_x_17031:
[----:B------:R-:W-:Y:S05]  /*2d1b0*/  BSYNC.RECONVERGENT B3 ;  /* 0x0000000000037941 */ /* 0x000fea0003800200 */
.L_x_17030:
        /* <DEDUP_REMOVED lines=85> */
.L_x_17032:
        /* <DEDUP_REMOVED lines=21> */
.L_x_17034:
[----:B------:R-:W-:Y:S05]  /*2d860*/  BSYNC.RECONVERGENT B3 ;  /* 0x0000000000037941 */ /* 0x000fea0003800200 */
.L_x_17033:
        /* <DEDUP_REMOVED lines=30> */
.L_x_17029:
        /* <DEDUP_REMOVED lines=27> */
.L_x_17036:
[----:B------:R-:W-:Y:S05]  /*2dc00*/  BSYNC.RECONVERGENT B3 ;  /* 0x0000000000037941 */ /* 0x000fea0003800200 */
.L_x_17035:
        /* <DEDUP_REMOVED lines=21> */
.L_x_17038:
[----:B------:R-:W-:Y:S05]  /*2dd60*/  BSYNC.RECONVERGENT B3 ;  /* 0x0000000000037941 */ /* 0x000fea0003800200 */
.L_x_17037:
[----:B------:R-:W-:Y:S02]  /*2dd70*/  IMAD.MOV.U32 R66, RZ, RZ, R4 ;  /* 0x000000ffff427224 */ /* 0x000fe400078e0004 */
[----:B------:R-:W-:Y:S01]  /*2dd80*/  IMAD.MOV.U32 R67, RZ, RZ, R5 ;  /* 0x000000ffff437224 */ /* 0x000fe200078e0005 */
[----:B------:R-:W-:Y:S06]  /*2dd90*/  BRA `(.L_x_17012) ;  /* 0x0000000000687947 */ /* 0x000fec0003800000 */
.L_x_17013:
        /* <DEDUP_REMOVED lines=25> */
.L_x_17039:
[----:B------:R-:W-:Y:S05]  /*2df30*/  BSYNC.RECONVERGENT B3 ;  /* 0x0000000000037941 */ /* 0x000fea0003800200 */
.L_x_17012:
[----:B------:R-:W-:Y:S05]  /*2df40*/  BSYNC.RECONVERGENT B2 ;  /* 0x0000000000027941 */ /* 0x000fea0003800200 */
.L_x_17008:
        /* <DEDUP_REMOVED lines=25> */
.L_x_17044:
[----:B------:R-:W-:Y:S05]  /*2e0e0*/  BSYNC.RECONVERGENT B4 ;  /* 0x0000000000047941 */ /* 0x000fea0003800200 */
.L_x_17043:
        /* <DEDUP_REMOVED lines=77> */
.L_x_17046:
        /* <DEDUP_REMOVED lines=42> */
.L_x_17045:
        /* <DEDUP_REMOVED lines=35> */
.L_x_17054:
[----:B------:R-:W-:Y:S05]  /*2ea90*/  BSYNC.RECONVERGENT B6 ;  /* 0x0000000000067941 */ /* 0x000fea0003800200 */
.L_x_17053:
[----:B------:R-:W-:Y:S02]  /*2eaa0*/  IMAD.MOV.U32 R62, RZ, RZ, R4 ;  /* 0x000000ffff3e7224 */ /* 0x000fe400078e0004 */
[----:B------:R-:W-:-:S07]  /*2eab0*/  IMAD.MOV.U32 R63, RZ, RZ, R5 ;  /* 0x000000ffff3f7224 */ /* 0x000fce00078e0005 */
.L_x_17052:
[----:B------:R-:W-:Y:S05]  /*2eac0*/  BSYNC.RECONVERGENT B5 ;  /* 0x0000000000057941 */ /* 0x000fea0003800200 */
.L_x_17051:
        /* <DEDUP_REMOVED lines=28> */
.L_x_17059:
[----:B------:R-:W-:Y:S05]  /*2ec90*/  BSYNC.RECONVERGENT B6 ;  /* 0x0000000000067941 */ /* 0x000fea0003800200 */
.L_x_17058:
[----:B------:R-:W-:Y:S02]  /*2eca0*/  IMAD.MOV.U32 R60, RZ, RZ, R4 ;  /* 0x000000ffff3c7224 */ /* 0x000fe400078e0004 */
[----:B------:R-:W-:Y:S01]  /*2ecb0*/  IMAD.MOV.U32 R61, RZ, RZ, R5 ;  /* 0x000000ffff3d7224 */ /* 0x000fe200078e0005 */
[----:B------:R-:W-:Y:S06]  /*2ecc0*/  BRA `(.L_x_17057) ;  /* 0x0000000000047947 */ /* 0x000fec0003800000 */
.L_x_17056:
[----:B------:R-:W-:-:S11]  /*2ecd0*/  DADD R60, R10, -R2 ;  /* 0x000000000a3c7229 */ /* 0x000fd60000000802 */
.L_x_17057:
[----:B------:R-:W-:Y:S05]  /*2ece0*/  BSYNC.RECONVERGENT B5 ;  /* 0x0000000000057941 */ /* 0x000fea0003800200 */
.L_x_17055:
        /* <DEDUP_REMOVED lines=29> */
.L_x_17061:
[----:B------:R-:W-:Y:S05]  /*2eec0*/  BSYNC.RECONVERGENT B5 ;  /* 0x0000000000057941 */ /* 0x000fea0003800200 */
.L_x_17060:
[----:B------:R-:W-:Y:S01]  /*2eed0*/  MOV R10, R2 ;  /* 0x00000002000a7202 */ /* 0x000fe20000000f00 */
[----:B------:R-:W-:Y:S01]  /*2eee0*/  IMAD.MOV.U32 R11, RZ, RZ, R3 ;  /* 0x000000ffff0b7224 */ /* 0x000fe200078e0003 */
[----:B------:R-:W-:Y:S06]  /*2eef0*/  BRA `(.L_x_17062) ;  /* 0x00000008004c7947 */ /* 0x000fec0003800000 */
.L_x_17050:
        /* <DEDUP_REMOVED lines=29> */
.L_x_17065:
[----:B------:R-:W-:Y:S05]  /*2f0d0*/  BSYNC.RECONVERGENT B5 ;  /* 0x0000000000057941 */ /* 0x000fea0003800200 */
.L_x_17064:
[----:B------:R-:W-:Y:S02]  /*2f0e0*/  IMAD.MOV.U32 R10, RZ, RZ, R2 ;  /* 0x000000ffff0a7224 */ /* 0x000fe400078e0002 */
[----:B------:R-:W-:Y:S01]  /*2f0f0*/  IMAD.MOV.U32 R11, RZ, RZ, R3 ;  /* 0x000000ffff0b7224 */ /* 0x000fe200078e0003 */
[----:B------:R-:W-:Y:S06]  /*2f100*/  BRA `(.L_x_17062) ;  /* 0x0000000400c87947 */ /* 0x000fec0003800000 */
.L_x_17063:
        /* <DEDUP_REMOVED lines=29> */
.L_x_17067:
[----:B------:R-:W-:Y:S05]  /*2f2e0*/  BSYNC.RECONVERGENT B5 ;  /* 0x0000000000057941 */ /* 0x000fea0003800200 */
.L_x_17066:
        /* <DEDUP_REMOVED lines=20> */
.L_x_17069:
[----:B------:R-:W-:Y:S05]  /*2f430*/  BSYNC.RECONVERGENT B5 ;  /* 0x0000000000057941 */ /* 0x000fea0003800200 */
.L_x_17068:
[----:B------:R-:W-:Y:S01]  /*2f440*/  DMUL R58, R58, 8.11296384146066816958e+31 ;  /* 0x469000003a3a7828 */ /* 0x000fe20000000000 */
[----:B------:R-:W-:Y:S02]  /*2f450*/  IMAD.MOV.U32 R10, RZ, RZ, R4 ;  /* 0x000000ffff0a7224 */ /* 0x000fe400078e0004 */
[----:B------:R-:W-:Y:S01]  /*2f460*/  IMAD.MOV.U32 R11, RZ, RZ, R5 ;  /* 0x000000ffff0b7224 */ /* 0x000fe200078e0005 */
[----:B------:R-:W-:Y:S07]  /*2f470*/  BRA `(.L_x_17062) ;  /* 0x0000000000ec7947 */ /* 0x000fee0003800000 */
.L_x_17049:
        /* <DEDUP_REMOVED lines=27> */
.L_x_17071:
[----:B------:R-:W-:Y:S05]  /*2f630*/  BSYNC.RECONVERGENT B5 ;  /* 0x0000000000057941 */ /* 0x000fea0003800200 */
.L_x_17070:
        /* <DEDUP_REMOVED lines=27> */
.L_x_17073:
[----:B------:R-:W-:Y:S05]  /*2f7f0*/  BSYNC.RECONVERGENT B5 ;  /* 0x0000000000057941 */ /* 0x000fea0003800200 */
.L_x_17072:
[----:B------:R-:W-:Y:S01]  /*2f800*/  DMUL R10, R2, R10 ;  /* 0x0000000a020a7228 */ /* 0x000fe20000000000 */
[----:B------:R-:W-:Y:S01]  /*2f810*/  MOV R58, 0x0 ;  /* 0x00000000003a7802 */ /* 0x000fe20000000f00 */
[----:B------:R-:W-:-:S09]  /*2f820*/  IMAD.MOV.U32 R59, RZ, RZ, 0x3ff00000 ;  /* 0x3ff00000ff3b7424 */ /* 0x000fd200078e00ff */
.L_x_17062:
[----:B------:R-:W-:Y:S05]  /*2f830*/  BSYNC.RECONVERGENT B4 ;  /* 0x0000000000047941 */ /* 0x000fea0003800200 */
.L_x_17048:
[----:B------:R-:W-:Y:S05]  /*2f840*/  BRA `(.L_x_17074) ;  /* 0x0000000000087947 */ /* 0x000fea0003800000 */
.L_x_17042:
[----:B------:R-:W-:Y:S02]  /*2f850*/  DMUL R10, R8, 9.00719925474099200000e+15 ;  /* 0x43400000080a7828 */ /* 0x000fe40000000000 */
[----:B------:R-:W-:-:S11]  /*2f860*/  DMUL R58, R58, 9.00719925474099200000e+15 ;  /* 0x434000003a3a7828 */ /* 0x000fd60000000000 */
.L_x_17074:
[----:B------:R-:W-:Y:S05]  /*2f870*/  BSYNC.RELIABLE B2 ;  /* 0x0000000000027941 */ /* 0x000fea0003800100 */
.L_x_17041:
        /* <DEDUP_REMOVED lines=27> */
.L_x_17076:
[----:B------:R-:W-:Y:S05]  /*2fa30*/  BSYNC.RECONVERGENT B2 ;  /* 0x0000000000027941 */ /* 0x000fea0003800200 */
.L_x_17075:
        /* <DEDUP_REMOVED lines=84> */
.L_x_17078:
[----:B------:R-:W-:Y:S02]  /*2ff80*/  FSEL R2, RZ, 3.37028055040000000000e+12, P0 ;  /* 0x54442d18ff027808 */ /* 0x000fe40000000000 */
[----:B------:R-:W-:-:S07]  /*2ff90*/  FSEL R3, RZ, 2.1426990032196044922, P0 ;  /* 0x400921fbff037808 */ /* 0x000fce0000000000 */
.L_x_17079:
[----:B------:R-:W-:Y:S05]  /*2ffa0*/  BSYNC.RECONVERGENT B0 ;  /* 0x0000000000007941 */ /* 0x000fea0003800200 */
.L_x_17077:
[----:B------:R-:W-:Y:S02]  /*2ffb0*/  DADD R10, |R10|, R58 ;  /* 0x000000000a0a7229 */ /* 0x000fe4000000023a */
[----:B------:R-:W-:-:S06]  /*2ffc0*/  DADD R2, -RZ, |R2| ;  /* 0x00000000ff027229 */ /* 0x000fcc0000000502 */
[----:B------:R-:W-:-:S06]  /*2ffd0*/  DSETP.NAN.AND P0, PT, R10, R10, PT ;  /* 0x0000000a0a00722a */ /* 0x000fcc0003f08000 */
[----:B------:R-:W-:Y:S02]  /*2ffe0*/  FSEL R2, R10, R2, P0 ;  /* 0x000000020a027208 */ /* 0x000fe40000000000 */
[----:B------:R-:W-:-:S07]  /*2fff0*/  FSEL R3, R11, R3, P0 ;  /* 0x000000030b037208 */ /* 0x000fce0000000000 */
.L_x_17047:
[----:B------:R-:W-:Y:S05]  /*30000*/  BSYNC.RECONVERGENT B3 ;  /* 0x0000000000037941 */ /* 0x000fea0003800200 */
.L_x_17040:
[----:B------:R-:W-:Y:S01]  /*30010*/  LOP3.LUT R9, R67, 0x80000000, R13, 0xb8, !PT ;  /* 0x8000000043097812 */ /* 0x000fe200078eb80d */
[----:B------:R-:W-:Y:S01]  /*30020*/  IMAD.MOV.U32 R8, RZ, RZ, R66 ;  /* 0x000000ffff087224 */ /* 0x000fe200078e0042 */
[----:B------:R-:W-:Y:S02]  /*30030*/  LOP3.LUT R11, R3, 0x80000000, R15, 0xb8, !PT ;  /* 0x80000000030b7812 */ /* 0x000fe400078eb80f */
[----:B------:R-:W-:Y:S01]  /*30040*/  MOV R10, R2 ;  /* 0x00000002000a7202 */ /* 0x000fe20000000f00 */
[----:B------:R-:W-:Y:S06]  /*30050*/  BRA `(.L_x_17005) ;  /* 0x0000005800b47947 */ /* 0x000fec0003800000 */
.L_x_17007:
        /* <DEDUP_REMOVED lines=119> */
.L_x_17085:
[----:B------:R-:W-:Y:S05]  /*307d0*/  BSYNC.RECONVERGENT B0 ;  /* 0x0000000000007941 */ /* 0x000fea0003800200 */
.L_x_17084:
[----:B------:R-:W-:Y:S04]  /*307e0*/  BSSY.RECONVERGENT B3, `(.L_x_17086) ;  /* 0x0000006000037945 */ /* 0x000fe80003800200 */
[----:B------:R-:W-:Y:S05]  /*307f0*/  @P4 BRA P5, `(.L_x_17087) ;  /* 0x0000000000104947 */ /* 0x000fea0002800000 */
[----:B------:R-:W-:Y:S01]  /*30800*/  IMAD.MOV.U32 R2, RZ, RZ, R10 ;  /* 0x000000ffff027224 */ /* 0x000fe200078e000a */
[----:B------:R-:W-:Y:S01]  /*30810*/  MOV R3, 0x30840 ;  /* 0x0003084000037802 */ /* 0x000fe20000000f00 */
[----:B------:R-:W-:-:S07]  /*30820*/  IMAD.MOV.U32 R5, RZ, RZ, R11 ;  /* 0x000000ffff057224 */ /* 0x000fce00078e000b */
[----:B------:R-:W-:Y:S05]  /*30830*/  CALL.REL.NOINC `($__internal_33_$__cuda_sm20_div_rn_f64_full) ;  /* 0x000007ac009c7944 */ /* 0x000fea0003c00000 */
.L_x_17087:
[----:B------:R-:W-:Y:S05]  /*30840*/  BSYNC.RECONVERGENT B3 ;  /* 0x0000000000037941 */ /* 0x000fea0003800200 */
.L_x_17086:
        /* <DEDUP_REMOVED lines=84> */
.L_x_17089:
[----:B------:R-:W-:Y:S02]  /*30d90*/  FSEL R2, RZ, 3.37028055040000000000e+12, P0 ;  /* 0x54442d18ff027808 */ /* 0x000fe40000000000 */
[----:B------:R-:W-:-:S07]  /*30da0*/  FSEL R3, RZ, 2.1426990032196044922, P0 ;  /* 0x400921fbff037808 */ /* 0x000fce0000000000 */
.L_x_17090:
[----:B------:R-:W-:Y:S05]  /*30db0*/  BSYNC.RECONVERGENT B0 ;  /* 0x0000000000007941 */ /* 0x000fea0003800200 */
.L_x_17088:
[----:B------:R-:W-:Y:S01]  /*30dc0*/  DADD R58, R60, R58 ;  /* 0x000000003c3a7229 */ /* 0x000fe2000000003a */
[----:B------:R-:W-:Y:S01]  /*30dd0*/  LOP3.LUT R3, R3, 0x80000000, R8, 0xb8, !PT ;  /* 0x8000000003037812 */ /* 0x000fe200078eb808 */
[----:B------:R-:W-:-:S06]  /*30de0*/  DMUL R62, R62, 0.5 ;  /* 0x3fe000003e3e7828 */ /* 0x000fcc0000000000 */
[----:B------:R-:W-:-:S06]  /*30df0*/  DSETP.NAN.AND P0, PT, R58, R58, PT ;  /* 0x0000003a3a00722a */ /* 0x000fcc0003f08000 */
[----:B------:R-:W-:Y:S02]  /*30e00*/  FSEL R2, R58, R2, P0 ;  /* 0x000000023a027208 */ /* 0x000fe40000000000 */
[----:B------:R-:W-:Y:S01]  /*30e10*/  FSEL R3, R59, R3, P0 ;  /* 0x000000033b037208 */ /* 0x000fe20000000000 */
[----:B------:R-:W-:Y:S06]  /*30e20*/  BRA `(.L_x_17091) ;  /* 0x0000004c00207947 */ /* 0x000fec0003800000 */
.L_x_17083:
        /* <DEDUP_REMOVED lines=139> */
.L_x_17093:
[----:B------:R-:W-:Y:S05]  /*316e0*/  BSYNC.RECONVERGENT B0 ;  /* 0x0000000000007941 */ /* 0x000fea0003800200 */
.L_x_17092:
[----:B------:R-:W-:Y:S04]  /*316f0*/  BSSY.RECONVERGENT B3, `(.L_x_17094) ;  /* 0x0000005000037945 */ /* 0x000fe80003800200 */
[----:B------:R-:W-:Y:S05]  /*31700*/  @P4 BRA P5, `(.L_x_17095) ;  /* 0x00000000000c4947 */ /* 0x000fea0002800000 */
[----:B------:R-:W-:Y:S01]  /*31710*/  IMAD.MOV.U32 R5, RZ, RZ, R3 ;  /* 0x000000ffff057224 */ /* 0x000fe200078e0003 */
[----:B------:R-:W-:-:S07]  /*31720*/  MOV R3, 0x31740 ;  /* 0x0003174000037802 */ /* 0x000fce0000000f00 */
[----:B------:R-:W-:Y:S05]  /*31730*/  CALL.REL.NOINC `($__internal_33_$__cuda_sm20_div_rn_f64_full) ;  /* 0x0000079c00dc7944 */ /* 0x000fea0003c00000 */
.L_x_17095:
[----:B------:R-:W-:Y:S05]  /*31740*/  BSYNC.RECONVERGENT B3 ;  /* 0x0000000000037941 */ /* 0x000fea0003800200 */
.L_x_17094:
        /* <DEDUP_REMOVED lines=84> */
.L_x_17097:
[----:B------:R-:W-:Y:S02]  /*31c90*/  FSEL R2, RZ, 3.37028055040000000000e+12, P0 ;  /* 0x54442d18ff027808 */ /* 0x000fe40000000000 */
[----:B------:R-:W-:-:S07]  /*31ca0*/  FSEL R3, RZ, 2.1426990032196044922, P0 ;  /* 0x400921fbff037808 */ /* 0x000fce0000000000 */
.L_x_17098:
[----:B------:R-:W-:Y:S05]  /*31cb0*/  BSYNC.RECONVERGENT B0 ;  /* 0x0000000000007941 */ /* 0x000fea0003800200 */
.L_x_17096:
[----:B------:R-:W-:Y:S01]  /*31cc0*/  DADD R58, R60, R58 ;  /* 0x000000003c3a7229 */ /* 0x000fe2000000003a */
[----:B------:R-:W-:-:S07]  /*31cd0*/  LOP3.LUT R3, R3, 0x80000000, R8, 0xb8, !PT ;  /* 0x8000000003037812 */ /* 0x000fce00078eb808 */
[----:B------:R-:W-:-:S06]  /*31ce0*/  DSETP.NAN.AND P0, PT, R58, R58, PT ;  /* 0x0000003a3a00722a */ /* 0x000fcc0003f08000 */
[----:B------:R-:W-:Y:S02]  /*31cf0*/  FSEL R2, R58, R2, P0 ;  /* 0x000000023a027208 */ /* 0x000fe40000000000 */
[----:B------:R-:W-:Y:S01]  /*31d00*/  FSEL R3, R59, R3, P0 ;  /* 0x000000033b037208 */ /* 0x000fe20000000000 */
[----:B------:R-:W-:Y:S06]  /*31d10*/  BRA `(.L_x_17091) ;  /* 0x0000003c00647947 */ /* 0x000fec0003800000 */
.L_x_17082:
        /* <DEDUP_REMOVED lines=23> */
[----:B------:R-:W-:Y:S02]  /*31e90*/  IMAD.MOV.U32 R10, RZ, RZ, R4 ;  /* 0x000000ffff0a7224 */ /* 0x000fe400078e0004 */
[----:B------:R-:W-:-:S07]  /*31ea0*/  IMAD.MOV.U32 R11, RZ, RZ, R5 ;  /* 0x000000ffff0b7224 */ /* 0x000fce00078e0005 */
.L_x_17100:
[----:B------:R-:W-:Y:S05]  /*31eb0*/  BSYNC.RECONVERGENT B3 ;  /* 0x0000000000037941 */ /* 0x000fea0003800200 */
.L_x_17099:
        /* <DEDUP_REMOVED lines=23> */
.L_x_17102:
[----:B------:R-:W-:Y:S05]  /*32030*/  BSYNC.RECONVERGENT B3 ;  /* 0x0000000000037941 */ /* 0x000fea0003800200 */
.L_x_17101:
        /* <DEDUP_REMOVED lines=140> */
.L_x_17104:
[----:B------:R-:W-:Y:S05]  /*32900*/  BSYNC.RECONVERGENT B0 ;  /* 0x0000000000007941 */ /* 0x000fea0003800200 */
.L_x_17103:
[----:B------:R-:W-:Y:S04]  /*32910*/  BSSY.RECONVERGENT B3, `(.L_x_17105) ;  /* 0x0000006000037945 */ /* 0x000fe80003800200 */
[----:B------:R-:W-:Y:S05]  /*32920*/  @P4 BRA P5, `(.L_x_17106) ;  /* 0x0000000000104947 */ /* 0x000fea0002800000 */
[----:B------:R-:W-:Y:S01]  /*32930*/  MOV R2, R10 ;  /* 0x0000000a00027202 */ /* 0x000fe20000000f00 */
[----:B------:R-:W-:Y:S01]  /*32940*/  IMAD.MOV.U32 R5, RZ, RZ, R11 ;  /* 0x000000ffff057224 */ /* 0x000fe200078e000b */
[----:B------:R-:W-:-:S07]  /*32950*/  MOV R3, 0x32970 ;  /* 0x0003297000037802 */ /* 0x000fce0000000f00 */
[----:B------:R-:W-:Y:S05]  /*32960*/  CALL.REL.NOINC `($__internal_33_$__cuda_sm20_div_rn_f64_full) ;  /* 0x0000078c00507944 */ /* 0x000fea0003c00000 */
.L_x_17106:
[----:B------:R-:W-:Y:S05]  /*32970*/  BSYNC.RECONVERGENT B3 ;  /* 0x0000000000037941 */ /* 0x000fea0003800200 */
.L_x_17105:
        /* <DEDUP_REMOVED lines=84> */
.L_x_17108:
[----:B------:R-:W-:Y:S02]  /*32ec0*/  FSEL R2, RZ, 3.37028055040000000000e+12, P0 ;  /* 0x54442d18ff027808 */ /* 0x000fe40000000000 */
[----:B------:R-:W-:-:S07]  /*32ed0*/  FSEL R3, RZ, 2.1426990032196044922, P0 ;  /* 0x400921fbff037808 */ /* 0x000fce0000000000 */
.L_x_17109:
[----:B------:R-:W-:Y:S05]  /*32ee0*/  BSYNC.RECONVERGENT B0 ;  /* 0x0000000000007941 */ /* 0x000fea0003800200 */
.L_x_17107:
[----:B------:R-:W-:Y:S01]  /*32ef0*/  DADD R58, R60, R58 ;  /* 0x000000003c3a7229 */ /* 0x000fe2000000003a */
[----:B------:R-:W-:Y:S01]  /*32f00*/  LOP3.LUT R3, R3, 0x80000000, R8, 0xb8, !PT ;  /* 0x8000000003037812 */ /* 0x000fe200078eb808 */
[----:B------:R-:W-:-:S06]  /*32f10*/  DADD R62, R62, 1 ;  /* 0x3ff000003e3e7429 */ /* 0x000fcc0000000000 */
[----:B------:R-:W-:-:S06]  /*32f20*/  DSETP.NAN.AND P0, PT, R58, R58, PT ;  /* 0x0000003a3a00722a */ /* 0x000fcc0003f08000 */
[----:B------:R-:W-:Y:S02]  /*32f30*/  FSEL R2, R58, R2, P0 ;  /* 0x000000023a027208 */ /* 0x000fe40000000000 */
[----:B------:R-:W-:Y:S01]  /*32f40*/  FSEL R3, R59, R3, P0 ;  /* 0x000000033b037208 */ /* 0x000fe20000000000 */
[----:B------:R-:W-:Y:S06]  /*32f50*/  BRA `(.L_x_17091) ;  /* 0x0000002800d47947 */ /* 0x000fec0003800000 */
.L_x_17081:
        /* <DEDUP_REMOVED lines=109> */
.L_x_17113:
[----:B------:R-:W-:Y:S05]  /*33630*/  BSYNC.RECONVERGENT B0 ;  /* 0x0000000000007941 */ /* 0x000fea0003800200 */
.L_x_17112:
        /* <DEDUP_REMOVED lines=9> */
.L_x_17115:
[----:B------:R-:W-:Y:S05]  /*336d0*/  BSYNC.RECONVERGENT B3 ;  /* 0x0000000000037941 */ /* 0x000fea0003800200 */
.L_x_17114:
        /* <DEDUP_REMOVED lines=76> */
.L_x_17111:
        /* <DEDUP_REMOVED lines=136> */
.L_x_17117:
[----:B------:R-:W-:Y:S05]  /*34420*/  BSYNC.RECONVERGENT B0 ;  /* 0x0000000000007941 */ /* 0x000fea0003800200 */
.L_x_17116:
        /* <DEDUP_REMOVED lines=8> */
.L_x_17119:
[----:B------:R-:W-:Y:S05]  /*344b0*/  BSYNC.RECONVERGENT B3 ;  /* 0x0000000000037941 */ /* 0x000fea0003800200 */
.L_x_17118:
        /* <DEDUP_REMOVED lines=76> */
.L_x_17110:
        /* <DEDUP_REMOVED lines=23> */
[----:B------:R-:W-:Y:S01]  /*34af0*/  MOV R62, R4 ;  /* 0x00000004003e7202 */ /* 0x000fe20000000f00 */
[----:B------:R-:W-:-:S07]  /*34b00*/  IMAD.MOV.U32 R63, RZ, RZ, R5 ;  /* 0x000000ffff3f7224 */ /* 0x000fce00078e0005 */
.L_x_17121:
[----:B------:R-:W-:Y:S05]  /*34b10*/  BSYNC.RECONVERGENT B3 ;  /* 0x0000000000037941 */ /* 0x000fea0003800200 */
.L_x_17120:
        /* <DEDUP_REMOVED lines=23> */
.L_x_17123:
[----:B------:R-:W-:Y:S05]  /*34c90*/  BSYNC.RECONVERGENT B3 ;  /* 0x0000000000037941 */ /* 0x000fea0003800200 */
.L_x_17122:
        /* <DEDUP_REMOVED lines=139> */
.L_x_17125:
[----:B------:R-:W-:Y:S05]  /*35550*/  BSYNC.RECONVERGENT B0 ;  /* 0x0000000000007941 */ /* 0x000fea0003800200 */
.L_x_17124:
        /* <DEDUP_REMOVED lines=9> */
.L_x_17127:
[----:B------:R-:W-:Y:S05]  /*355f0*/  BSYNC.RECONVERGENT B3 ;  /* 0x0000000000037941 */ /* 0x000fea0003800200 */
.L_x_17126:
        /* <DEDUP_REMOVED lines=75> */
.L_x_17091:
[----:B------:R-:W-:Y:S05]  /*35ab0*/  BSYNC.RECONVERGENT B2 ;  /* 0x0000000000027941 */ /* 0x000fea0003800200 */
.L_x_17080:
[----:B------:R-:W-:Y:S01]  /*35ac0*/  UMOV UR4, 0xfefa39ef ;  /* 0xfefa39ef00047882 */ /* 0x000fe20000000000 */
[----:B------:R-:W-:Y:S01]  /*35ad0*/  UMOV UR5, 0x3fe62e42 ;  /* 0x3fe62e4200057882 */ /* 0x000fe20000000000 */
[----:B------:R-:W-:Y:S01]  /*35ae0*/  LOP3.LUT R11, R3, 0x80000000, R15, 0xb8, !PT ;  /* 0x80000000030b7812 */ /* 0x000fe200078eb80f */
[----:B------:R-:W-:Y:S01]  /*35af0*/  DADD R62, R62, UR4 ;  /* 0x000000043e3e7e29 */ /* 0x000fe20008000000 */
[----:B------:R-:W-:-:S09]  /*35b00*/  IMAD.MOV.U32 R10, RZ, RZ, R2 ;  /* 0x000000ffff0a7224 */ /* 0x000fd200078e0002 */
[----:B------:R-:W-:Y:S01]  /*35b10*/  LOP3.LUT R9, R63, 0x80000000, R13, 0xb8, !PT ;  /* 0x800000003f097812 */ /* 0x000fe200078eb80d */
[----:B------:R-:W-:-:S07]  /*35b20*/  IMAD.MOV.U32 R8, RZ, RZ, R62 ;  /* 0x000000ffff087224 */ /* 0x000fce00078e003e */
.L_x_17005:
[----:B------:R-:W-:Y:S05]  /*35b30*/  BSYNC.RECONVERGENT B1 ;  /* 0x0000000000017941 */ /* 0x000fea0003800200 */
.L_x_17004:
        /* <DEDUP_REMOVED lines=35> */
.L_x_17130:
        /* <DEDUP_REMOVED lines=148> */
.L_x_17135:
[----:B------:R-:W-:Y:S05]  /*366b0*/  BSYNC.RECONVERGENT B3 ;  /* 0x0000000000037941 */ /* 0x000fea0003800200 */
.L_x_17134:
        /* <DEDUP_REMOVED lines=81> */
.L_x_17133:
        /* <DEDUP_REMOVED lines=33> */
.L_x_17142:
[----:B------:R-:W-:Y:S05]  /*36de0*/  BSYNC.RECONVERGENT B4 ;  /* 0x0000000000047941 */ /* 0x000fea0003800200 */
.L_x_17141:
[----:B------:R-:W-:Y:S02]  /*36df0*/  IMAD.MOV.U32 R66, RZ, RZ, R4 ;  /* 0x000000ffff427224 */ /* 0x000fe400078e0004 */
[----:B------:R-:W-:-:S07]  /*36e00*/  IMAD.MOV.U32 R67, RZ, RZ, R5 ;  /* 0x000000ffff437224 */ /* 0x000fce00078e0005 */
.L_x_17140:
[----:B------:R-:W-:Y:S05]  /*36e10*/  BSYNC.RECONVERGENT B3 ;  /* 0x0000000000037941 */ /* 0x000fea0003800200 */
.L_x_17139:
        /* <DEDUP_REMOVED lines=30> */
.L_x_17147:
[----:B------:R-:W-:Y:S05]  /*37000*/  BSYNC.RECONVERGENT B4 ;  /* 0x0000000000047941 */ /* 0x000fea0003800200 */
.L_x_17146:
[----:B------:R-:W-:Y:S05]  /*37010*/  BRA `(.L_x_17145) ;  /* 0x0000000000047947 */ /* 0x000fea0003800000 */
.L_x_17144:
[----:B------:R-:W-:-:S11]  /*37020*/  DADD R4, R14, -R2 ;  /* 0x000000000e047229 */ /* 0x000fd60000000802 */
.L_x_17145:
[----:B------:R-:W-:Y:S05]  /*37030*/  BSYNC.RECONVERGENT B3 ;  /* 0x0000000000037941 */ /* 0x000fea0003800200 */
.L_x_17143:
        /* <DEDUP_REMOVED lines=31> */
.L_x_17149:
[----:B------:R-:W-:Y:S05]  /*37230*/  BSYNC.RECONVERGENT B3 ;  /* 0x0000000000037941 */ /* 0x000fea0003800200 */
.L_x_17148:
        /* <DEDUP_REMOVED lines=85> */
.L_x_17150:
        /* <DEDUP_REMOVED lines=21> */
.L_x_17152:
[----:B------:R-:W-:Y:S05]  /*378e0*/  BSYNC.RECONVERGENT B3 ;  /* 0x0000000000037941 */ /* 0x000fea0003800200 */
.L_x_17151:
        /* <DEDUP_REMOVED lines=30> */
.L_x_17138:
        /* <DEDUP_REMOVED lines=28> */
.L_x_17155:
[----:B------:R-:W-:Y:S05]  /*37c90*/  BSYNC.RECONVERGENT B3 ;  /* 0x0000000000037941 */ /* 0x000fea0003800200 */
.L_x_17154:
        /* <DEDUP_REMOVED lines=85> */
.L_x_17156:
        /* <DEDUP_REMOVED lines=21> */
.L_x_17158:
[----:B------:R-:W-:Y:S05]  /*38340*/  BSYNC.RECONVERGENT B3 ;  /* 0x0000000000037941 */ /* 0x000fea0003800200 */
.L_x_17157:
        /* <DEDUP_REMOVED lines=30> */
.L_x_17153:
        /* <DEDUP_REMOVED lines=27> */
.L_x_17160:
[----:B------:R-:W-:Y:S05]  /*386e0*/  BSYNC.RECONVERGENT B3 ;  /* 0x0000000000037941 */ /* 0x000fea0003800200 */
.L_x_17159:
        /* <DEDUP_REMOVED lines=21> */
.L_x_17162:
[----:B------:R-:W-:Y:S05]  /*38840*/  BSYNC.RECONVERGENT B3 ;  /* 0x0000000000037941 */ /* 0x000fea0003800200 */
.L_x_17161:
[----:B------:R-:W-:Y:S02]  /*38850*/  IMAD.MOV.U32 R66, RZ, RZ, R4 ;  /* 0x000000ffff427224 */ /* 0x000fe400078e0004 */
[----:B------:R-:W-:Y:S01]  /*38860*/  IMAD.MOV.U32 R67, RZ, RZ, R5 ;  /* 0x000000ffff437224 */ /* 0x000fe200078e0005 */
[----:B------:R-:W-:Y:S06]  /*38870*/  BRA `(.L_x_17136) ;  /* 0x0000000000687947 */ /* 0x000fec0003800000 */
.L_x_17137:
        /* <DEDUP_REMOVED lines=25> */
.L_x_17163:
[----:B------:R-:W-:Y:S05]  /*38a10*/  BSYNC.RECONVERGENT B3 ;  /* 0x0000000000037941 */ /* 0x000fea0003800200 */
.L_x_17136:
[----:B------:R-:W-:Y:S05]  /*38a20*/  BSYNC.RECONVERGENT B2 ;  /* 0x0000000000027941 */ /* 0x000fea0003800200 */
.L_x_17132:
        /* <DEDUP_REMOVED lines=25> */
.L_x_17168:
[----:B------:R-:W-:Y:S05]  /*38bc0*/  BSYNC.RECONVERGENT B4 ;  /* 0x0000000000047941 */ /* 0x000fea0003800200 */
.L_x_17167:
        /* <DEDUP_REMOVED lines=77> */
.L_x_17170:
        /* <DEDUP_REMOVED lines=42> */
.L_x_17169:
        /* <DEDUP_REMOVED lines=35> */
.L_x_17178:
[----:B------:R-:W-:Y:S05]  /*39570*/  BSYNC.RECONVERGENT B6 ;  /* 0x0000000000067941 */ /* 0x000fea0003800200 */
.L_x_17177:
[----:B------:R-:W-:Y:S02]  /*39580*/  IMAD.MOV.U32 R62, RZ, RZ, R4 ;  /* 0x000000ffff3e7224 */ /* 0x000fe400078e0004 */
[----:B------:R-:W-:-:S07]  /*39590*/  IMAD.MOV.U32 R63, RZ, RZ, R5 ;  /* 0x000000ffff3f7224 */ /* 0x000fce00078e0005 */
.L_x_17176:
[----:B------:R-:W-:Y:S05]  /*395a0*/  BSYNC.RECONVERGENT B5 ;  /* 0x0000000000057941 */ /* 0x000fea0003800200 */
.L_x_17175:
        /* <DEDUP_REMOVED lines=28> */
.L_x_17183:
[----:B------:R-:W-:Y:S05]  /*39770*/  BSYNC.RECONVERGENT B6 ;  /* 0x0000000000067941 */ /* 0x000fea0003800200 */
.L_x_17182:
[----:B------:R-:W-:Y:S02]  /*39780*/  IMAD.MOV.U32 R60, RZ, RZ, R4 ;  /* 0x000000ffff3c7224 */ /* 0x000fe400078e0004 */
[----:B------:R-:W-:Y:S01]  /*39790*/  IMAD.MOV.U32 R61, RZ, RZ, R5 ;  /* 0x000000ffff3d7224 */ /* 0x000fe200078e0005 */
[----:B------:R-:W-:Y:S06]  /*397a0*/  BRA `(.L_x_17181) ;  /* 0x0000000000047947 */ /* 0x000fec0003800000 */
.L_x_17180:
[----:B------:R-:W-:-:S11]  /*397b0*/  DADD R60, R14, -R2 ;  /* 0x000000000e3c7229 */ /* 0x000fd60000000802 */
.L_x_17181:
[----:B------:R-:W-:Y:S05]  /*397c0*/  BSYNC.RECONVERGENT B5 ;  /* 0x0000000000057941 */ /* 0x000fea0003800200 */
.L_x_17179:
        /* <DEDUP_REMOVED lines=29> */
.L_x_17185:
[----:B------:R-:W-:Y:S05]  /*399a0*/  BSYNC.RECONVERGENT B5 ;  /* 0x0000000000057941 */ /* 0x000fea0003800200 */
.L_x_17184:
[----:B------:R-:W-:Y:S02]  /*399b0*/  IMAD.MOV.U32 R14, RZ, RZ, R2 ;  /* 0x000000ffff0e7224 */ /* 0x000fe400078e0002 */
[----:B------:R-:W-:Y:S01]  /*399c0*/  IMAD.MOV.U32 R15, RZ, RZ, R3 ;  /* 0x000000ffff0f7224 */ /* 0x000fe200078e0003 */
[----:B------:R-:W-:Y:S06]  /*399d0*/  BRA `(.L_x_17186) ;  /* 0x00000008004c7947 */ /* 0x000fec0003800000 */
.L_x_17174:
        /* <DEDUP_REMOVED lines=29> */
.L_x_17189:
[----:B------:R-:W-:Y:S05]  /*39bb0*/  BSYNC.RECONVERGENT B5 ;  /* 0x0000000000057941 */ /* 0x000fea0003800200 */
.L_x_17188:
[----:B------:R-:W-:Y:S02]  /*39bc0*/  IMAD.MOV.U32 R14, RZ, RZ, R2 ;  /* 0x000000ffff0e7224 */ /* 0x000fe400078e0002 */
[----:B------:R-:W-:Y:S01]  /*39bd0*/  IMAD.MOV.U32 R15, RZ, RZ, R3 ;  /* 0x000000ffff0f7224 */ /* 0x000fe200078e0003 */
[----:B------:R-:W-:Y:S06]  /*39be0*/  BRA `(.L_x_17186) ;  /* 0x0000000400c87947 */ /* 0x000fec0003800000 */
.L_x_17187:
        /* <DEDUP_REMOVED lines=29> */
.L_x_17191:
[----:B------:R-:W-:Y:S05]  /*39dc0*/  BSYNC.RECONVERGENT B5 ;  /* 0x0000000000057941 */ /* 0x000fea0003800200 */
.L_x_17190:
        /* <DEDUP_REMOVED lines=20> */
.L_x_17193:
[----:B------:R-:W-:Y:S05]  /*39f10*/  BSYNC.RECONVERGENT B5 ;  /* 0x0000000000057941 */ /* 0x000fea0003800200 */
.L_x_17192:
[----:B------:R-:W-:Y:S01]  /*39f20*/  DMUL R58, R58, 8.11296384146066816958e+31 ;  /* 0x469000003a3a7828 */ /* 0x000fe20000000000 */
[----:B------:R-:W-:Y:S02]  /*39f30*/  IMAD.MOV.U32 R14, RZ, RZ, R4 ;  /* 0x000000ffff0e7224 */ /* 0x000fe400078e0004 */
[----:B------:R-:W-:Y:S01]  /*39f40*/  IMAD.MOV.U32 R15, RZ, RZ, R5 ;  /* 0x000000ffff0f7224 */ /* 0x000fe200078e0005 */
[----:B------:R-:W-:Y:S07]  /*39f50*/  BRA `(.L_x_17186) ;  /* 0x0000000000ec7947 */ /* 0x000fee0003800000 */
.L_x_17173:
        /* <DEDUP_REMOVED lines=27> */
.L_x_17195:
[----:B------:R-:W-:Y:S05]  /*3a110*/  BSYNC.RECONVERGENT B5 ;  /* 0x0000000000057941 */ /* 0x000fea0003800200 */
.L_x_17194:
        /* <DEDUP_REMOVED lines=27> */
.L_x_17197:
[----:B------:R-:W-:Y:S05]  /*3a2d0*/  BSYNC.RECONVERGENT B5 ;  /* 0x0000000000057941 */ /* 0x000fea0003800200 */
.L_x_17196:
[----:B------:R-:W-:Y:S01]  /*3a2e0*/  DMUL R14, R2, R14 ;  /* 0x0000000e020e7228 */ /* 0x000fe20000000000 */
[----:B------:R-:W-:Y:S02]  /*3a2f0*/  IMAD.MOV.U32 R58, RZ, RZ, 0x0 ;  /* 0x00000000ff3a7424 */ /* 0x000fe400078e00ff */
[----:B------:R-:W-:-:S08]  /*3a300*/  IMAD.MOV.U32 R59, RZ, RZ, 0x3ff00000 ;  /* 0x3ff00000ff3b7424 */ /* 0x000fd000078e00ff */
.L_x_17186:
[----:B------:R-:W-:Y:S05]  /*3a310*/  BSYNC.RECONVERGENT B4 ;  /* 0x0000000000047941 */ /* 0x000fea0003800200 */
.L_x_17172:
[----:B------:R-:W-:Y:S05]  /*3a320*/  BRA `(.L_x_17198) ;  /* 0x0000000000087947 */ /* 0x000fea0003800000 */
.L_x_17166:
[----:B------:R-:W-:Y:S02]  /*3a330*/  DMUL R14, R12, 9.00719925474099200000e+15 ;  /* 0x434000000c0e7828 */ /* 0x000fe40000000000 */
[----:B------:R-:W-:-:S11]  /*3a340*/  DMUL R58, R58, 9.00719925474099200000e+15 ;  /* 0x434000003a3a7828 */ /* 0x000fd60000000000 */
.L_x_17198:
[----:B------:R-:W-:Y:S05]  /*3a350*/  BSYNC.RELIABLE B2 ;  /* 0x0000000000027941 */ /* 0x000fea0003800100 */
.L_x_17165:
        /* <DEDUP_REMOVED lines=27> */
.L_x_17200:
[----:B------:R-:W-:Y:S05]  /*3a510*/  BSYNC.RECONVERGENT B2 ;  /* 0x0000000000027941 */ /* 0x000fea0003800200 */
.L_x_17199:
        /* <DEDUP_REMOVED lines=84> */
.L_x_17202:
[----:B------:R-:W-:Y:S02]  /*3aa60*/  FSEL R2, RZ, 3.37028055040000000000e+12, P0 ;  /* 0x54442d18ff027808 */ /* 0x000fe40000000000 */
[----:B------:R-:W-:-:S07]  /*3aa70*/  FSEL R3, RZ, 2.1426990032196044922, P0 ;  /* 0x400921fbff037808 */ /* 0x000fce0000000000 */
.L_x_17203:
[----:B------:R-:W-:Y:S05]  /*3aa80*/  BSYNC.RECONVERGENT B0 ;  /* 0x0000000000007941 */ /* 0x000fea0003800200 */
.L_x_17201:
[----:B------:R-:W-:Y:S02]  /*3aa90*/  DADD R14, |R14|, R58 ;  /* 0x000000000e0e7229 */ /* 0x000fe4000000023a */
[----:B------:R-:W-:-:S06]  /*3aaa0*/  DADD R2, -RZ, |R2| ;  /* 0x00000000ff027229 */ /* 0x000fcc0000000502 */
[----:B------:R-:W-:-:S06]  /*3aab0*/  DSETP.NAN.AND P0, PT, R14, R14, PT ;  /* 0x0000000e0e00722a */ /* 0x000fcc0003f08000 */
[----:B------:R-:W-:Y:S02]  /*3aac0*/  FSEL R2, R14, R2, P0 ;  /* 0x000000020e027208 */ /* 0x000fe40000000000 */
[----:B------:R-:W-:-:S07]  /*3aad0*/  FSEL R3, R15, R3, P0 ;  /* 0x000000030f037208 */ /* 0x000fce0000000000 */
.L_x_17171:
[----:B------:R-:W-:Y:S05]  /*3aae0*/  BSYNC.RECONVERGENT B3 ;  /* 0x0000000000037941 */ /* 0x000fea0003800200 */
.L_x_17164:
[----:B------:R-:W-:Y:S01]  /*3aaf0*/  LOP3.LUT R13, R67, 0x80000000, R17, 0xb8, !PT ;  /* 0x80000000430d7812 */ /* 0x000fe200078eb811 */
[----:B------:R-:W-:Y:S01]  /*3ab00*/  IMAD.MOV.U32 R12, RZ, RZ, R66 ;  /* 0x000000ffff0c7224 */ /* 0x000fe200078e0042 */
[----:B------:R-:W-:Y:S01]  /*3ab10*/  LOP3.LUT R15, R3, 0x80000000, R19, 0xb8, !PT ;  /* 0x80000000030f7812 */ /* 0x000fe200078eb813 */
[----:B------:R-:W-:Y:S01]  /*3ab20*/  IMAD.MOV.U32 R14, RZ, RZ, R2 ;  /* 0x000000ffff0e7224 */ /* 0x000fe200078e0002 */
[----:B------:R-:W-:Y:S06]  /*3ab30*/  BRA `(.L_x_17129) ;  /* 0x0000005800b47947 */ /* 0x000fec0003800000 */
.L_x_17131:
        /* <DEDUP_REMOVED lines=119> */
.L_x_17209:
[----:B------:R-:W-:Y:S05]  /*3b2b0*/  BSYNC.RECONVERGENT B0 ;  /* 0x0000000000007941 */ /* 0x000fea0003800200 */
.L_x_17208:
[----:B------:R-:W-:Y:S04]  /*3b2c0*/  BSSY.RECONVERGENT B3, `(.L_x_17210) ;  /* 0x0000006000037945 */ /* 0x000fe80003800200 */
[----:B------:R-:W-:Y:S05]  /*3b2d0*/  @P4 BRA P5, `(.L_x_17211) ;  /* 0x0000000000104947 */ /* 0x000fea0002800000 */
[----:B------:R-:W-:Y:S01]  /*3b2e0*/  IMAD.MOV.U32 R2, RZ, RZ, R14 ;  /* 0x000000ffff027224 */ /* 0x000fe200078e000e */
[----:B------:R-:W-:Y:S01]  /*3b2f0*/  MOV R3, 0x3b320 ;  /* 0x0003b32000037802 */ /* 0x000fe20000000f00 */
[----:B------:R-:W-:-:S07]  /*3b300*/  IMAD.MOV.U32 R5, RZ, RZ, R15 ;  /* 0x000000ffff057224 */ /* 0x000fce00078e000f */
[----:B------:R-:W-:Y:S05]  /*3b310*/  CALL.REL.NOINC `($__internal_33_$__cuda_sm20_div_rn_f64_full) ;  /* 0x0000070000e47944 */ /* 0x000fea0003c00000 */
.L_x_17211:
[----:B------:R-:W-:Y:S05]  /*3b320*/  BSYNC.RECONVERGENT B3 ;  /* 0x0000000000037941 */ /* 0x000fea0003800200 */
.L_x_17210:
        /* <DEDUP_REMOVED lines=84> */
.L_x_17213:
[----:B------:R-:W-:Y:S02]  /*3b870*/  FSEL R2, RZ, 3.37028055040000000000e+12, P0 ;  /* 0x54442d18ff027808 */ /* 0x000fe40000000000 */
[----:B------:R-:W-:-:S07]  /*3b880*/  FSEL R3, RZ, 2.1426990032196044922, P0 ;  /* 0x400921fbff037808 */ /* 0x000fce0000000000 */
.L_x_17214:
[----:B------:R-:W-:Y:S05]  /*3b890*/  BSYNC.RECONVERGENT B0 ;  /* 0x0000000000007941 */ /* 0x000fea0003800200 */
.L_x_17212:
[----:B------:R-:W-:Y:S01]  /*3b8a0*/  DADD R58, R60, R58 ;  /* 0x000000003c3a7229 */ /* 0x000fe2000000003a */
[----:B------:R-:W-:Y:S01]  /*3b8b0*/  LOP3.LUT R3, R3, 0x80000000, R12, 0xb8, !PT ;  /* 0x8000000003037812 */ /* 0x000fe200078eb80c */
[----:B------:R-:W-:-:S06]  /*3b8c0*/  DMUL R62, R62, 0.5 ;  /* 0x3fe000003e3e7828 */ /* 0x000fcc0000000000 */
[----:B------:R-:W-:-:S06]  /*3b8d0*/  DSETP.NAN.AND P0, PT, R58, R58, PT ;  /* 0x0000003a3a00722a */ /* 0x000fcc0003f08000 */
[----:B------:R-:W-:Y:S02]  /*3b8e0*/  FSEL R2, R58, R2, P0 ;  /* 0x000000023a027208 */ /* 0x000fe40000000000 */
[----:B------:R-:W-:Y:S01]  /*3b8f0*/  FSEL R3, R59, R3, P0 ;  /* 0x000000033b037208 */ /* 0x000fe20000000000 */
[----:B------:R-:W-:Y:S06]  /*3b900*/  BRA `(.L_x_17215) ;  /* 0x0000004c00207947 */ /* 0x000fec0003800000 */
.L_x_17207:
        /* <DEDUP_REMOVED lines=139> */
.L_x_17217:
[----:B------:R-:W-:Y:S05]  /*3c1c0*/  BSYNC.RECONVERGENT B0 ;  /* 0x0000000000007941 */ /* 0x000fea0003800200 */
.L_x_17216:
[----:B------:R-:W-:Y:S04]  /*3c1d0*/  BSSY.RECONVERGENT B3, `(.L_x_17218) ;  /* 0x0000005000037945 */ /* 0x000fe80003800200 */
[----:B------:R-:W-:Y:S05]  /*3c1e0*/  @P4 BRA P5, `(.L_x_17219) ;  /* 0x00000000000c4947 */ /* 0x000fea0002800000 */
[----:B------:R-:W-:Y:S01]  /*3c1f0*/  IMAD.MOV.U32 R5, RZ, RZ, R3 ;  /* 0x000000ffff057224 */ /* 0x000fe200078e0003 */
[----:B------:R-:W-:-:S07]  /*3c200*/  MOV R3, 0x3c220 ;  /* 0x0003c22000037802 */ /* 0x000fce0000000f00 */
[----:B------:R-:W-:Y:S05]  /*3c210*/  CALL.REL.NOINC `($__internal_33_$__cuda_sm20_div_rn_f64_full) ;  /* 0x000006f400247944 */ /* 0x000fea0003c00000 */
.L_x_17219:
[----:B------:R-:W-:Y:S05]  /*3c220*/  BSYNC.RECONVERGENT B3 ;  /* 0x0000000000037941 */ /* 0x000fea0003800200 */
.L_x_17218:
        /* <DEDUP_REMOVED lines=84> */
.L_x_17221:
[----:B------:R-:W-:Y:S02]  /*3c770*/  FSEL R2, RZ, 3.37028055040000000000e+12, P0 ;  /* 0x54442d18ff027808 */ /* 0x000fe40000000000 */
[----:B------:R-:W-:-:S07]  /*3c780*/  FSEL R3, RZ, 2.1426990032196044922, P0 ;  /* 0x400921fbff037808 */ /* 0x000fce0000000000 */
.L_x_17222:
[----:B------:R-:W-:Y:S05]  /*3c790*/  BSYNC.RECONVERGENT B0 ;  /* 0x0000000000007941 */ /* 0x000fea0003800200 */
.L_x_17220:
[----:B------:R-:W-:Y:S01]  /*3c7a0*/  DADD R58, R60, R58 ;  /* 0x000000003c3a7229 */ /* 0x000fe2000000003a */
[----:B------:R-:W-:-:S07]  /*3c7b0*/  LOP3.LUT R3, R3, 0x80000000, R12, 0xb8, !PT ;  /* 0x8000000003037812 */ /* 0x000fce00078eb80c */
[----:B------:R-:W-:-:S06]  /*3c7c0*/  DSETP.NAN.AND P0, PT, R58, R58, PT ;  /* 0x0000003a3a00722a */ /* 0x000fcc0003f08000 */
[----:B------:R-:W-:Y:S02]  /*3c7d0*/  FSEL R2, R58, R2, P0 ;  /* 0x000000023a027208 */ /* 0x000fe40000000000 */
[----:B------:R-:W-:Y:S01]  /*3c7e0*/  FSEL R3, R59, R3, P0 ;  /* 0x000000033b037208 */ /* 0x000fe20000000000 */
[----:B------:R-:W-:Y:S06]  /*3c7f0*/  BRA `(.L_x_17215) ;  /* 0x0000003c00647947 */ /* 0x000fec0003800000 */
.L_x_17206:
        /* <DEDUP_REMOVED lines=25> */
.L_x_17224:
[----:B------:R-:W-:Y:S05]  /*3c990*/  BSYNC.RECONVERGENT B3 ;  /* 0x0000000000037941 */ /* 0x000fea0003800200 */
.L_x_17223:
        /* <DEDUP_REMOVED lines=23> */
.L_x_17226:
[----:B------:R-:W-:Y:S05]  /*3cb10*/  BSYNC.RECONVERGENT B3 ;  /* 0x0000000000037941 */ /* 0x000fea0003800200 */
.L_x_17225:
        /* <DEDUP_REMOVED lines=140> */
.L_x_17228:
[----:B------:R-:W-:Y:S05]  /*3d3e0*/  BSYNC.RECONVERGENT B0 ;  /* 0x0000000000007941 */ /* 0x000fea0003800200 */
.L_x_17227:
[----:B------:R-:W-:Y:S04]  /*3d3f0*/  BSSY.RECONVERGENT B3, `(.L_x_17229) ;  /* 0x0000006000037945 */ /* 0x000fe80003800200 */
[----:B------:R-:W-:Y:S05]  /*3d400*/  @P4 BRA P5, `(.L_x_17230) ;  /* 0x0000000000104947 */ /* 0x000fea0002800000 */
[----:B------:R-:W-:Y:S01]  /*3d410*/  IMAD.MOV.U32 R2, RZ, RZ, R14 ;  /* 0x000000ffff027224 */ /* 0x000fe200078e000e */
[----:B------:R-:W-:Y:S01]  /*3d420*/  MOV R3, 0x3d450 ;  /* 0x0003d45000037802 */ /* 0x000fe20000000f00 */
[----:B------:R-:W-:-:S07]  /*3d430*/  IMAD.MOV.U32 R5, RZ, RZ, R15 ;  /* 0x000000ffff057224 */ /* 0x000fce00078e000f */
[----:B------:R-:W-:Y:S05]  /*3d440*/  CALL.REL.NOINC `($__internal_33_$__cuda_sm20_div_rn_f64_full) ;  /* 0x000006e000987944 */ /* 0x000fea0003c00000 */
.L_x_17230:
[----:B------:R-:W-:Y:S05]  /*3d450*/  BSYNC.RECONVERGENT B3 ;  /* 0x0000000000037941 */ /* 0x000fea0003800200 */
.L_x_17229:
        /* <DEDUP_REMOVED lines=84> */
.L_x_17232:
[----:B------:R-:W-:Y:S02]  /*3d9a0*/  FSEL R2, RZ, 3.37028055040000000000e+12, P0 ;  /* 0x54442d18ff027808 */ /* 0x000fe40000000000 */
[----:B------:R-:W-:-:S07]  /*3d9b0*/  FSEL R3, RZ, 2.1426990032196044922, P0 ;  /* 0x400921fbff037808 */ /* 0x000fce0000000000 */
.L_x_17233:
[----:B------:R-:W-:Y:S05]  /*3d9c0*/  BSYNC.RECONVERGENT B0 ;  /* 0x0000000000007941 */ /* 0x000fea0003800200 */
.L_x_17231:
[----:B------:R-:W-:Y:S01]  /*3d9d0*/  DADD R58, R60, R58 ;  /* 0x000000003c3a7229 */ /* 0x000fe2000000003a */
[----:B------:R-:W-:Y:S01]  /*3d9e0*/  LOP3.LUT R3, R3, 0x80000000, R12, 0xb8, !PT ;  /* 0x8000000003037812 */ /* 0x000fe200078eb80c */
[----:B------:R-:W-:-:S06]  /*3d9f0*/  DADD R62, R62, 1 ;  /* 0x3ff000003e3e7429 */ /* 0x000fcc0000000000 */
[----:B------:R-:W-:-:S06]  /*3da00*/  DSETP.NAN.AND P0, PT, R58, R58, PT ;  /* 0x0000003a3a00722a */ /* 0x000fcc0003f08000 */
[----:B------:R-:W-:Y:S02]  /*3da10*/  FSEL R2, R58, R2, P0 ;  /* 0x000000023a027208 */ /* 0x000fe40000000000 */
[----:B------:R-:W-:Y:S01]  /*3da20*/  FSEL R3, R59, R3, P0 ;  /* 0x000000033b037208 */ /* 0x000fe20000000000 */
[----:B------:R-:W-:Y:S06]  /*3da30*/  BRA `(.L_x_17215) ;  /* 0x0000002800d47947 */ /* 0x000fec0003800000 */
.L_x_17205:
        /* <DEDUP_REMOVED lines=109> */
.L_x_17237:
[----:B------:R-:W-:Y:S05]  /*3e110*/  BSYNC.RECONVERGENT B0 ;  /* 0x0000000000007941 */ /* 0x000fea0003800200 */
.L_x_17236:
        /* <DEDUP_REMOVED lines=9> */
.L_x_17239:
[----:B------:R-:W-:Y:S05]  /*3e1b0*/  BSYNC.RECONVERGENT B3 ;  /* 0x0000000000037941 */ /* 0x000fea0003800200 */
.L_x_17238:
        /* <DEDUP_REMOVED lines=76> */
.L_x_17235:
        /* <DEDUP_REMOVED lines=136> */
.L_x_17241:
[----:B------:R-:W-:Y:S05]  /*3ef00*/  BSYNC.RECONVERGENT B0 ;  /* 0x0000000000007941 */ /* 0x000fea0003800200 */
.L_x_17240:
        /* <DEDUP_REMOVED lines=8> */
.L_x_17243:
[----:B------:R-:W-:Y:S05]  /*3ef90*/  BSYNC.RECONVERGENT B3 ;  /* 0x0000000000037941 */ /* 0x000fea0003800200 */
.L_x_17242:
        /* <DEDUP_REMOVED lines=76> */
.L_x_17234:
        /* <DEDUP_REMOVED lines=25> */
.L_x_17245:
[----:B------:R-:W-:Y:S05]  /*3f5f0*/  BSYNC.RECONVERGENT B3 ;  /* 0x0000000000037941 */ /* 0x000fea0003800200 */
.L_x_17244:
        /* <DEDUP_REMOVED lines=23> */
.L_x_17247:
[----:B------:R-:W-:Y:S05]  /*3f770*/  BSYNC.RECONVERGENT B3 ;  /* 0x0000000000037941 */ /* 0x000fea0003800200 */
.L_x_17246:
        /* <DEDUP_REMOVED lines=139> */
.L_x_17249:
[----:B------:R-:W-:Y:S05]  /*40030*/  BSYNC.RECONVERGENT B0 ;  /* 0x0000000000007941 */ /* 0x000fea0003800200 */
.L_x_17248:
        /* <DEDUP_REMOVED lines=9> */
.L_x_17251:
[----:B------:R-:W-:Y:S05]  /*400d0*/  BSYNC.RECONVERGENT B3 ;  /* 0x0000000000037941 */ /* 0x000fea0003800200 */
.L_x_17250:
        /* <DEDUP_REMOVED lines=75> */
.L_x_17215:
[----:B------:R-:W-:Y:S05]  /*40590*/  BSYNC.RECONVERGENT B2 ;  /* 0x0000000000027941 */ /* 0x000fea0003800200 */
.L_x_17204:
[----:B------:R-:W-:Y:S01]  /*405a0*/  UMOV UR4, 0xfefa39ef ;  /* 0xfefa39ef00047882 */ /* 0x000fe20000000000 */
[----:B------:R-:W-:Y:S01]  /*405b0*/  UMOV UR5, 0x3fe62e42 ;  /* 0x3fe62e4200057882 */ /* 0x000fe20000000000 */
[----:B------:R-:W-:Y:S01]  /*405c0*/  LOP3.LUT R15, R3, 0x80000000, R19, 0xb8, !PT ;  /* 0x80000000030f7812 */ /* 0x000fe200078eb813 */
[----:B------:R-:W-:Y:S01]  /*405d0*/  DADD R62, R62, UR4 ;  /* 0x000000043e3e7e29 */ /* 0x000fe20008000000 */
[----:B------:R-:W-:-:S09]  /*405e0*/  IMAD.MOV.U32 R14, RZ, RZ, R2 ;  /* 0x000000ffff0e7224 */ /* 0x000fd200078e0002 */
[----:B------:R-:W-:Y:S02]  /*405f0*/  LOP3.LUT R13, R63, 0x80000000, R17, 0xb8, !PT ;  /* 0x800000003f0d7812 */ /* 0x000fe400078eb811 */
[----:B------:R-:W-:-:S07]  /*40600*/  MOV R12, R62 ;  /* 0x0000003e000c7202 */ /* 0x000fce0000000f00 */
.L_x_17129:
[----:B------:R-:W-:Y:S05]  /*40610*/  BSYNC.RECONVERGENT B1 ;  /* 0x0000000000017941 */ /* 0x000fea0003800200 */
.L_x_17128:
        /* <DEDUP_REMOVED lines=35> */
.L_x_17254:
        /* <DEDUP_REMOVED lines=148> */
.L_x_17259:
[----:B------:R-:W-:Y:S05]  /*41190*/  BSYNC.RECONVERGENT B3 ;  /* 0x0000000000037941 */ /* 0x000fea0003800200 */
.L_x_17258:
        /* <DEDUP_REMOVED lines=81> */
.L_x_17257:
        /* <DEDUP_REMOVED lines=33> */
.L_x_17266:
[----:B------:R-:W-:Y:S05]  /*418c0*/  BSYNC.RECONVERGENT B4 ;  /* 0x0000000000047941 */ /* 0x000fea0003800200 */
.L_x_17265:
[----:B------:R-:W-:Y:S02]  /*418d0*/  IMAD.MOV.U32 R66, RZ, RZ, R4 ;  /* 0x000000ffff427224 */ /* 0x000fe400078e0004 */
[----:B------:R-:W-:-:S07]  /*418e0*/  IMAD.MOV.U32 R67, RZ, RZ, R5 ;  /* 0x000000ffff437224 */ /* 0x000fce00078e0005 */
.L_x_17264:
[----:B------:R-:W-:Y:S05]  /*418f0*/  BSYNC.RECONVERGENT B3 ;  /* 0x0000000000037941 */ /* 0x000fea0003800200 */
.L_x_17263:
        /* <DEDUP_REMOVED lines=30> */
.L_x_17271:
[----:B------:R-:W-:Y:S05]  /*41ae0*/  BSYNC.RECONVERGENT B4 ;  /* 0x0000000000047941 */ /* 0x000fea0003800200 */
.L_x_17270:
[----:B------:R-:W-:Y:S05]  /*41af0*/  BRA `(.L_x_17269) ;  /* 0x0000000000047947 */ /* 0x000fea0003800000 */
.L_x_17268:
[----:B------:R-:W-:-:S11]  /*41b00*/  DADD R4, R18, -R2 ;  /* 0x0000000012047229 */ /* 0x000fd60000000802 */
.L_x_17269:
[----:B------:R-:W-:Y:S05]  /*41b10*/  BSYNC.RECONVERGENT B3 ;  /* 0x0000000000037941 */ /* 0x000fea0003800200 */
.L_x_17267:
        /* <DEDUP_REMOVED lines=31> */
.L_x_17273:
[----:B------:R-:W-:Y:S05]  /*41d10*/  BSYNC.RECONVERGENT B3 ;  /* 0x0000000000037941 */ /* 0x000fea0003800200 */
.L_x_17272:
        /* <DEDUP_REMOVED lines=85> */
.L_x_17274:
        /* <DEDUP_REMOVED lines=21> */
.L_x_17276:
[----:B------:R-:W-:Y:S05]  /*423c0*/  BSYNC.RECONVERGENT B3 ;  /* 0x0000000000037941 */ /* 0x000fea0003800200 */
.L_x_17275:
        /* <DEDUP_REMOVED lines=30> */
.L_x_17262:
        /* <DEDUP_REMOVED lines=28> */
.L_x_17279:
[----:B------:R-:W-:Y:S05]  /*42770*/  BSYNC.RECONVERGENT B3 ;  /* 0x0000000000037941 */ /* 0x000fea0003800200 */
.L_x_17278:
        /* <DEDUP_REMOVED lines=85> */
.L_x_17280:
        /* <DEDUP_REMOVED lines=21> */
.L_x_17282:
[----:B------:R-:W-:Y:S05]  /*42e20*/  BSYNC.RECONVERGENT B3 ;  /* 0x0000000000037941 */ /* 0x000fea0003800200 */
.L_x_17281:
        /* <DEDUP_REMOVED lines=30> */
.L_x_17277:
        /* <DEDUP_REMOVED lines=27> */
.L_x_17284:
[----:B------:R-:W-:Y:S05]  /*431c0*/  BSYNC.RECONVERGENT B3 ;  /* 0x0000000000037941 */ /* 0x000fea0003800200 */
.L_x_17283:
        /* <DEDUP_REMOVED lines=21> */
.L_x_17286:
[----:B------:R-:W-:Y:S05]  /*43320*/  BSYNC.RECONVERGENT B3 ;  /* 0x0000000000037941 */ /* 0x000fea0003800200 */
.L_x_17285:
[----:B------:R-:W-:Y:S01]  /*43330*/  MOV R66, R4 ;  /* 0x0000000400427202 */ /* 0x000fe20000000f00 */
[----:B------:R-:W-:Y:S01]  /*43340*/  IMAD.MOV.U32 R67, RZ, RZ, R5 ;  /* 0x000000ffff437224 */ /* 0x000fe200078e0005 */
[----:B------:R-:W-:Y:S06]  /*43350*/  BRA `(.L_x_17260) ;  /* 0x0000000000687947 */ /* 0x000fec0003800000 */
.L_x_17261:
        /* <DEDUP_REMOVED lines=25> */
.L_x_17287:
[----:B------:R-:W-:Y:S05]  /*434f0*/  BSYNC.RECONVERGENT B3 ;  /* 0x0000000000037941 */ /* 0x000fea0003800200 */
.L_x_17260:
[----:B------:R-:W-:Y:S05]  /*43500*/  BSYNC.RECONVERGENT B2 ;  /* 0x0000000000027941 */ /* 0x000fea0003800200 */
.L_x_17256:
        /* <DEDUP_REMOVED lines=25> */
.L_x_17292:
[----:B------:R-:W-:Y:S05]  /*436a0*/  BSYNC.RECONVERGENT B4 ;  /* 0x0000000000047941 */ /* 0x000fea0003800200 */
.L_x_17291:
        /* <DEDUP_REMOVED lines=77> */
.L_x_17294:
        /* <DEDUP_REMOVED lines=42> */
.L_x_17293:
        /* <DEDUP_REMOVED lines=35> */
.L_x_17302:
[----:B------:R-:W-:Y:S05]  /*44050*/  BSYNC.RECONVERGENT B6 ;  /* 0x0000000000067941 */ /* 0x000fea0003800200 */
.L_x_17301:
[----:B------:R-:W-:Y:S02]  /*44060*/  IMAD.MOV.U32 R62, RZ, RZ, R4 ;  /* 0x000000ffff3e7224 */ /* 0x000fe400078e0004 */
[----:B------:R-:W-:-:S07]  /*44070*/  IMAD.MOV.U32 R63, RZ, RZ, R5 ;  /* 0x000000ffff3f7224 */ /* 0x000fce00078e0005 */
.L_x_17300:
[----:B------:R-:W-:Y:S05]  /*44080*/  BSYNC.RECONVERGENT B5 ;  /* 0x0000000000057941 */ /* 0x000fea0003800200 */
.L_x_17299:
        /* <DEDUP_REMOVED lines=28> */
.L_x_17307:
[----:B------:R-:W-:Y:S05]  /*44250*/  BSYNC.RECONVERGENT B6 ;  /* 0x0000000000067941 */ /* 0x000fea0003800200 */
.L_x_17306:
[----:B------:R-:W-:Y:S01]  /*44260*/  IMAD.MOV.U32 R60, RZ, RZ, R4 ;  /* 0x000000ffff3c7224 */ /* 0x000fe200078e0004 */
[----:B------:R-:W-:Y:S01]  /*44270*/  MOV R61, R5 ;  /* 0x00000005003d7202 */ /* 0x000fe20000000f00 */
[----:B------:R-:W-:Y:S06]  /*44280*/  BRA `(.L_x_17305) ;  /* 0x0000000000047947 */ /* 0x000fec0003800000 */
.L_x_17304:
[----:B------:R-:W-:-:S11]  /*44290*/  DADD R60, R18, -R2 ;  /* 0x00000000123c7229 */ /* 0x000fd60000000802 */
.L_x_17305:
[----:B------:R-:W-:Y:S05]  /*442a0*/  BSYNC.RECONVERGENT B5 ;  /* 0x0000000000057941 */ /* 0x000fea0003800200 */
.L_x_17303:
        /* <DEDUP_REMOVED lines=29> */
.L_x_17309:
[----:B------:R-:W-:Y:S05]  /*44480*/  BSYNC.RECONVERGENT B5 ;  /* 0x0000000000057941 */ /* 0x000fea0003800200 */
.L_x_17308:
[----:B------:R-:W-:Y:S02]  /*44490*/  IMAD.MOV.U32 R18, RZ, RZ, R2 ;  /* 0x000000ffff127224 */ /* 0x000fe400078e0002 */
[----:B------:R-:W-:Y:S01]  /*444a0*/  IMAD.MOV.U32 R19, RZ, RZ, R3 ;  /* 0x000000ffff137224 */ /* 0x000fe200078e0003 */
[----:B------:R-:W-:Y:S06]  /*444b0*/  BRA `(.L_x_17310) ;  /* 0x00000008004c7947 */ /* 0x000fec0003800000 */
.L_x_17298:
        /* <DEDUP_REMOVED lines=29> */
.L_x_17313:
[----:B------:R-:W-:Y:S05]  /*44690*/  BSYNC.RECONVERGENT B5 ;  /* 0x0000000000057941 */ /* 0x000fea0003800200 */
.L_x_17312:
[----:B------:R-:W-:Y:S02]  /*446a0*/  IMAD.MOV.U32 R18, RZ, RZ, R2 ;  /* 0x000000ffff127224 */ /* 0x000fe400078e0002 */
[----:B------:R-:W-:Y:S01]  /*446b0*/  IMAD.MOV.U32 R19, RZ, RZ, R3 ;  /* 0x000000ffff137224 */ /* 0x000fe200078e0003 */
[----:B------:R-:W-:Y:S06]  /*446c0*/  BRA `(.L_x_17310) ;  /* 0x0000000400c87947 */ /* 0x000fec0003800000 */
.L_x_17311:
        /* <DEDUP_REMOVED lines=29> */
.L_x_17315:
[----:B------:R-:W-:Y:S05]  /*448a0*/  BSYNC.RECONVERGENT B5 ;  /* 0x0000000000057941 */ /* 0x000fea0003800200 */
.L_x_17314:
        /* <DEDUP_REMOVED lines=20> */
.L_x_17317:
[----:B------:R-:W-:Y:S05]  /*449f0*/  BSYNC.RECONVERGENT B5 ;  /* 0x0000000000057941 */ /* 0x000fea0003800200 */
.L_x_17316:
[----:B------:R-:W-:Y:S01]  /*44a00*/  DMUL R58, R58, 8.11296384146066816958e+31 ;  /* 0x469000003a3a7828 */ /* 0x000fe20000000000 */
[----:B------:R-:W-:Y:S02]  /*44a10*/  IMAD.MOV.U32 R18, RZ, RZ, R4 ;  /* 0x000000ffff127224 */ /* 0x000fe400078e0004 */
[----:B------:R-:W-:Y:S01]  /*44a20*/  IMAD.MOV.U32 R19, RZ, RZ, R5 ;  /* 0x000000ffff137224 */ /* 0x000fe200078e0005 */
[----:B------:R-:W-:Y:S07]  /*44a30*/  BRA `(.L_x_17310) ;  /* 0x0000000000ec7947 */ /* 0x000fee0003800000 */
.L_x_17297:
        /* <DEDUP_REMOVED lines=27> */
.L_x_17319:
[----:B------:R-:W-:Y:S05]  /*44bf0*/  BSYNC.RECONVERGENT B5 ;  /* 0x0000000000057941 */ /* 0x000fea0003800200 */
.L_x_17318:
        /* <DEDUP_REMOVED lines=27> */
.L_x_17321:
[----:B------:R-:W-:Y:S05]  /*44db0*/  BSYNC.RECONVERGENT B5 ;  /* 0x0000000000057941 */ /* 0x000fea0003800200 */
.L_x_17320:
[----:B------:R-:W-:Y:S01]  /*44dc0*/  DMUL R18, R2, R18 ;  /* 0x0000001202127228 */ /* 0x000fe20000000000 */
[----:B------:R-:W-:Y:S02]  /*44dd0*/  IMAD.MOV.U32 R58, RZ, RZ, 0x0 ;  /* 0x00000000ff3a7424 */ /* 0x000fe400078e00ff */
[----:B------:R-:W-:-:S08]  /*44de0*/  IMAD.MOV.U32 R59, RZ, RZ, 0x3ff00000 ;  /* 0x3ff00000ff3b7424 */ /* 0x000fd000078e00ff */
.L_x_17310:
[----:B------:R-:W-:Y:S05]  /*44df0*/  BSYNC.RECONVERGENT B4 ;  /* 0x0000000000047941 */ /* 0x000fea0003800200 */
.L_x_17296:
[----:B------:R-:W-:Y:S05]  /*44e00*/  BRA `(.L_x_17322) ;  /* 0x0000000000087947 */ /* 0x000fea0003800000 */
.L_x_17290:
[----:B------:R-:W-:Y:S02]  /*44e10*/  DMUL R18, R16, 9.00719925474099200000e+15 ;  /* 0x4340000010127828 */ /* 0x000fe40000000000 */
[----:B------:R-:W-:-:S11]  /*44e20*/  DMUL R58, R58, 9.00719925474099200000e+15 ;  /* 0x434000003a3a7828 */ /* 0x000fd60000000000 */
.L_x_17322:
[----:B------:R-:W-:Y:S05]  /*44e30*/  BSYNC.RELIABLE B2 ;  /* 0x0000000000027941 */ /* 0x000fea0003800100 */
.L_x_17289:
        /* <DEDUP_REMOVED lines=27> */
.L_x_17324:
[----:B------:R-:W-:Y:S05]  /*44ff0*/  BSYNC.RECONVERGENT B2 ;  /* 0x0000000000027941 */ /* 0x000fea0003800200 */
.L_x_17323:
        /* <DEDUP_REMOVED lines=84> */
.L_x_17326:
[----:B------:R-:W-:Y:S02]  /*45540*/  FSEL R2, RZ, 3.37028055040000000000e+12, P0 ;  /* 0x54442d18ff027808 */ /* 0x000fe40000000000 */
[----:B------:R-:W-:-:S07]  /*45550*/  FSEL R3, RZ, 2.1426990032196044922, P0 ;  /* 0x400921fbff037808 */ /* 0x000fce0000000000 */
.L_x_17327:
[----:B------:R-:W-:Y:S05]  /*45560*/  BSYNC.RECONVERGENT B0 ;  /* 0x0000000000007941 */ /* 0x000fea0003800200 */
.L_x_17325:
[----:B------:R-:W-:Y:S02]  /*45570*/  DADD R18, |R18|, R58 ;  /* 0x0000000012127229 */ /* 0x000fe4000000023a */
[----:B------:R-:W-:-:S06]  /*45580*/  DADD R2, -RZ, |R2| ;  /* 0x00000000ff027229 */ /* 0x000fcc0000000502 */
[----:B------:R-:W-:-:S06]  /*45590*/  DSETP.NAN.AND P0, PT, R18, R18, PT ;  /* 0x000000121200722a */ /* 0x000fcc0003f08000 */
[----:B------:R-:W-:Y:S02]  /*455a0*/  FSEL R2, R18, R2, P0 ;  /* 0x0000000212027208 */ /* 0x000fe40000000000 */
[----:B------:R-:W-:-:S07]  /*455b0*/  FSEL R3, R19, R3, P0 ;  /* 0x0000000313037208 */ /* 0x000fce0000000000 */
.L_x_17295:
[----:B------:R-:W-:Y:S05]  /*455c0*/  BSYNC.RECONVERGENT B3 ;  /* 0x0000000000037941 */ /* 0x000fea0003800200 */
.L_x_17288:
[----:B------:R-:W-:Y:S01]  /*455d0*/  LOP3.LUT R17, R67, 0x80000000, R21, 0xb8, !PT ;  /* 0x8000000043117812 */ /* 0x000fe200078eb815 */
[----:B------:R-:W-:Y:S01]  /*455e0*/  IMAD.MOV.U32 R16, RZ, RZ, R66 ;  /* 0x000000ffff107224 */ /* 0x000fe200078e0042 */
[----:B------:R-:W-:Y:S01]  /*455f0*/  LOP3.LUT R19, R3, 0x80000000, R23, 0xb8, !PT ;  /* 0x8000000003137812 */ /* 0x000fe200078eb817 */
[----:B------:R-:W-:Y:S01]  /*45600*/  IMAD.MOV.U32 R18, RZ, RZ, R2 ;  /* 0x000000ffff127224 */ /* 0x000fe200078e0002 */
[----:B------:R-:W-:Y:S06]  /*45610*/  BRA `(.L_x_17253) ;  /* 0x0000005800b47947 */ /* 0x000fec0003800000 */
.L_x_17255:
        /* <DEDUP_REMOVED lines=119> */
.L_x_17333:
[----:B------:R-:W-:Y:S05]  /*45d90*/  BSYNC.RECONVERGENT B0 ;  /* 0x0000000000007941 */ /* 0x000fea0003800200 */
.L_x_17332:
[----:B------:R-:W-:Y:S04]  /*45da0*/  BSSY.RECONVERGENT B3, `(.L_x_17334) ;  /* 0x0000006000037945 */ /* 0x000fe80003800200 */
[----:B------:R-:W-:Y:S05]  /*45db0*/  @P4 BRA P5, `(.L_x_17335) ;  /* 0x0000000000104947 */ /* 0x000fea0002800000 */
[----:B------:R-:W-:Y:S01]  /*45dc0*/  IMAD.MOV.U32 R2, RZ, RZ, R18 ;  /* 0x000000ffff027224 */ /* 0x000fe200078e0012 */
[----:B------:R-:W-:Y:S01]  /*45dd0*/  MOV R3, 0x45e00 ;  /* 0x00045e0000037802 */ /* 0x000fe20000000f00 */
[----:B------:R-:W-:-:S07]  /*45de0*/  IMAD.MOV.U32 R5, RZ, RZ, R19 ;  /* 0x000000ffff057224 */ /* 0x000fce00078e0013 */
[----:B------:R-:W-:Y:S05]  /*45df0*/  CALL.REL.NOINC `($__internal_33_$__cuda_sm20_div_rn_f64_full) ;  /* 0x00000658002c7944 */ /* 0x000fea0003c00000 */
.L_x_17335:
[----:B------:R-:W-:Y:S05]  /*45e00*/  BSYNC.RECONVERGENT B3 ;  /* 0x0000000000037941 */ /* 0x000fea0003800200 */
.L_x_17334:
        /* <DEDUP_REMOVED lines=84> */
.L_x_17337:
[----:B------:R-:W-:Y:S02]  /*46350*/  FSEL R2, RZ, 3.37028055040000000000e+12, P0 ;  /* 0x54442d18ff027808 */ /* 0x000fe40000000000 */
[----:B------:R-:W-:-:S07]  /*46360*/  FSEL R3, RZ, 2.1426990032196044922, P0 ;  /* 0x400921fbff037808 */ /* 0x000fce0000000000 */
.L_x_17338:
[----:B------:R-:W-:Y:S05]  /*46370*/  BSYNC.RECONVERGENT B0 ;  /* 0x0000000000007941 */ /* 0x000fea0003800200 */
.L_x_17336:
[----:B------:R-:W-:Y:S01]  /*46380*/  DADD R58, R60, R58 ;  /* 0x000000003c3a7229 */ /* 0x000fe2000000003a */
[----:B------:R-:W-:Y:S01]  /*46390*/  LOP3.LUT R3, R3, 0x80000000, R16, 0xb8, !PT ;  /* 0x8000000003037812 */ /* 0x000fe200078eb810 */
[----:B------:R-:W-:-:S06]  /*463a0*/  DMUL R62, R62, 0.5 ;  /* 0x3fe000003e3e7828 */ /* 0x000fcc0000000000 */
[----:B------:R-:W-:-:S06]  /*463b0*/  DSETP.NAN.AND P0, PT, R58, R58, PT ;  /* 0x0000003a3a00722a */ /* 0x000fcc0003f08000 */
[----:B------:R-:W-:Y:S02]  /*463c0*/  FSEL R2, R58, R2, P0 ;  /* 0x000000023a027208 */ /* 0x000fe40000000000 */
[----:B------:R-:W-:Y:S01]  /*463d0*/  FSEL R3, R59, R3, P0 ;  /* 0x000000033b037208 */ /* 0x000fe20000000000 */
[----:B------:R-:W-:Y:S06]  /*463e0*/  BRA `(.L_x_17339) ;  /* 0x0000004c00207947 */ /* 0x000fec0003800000 */
.L_x_17331:
        /* <DEDUP_REMOVED lines=139> */
.L_x_17341:
[----:B------:R-:W-:Y:S05]  /*46ca0*/  BSYNC.RECONVERGENT B0 ;  /* 0x0000000000007941 */ /* 0x000fea0003800200 */
.L_x_17340:
[----:B------:R-:W-:Y:S04]  /*46cb0*/  BSSY.RECONVERGENT B3, `(.L_x_17342) ;  /* 0x0000005000037945 */ /* 0x000fe80003800200 */
[----:B------:R-:W-:Y:S05]  /*46cc0*/  @P4 BRA P5, `(.L_x_17343) ;  /* 0x00000000000c4947 */ /* 0x000fea0002800000 */
[----:B------:R-:W-:Y:S01]  /*46cd0*/  IMAD.MOV.U32 R5, RZ, RZ, R3 ;  /* 0x000000ffff057224 */ /* 0x000fe200078e0003 */
[----:B------:R-:W-:-:S07]  /*46ce0*/  MOV R3, 0x46d00 ;  /* 0x00046d0000037802 */ /* 0x000fce0000000f00 */
[----:B------:R-:W-:Y:S05]  /*46cf0*/  CALL.REL.NOINC `($__internal_33_$__cuda_sm20_div_rn_f64_full) ;  /* 0x00000648006c7944 */ /* 0x000fea0003c00000 */
.L_x_17343:
[----:B------:R-:W-:Y:S05]  /*46d00*/  BSYNC.RECONVERGENT B3 ;  /* 0x0000000000037941 */ /* 0x000fea0003800200 */
.L_x_17342:
        /* <DEDUP_REMOVED lines=84> */
.L_x_17345:
[----:B------:R-:W-:Y:S02]  /*47250*/  FSEL R2, RZ, 3.37028055040000000000e+12, P0 ;  /* 0x54442d18ff027808 */ /* 0x000fe40000000000 */
[----:B------:R-:W-:-:S07]  /*47260*/  FSEL R3, RZ, 2.1426990032196044922, P0 ;  /* 0x400921fbff037808 */ /* 0x000fce0000000000 */
.L_x_17346:
[----:B------:R-:W-:Y:S05]  /*47270*/  BSYNC.RECONVERGENT B0 ;  /* 0x0000000000007941 */ /* 0x000fea0003800200 */
.L_x_17344:
[----:B------:R-:W-:Y:S01]  /*47280*/  DADD R58, R60, R58 ;  /* 0x000000003c3a7229 */ /* 0x000fe2000000003a */
[----:B------:R-:W-:-:S07]  /*47290*/  LOP3.LUT R3, R3, 0x80000000, R16, 0xb8, !PT ;  /* 0x8000000003037812 */ /* 0x000fce00078eb810 */
[----:B------:R-:W-:-:S06]  /*472a0*/  DSETP.NAN.AND P0, PT, R58, R58, PT ;  /* 0x0000003a3a00722a */ /* 0x000fcc0003f08000 */
[----:B------:R-:W-:Y:S02]  /*472b0*/  FSEL R2, R58, R2, P0 ;  /* 0x000000023a027208 */ /* 0x000fe40000000000 */
[----:B------:R-:W-:Y:S01]  /*472c0*/  FSEL R3, R59, R3, P0 ;  /* 0x000000033b037208 */ /* 0x000fe20000000000 */
[----:B------:R-:W-:Y:S06]  /*472d0*/  BRA `(.L_x_17339) ;  /* 0x0000003c00647947 */ /* 0x000fec0003800000 */
.L_x_17330:
        /* <DEDUP_REMOVED lines=25> */
.L_x_17348:
[----:B------:R-:W-:Y:S05]  /*47470*/  BSYNC.RECONVERGENT B3 ;  /* 0x0000000000037941 */ /* 0x000fea0003800200 */
.L_x_17347:
        /* <DEDUP_REMOVED lines=23> */
.L_x_17350:
[----:B------:R-:W-:Y:S05]  /*475f0*/  BSYNC.RECONVERGENT B3 ;  /* 0x0000000000037941 */ /* 0x000fea0003800200 */
.L_x_17349:
        /* <DEDUP_REMOVED lines=140> */
.L_x_17352:
[----:B------:R-:W-:Y:S05]  /*47ec0*/  BSYNC.RECONVERGENT B0 ;  /* 0x0000000000007941 */ /* 0x000fea0003800200 */
.L_x_17351:
[----:B------:R-:W-:Y:S04]  /*47ed0*/  BSSY.RECONVERGENT B3, `(.L_x_17353) ;  /* 0x0000006000037945 */ /* 0x000fe80003800200 */
[----:B------:R-:W-:Y:S05]  /*47ee0*/  @P4 BRA P5, `(.L_x_17354) ;  /* 0x0000000000104947 */ /* 0x000fea0002800000 */
[----:B------:R-:W-:Y:S01]  /*47ef0*/  IMAD.MOV.U32 R2, RZ, RZ, R18 ;  /* 0x000000ffff027224 */ /* 0x000fe200078e0012 */
[----:B------:R-:W-:Y:S01]  /*47f00*/  MOV R3, 0x47f30 ;  /* 0x00047f3000037802 */ /* 0x000fe20000000f00 */
[----:B------:R-:W-:-:S07]  /*47f10*/  IMAD.MOV.U32 R5, RZ, RZ, R19 ;  /* 0x000000ffff057224 */ /* 0x000fce00078e0013 */
[----:B------:R-:W-:Y:S05]  /*47f20*/  CALL.REL.NOINC `($__internal_33_$__cuda_sm20_div_rn_f64_full) ;  /* 0x0000063400e07944 */ /* 0x000fea0003c00000 */
.L_x_17354:
[----:B------:R-:W-:Y:S05]  /*47f30*/  BSYNC.RECONVERGENT B3 ;  /* 0x0000000000037941 */ /* 0x000fea0003800200 */
.L_x_17353:
        /* <DEDUP_REMOVED lines=84> */
.L_x_17356:
[----:B------:R-:W-:Y:S02]  /*48480*/  FSEL R2, RZ, 3.37028055040000000000e+12, P0 ;  /* 0x54442d18ff027808 */ /* 0x000fe40000000000 */
[----:B------:R-:W-:-:S07]  /*48490*/  FSEL R3, RZ, 2.1426990032196044922, P0 ;  /* 0x400921fbff037808 */ /* 0x000fce0000000000 */
.L_x_17357:
[----:B------:R-:W-:Y:S05]  /*484a0*/  BSYNC.RECONVERGENT B0 ;  /* 0x0000000000007941 */ /* 0x000fea0003800200 */
.L_x_17355:
[----:B------:R-:W-:Y:S01]  /*484b0*/  DADD R58, R60, R58 ;  /* 0x000000003c3a7229 */ /* 0x000fe2000000003a */
[----:B------:R-:W-:Y:S01]  /*484c0*/  LOP3.LUT R3, R3, 0x80000000, R16, 0xb8, !PT ;  /* 0x8000000003037812 */ /* 0x000fe200078eb810 */
[----:B------:R-:W-:-:S06]  /*484d0*/  DADD R62, R62, 1 ;  /* 0x3ff000003e3e7429 */ /* 0x000fcc0000000000 */
[----:B------:R-:W-:-:S06]  /*484e0*/  DSETP.NAN.AND P0, PT, R58, R58, PT ;  /* 0x0000003a3a00722a */ /* 0x000fcc0003f08000 */
[----:B------:R-:W-:Y:S02]  /*484f0*/  FSEL R2, R58, R2, P0 ;  /* 0x000000023a027208 */ /* 0x000fe40000000000 */
[----:B------:R-:W-:Y:S01]  /*48500*/  FSEL R3, R59, R3, P0 ;  /* 0x000000033b037208 */ /* 0x000fe20000000000 */
[----:B------:R-:W-:Y:S06]  /*48510*/  BRA `(.L_x_17339) ;  /* 0x0000002800d47947 */ /* 0x000fec0003800000 */
.L_x_17329:
        /* <DEDUP_REMOVED lines=109> */
.L_x_17361:
[----:B------:R-:W-:Y:S05]  /*48bf0*/  BSYNC.RECONVERGENT B0 ;  /* 0x0000000000007941 */ /* 0x000fea0003800200 */
.L_x_17360:
        /* <DEDUP_REMOVED lines=9> */
.L_x_17363:
[----:B------:R-:W-:Y:S05]  /*48c90*/  BSYNC.RECONVERGENT B3 ;  /* 0x0000000000037941 */ /* 0x000fea0003800200 */
.L_x_17362:
        /* <DEDUP_REMOVED lines=76> */
.L_x_17359:
        /* <DEDUP_REMOVED lines=136> */
.L_x_17365:
[----:B------:R-:W-:Y:S05]  /*499e0*/  BSYNC.RECONVERGENT B0 ;  /* 0x0000000000007941 */ /* 0x000fea0003800200 */
.L_x_17364:
        /* <DEDUP_REMOVED lines=8> */
.L_x_17367:
[----:B------:R-:W-:Y:S05]  /*49a70*/  BSYNC.RECONVERGENT B3 ;  /* 0x0000000000037941 */ /* 0x000fea0003800200 */
.L_x_17366:
        /* <DEDUP_REMOVED lines=76> */
.L_x_17358:
        /* <DEDUP_REMOVED lines=25> */
.L_x_17369:
[----:B------:R-:W-:Y:S05]  /*4a0d0*/  BSYNC.RECONVERGENT B3 ;  /* 0x0000000000037941 */ /* 0x000fea0003800200 */
.L_x_17368:
        /* <DEDUP_REMOVED lines=23> */
.L_x_17371:
[----:B------:R-:W-:Y:S05]  /*4a250*/  BSYNC.RECONVERGENT B3 ;  /* 0x0000000000037941 */ /* 0x000fea0003800200 */
.L_x_17370:
        /* <DEDUP_REMOVED lines=139> */
.L_x_17373:
[----:B------:R-:W-:Y:S05]  /*4ab10*/  BSYNC.RECONVERGENT B0 ;  /* 0x0000000000007941 */ /* 0x000fea0003800200 */
.L_x_17372:
        /* <DEDUP_REMOVED lines=9> */
.L_x_17375:
[----:B------:R-:W-:Y:S05]  /*4abb0*/  BSYNC.RECONVERGENT B3 ;  /* 0x0000000000037941 */ /* 0x000fea0003800200 */
.L_x_17374:
        /* <DEDUP_REMOVED lines=75> */
.L_x_17339:
[----:B------:R-:W-:Y:S05]  /*4b070*/  BSYNC.RECONVERGENT B2 ;  /* 0x0000000000027941 */ /* 0x000fea0003800200 */
.L_x_17328:
[----:B------:R-:W-:Y:S01]  /*4b080*/  UMOV UR4, 0xfefa39ef ;  /* 0xfefa39ef00047882 */ /* 0x000fe20000000000 */
[----:B------:R-:W-:Y:S01]  /*4b090*/  UMOV UR5, 0x3fe62e42 ;  /* 0x3fe62e4200057882 */ /* 0x000fe20000000000 */
[----:B------:R-:W-:Y:S01]  /*4b0a0*/  LOP3.LUT R19, R3, 0x80000000, R23, 0xb8, !PT ;  /* 0x8000000003137812 */ /* 0x000fe200078eb817 */
[----:B------:R-:W-:Y:S01]  /*4b0b0*/  DADD R62, R62, UR4 ;  /* 0x000000043e3e7e29 */ /* 0x000fe20008000000 */
[----:B------:R-:W-:-:S09]  /*4b0c0*/  IMAD.MOV.U32 R18, RZ, RZ, R2 ;  /* 0x000000ffff127224 */ /* 0x000fd200078e0002 */
[----:B------:R-:W-:Y:S01]  /*4b0d0*/  LOP3.LUT R17, R63, 0x80000000, R21, 0xb8, !PT ;  /* 0x800000003f117812 */ /* 0x000fe200078eb815 */
[----:B------:R-:W-:-:S07]  /*4b0e0*/  IMAD.MOV.U32 R16, RZ, RZ, R62 ;  /* 0x000000ffff107224 */ /* 0x000fce00078e003e */
.L_x_17253:
[----:B------:R-:W-:Y:S05]  /*4b0f0*/  BSYNC.RECONVERGENT B1 ;  /* 0x0000000000017941 */ /* 0x000fea0003800200 */
.L_x_17252:
        /* <DEDUP_REMOVED lines=35> */
.L_x_17378:
        /* <DEDUP_REMOVED lines=151> */
.L_x_17383:
[----:B------:R-:W-:Y:S05]  /*4bca0*/  BSYNC.RECONVERGENT B3 ;  /* 0x0000000000037941 */ /* 0x000fea0003800200 */
.L_x_17382:
        /* <DEDUP_REMOVED lines=81> */
.L_x_17381:
        /* <DEDUP_REMOVED lines=33> */
.L_x_17390:
[----:B------:R-:W-:Y:S05]  /*4c3d0*/  BSYNC.RECONVERGENT B4 ;  /* 0x0000000000047941 */ /* 0x000fea0003800200 */
.L_x_17389:
[----:B------:R-:W-:Y:S01]  /*4c3e0*/  MOV R46, R4 ;  /* 0x00000004002e7202 */ /* 0x000fe20000000f00 */
[----:B------:R-:W-:-:S07]  /*4c3f0*/  IMAD.MOV.U32 R47, RZ, RZ, R5 ;  /* 0x000000ffff2f7224 */ /* 0x000fce00078e0005 */
.L_x_17388:
[----:B------:R-:W-:Y:S05]  /*4c400*/  BSYNC.RECONVERGENT B3 ;  /* 0x0000000000037941 */ /* 0x000fea0003800200 */
.L_x_17387:
        /* <DEDUP_REMOVED lines=30> */
.L_x_17395:
[----:B------:R-:W-:Y:S05]  /*4c5f0*/  BSYNC.RECONVERGENT B4 ;  /* 0x0000000000047941 */ /* 0x000fea0003800200 */
.L_x_17394:
[----:B------:R-:W-:Y:S05]  /*4c600*/  BRA `(.L_x_17393) ;  /* 0x0000000000047947 */ /* 0x000fea0003800000 */
.L_x_17392:
[----:B------:R-:W-:-:S11]  /*4c610*/  DADD R4, R60, -R2 ;  /* 0x000000003c047229 */ /* 0x000fd60000000802 */
.L_x_17393:
[----:B------:R-:W-:Y:S05]  /*4c620*/  BSYNC.RECONVERGENT B3 ;  /* 0x0000000000037941 */ /* 0x000fea0003800200 */
.L_x_17391:
        /* <DEDUP_REMOVED lines=25> */
[----:B------:R-:W-:Y:S05]  /*4c7c0*/  CALL.REL.NOINC `($__internal_34_$__cuda_sm20_dsqrt_rn_f64_mediumpath_v1) ;  /* 0x000005f400507944 */ /* 0x000fea0003c00000 */
[----:B------:R-:W-:Y:S01]  /*4c7d0*/  MOV R48, R2 ;  /* 0x0000000200307202 */ /* 0x000fe20000000f00 */
[----:B------:R-:W-:-:S07]  /*4c7e0*/  IMAD.MOV.U32 R49, RZ, RZ, R3 ;  /* 0x000000ffff317224 */ /* 0x000fce00078e0003 */
.L_x_17397:
[----:B------:R-:W-:Y:S05]  /*4c7f0*/  BSYNC.RECONVERGENT B3 ;  /* 0x0000000000037941 */ /* 0x000fea0003800200 */
.L_x_17396:
        /* <DEDUP_REMOVED lines=85> */
.L_x_17398:
        /* <DEDUP_REMOVED lines=21> */
.L_x_17400:
[----:B------:R-:W-:Y:S05]  /*4cea0*/  BSYNC.RECONVERGENT B3 ;  /* 0x0000000000037941 */ /* 0x000fea0003800200 */
.L_x_17399:
        /* <DEDUP_REMOVED lines=30> */
.L_x_17386:
        /* <DEDUP_REMOVED lines=24> */
[----:B------:R-:W-:Y:S05]  /*4d210*/  CALL.REL.NOINC `($__internal_34_$__cuda_sm20_dsqrt_rn_f64_mediumpath_v1) ;  /* 0x000005e800bc7944 */ /* 0x000fea0003c00000 */
[----:B------:R-:W-:Y:S02]  /*4d220*/  IMAD.MOV.U32 R68, RZ, RZ, R2 ;  /* 0x000000ffff447224 */ /* 0x000fe400078e0002 */
[----:B------:R-:W-:-:S07]  /*4d230*/  IMAD.MOV.U32 R69, RZ, RZ, R3 ;  /* 0x000000ffff457224 */ /* 0x000fce00078e0003 */
.L_x_17403:
[----:B------:R-:W-:Y:S05]  /*4d240*/  BSYNC.RECONVERGENT B3 ;  /* 0x0000000000037941 */ /* 0x000fea0003800200 */
.L_x_17402:
        /* <DEDUP_REMOVED lines=85> */
.L_x_17404:
        /* <DEDUP_REMOVED lines=21> */
.L_x_17406:
[----:B------:R-:W-:Y:S05]  /*4d8f0*/  BSYNC.RECONVERGENT B3 ;  /* 0x0000000000037941 */ /* 0x000fea0003800200 */
.L_x_17405:
        /* <DEDUP_REMOVED lines=30> */
.L_x_17401:
        /* <DEDUP_REMOVED lines=26> */
.L_x_17408:
[----:B------:R-:W-:Y:S05]  /*4dc80*/  BSYNC.RECONVERGENT B3 ;  /* 0x0000000000037941 */ /* 0x000fea0003800200 */
.L_x_17407:
        /* <DEDUP_REMOVED lines=20> */
[----:B------:R-:W-:Y:S05]  /*4ddd0*/  CALL.REL.NOINC `($__internal_33_$__cuda_sm20_div_rn_f64_full) ;  /* 0x000005d800347944 */ /* 0x000fea0003c00000 */
.L_x_17410:
[----:B------:R-:W-:Y:S05]  /*4dde0*/  BSYNC.RECONVERGENT B3 ;  /* 0x0000000000037941 */ /* 0x000fea0003800200 */
.L_x_17409:
[----:B------:R-:W-:Y:S02]  /*4ddf0*/  IMAD.MOV.U32 R68, RZ, RZ, R4 ;  /* 0x000000ffff447224 */ /* 0x000fe400078e0004 */
[----:B------:R-:W-:Y:S01]  /*4de00*/  IMAD.MOV.U32 R69, RZ, RZ, R5 ;  /* 0x000000ffff457224 */ /* 0x000fe200078e0005 */
[----:B------:R-:W-:Y:S06]  /*4de10*/  BRA `(.L_x_17384) ;  /* 0x0000000000687947 */ /* 0x000fec0003800000 */
.L_x_17385:
        /* <DEDUP_REMOVED lines=25> */
.L_x_17411:
[----:B------:R-:W-:Y:S05]  /*4dfb0*/  BSYNC.RECONVERGENT B3 ;  /* 0x0000000000037941 */ /* 0x000fea0003800200 */
.L_x_17384:
[----:B------:R-:W-:Y:S05]  /*4dfc0*/  BSYNC.RECONVERGENT B2 ;  /* 0x0000000000027941 */ /* 0x000fea0003800200 */
.L_x_17380:
        /* <DEDUP_REMOVED lines=25> */
.L_x_17416:
[----:B------:R-:W-:Y:S05]  /*4e160*/  BSYNC.RECONVERGENT B4 ;  /* 0x0000000000047941 */ /* 0x000fea0003800200 */
.L_x_17415:
        /* <DEDUP_REMOVED lines=77> */
.L_x_17418:
        /* <DEDUP_REMOVED lines=42> */
.L_x_17417:
        /* <DEDUP_REMOVED lines=35> */
.L_x_17426:
[----:B------:R-:W-:Y:S05]  /*4eb10*/  BSYNC.RECONVERGENT B6 ;  /* 0x0000000000067941 */ /* 0x000fea0003800200 */
.L_x_17425:
[----:B------:R-:W-:Y:S02]  /*4eb20*/  IMAD.MOV.U32 R62, RZ, RZ, R4 ;  /* 0x000000ffff3e7224 */ /* 0x000fe400078e0004 */
[----:B------:R-:W-:-:S07]  /*4eb30*/  IMAD.MOV.U32 R63, RZ, RZ, R5 ;  /* 0x000000ffff3f7224 */ /* 0x000fce00078e0005 */
.L_x_17424:
[----:B------:R-:W-:Y:S05]  /*4eb40*/  BSYNC.RECONVERGENT B5 ;  /* 0x0000000000057941 */ /* 0x000fea0003800200 */
.L_x_17423:
        /* <DEDUP_REMOVED lines=27> */
.L_x_17431:
[----:B------:R-:W-:Y:S05]  /*4ed00*/  BSYNC.RECONVERGENT B6 ;  /* 0x0000000000067941 */ /* 0x000fea0003800200 */
.L_x_17430:
[----:B------:R-:W-:Y:S01]  /*4ed10*/  MOV R58, R4 ;  /* 0x00000004003a7202 */ /* 0x000fe20000000f00 */
[----:B------:R-:W-:Y:S01]  /*4ed20*/  IMAD.MOV.U32 R59, RZ, RZ, R5 ;  /* 0x000000ffff3b7224 */ /* 0x000fe200078e0005 */
[----:B------:R-:W-:Y:S06]  /*4ed30*/  BRA `(.L_x_17429) ;  /* 0x0000000000047947 */ /* 0x000fec0003800000 */
.L_x_17428:
[----:B------:R-:W-:-:S11]  /*4ed40*/  DADD R58, R60, -R46 ;  /* 0x000000003c3a7229 */ /* 0x000fd6000000082e */
.L_x_17429:
[----:B------:R-:W-:Y:S05]  /*4ed50*/  BSYNC.RECONVERGENT B5 ;  /* 0x0000000000057941 */ /* 0x000fea0003800200 */
.L_x_17427:
        /* <DEDUP_REMOVED lines=29> */
.L_x_17433:
[----:B------:R-:W-:Y:S05]  /*4ef30*/  BSYNC.RECONVERGENT B5 ;  /* 0x0000000000057941 */ /* 0x000fea0003800200 */
.L_x_17432:
[----:B------:R-:W-:Y:S02]  /*4ef40*/  IMAD.MOV.U32 R46, RZ, RZ, R2 ;  /* 0x000000ffff2e7224 */ /* 0x000fe400078e0002 */
[----:B------:R-:W-:Y:S01]  /*4ef50*/  IMAD.MOV.U32 R47, RZ, RZ, R3 ;  /* 0x000000ffff2f7224 */ /* 0x000fe200078e0003 */
[----:B------:R-:W-:Y:S06]  /*4ef60*/  BRA `(.L_x_17434) ;  /* 0x00000008004c7947 */ /* 0x000fec0003800000 */
.L_x_17422:
        /* <DEDUP_REMOVED lines=29> */
.L_x_17437:
[----:B------:R-:W-:Y:S05]  /*4f140*/  BSYNC.RECONVERGENT B5 ;  /* 0x0000000000057941 */ /* 0x000fea0003800200 */
.L_x_17436:
[----:B------:R-:W-:Y:S02]  /*4f150*/  IMAD.MOV.U32 R46, RZ, RZ, R2 ;  /* 0x000000ffff2e7224 */ /* 0x000fe400078e0002 */
[----:B------:R-:W-:Y:S01]  /*4f160*/  IMAD.MOV.U32 R47, RZ, RZ, R3 ;  /* 0x000000ffff2f7224 */ /* 0x000fe200078e0003 */
[----:B------:R-:W-:Y:S06]  /*4f170*/  BRA `(.L_x_17434) ;  /* 0x0000000400c87947 */ /* 0x000fec0003800000 */
.L_x_17435:
        /* <DEDUP_REMOVED lines=28> */
[----:B------:R-:W-:Y:S05]  /*4f340*/  CALL.REL.NOINC `($__internal_34_$__cuda_sm20_dsqrt_rn_f64_mediumpath_v1) ;  /* 0x000005c800707944 */ /* 0x000fea0003c00000 */
.L_x_17439:
[----:B------:R-:W-:Y:S05]  /*4f350*/  BSYNC.RECONVERGENT B5 ;  /* 0x0000000000057941 */ /* 0x000fea0003800200 */
.L_x_17438:
        /* <DEDUP_REMOVED lines=20> */
.L_x_17441:
[----:B------:R-:W-:Y:S05]  /*4f4a0*/  BSYNC.RECONVERGENT B5 ;  /* 0x0000000000057941 */ /* 0x000fea0003800200 */
.L_x_17440:
[----:B------:R-:W-:Y:S01]  /*4f4b0*/  DMUL R22, R22, 8.11296384146066816958e+31 ;  /* 0x4690000016167828 */ /* 0x000fe20000000000 */
[----:B------:R-:W-:Y:S02]  /*4f4c0*/  IMAD.MOV.U32 R46, RZ, RZ, R4 ;  /* 0x000000ffff2e7224 */ /* 0x000fe400078e0004 */
[----:B------:R-:W-:Y:S01]  /*4f4d0*/  IMAD.MOV.U32 R47, RZ, RZ, R5 ;  /* 0x000000ffff2f7224 */ /* 0x000fe200078e0005 */
[----:B------:R-:W-:Y:S07]  /*4f4e0*/  BRA `(.L_x_17434) ;  /* 0x0000000000ec7947 */ /* 0x000fee0003800000 */
.L_x_17421:
        /* <DEDUP_REMOVED lines=27> */
.L_x_17443:
[----:B------:R-:W-:Y:S05]  /*4f6a0*/  BSYNC.RECONVERGENT B5 ;  /* 0x0000000000057941 */ /* 0x000fea0003800200 */
.L_x_17442:
        /* <DEDUP_REMOVED lines=27> */
.L_x_17445:
[----:B------:R-:W-:Y:S05]  /*4f860*/  BSYNC.RECONVERGENT B5 ;  /* 0x0000000000057941 */ /* 0x000fea0003800200 */
.L_x_17444:
[----:B------:R-:W-:Y:S01]  /*4f870*/  DMUL R46, R2, R22 ;  /* 0x00000016022e7228 */ /* 0x000fe20000000000 */
[----:B------:R-:W-:Y:S02]  /*4f880*/  IMAD.MOV.U32 R22, RZ, RZ, 0x0 ;  /* 0x00000000ff167424 */ /* 0x000fe400078e00ff */
[----:B------:R-:W-:-:S08]  /*4f890*/  IMAD.MOV.U32 R23, RZ, RZ, 0x3ff00000 ;  /* 0x3ff00000ff177424 */ /* 0x000fd000078e00ff */
.L_x_17434:
[----:B------:R-:W-:Y:S05]  /*4f8a0*/  BSYNC.RECONVERGENT B4 ;  /* 0x0000000000047941 */ /* 0x000fea0003800200 */
.L_x_17420:
[----:B------:R-:W-:Y:S05]  /*4f8b0*/  BRA `(.L_x_17446) ;  /* 0x0000000000087947 */ /* 0x000fea0003800000 */
.L_x_17414:
[----:B------:R-:W-:Y:S02]  /*4f8c0*/  DMUL R46, R20, 9.00719925474099200000e+15 ;  /* 0x43400000142e7828 */ /* 0x000fe40000000000 */
[----:B------:R-:W-:-:S11]  /*4f8d0*/  DMUL R22, R22, 9.00719925474099200000e+15 ;  /* 0x4340000016167828 */ /* 0x000fd60000000000 */
.L_x_17446:
[----:B------:R-:W-:Y:S05]  /*4f8e0*/  BSYNC.RELIABLE B2 ;  /* 0x0000000000027941 */ /* 0x000fea0003800100 */
.L_x_17413:
        /* <DEDUP_REMOVED lines=27> */
.L_x_17448:
[----:B------:R-:W-:Y:S05]  /*4faa0*/  BSYNC.RECONVERGENT B2 ;  /* 0x0000000000027941 */ /* 0x000fea0003800200 */
.L_x_17447:
        /* <DEDUP_REMOVED lines=84> */
.L_x_17450:
[----:B------:R-:W-:Y:S02]  /*4fff0*/  FSEL R2, RZ, 3.37028055040000000000e+12, P0 ;  /* 0x54442d18ff027808 */ /* 0x000fe40000000000 */
[----:B------:R-:W-:-:S07]  /*50000*/  FSEL R3, RZ, 2.1426990032196044922, P0 ;  /* 0x400921fbff037808 */ /* 0x000fce0000000000 */
.L_x_17451:
[----:B------:R-:W-:Y:S05]  /*50010*/  BSYNC.RECONVERGENT B0 ;  /* 0x0000000000007941 */ /* 0x000fea0003800200 */
.L_x_17449:
[----:B------:R-:W-:Y:S02]  /*50020*/  DADD R22, |R46|, R22 ;  /* 0x000000002e167229 */ /* 0x000fe40000000216 */
[----:B------:R-:W-:-:S06]  /*50030*/  DADD R2, -RZ, |R2| ;  /* 0x00000000ff027229 */ /* 0x000fcc0000000502 */
[----:B------:R-:W-:-:S06]  /*50040*/  DSETP.NAN.AND P0, PT, R22, R22, PT ;  /* 0x000000161600722a */ /* 0x000fcc0003f08000 */
[----:B------:R-:W-:Y:S02]  /*50050*/  FSEL R2, R22, R2, P0 ;  /* 0x0000000216027208 */ /* 0x000fe40000000000 */
[----:B------:R-:W-:-:S07]  /*50060*/  FSEL R3, R23, R3, P0 ;  /* 0x0000000317037208 */ /* 0x000fce0000000000 */
.L_x_17419:
[----:B------:R-:W-:Y:S05]  /*50070*/  BSYNC.RECONVERGENT B3 ;  /* 0x0000000000037941 */ /* 0x000fea0003800200 */
.L_x_17412:
[----:B------:R-:W-:Y:S01]  /*50080*/  LOP3.LUT R69, R69, 0x80000000, R25, 0xb8, !PT ;  /* 0x8000000045457812 */ /* 0x000fe200078eb819 */
[----:B------:R-:W-:Y:S01]  /*50090*/  IMAD.MOV.U32 R70, RZ, RZ, R2 ;  /* 0x000000ffff467224 */ /* 0x000fe200078e0002 */
[----:B------:R-:W-:Y:S01]  /*500a0*/  LOP3.LUT R71, R3, 0x80000000, R27, 0xb8, !PT ;  /* 0x8000000003477812 */ /* 0x000fe200078eb81b */
[----:B------:R-:W-:Y:S06]  /*500b0*/  BRA `(.L_x_17377) ;  /* 0x0000005800b07947 */ /* 0x000fec0003800000 */
.L_x_17379:
        /* <DEDUP_REMOVED lines=115> */
.L_x_17457:
[----:B------:R-:W-:Y:S05]  /*507f0*/  BSYNC.RECONVERGENT B0 ;  /* 0x0000000000007941 */ /* 0x000fea0003800200 */
.L_x_17456:
        /* <DEDUP_REMOVED lines=8> */
.L_x_17459:
[----:B------:R-:W-:Y:S05]  /*50880*/  BSYNC.RECONVERGENT B3 ;  /* 0x0000000000037941 */ /* 0x000fea0003800200 */
.L_x_17458:
        /* <DEDUP_REMOVED lines=84> */
.L_x_17461:
[----:B------:R-:W-:Y:S02]  /*50dd0*/  FSEL R2, RZ, 3.37028055040000000000e+12, P0 ;  /* 0x54442d18ff027808 */ /* 0x000fe40000000000 */
[----:B------:R-:W-:-:S07]  /*50de0*/  FSEL R3, RZ, 2.1426990032196044922, P0 ;  /* 0x400921fbff037808 */ /* 0x000fce0000000000 */
.L_x_17462:
[----:B------:R-:W-:Y:S05]  /*50df0*/  BSYNC.RECONVERGENT B0 ;  /* 0x0000000000007941 */ /* 0x000fea0003800200 */
.L_x_17460:
[----:B------:R-:W-:Y:S01]  /*50e00*/  DADD R22, R58, R22 ;  /* 0x000000003a167229 */ /* 0x000fe20000000016 */
[----:B------:R-:W-:Y:S01]  /*50e10*/  LOP3.LUT R3, R3, 0x80000000, R20, 0xb8, !PT ;  /* 0x8000000003037812 */ /* 0x000fe200078eb814 */
[----:B------:R-:W-:-:S06]  /*50e20*/  DMUL R62, R62, 0.5 ;  /* 0x3fe000003e3e7828 */ /* 0x000fcc0000000000 */
[----:B------:R-:W-:-:S06]  /*50e30*/  DSETP.NAN.AND P0, PT, R22, R22, PT ;  /* 0x000000161600722a */ /* 0x000fcc0003f08000 */
[----:B------:R-:W-:Y:S02]  /*50e40*/  FSEL R2, R22, R2, P0 ;  /* 0x0000000216027208 */ /* 0x000fe40000000000 */
[----:B------:R-:W-:Y:S01]  /*50e50*/  FSEL R3, R23, R3, P0 ;  /* 0x0000000317037208 */ /* 0x000fe20000000000 */
[----:B------:R-:W-:Y:S06]  /*50e60*/  BRA `(.L_x_17463) ;  /* 0x0000004c00247947 */ /* 0x000fec0003800000 */
.L_x_17455:
        /* <DEDUP_REMOVED lines=136> */
.L_x_17465:
[----:B------:R-:W-:Y:S05]  /*516f0*/  BSYNC.RECONVERGENT B0 ;  /* 0x0000000000007941 */ /* 0x000fea0003800200 */
.L_x_17464:
        /* <DEDUP_REMOVED lines=8> */
.L_x_17467:
[----:B------:R-:W-:Y:S05]  /*51780*/  BSYNC.RECONVERGENT B3 ;  /* 0x0000000000037941 */ /* 0x000fea0003800200 */
.L_x_17466:
        /* <DEDUP_REMOVED lines=84> */
.L_x_17469:
[----:B------:R-:W-:Y:S02]  /*51cd0*/  FSEL R2, RZ, 3.37028055040000000000e+12, P0 ;  /* 0x54442d18ff027808 */ /* 0x000fe40000000000 */
[----:B------:R-:W-:-:S07]  /*51ce0*/  FSEL R3, RZ, 2.1426990032196044922, P0 ;  /* 0x400921fbff037808 */ /* 0x000fce0000000000 */
.L_x_17470:
[----:B------:R-:W-:Y:S05]  /*51cf0*/  BSYNC.RECONVERGENT B0 ;  /* 0x0000000000007941 */ /* 0x000fea0003800200 */
.L_x_17468:
[----:B------:R-:W-:Y:S01]  /*51d00*/  DADD R22, R58, R22 ;  /* 0x000000003a167229 */ /* 0x000fe20000000016 */
[----:B------:R-:W-:-:S07]  /*51d10*/  LOP3.LUT R3, R3, 0x80000000, R20, 0xb8, !PT ;  /* 0x8000000003037812 */ /* 0x000fce00078eb814 */
[----:B------:R-:W-:-:S06]  /*51d20*/  DSETP.NAN.AND P0, PT, R22, R22, PT ;  /* 0x000000161600722a */ /* 0x000fcc0003f08000 */
[----:B------:R-:W-:Y:S02]  /*51d30*/  FSEL R2, R22, R2, P0 ;  /* 0x0000000216027208 */ /* 0x000fe40000000000 */
[----:B------:R-:W-:Y:S01]  /*51d40*/  FSEL R3, R23, R3, P0 ;  /* 0x0000000317037208 */ /* 0x000fe20000000000 */
[----:B------:R-:W-:Y:S06]  /*51d50*/  BRA `(.L_x_17463) ;  /* 0x0000003c00687947 */ /* 0x000fec0003800000 */
.L_x_17454:
        /* <DEDUP_REMOVED lines=25> */
.L_x_17472:
[----:B------:R-:W-:Y:S05]  /*51ef0*/  BSYNC.RECONVERGENT B3 ;  /* 0x0000000000037941 */ /* 0x000fea0003800200 */
.L_x_17471:
        /* <DEDUP_REMOVED lines=23> */
.L_x_17474:
[----:B------:R-:W-:Y:S05]  /*52070*/  BSYNC.RECONVERGENT B3 ;  /* 0x0000000000037941 */ /* 0x000fea0003800200 */
.L_x_17473:
        /* <DEDUP_REMOVED lines=138> */
.L_x_17476:
[----:B------:R-:W-:Y:S05]  /*52920*/  BSYNC.RECONVERGENT B0 ;  /* 0x0000000000007941 */ /* 0x000fea0003800200 */
.L_x_17475:
        /* <DEDUP_REMOVED lines=8> */
.L_x_17478:
[----:B------:R-:W-:Y:S05]  /*529b0*/  BSYNC.RECONVERGENT B3 ;  /* 0x0000000000037941 */ /* 0x000fea0003800200 */
.L_x_17477:
        /* <DEDUP_REMOVED lines=84> */
.L_x_17480:
[----:B------:R-:W-:Y:S02]  /*52f00*/  FSEL R2, RZ, 3.37028055040000000000e+12, P0 ;  /* 0x54442d18ff027808 */ /* 0x000fe40000000000 */
[----:B------:R-:W-:-:S07]  /*52f10*/  FSEL R3, RZ, 2.1426990032196044922, P0 ;  /* 0x400921fbff037808 */ /* 0x000fce0000000000 */
.L_x_17481:
[----:B------:R-:W-:Y:S05]  /*52f20*/  BSYNC.RECONVERGENT B0 ;  /* 0x0000000000007941 */ /* 0x000fea0003800200 */
.L_x_17479:
[----:B------:R-:W-:Y:S01]  /*52f30*/  DADD R22, R58, R22 ;  /* 0x000000003a167229 */ /* 0x000fe20000000016 */
[----:B------:R-:W-:Y:S01]  /*52f40*/  LOP3.LUT R3, R3, 0x80000000, R20, 0xb8, !PT ;  /* 0x8000000003037812 */ /* 0x000fe200078eb814 */
[----:B------:R-:W-:-:S06]  /*52f50*/  DADD R62, R62, 1 ;  /* 0x3ff000003e3e7429 */ /* 0x000fcc0000000000 */
[----:B------:R-:W-:-:S06]  /*52f60*/  DSETP.NAN.AND P0, PT, R22, R22, PT ;  /* 0x000000161600722a */ /* 0x000fcc0003f08000 */
[----:B------:R-:W-:Y:S02]  /*52f70*/  FSEL R2, R22, R2, P0 ;  /* 0x0000000216027208 */ /* 0x000fe40000000000 */
[----:B------:R-:W-:Y:S01]  /*52f80*/  FSEL R3, R23, R3, P0 ;  /* 0x0000000317037208 */ /* 0x000fe20000000000 */
[----:B------:R-:W-:Y:S06]  /*52f90*/  BRA `(.L_x_17463) ;  /* 0x0000002800d87947 */ /* 0x000fec0003800000 */
.L_x_17453:
        /* <DEDUP_REMOVED lines=109> */
.L_x_17485:
[----:B------:R-:W-:Y:S05]  /*53670*/  BSYNC.RECONVERGENT B0 ;  /* 0x0000000000007941 */ /* 0x000fea0003800200 */
.L_x_17484:
        /* <DEDUP_REMOVED lines=9> */
.L_x_17487:
[----:B------:R-:W-:Y:S05]  /*53710*/  BSYNC.RECONVERGENT B3 ;  /* 0x0000000000037941 */ /* 0x000fea0003800200 */
.L_x_17486:
        /* <DEDUP_REMOVED lines=76> */
.L_x_17483:
        /* <DEDUP_REMOVED lines=137> */
.L_x_17489:
[----:B------:R-:W-:Y:S05]  /*54470*/  BSYNC.RECONVERGENT B0 ;  /* 0x0000000000007941 */ /* 0x000fea0003800200 */
.L_x_17488:
        /* <DEDUP_REMOVED lines=8> */
.L_x_17491:
[----:B------:R-:W-:Y:S05]  /*54500*/  BSYNC.RECONVERGENT B3 ;  /* 0x0000000000037941 */ /* 0x000fea0003800200 */
.L_x_17490:
        /* <DEDUP_REMOVED lines=76> */
.L_x_17482:
        /* <DEDUP_REMOVED lines=25> */
.L_x_17493:
[----:B------:R-:W-:Y:S05]  /*54b60*/  BSYNC.RECONVERGENT B3 ;  /* 0x0000000000037941 */ /* 0x000fea0003800200 */
.L_x_17492:
        /* <DEDUP_REMOVED lines=23> */
.L_x_17495:
[----:B------:R-:W-:Y:S05]  /*54ce0*/  BSYNC.RECONVERGENT B3 ;  /* 0x0000000000037941 */ /* 0x000fea0003800200 */
.L_x_17494:
        /* <DEDUP_REMOVED lines=139> */
.L_x_17497:
[----:B------:R-:W-:Y:S05]  /*555a0*/  BSYNC.RECONVERGENT B0 ;  /* 0x0000000000007941 */ /* 0x000fea0003800200 */
.L_x_17496:
        /* <DEDUP_REMOVED lines=9> */
.L_x_17499:
[----:B------:R-:W-:Y:S05]  /*55640*/  BSYNC.RECONVERGENT B3 ;  /* 0x0000000000037941 */ /* 0x000fea0003800200 */
.L_x_17498:
        /* <DEDUP_REMOVED lines=75> */
.L_x_17463:
[----:B------:R-:W-:Y:S05]  /*55b00*/  BSYNC.RECONVERGENT B2 ;  /* 0x0000000000027941 */ /* 0x000fea0003800200 */
.L_x_17452:
[----:B------:R-:W-:Y:S01]  /*55b10*/  UMOV UR4, 0xfefa39ef ;  /* 0xfefa39ef00047882 */ /* 0x000fe20000000000 */
[----:B------:R-:W-:Y:S01]  /*55b20*/  UMOV UR5, 0x3fe62e42 ;  /* 0x3fe62e4200057882 */ /* 0x000fe20000000000 */
[----:B------:R-:W-:Y:S01]  /*55b30*/  LOP3.LUT R71, R3, 0x80000000, R27, 0xb8, !PT ;  /* 0x8000000003477812 */ /* 0x000fe200078eb81b */
[----:B------:R-:W-:Y:S01]  /*55b40*/  DADD R62, R62, UR4 ;  /* 0x000000043e3e7e29 */ /* 0x000fe20008000000 */
[----:B------:R-:W-:-:S09]  /*55b50*/  IMAD.MOV.U32 R70, RZ, RZ, R2 ;  /* 0x000000ffff467224 */ /* 0x000fd200078e0002 */
[----:B------:R-:W-:Y:S02]  /*55b60*/  LOP3.LUT R69, R63, 0x80000000, R25, 0xb8, !PT ;  /* 0x800000003f457812 */ /* 0x000fe400078eb819 */
[----:B------:R-:W-:-:S07]  /*55b70*/  MOV R68, R62 ;  /* 0x0000003e00447202 */ /* 0x000fce0000000f00 */
.L_x_17377:
[----:B------:R-:W-:Y:S05]  /*55b80*/  BSYNC.RECONVERGENT B1 ;  /* 0x0000000000017941 */ /* 0x000fea0003800200 */
.L_x_17376:
        /* <DEDUP_REMOVED lines=28> */
.L_x_17502:
[----:B------:R-:W-:-:S13]  /*55d50*/  ISETP.GE.AND P0, PT, R3, R2, PT ;  /* 0x000000020300720c */ /* 0x000fda0003f06270 */
[----:B------:R-:W-:Y:S05]  /*55d60*/  @P0 BRA `(.L_x_17504) ;  /* 0x0000000000300947 */ /* 0x000fea0003800000 */
[----:B01----:R-:W0:Y:S01]  /*55d70*/  LDC.64 R4, c[0x0][0x388] ;  /* 0x0000e200ff047b82 */ /* 0x003e220000000a00 */
[----:B------:R-:W-:Y:S01]  /*55d80*/  LEA R7, R0, R3, 0xa ;  /* 0x0000000300077211 */ /* 0x000fe200078e50ff */
[----:B------:R-:W-:-:S04]  /*55d90*/  VIADD R3, R3, 0x80 ;  /* 0x0000008003037836 */ /* 0x000fc80000000000 */
[----:B0-----:R-:W-:-:S05]  /*55da0*/  IMAD.WIDE.U32 R4, R7, 0x10, R4 ;  /* 0x0000001007047825 */ /* 0x001fca00078e0004 */
[----:B------:R1:W-:Y:S02]  /*55db0*/  STG.E.128 desc[UR6][R4.64], R40 ;  /* 0x0000002804007986 */ /* 0x0003e4000c101d06 */
.L_x_17503:
[----:B------:R-:W-:-:S13]  /*55dc0*/  ISETP.GE.AND P0, PT, R3, R2, PT ;  /* 0x000000020300720c */ /* 0x000fda0003f06270 */
[----:B------:R-:W-:Y:S05]  /*55dd0*/  @P0 BRA `(.L_x_17505) ;  /* 0x0000000000340947 */ /* 0x000fea0003800000 */
[----:B01----:R-:W0:Y:S01]  /*55de0*/  LDC.64 R4, c[0x0][0x388] ;  /* 0x0000e200ff047b82 */ /* 0x003e220000000a00 */
[----:B------:R-:W-:Y:S02]  /*55df0*/  IMAD R7, R0, 0x400, R3 ;  /* 0x0000040000077824 */ /* 0x000fe400078e0203 */
[----:B------:R-:W-:Y:S02]  /*55e00*/  VIADD R3, R3, 0x80 ;  /* 0x0000008003037836 */ /* 0x000fe40000000000 */
[----:B0-----:R-:W-:-:S05]  /*55e10*/  IMAD.WIDE.U32 R4, R7, 0x10, R4 ;  /* 0x0000001007047825 */ /* 0x001fca00078e0004 */
[----:B------:R2:W-:Y:S02]  /*55e20*/  STG.E.128 desc[UR6][R4.64], R8 ;  /* 0x0000000804007986 */ /* 0x0005e4000c101d06 */
.L_x_17504:
        /* <DEDUP_REMOVED lines=8> */
.L_x_17505:
[----:B------:R-:W-:Y:S05]  /*55eb0*/  BSYNC.RELIABLE B1 ;  /* 0x0000000000017941 */ /* 0x000fea0003800100 */
.L_x_17501:
[----:B------:R-:W-:-:S13]  /*55ec0*/  ISETP.GE.AND P0, PT, R3, R2, PT ;  /* 0x000000020300720c */ /* 0x000fda0003f06270 */
[----:B012---:R-:W0:Y:S01]  /*55ed0*/  @!P0 LDC.64 R4, c[0x0][0x388] ;  /* 0x0000e200ff048b82 */ /* 0x007e220000000a00 */
[----:B------:R-:W-:Y:S02]  /*55ee0*/  @!P0 IMAD R7, R0, 0x400, R3 ;  /* 0x0000040000078824 */ /* 0x000fe400078e0203 */
[----:B------:R-:W-:Y:S02]  /*55ef0*/  @!P0 VIADD R3, R3, 0x80 ;  /* 0x0000008003038836 */ /* 0x000fe40000000000 */
[----:B0-----:R-:W-:-:S05]  /*55f00*/  @!P0 IMAD.WIDE.U32 R4, R7, 0x10, R4 ;  /* 0x0000001007048825 */ /* 0x001fca00078e0004 */
[----:B------:R3:W-:Y:S02]  /*55f10*/  @!P0 STG.E.128 desc[UR6][R4.64], R16 ;  /* 0x0000001004008986 */ /* 0x0007e4000c101d06 */
.L_x_17506:
[----:B------:R-:W-:Y:S05]  /*55f20*/  BSYNC.RECONVERGENT B0 ;  /* 0x0000000000007941 */ /* 0x000fea0003800200 */
.L_x_17500:
        /* <DEDUP_REMOVED lines=8> */
.L_x_16514:
        /* <DEDUP_REMOVED lines=32> */
.L_x_17508:
        /* <DEDUP_REMOVED lines=45> */
[----:B-----5:R-:W-:Y:S05]  /*56480*/  CALL.REL.NOINC `($__internal_33_$__cuda_sm20_div_rn_f64_full) ;  /* 0x0000055000887944 */ /* 0x020fea0003c00000 */
[----:B------:R-:W-:Y:S02]  /*56490*/  IMAD.MOV.U32 R60, RZ, RZ, R4 ;  /* 0x000000ffff3c7224 */ /* 0x000fe400078e0004 */
[----:B------:R-:W-:-:S07]  /*564a0*/  IMAD.MOV.U32 R61, RZ, RZ, R5 ;  /* 0x000000ffff3d7224 */ /* 0x000fce00078e0005 */
.L_x_17515:
[----:B------:R-:W-:Y:S05]  /*564b0*/  BSYNC.RECONVERGENT B3 ;  /* 0x0000000000037941 */ /* 0x000fea0003800200 */
.L_x_17514:
        /* <DEDUP_REMOVED lines=22> */
[----:B-----5:R-:W-:Y:S05]  /*56620*/  CALL.REL.NOINC `($__internal_33_$__cuda_sm20_div_rn_f64_full) ;  /* 0x0000055000207944 */ /* 0x020fea0003c00000 */
.L_x_17517:
[----:B------:R-:W-:Y:S05]  /*56630*/  BSYNC.RECONVERGENT B3 ;  /* 0x0000000000037941 */ /* 0x000fea0003800200 */
.L_x_17516:
        /* <DEDUP_REMOVED lines=121> */
.L_x_17519:
[----:B------:R-:W-:Y:S01]  /*56dd0*/  IMAD.MOV.U32 R2, RZ, RZ, 0x0 ;  /* 0x00000000ff027424 */ /* 0x000fe200078e00ff */
[----:B------:R-:W-:Y:S01]  /*56de0*/  LOP3.LUT P0, RZ, R5, 0x7fffffff, RZ, 0xc0, !PT ;  /* 0x7fffffff05ff7812 */ /* 0x000fe2000780c0ff */
[----:B------:R-:W-:-:S06]  /*56df0*/  IMAD.MOV.U32 R3, RZ, RZ, 0x7ff00000 ;  /* 0x7ff00000ff037424 */ /* 0x000fcc00078e00ff */
[----:B------:R-:W-:-:S10]  /*56e00*/  DFMA R2, R4, R2, +INF ;  /* 0x7ff000000402742b */ /* 0x000fd40000000002 */
[----:B------:R-:W-:Y:S02]  /*56e10*/  FSEL R50, R2, RZ, P0 ;  /* 0x000000ff02327208 */ /* 0x000fe40000000000 */
[----:B------:R-:W-:-:S07]  /*56e20*/  FSEL R51, R3, -QNAN , P0 ;  /* 0xfff0000003337808 */ /* 0x000fce0000000000 */
.L_x_17520:
[----:B------:R-:W-:Y:S05]  /*56e30*/  BSYNC.RECONVERGENT B0 ;  /* 0x0000000000007941 */ /* 0x000fea0003800200 */
.L_x_17518:
        /* <DEDUP_REMOVED lines=21> */
[----:B-----5:R-:W-:Y:S05]  /*56f90*/  CALL.REL.NOINC `($__internal_33_$__cuda_sm20_div_rn_f64_full) ;  /* 0x0000054400c47944 */ /* 0x020fea0003c00000 */
.L_x_17522:
[----:B------:R-:W-:Y:S05]  /*56fa0*/  BSYNC.RECONVERGENT B3 ;  /* 0x0000000000037941 */ /* 0x000fea0003800200 */
.L_x_17521:
        /* <DEDUP_REMOVED lines=76> */
.L_x_17513:
        /* <DEDUP_REMOVED lines=122> */
.L_x_17526:
[----:B------:R-:W-:Y:S01]  /*57c10*/  IMAD.MOV.U32 R2, RZ, RZ, 0x0 ;  /* 0x00000000ff027424 */ /* 0x000fe200078e00ff */
[----:B------:R-:W-:Y:S01]  /*57c20*/  LOP3.LUT P0, RZ, R5, 0x7fffffff, RZ, 0xc0, !PT ;  /* 0x7fffffff05ff7812 */ /* 0x000fe2000780c0ff */
[----:B------:R-:W-:-:S06]  /*57c30*/  IMAD.MOV.U32 R3, RZ, RZ, 0x7ff00000 ;  /* 0x7ff00000ff037424 */ /* 0x000fcc00078e00ff */
[----:B------:R-:W-:-:S10]  /*57c40*/  DFMA R2, R4, R2, +INF ;  /* 0x7ff000000402742b */ /* 0x000fd40000000002 */
[----:B------:R-:W-:Y:S02]  /*57c50*/  FSEL R60, R2, RZ, P0 ;  /* 0x000000ff023c7208 */ /* 0x000fe40000000000 */
[----:B------:R-:W-:-:S07]  /*57c60*/  FSEL R61, R3, -QNAN , P0 ;  /* 0xfff00000033d7808 */ /* 0x000fce0000000000 */
.L_x_17527:
[----:B------:R-:W-:Y:S05]  /*57c70*/  BSYNC.RECONVERGENT B0 ;  /* 0x0000000000007941 */ /* 0x000fea0003800200 */
.L_x_17525:
        /* <DEDUP_REMOVED lines=21> */
.L_x_17529:
[----:B------:R-:W-:Y:S05]  /*57dd0*/  BSYNC.RECONVERGENT B3 ;  /* 0x0000000000037941 */ /* 0x000fea0003800200 */
.L_x_17528:
        /* <DEDUP_REMOVED lines=76> */
.L_x_17524:
        /* <DEDUP_REMOVED lines=79> */
.L_x_17531:
[----:B------:R-:W-:Y:S01]  /*58790*/  IMAD.MOV.U32 R2, RZ, RZ, 0x0 ;  /* 0x00000000ff027424 */ /* 0x000fe200078e00ff */
[----:B------:R-:W-:Y:S01]  /*587a0*/  LOP3.LUT P0, RZ, R5, 0x7fffffff, RZ, 0xc0, !PT ;  /* 0x7fffffff05ff7812 */ /* 0x000fe2000780c0ff */
[----:B------:R-:W-:-:S06]  /*587b0*/  IMAD.MOV.U32 R3, RZ, RZ, 0x7ff00000 ;  /* 0x7ff00000ff037424 */ /* 0x000fcc00078e00ff */
[----:B------:R-:W-:-:S10]  /*587c0*/  DFMA R2, R4, R2, +INF ;  /* 0x7ff000000402742b */ /* 0x000fd40000000002 */
[----:B------:R-:W-:Y:S02]  /*587d0*/  FSEL R50, R2, RZ, P0 ;  /* 0x000000ff02327208 */ /* 0x000fe40000000000 */
[----:B------:R-:W-:-:S07]  /*587e0*/  FSEL R51, R3, -QNAN , P0 ;  /* 0xfff0000003337808 */ /* 0x000fce0000000000 */
.L_x_17532:
[----:B------:R-:W-:Y:S05]  /*587f0*/  BSYNC.RECONVERGENT B0 ;  /* 0x0000000000007941 */ /* 0x000fea0003800200 */
.L_x_17530:
        /* <DEDUP_REMOVED lines=22> */
.L_x_17534:
[----:B------:R-:W-:Y:S05]  /*58960*/  BSYNC.RECONVERGENT B3 ;  /* 0x0000000000037941 */ /* 0x000fea0003800200 */
.L_x_17533:
        /* <DEDUP_REMOVED lines=76> */
.L_x_17512:
        /* <DEDUP_REMOVED lines=34> */
[----:B-----5:R-:W-:Y:S05]  /*59050*/  CALL.REL.NOINC `($__internal_33_$__cuda_sm20_div_rn_f64_full) ;  /* 0x0000052400947944 */ /* 0x020fea0003c00000 */
[----:B------:R-:W-:Y:S02]  /*59060*/  IMAD.MOV.U32 R46, RZ, RZ, R4 ;  /* 0x000000ffff2e7224 */ /* 0x000fe400078e0004 */
[----:B------:R-:W-:-:S07]  /*59070*/  IMAD.MOV.U32 R47, RZ, RZ, R5 ;  /* 0x000000ffff2f7224 */ /* 0x000fce00078e0005 */
.L_x_17537:
[----:B------:R-:W-:Y:S05]  /*59080*/  BSYNC.RECONVERGENT B3 ;  /* 0x0000000000037941 */ /* 0x000fea0003800200 */
.L_x_17536:
        /* <DEDUP_REMOVED lines=22> */
[----:B-----5:R-:W-:Y:S05]  /*591f0*/  CALL.REL.NOINC `($__internal_33_$__cuda_sm20_div_rn_f64_full) ;  /* 0x00000524002c7944 */ /* 0x020fea0003c00000 */
.L_x_17539:
[----:B------:R-:W-:Y:S05]  /*59200*/  BSYNC.RECONVERGENT B3 ;  /* 0x0000000000037941 */ /* 0x000fea0003800200 */
.L_x_17538:
        /* <DEDUP_REMOVED lines=121> */
.L_x_17541:
[----:B------:R-:W-:Y:S01]  /*599a0*/  IMAD.MOV.U32 R2, RZ, RZ, 0x0 ;  /* 0x00000000ff027424 */ /* 0x000fe200078e00ff */
[----:B------:R-:W-:Y:S01]  /*599b0*/  LOP3.LUT P0, RZ, R5, 0x7fffffff, RZ, 0xc0, !PT ;  /* 0x7fffffff05ff7812 */ /* 0x000fe2000780c0ff */
[----:B------:R-:W-:-:S06]  /*599c0*/  IMAD.MOV.U32 R3, RZ, RZ, 0x7ff00000 ;  /* 0x7ff00000ff037424 */ /* 0x000fcc00078e00ff */
[----:B------:R-:W-:-:S10]  /*599d0*/  DFMA R2, R4, R2, +INF ;  /* 0x7ff000000402742b */ /* 0x000fd40000000002 */
[----:B------:R-:W-:Y:S02]  /*599e0*/  FSEL R60, R2, RZ, P0 ;  /* 0x000000ff023c7208 */ /* 0x000fe40000000000 */
[----:B------:R-:W-:-:S07]  /*599f0*/  FSEL R61, R3, -QNAN , P0 ;  /* 0xfff00000033d7808 */ /* 0x000fce0000000000 */
.L_x_17542:
[----:B------:R-:W-:Y:S05]  /*59a00*/  BSYNC.RECONVERGENT B0 ;  /* 0x0000000000007941 */ /* 0x000fea0003800200 */
.L_x_17540:
        /* <DEDUP_REMOVED lines=26> */
.L_x_17544:
[----:B------:R-:W-:Y:S05]  /*59bb0*/  BSYNC.RECONVERGENT B3 ;  /* 0x0000000000037941 */ /* 0x000fea0003800200 */
.L_x_17543:
        /* <DEDUP_REMOVED lines=92> */
.L_x_17535:
        /* <DEDUP_REMOVED lines=122> */
.L_x_17547:
[----:B------:R-:W-:Y:S01]  /*5a920*/  IMAD.MOV.U32 R4, RZ, RZ, 0x0 ;  /* 0x00000000ff047424 */ /* 0x000fe200078e00ff */
[----:B------:R-:W-:Y:S01]  /*5a930*/  LOP3.LUT P0, RZ, R45, 0x7fffffff, RZ, 0xc0, !PT ;  /* 0x7fffffff2dff7812 */ /* 0x000fe2000780c0ff */
[----:B------:R-:W-:-:S06]  /*5a940*/  IMAD.MOV.U32 R5, RZ, RZ, 0x7ff00000 ;  /* 0x7ff00000ff057424 */ /* 0x000fcc00078e00ff */
[----:B------:R-:W-:-:S10]  /*5a950*/  DFMA R4, R44, R4, +INF ;  /* 0x7ff000002c04742b */ /* 0x000fd40000000004 */
[----:B------:R-:W-:Y:S02]  /*5a960*/  FSEL R60, R4, RZ, P0 ;  /* 0x000000ff043c7208 */ /* 0x000fe40000000000 */
[----:B------:R-:W-:-:S07]  /*5a970*/  FSEL R61, R5, -QNAN , P0 ;  /* 0xfff00000053d7808 */ /* 0x000fce0000000000 */
.L_x_17548:
[----:B------:R-:W-:Y:S05]  /*5a980*/  BSYNC.RECONVERGENT B0 ;  /* 0x0000000000007941 */ /* 0x000fea0003800200 */
.L_x_17546:
        /* <DEDUP_REMOVED lines=21> */
[----:B-----5:R-:W-:Y:S05]  /*5aae0*/  CALL.REL.NOINC `($__internal_33_$__cuda_sm20_div_rn_f64_full) ;  /* 0x0000050800f07944 */ /* 0x020fea0003c00000 */
.L_x_17550:
[----:B------:R-:W-:Y:S05]  /*5aaf0*/  BSYNC.RECONVERGENT B3 ;  /* 0x0000000000037941 */ /* 0x000fea0003800200 */
.L_x_17549:
        /* <DEDUP_REMOVED lines=91> */
.L_x_17545:
        /* <DEDUP_REMOVED lines=81> */
.L_x_17552:
[----:B------:R-:W-:Y:S01]  /*5b5c0*/  IMAD.MOV.U32 R2, RZ, RZ, 0x0 ;  /* 0x00000000ff027424 */ /* 0x000fe200078e00ff */
[----:B------:R-:W-:Y:S01]  /*5b5d0*/  LOP3.LUT P0, RZ, R5, 0x7fffffff, RZ, 0xc0, !PT ;  /* 0x7fffffff05ff7812 */ /* 0x000fe2000780c0ff */
[----:B------:R-:W-:-:S06]  /*5b5e0*/  IMAD.MOV.U32 R3, RZ, RZ, 0x7ff00000 ;  /* 0x7ff00000ff037424 */ /* 0x000fcc00078e00ff */
[----:B------:R-:W-:-:S10]  /*5b5f0*/  DFMA R2, R4, R2, +INF ;  /* 0x7ff000000402742b */ /* 0x000fd40000000002 */
[----:B------:R-:W-:Y:S02]  /*5b600*/  FSEL R60, R2, RZ, P0 ;  /* 0x000000ff023c7208 */ /* 0x000fe40000000000 */
[----:B------:R-:W-:-:S07]  /*5b610*/  FSEL R61, R3, -QNAN , P0 ;  /* 0xfff00000033d7808 */ /* 0x000fce0000000000 */
.L_x_17553:
[----:B------:R-:W-:Y:S05]  /*5b620*/  BSYNC.RECONVERGENT B0 ;  /* 0x0000000000007941 */ /* 0x000fea0003800200 */
.L_x_17551:
        /* <DEDUP_REMOVED lines=22> */
[----:B-----5:R-:W-:Y:S05]  /*5b790*/  CALL.REL.NOINC `($__internal_33_$__cuda_sm20_div_rn_f64_full) ;  /* 0x000004fc00c47944 */ /* 0x020fea0003c00000 */
.L_x_17555:
[----:B------:R-:W-:Y:S05]  /*5b7a0*/  BSYNC.RECONVERGENT B3 ;  /* 0x0000000000037941 */ /* 0x000fea0003800200 */
.L_x_17554:
        /* <DEDUP_REMOVED lines=91> */
.L_x_17523:
[----:B------:R-:W-:Y:S05]  /*5bd60*/  BSYNC.RECONVERGENT B2 ;  /* 0x0000000000027941 */ /* 0x000fea0003800200 */
.L_x_17511:
        /* <DEDUP_REMOVED lines=8> */
.L_x_17510:
        /* <DEDUP_REMOVED lines=133> */
[----:B-----5:R-:W-:Y:S05]  /*5c640*/  CALL.REL.NOINC `($__internal_34_$__cuda_sm20_dsqrt_rn_f64_mediumpath_v1) ;  /* 0x000004f400b07944 */ /* 0x020fea0003c00000 */
.L_x_17560:
[----:B------:R-:W-:Y:S05]  /*5c650*/  BSYNC.RECONVERGENT B3 ;  /* 0x0000000000037941 */ /* 0x000fea0003800200 */
.L_x_17559:
[----:B------:R-:W-:Y:S02]  /*5c660*/  IMAD.MOV.U32 R66, RZ, RZ, R2 ;  /* 0x000000ffff427224 */ /* 0x000fe400078e0002 */
[----:B------:R-:W-:Y:S01]  /*5c670*/  IMAD.MOV.U32 R67, RZ, RZ, R3 ;  /* 0x000000ffff437224 */ /* 0x000fe200078e0003 */
[----:B------:R-:W-:Y:S06]  /*5c680*/  BRA `(.L_x_17561) ;  /* 0x0000002000e47947 */ /* 0x000fec0003800000 */
.L_x_17558:
        /* <DEDUP_REMOVED lines=29> */
[----:B-----5:R-:W-:Y:S05]  /*5c860*/  CALL.REL.NOINC `($__internal_33_$__cuda_sm20_div_rn_f64_full) ;  /* 0x000004ec00907944 */ /* 0x020fea0003c00000 */
.L_x_17566:
[----:B------:R-:W-:Y:S05]  /*5c870*/  BSYNC.RECONVERGENT B4 ;  /* 0x0000000000047941 */ /* 0x000fea0003800200 */
.L_x_17565:
[----:B------:R-:W-:Y:S02]  /*5c880*/  IMAD.MOV.U32 R46, RZ, RZ, R4 ;  /* 0x000000ffff2e7224 */ /* 0x000fe400078e0004 */
[----:B------:R-:W-:-:S07]  /*5c890*/  IMAD.MOV.U32 R47, RZ, RZ, R5 ;  /* 0x000000ffff2f7224 */ /* 0x000fce00078e0005 */
.L_x_17564:
[----:B------:R-:W-:Y:S05]  /*5c8a0*/  BSYNC.RECONVERGENT B3 ;  /* 0x0000000000037941 */ /* 0x000fea0003800200 */
.L_x_17563:
        /* <DEDUP_REMOVED lines=31> */
.L_x_17569:
[----:B------:R-:W-:Y:S05]  /*5caa0*/  BSYNC.RECONVERGENT B4 ;  /* 0x0000000000047941 */ /* 0x000fea0003800200 */
.L_x_17568:
[----:B------:R-:W-:Y:S05]  /*5cab0*/  BSYNC.RECONVERGENT B3 ;  /* 0x0000000000037941 */ /* 0x000fea0003800200 */
.L_x_17567:
        /* <DEDUP_REMOVED lines=27> */
[----:B-----5:R-:W-:Y:S05]  /*5cc70*/  CALL.REL.NOINC `($__internal_34_$__cuda_sm20_dsqrt_rn_f64_mediumpath_v1) ;  /* 0x000004f000247944 */ /* 0x020fea0003c00000 */
[----:B------:R-:W-:Y:S02]  /*5cc80*/  IMAD.MOV.U32 R6, RZ, RZ, R2 ;  /* 0x000000ffff067224 */ /* 0x000fe400078e0002 */
[----:B------:R-:W-:-:S07]  /*5cc90*/  IMAD.MOV.U32 R7, RZ, RZ, R3 ;  /* 0x000000ffff077224 */ /* 0x000fce00078e0003 */
.L_x_17571:
[----:B------:R-:W-:Y:S05]  /*5cca0*/  BSYNC.RECONVERGENT B3 ;  /* 0x0000000000037941 */ /* 0x000fea0003800200 */
.L_x_17570:
        /* <DEDUP_REMOVED lines=26> */
.L_x_17574:
[----:B------:R-:W-:Y:S05]  /*5ce50*/  BSYNC.RECONVERGENT B3 ;  /* 0x0000000000037941 */ /* 0x000fea0003800200 */
.L_x_17573:
        /* <DEDUP_REMOVED lines=30> */
.L_x_17572:
        /* <DEDUP_REMOVED lines=77> */
.L_x_17575:
[----:B------:R-:W-:Y:S01]  /*5d510*/  IMAD.MOV.U32 R2, RZ, RZ, 0x0 ;  /* 0x00000000ff027424 */ /* 0x000fe200078e00ff */
[----:B------:R-:W-:Y:S01]  /*5d520*/  LOP3.LUT P0, RZ, R5, 0x7fffffff, RZ, 0xc0, !PT ;  /* 0x7fffffff05ff7812 */ /* 0x000fe2000780c0ff */
[----:B------:R-:W-:-:S06]  /*5d530*/  IMAD.MOV.U32 R3, RZ, RZ, 0x7ff00000 ;  /* 0x7ff00000ff037424 */ /* 0x000fcc00078e00ff */
[----:B------:R-:W-:-:S10]  /*5d540*/  DFMA R2, R4, R2, +INF ;  /* 0x7ff000000402742b */ /* 0x000fd40000000002 */
[----:B------:R-:W-:Y:S02]  /*5d550*/  FSEL R66, R2, RZ, P0 ;  /* 0x000000ff02427208 */ /* 0x000fe40000000000 */
[----:B------:R-:W-:Y:S01]  /*5d560*/  FSEL R67, R3, -QNAN , P0 ;  /* 0xfff0000003437808 */ /* 0x000fe20000000000 */
[----:B------:R-:W-:Y:S06]  /*5d570*/  BRA `(.L_x_17561) ;  /* 0x0000001400287947 */ /* 0x000fec0003800000 */
.L_x_17562:
        /* <DEDUP_REMOVED lines=26> */
[----:B------:R-:W-:Y:S01]  /*5d720*/  IMAD.MOV.U32 R6, RZ, RZ, R2 ;  /* 0x000000ffff067224 */ /* 0x000fe200078e0002 */
[----:B------:R-:W-:-:S07]  /*5d730*/  MOV R7, R3 ;  /* 0x0000000300077202 */ /* 0x000fce0000000f00 */
.L_x_17578:
[----:B------:R-:W-:Y:S05]  /*5d740*/  BSYNC.RECONVERGENT B3 ;  /* 0x0000000000037941 */ /* 0x000fea0003800200 */
.L_x_17577:
        /* <DEDUP_REMOVED lines=20> */
[----:B-----5:R-:W-:Y:S05]  /*5d890*/  CALL.REL.NOINC `($__internal_33_$__cuda_sm20_div_rn_f64_full) ;  /* 0x000004dc00847944 */ /* 0x020fea0003c00000 */
.L_x_17580:
[----:B------:R-:W-:Y:S05]  /*5d8a0*/  BSYNC.RECONVERGENT B3 ;  /* 0x0000000000037941 */ /* 0x000fea0003800200 */
.L_x_17579:
[----:B------:R-:W-:Y:S02]  /*5d8b0*/  IMAD.MOV.U32 R66, RZ, RZ, R4 ;  /* 0x000000ffff427224 */ /* 0x000fe400078e0004 */
[----:B------:R-:W-:Y:S01]  /*5d8c0*/  IMAD.MOV.U32 R67, RZ, RZ, R5 ;  /* 0x000000ffff437224 */ /* 0x000fe200078e0005 */
[----:B------:R-:W-:Y:S06]  /*5d8d0*/  BRA `(.L_x_17561) ;  /* 0x0000001000507947 */ /* 0x000fec0003800000 */
.L_x_17576:
        /* <DEDUP_REMOVED lines=22> */
[----:B-----5:R-:W-:Y:S05]  /*5da40*/  CALL.REL.NOINC `($__internal_34_$__cuda_sm20_dsqrt_rn_f64_mediumpath_v1) ;  /* 0x000004e000b07944 */ /* 0x020fea0003c00000 */
[----:B------:R-:W-:Y:S01]  /*5da50*/  MOV R66, R2 ;  /* 0x0000000200427202 */ /* 0x000fe20000000f00 */
[----:B------:R-:W-:-:S07]  /*5da60*/  IMAD.MOV.U32 R67, RZ, RZ, R3 ;  /* 0x000000ffff437224 */ /* 0x000fce00078e0003 */
.L_x_17582:
[----:B------:R-:W-:Y:S05]  /*5da70*/  BSYNC.RECONVERGENT B3 ;  /* 0x0000000000037941 */ /* 0x000fea0003800200 */
.L_x_17581:
        /* <DEDUP_REMOVED lines=26> */
.L_x_17585:
[----:B------:R-:W-:Y:S05]  /*5dc20*/  BSYNC.RECONVERGENT B3 ;  /* 0x0000000000037941 */ /* 0x000fea0003800200 */
.L_x_17584:
        /* <DEDUP_REMOVED lines=30> */
.L_x_17583:
        /* <DEDUP_REMOVED lines=77> */
.L_x_17586:
[----:B------:R-:W-:Y:S01]  /*5e2e0*/  IMAD.MOV.U32 R2, RZ, RZ, 0x0 ;  /* 0x00000000ff027424 */ /* 0x000fe200078e00ff */
[----:B------:R-:W-:Y:S02]  /*5e2f0*/  MOV R3, 0x7ff00000 ;  /* 0x7ff0000000037802 */ /* 0x000fe40000000f00 */
[----:B------:R-:W-:-:S04]  /*5e300*/  LOP3.LUT P0, RZ, R5, 0x7fffffff, RZ, 0xc0, !PT ;  /* 0x7fffffff05ff7812 */ /* 0x000fc8000780c0ff */
[----:B------:R-:W-:-:S10]  /*5e310*/  DFMA R2, R4, R2, +INF ;  /* 0x7ff000000402742b */ /* 0x000fd40000000002 */
[----:B------:R-:W-:Y:S02]  /*5e320*/  FSEL R66, R2, RZ, P0 ;  /* 0x000000ff02427208 */ /* 0x000fe40000000000 */
[----:B------:R-:W-:Y:S01]  /*5e330*/  FSEL R67, R3, -QNAN , P0 ;  /* 0xfff0000003437808 */ /* 0x000fe20000000000 */
[----:B------:R-:W-:Y:S06]  /*5e340*/  BRA `(.L_x_17561) ;  /* 0x0000000400b47947 */ /* 0x000fec0003800000 */
.L_x_17557:
        /* <DEDUP_REMOVED lines=22> */
[----:B-----5:R-:W-:Y:S05]  /*5e4b0*/  CALL.REL.NOINC `($__internal_34_$__cuda_sm20_dsqrt_rn_f64_mediumpath_v1) ;  /* 0x000004d800147944 */ /* 0x020fea0003c00000 */
[----:B------:R-:W-:Y:S02]  /*5e4c0*/  IMAD.MOV.U32 R6, RZ, RZ, R2 ;  /* 0x000000ffff067224 */ /* 0x000fe400078e0002 */
[----:B------:R-:W-:-:S07]  /*5e4d0*/  IMAD.MOV.U32 R7, RZ, RZ, R3 ;  /* 0x000000ffff077224 */ /* 0x000fce00078e0003 */
.L_x_17588:
[----:B------:R-:W-:Y:S05]  /*5e4e0*/  BSYNC.RECONVERGENT B3 ;  /* 0x0000000000037941 */ /* 0x000fea0003800200 */
.L_x_17587:
        /* <DEDUP_REMOVED lines=77> */
.L_x_17589:
[----:B------:R-:W-:Y:S01]  /*5e9c0*/  IMAD.MOV.U32 R2, RZ, RZ, 0x0 ;  /* 0x00000000ff027424 */ /* 0x000fe200078e00ff */
[----:B------:R-:W-:Y:S01]  /*5e9d0*/  LOP3.LUT P0, RZ, R5, 0x7fffffff, RZ, 0xc0, !PT ;  /* 0x7fffffff05ff7812 */ /* 0x000fe2000780c0ff */
[----:B------:R-:W-:-:S06]  /*5e9e0*/  IMAD.MOV.U32 R3, RZ, RZ, 0x7ff00000 ;  /* 0x7ff00000ff037424 */ /* 0x000fcc00078e00ff */
[----:B------:R-:W-:-:S10]  /*5e9f0*/  DFMA R2, R4, R2, +INF ;  /* 0x7ff000000402742b */ /* 0x000fd40000000002 */
[----:B------:R-:W-:Y:S02]  /*5ea00*/  FSEL R66, R2, RZ, P0 ;  /* 0x000000ff02427208 */ /* 0x000fe40000000000 */
[----:B------:R-:W-:-:S07]  /*5ea10*/  FSEL R67, R3, -QNAN , P0 ;  /* 0xfff0000003437808 */ /* 0x000fce0000000000 */
.L_x_17561:
[----:B------:R-:W-:Y:S05]  /*5ea20*/  BSYNC.RECONVERGENT B2 ;  /* 0x0000000000027941 */ /* 0x000fea0003800200 */
.L_x_17556:
        /* <DEDUP_REMOVED lines=27> */
.L_x_17594:
[----:B------:R-:W-:Y:S05]  /*5ebe0*/  BSYNC.RECONVERGENT B4 ;  /* 0x0000000000047941 */ /* 0x000fea0003800200 */
.L_x_17593:
        /* <DEDUP_REMOVED lines=33> */
[----:B-----5:R-:W-:Y:S05]  /*5ee00*/  CALL.REL.NOINC `($__internal_34_$__cuda_sm20_dsqrt_rn_f64_mediumpath_v1) ;  /* 0x000004cc00c07944 */ /* 0x020fea0003c00000 */
[----:B------:R-:W-:Y:S02]  /*5ee10*/  IMAD.MOV.U32 R42, RZ, RZ, R2 ;  /* 0x000000ffff2a7224 */ /* 0x000fe400078e0002 */
[----:B------:R-:W-:-:S07]  /*5ee20*/  IMAD.MOV.U32 R43, RZ, RZ, R3 ;  /* 0x000000ffff2b7224 */ /* 0x000fce00078e0003 */
.L_x_17598:
[----:B------:R-:W-:Y:S05]  /*5ee30*/  BSYNC.RECONVERGENT B5 ;  /* 0x0000000000057941 */ /* 0x000fea0003800200 */
.L_x_17597:
        /* <DEDUP_REMOVED lines=26> */
[----:B-----5:R-:W-:Y:S05]  /*5efe0*/  CALL.REL.NOINC `($__internal_34_$__cuda_sm20_dsqrt_rn_f64_mediumpath_v1) ;  /* 0x000004cc00487944 */ /* 0x020fea0003c00000 */
.L_x_17600:
[----:B------:R-:W-:Y:S05]  /*5eff0*/  BSYNC.RECONVERGENT B5 ;  /* 0x0000000000057941 */ /* 0x000fea0003800200 */
.L_x_17599:
[----:B------:R-:W-:Y:S01]  /*5f000*/  DMUL R46, R2, R42 ;  /* 0x0000002a022e7228 */ /* 0x000fe20000000000 */
[----:B------:R-:W-:Y:S02]  /*5f010*/  IMAD.MOV.U32 R42, RZ, RZ, 0x0 ;  /* 0x00000000ff2a7424 */ /* 0x000fe400078e00ff */
[----:B------:R-:W-:Y:S01]  /*5f020*/  IMAD.MOV.U32 R43, RZ, RZ, 0x3ff00000 ;  /* 0x3ff00000ff2b7424 */ /* 0x000fe200078e00ff */
[----:B------:R-:W-:Y:S07]  /*5f030*/  BRA `(.L_x_17601) ;  /* 0x0000000800fc7947 */ /* 0x000fee0003800000 */
.L_x_17596:
        /* <DEDUP_REMOVED lines=30> */
[----:B-----5:R-:W-:Y:S05]  /*5f220*/  CALL.REL.NOINC `($__internal_33_$__cuda_sm20_div_rn_f64_full) ;  /* 0x000004c400207944 */ /* 0x020fea0003c00000 */
.L_x_17606:
[----:B------:R-:W-:Y:S05]  /*5f230*/  BSYNC.RECONVERGENT B6 ;  /* 0x0000000000067941 */ /* 0x000fea0003800200 */
.L_x_17605:
[----:B------:R-:W-:Y:S02]  /*5f240*/  IMAD.MOV.U32 R46, RZ, RZ, R4 ;  /* 0x000000ffff2e7224 */ /* 0x000fe400078e0004 */
[----:B------:R-:W-:-:S07]  /*5f250*/  IMAD.MOV.U32 R47, RZ, RZ, R5 ;  /* 0x000000ffff2f7224 */ /* 0x000fce00078e0005 */
.L_x_17604:
[----:B------:R-:W-:Y:S05]  /*5f260*/  BSYNC.RECONVERGENT B5 ;  /* 0x0000000000057941 */ /* 0x000fea0003800200 */
.L_x_17603:
        /* <DEDUP_REMOVED lines=29> */
.L_x_17610:
[----:B------:R-:W-:Y:S05]  /*5f440*/  BSYNC.RECONVERGENT B6 ;  /* 0x0000000000067941 */ /* 0x000fea0003800200 */
.L_x_17609:
[----:B------:R-:W-:Y:S01]  /*5f450*/  IMAD.MOV.U32 R58, RZ, RZ, R4 ;  /* 0x000000ffff3a7224 */ /* 0x000fe200078e0004 */
[----:B------:R-:W-:-:S07]  /*5f460*/  MOV R59, R5 ;  /* 0x00000005003b7202 */ /* 0x000fce0000000f00 */
.L_x_17608:
[----:B------:R-:W-:Y:S05]  /*5f470*/  BSYNC.RECONVERGENT B5 ;  /* 0x0000000000057941 */ /* 0x000fea0003800200 */
.L_x_17607:
        /* <DEDUP_REMOVED lines=29> */
.L_x_17612:
[----:B------:R-:W-:Y:S05]  /*5f650*/  BSYNC.RECONVERGENT B5 ;  /* 0x0000000000057941 */ /* 0x000fea0003800200 */
.L_x_17611:
[----:B------:R-:W-:Y:S02]  /*5f660*/  IMAD.MOV.U32 R46, RZ, RZ, R2 ;  /* 0x000000ffff2e7224 */ /* 0x000fe400078e0002 */
[----:B------:R-:W-:Y:S01]  /*5f670*/  IMAD.MOV.U32 R47, RZ, RZ, R3 ;  /* 0x000000ffff2f7224 */ /* 0x000fe200078e0003 */
[----:B------:R-:W-:Y:S06]  /*5f680*/  BRA `(.L_x_17601) ;  /* 0x0000000400687947 */ /* 0x000fec0003800000 */
.L_x_17602:
        /* <DEDUP_REMOVED lines=33> */
[----:B-----5:R-:W-:Y:S05]  /*5f8a0*/  CALL.REL.NOINC `($__internal_34_$__cuda_sm20_dsqrt_rn_f64_mediumpath_v1) ;  /* 0x000004c400187944 */ /* 0x020fea0003c00000 */
.L_x_17615:
[----:B------:R-:W-:Y:S05]  /*5f8b0*/  BSYNC.RECONVERGENT B5 ;  /* 0x0000000000057941 */ /* 0x000fea0003800200 */
.L_x_17614:
        /* <DEDUP_REMOVED lines=20> */
.L_x_17617:
[----:B------:R-:W-:Y:S05]  /*5fa00*/  BSYNC.RECONVERGENT B5 ;  /* 0x0000000000057941 */ /* 0x000fea0003800200 */
.L_x_17616:
[----:B------:R-:W-:Y:S01]  /*5fa10*/  DMUL R42, R42, 8.11296384146066816958e+31 ;  /* 0x469000002a2a7828 */ /* 0x000fe20000000000 */
[----:B------:R-:W-:Y:S01]  /*5fa20*/  MOV R46, R4 ;  /* 0x00000004002e7202 */ /* 0x000fe20000000f00 */
[----:B------:R-:W-:Y:S01]  /*5fa30*/  IMAD.MOV.U32 R47, RZ, RZ, R5 ;  /* 0x000000ffff2f7224 */ /* 0x000fe200078e0005 */
[----:B------:R-:W-:Y:S08]  /*5fa40*/  BRA `(.L_x_17601) ;  /* 0x0000000000787947 */ /* 0x000ff00003800000 */
.L_x_17613:
        /* <DEDUP_REMOVED lines=27> */
.L_x_17619:
[----:B------:R-:W-:Y:S05]  /*5fc00*/  BSYNC.RECONVERGENT B5 ;  /* 0x0000000000057941 */ /* 0x000fea0003800200 */
.L_x_17618:
[----:B------:R-:W-:Y:S02]  /*5fc10*/  IMAD.MOV.U32 R46, RZ, RZ, R2 ;  /* 0x000000ffff2e7224 */ /* 0x000fe400078e0002 */
[----:B------:R-:W-:-:S07]  /*5fc20*/  IMAD.MOV.U32 R47, RZ, RZ, R3 ;  /* 0x000000ffff2f7224 */ /* 0x000fce00078e0003 */
.L_x_17601:
[----:B------:R-:W-:Y:S05]  /*5fc30*/  BSYNC.RECONVERGENT B4 ;  /* 0x0000000000047941 */ /* 0x000fea0003800200 */
.L_x_17592:
[----:B------:R-:W-:Y:S05]  /*5fc40*/  BSYNC.RELIABLE B2 ;  /* 0x0000000000027941 */ /* 0x000fea0003800100 */
.L_x_17591:
        /* <DEDUP_REMOVED lines=26> */
[----:B-----5:R-:W-:Y:S05]  /*5fdf0*/  CALL.REL.NOINC `($__internal_33_$__cuda_sm20_div_rn_f64_full) ;  /* 0x000004b8002c7944 */ /* 0x020fea0003c00000 */
.L_x_17621:
[----:B------:R-:W-:Y:S05]  /*5fe00*/  BSYNC.RECONVERGENT B2 ;  /* 0x0000000000027941 */ /* 0x000fea0003800200 */
.L_x_17620:
        /* <DEDUP_REMOVED lines=91> */
.L_x_17595:
        /* <DEDUP_REMOVED lines=44> */
.L_x_17623:
        /* <DEDUP_REMOVED lines=70> */
.L_x_17622:
[----:B------:R-:W-:Y:S05]  /*60ae0*/  BSYNC.RECONVERGENT B3 ;  /* 0x0000000000037941 */ /* 0x000fea0003800200 */
.L_x_17590:
[----:B------:R-:W-:Y:S01]  /*60af0*/  LOP3.LUT R37, R67, 0x80000000, R37, 0xb8, !PT ;  /* 0x8000000043257812 */ /* 0x000fe200078eb825 */
[----:B------:R-:W-:Y:S01]  /*60b00*/  IMAD.MOV.U32 R38, RZ, RZ, R4 ;  /* 0x000000ffff267224 */ /* 0x000fe200078e0004 */
[----:B------:R-:W-:Y:S02]  /*60b10*/  LOP3.LUT R39, R5, 0x80000000, R39, 0xb8, !PT ;  /* 0x8000000005277812 */ /* 0x000fe400078eb827 */
[----:B------:R-:W-:-:S07]  /*60b20*/  MOV R36, R66 ;  /* 0x0000004200247202 */ /* 0x000fce0000000f00 */
.L_x_17509:
[----:B------:R-:W-:Y:S05]  /*60b30*/  BSYNC.RECONVERGENT B1 ;  /* 0x0000000000017941 */ /* 0x000fea0003800200 */
.L_x_17507:
        /* <DEDUP_REMOVED lines=25> */
.L_x_17625:
        /* <DEDUP_REMOVED lines=143> */
.L_x_17631:
[----:B------:R-:W-:Y:S05]  /*615c0*/  BSYNC.RECONVERGENT B3 ;  /* 0x0000000000037941 */ /* 0x000fea0003800200 */
.L_x_17630:
        /* <DEDUP_REMOVED lines=83> */
.L_x_17629:
        /* <DEDUP_REMOVED lines=33> */
.L_x_17638:
[----:B------:R-:W-:Y:S05]  /*61d10*/  BSYNC.RECONVERGENT B4 ;  /* 0x0000000000047941 */ /* 0x000fea0003800200 */
.L_x_17637:
[----:B------:R-:W-:Y:S01]  /*61d20*/  MOV R46, R4 ;  /* 0x00000004002e7202 */ /* 0x000fe20000000f00 */
[----:B------:R-:W-:-:S07]  /*61d30*/  IMAD.MOV.U32 R47, RZ, RZ, R5 ;  /* 0x000000ffff2f7224 */ /* 0x000fce00078e0005 */
.L_x_17636:
[----:B------:R-:W-:Y:S05]  /*61d40*/  BSYNC.RECONVERGENT B3 ;  /* 0x0000000000037941 */ /* 0x000fea0003800200 */
.L_x_17635:
        /* <DEDUP_REMOVED lines=30> */
.L_x_17643:
[----:B------:R-:W-:Y:S05]  /*61f30*/  BSYNC.RECONVERGENT B4 ;  /* 0x0000000000047941 */ /* 0x000fea0003800200 */
.L_x_17642:
[----:B------:R-:W-:Y:S05]  /*61f40*/  BRA `(.L_x_17641) ;  /* 0x0000000000047947 */ /* 0x000fea0003800000 */
.L_x_17640:
[----:B------:R-:W-:-:S11]  /*61f50*/  DADD R4, R60, -R2 ;  /* 0x000000003c047229 */ /* 0x000fd60000000802 */
.L_x_17641:
[----:B------:R-:W-:Y:S05]  /*61f60*/  BSYNC.RECONVERGENT B3 ;  /* 0x0000000000037941 */ /* 0x000fea0003800200 */
.L_x_17639:
        /* <DEDUP_REMOVED lines=27> */
[----:B-----5:R-:W-:Y:S05]  /*62120*/  CALL.REL.NOINC `($__internal_34_$__cuda_sm20_dsqrt_rn_f64_mediumpath_v1) ;  /* 0x0000049800f87944 */ /* 0x020fea0003c00000 */
[----:B------:R-:W-:Y:S02]  /*62130*/  IMAD.MOV.U32 R6, RZ, RZ, R2 ;  /* 0x000000ffff067224 */ /* 0x000fe400078e0002 */
[----:B------:R-:W-:-:S07]  /*62140*/  IMAD.MOV.U32 R7, RZ, RZ, R3 ;  /* 0x000000ffff077224 */ /* 0x000fce00078e0003 */
.L_x_17645:
[----:B------:R-:W-:Y:S05]  /*62150*/  BSYNC.RECONVERGENT B3 ;  /* 0x0000000000037941 */ /* 0x000fea0003800200 */
.L_x_17644:
        /* <DEDUP_REMOVED lines=87> */
.L_x_17646:
        /* <DEDUP_REMOVED lines=20> */
[----:B-----5:R-:W-:Y:S05]  /*62810*/  CALL.REL.NOINC `($__internal_33_$__cuda_sm20_div_rn_f64_full) ;  /* 0x0000048c00a47944 */ /* 0x020fea0003c00000 */
.L_x_17648:
[----:B------:R-:W-:Y:S05]  /*62820*/  BSYNC.RECONVERGENT B3 ;  /* 0x0000000000037941 */ /* 0x000fea0003800200 */
.L_x_17647:
        /* <DEDUP_REMOVED lines=30> */
.L_x_17634:
        /* <DEDUP_REMOVED lines=27> */
.L_x_17651:
[----:B------:R-:W-:Y:S05]  /*62bc0*/  BSYNC.RECONVERGENT B3 ;  /* 0x0000000000037941 */ /* 0x000fea0003800200 */
.L_x_17650:
        /* <DEDUP_REMOVED lines=87> */
.L_x_17652:
        /* <DEDUP_REMOVED lines=21> */
.L_x_17654:
[----:B------:R-:W-:Y:S05]  /*63290*/  BSYNC.RECONVERGENT B3 ;  /* 0x0000000000037941 */ /* 0x000fea0003800200 */
.L_x_17653:
        /* <DEDUP_REMOVED lines=30> */
.L_x_17649:
        /* <DEDUP_REMOVED lines=26> */
.L_x_17656:
[----:B------:R-:W-:Y:S05]  /*63620*/  BSYNC.RECONVERGENT B3 ;  /* 0x0000000000037941 */ /* 0x000fea0003800200 */
.L_x_17655:
        /* <DEDUP_REMOVED lines=21> */
.L_x_17658:
[----:B------:R-:W-:Y:S05]  /*63780*/  BSYNC.RECONVERGENT B3 ;  /* 0x0000000000037941 */ /* 0x000fea0003800200 */
.L_x_17657:
[----:B------:R-:W-:Y:S02]  /*63790*/  IMAD.MOV.U32 R66, RZ, RZ, R4 ;  /* 0x000000ffff427224 */ /* 0x000fe400078e0004 */
[----:B------:R-:W-:Y:S01]  /*637a0*/  IMAD.MOV.U32 R67, RZ, RZ, R5 ;  /* 0x000000ffff437224 */ /* 0x000fe200078e0005 */
[----:B------:R-:W-:Y:S06]  /*637b0*/  BRA `(.L_x_17632) ;  /* 0x00000000006c7947 */ /* 0x000fec0003800000 */
.L_x_17633:
        /* <DEDUP_REMOVED lines=23> */
[----:B-----5:R-:W-:Y:S05]  /*63930*/  CALL.REL.NOINC `($__internal_34_$__cuda_sm20_dsqrt_rn_f64_mediumpath_v1) ;  /* 0x0000048000f47944 */ /* 0x020fea0003c00000 */
.L_x_17660:
[----:B------:R-:W-:Y:S05]  /*63940*/  BSYNC.RECONVERGENT B3 ;  /* 0x0000000000037941 */ /* 0x000fea0003800200 */
.L_x_17659:
[----:B------:R-:W-:Y:S01]  /*63950*/  IMAD.MOV.U32 R66, RZ, RZ, R2 ;  /* 0x000000ffff427224 */ /* 0x000fe200078e0002 */
[----:B------:R-:W-:-:S07]  /*63960*/  MOV R67, R3 ;  /* 0x0000000300437202 */ /* 0x000fce0000000f00 */
.L_x_17632:
[----:B------:R-:W-:Y:S05]  /*63970*/  BSYNC.RECONVERGENT B2 ;  /* 0x0000000000027941 */ /* 0x000fea0003800200 */
.L_x_17628:
        /* <DEDUP_REMOVED lines=25> */
.L_x_17665:
[----:B------:R-:W-:Y:S05]  /*63b10*/  BSYNC.RECONVERGENT B4 ;  /* 0x0000000000047941 */ /* 0x000fea0003800200 */
.L_x_17664:
        /* <DEDUP_REMOVED lines=77> */
.L_x_17667:
        /* <DEDUP_REMOVED lines=42> */
.L_x_17666:
        /* <DEDUP_REMOVED lines=35> */
.L_x_17675:
[----:B------:R-:W-:Y:S05]  /*644c0*/  BSYNC.RECONVERGENT B6 ;  /* 0x0000000000067941 */ /* 0x000fea0003800200 */
.L_x_17674:
[----:B------:R-:W-:Y:S02]  /*644d0*/  IMAD.MOV.U32 R46, RZ, RZ, R4 ;  /* 0x000000ffff2e7224 */ /* 0x000fe400078e0004 */
[----:B------:R-:W-:-:S07]  /*644e0*/  IMAD.MOV.U32 R47, RZ, RZ, R5 ;  /* 0x000000ffff2f7224 */ /* 0x000fce00078e0005 */
.L_x_17673:
[----:B------:R-:W-:Y:S05]  /*644f0*/  BSYNC.RECONVERGENT B5 ;  /* 0x0000000000057941 */ /* 0x000fea0003800200 */
.L_x_17672:
        /* <DEDUP_REMOVED lines=28> */
.L_x_17680:
[----:B------:R-:W-:Y:S05]  /*646c0*/  BSYNC.RECONVERGENT B6 ;  /* 0x0000000000067941 */ /* 0x000fea0003800200 */
.L_x_17679:
[----:B------:R-:W-:Y:S02]  /*646d0*/  IMAD.MOV.U32 R58, RZ, RZ, R4 ;  /* 0x000000ffff3a7224 */ /* 0x000fe400078e0004 */
[----:B------:R-:W-:Y:S01]  /*646e0*/  IMAD.MOV.U32 R59, RZ, RZ, R5 ;  /* 0x000000ffff3b7224 */ /* 0x000fe200078e0005 */
[----:B------:R-:W-:Y:S06]  /*646f0*/  BRA `(.L_x_17678) ;  /* 0x0000000000047947 */ /* 0x000fec0003800000 */
.L_x_17677:
[----:B------:R-:W-:-:S11]  /*64700*/  DADD R58, R60, -R2 ;  /* 0x000000003c3a7229 */ /* 0x000fd60000000802 */
.L_x_17678:
[----:B------:R-:W-:Y:S05]  /*64710*/  BSYNC.RECONVERGENT B5 ;  /* 0x0000000000057941 */ /* 0x000fea0003800200 */
.L_x_17676:
        /* <DEDUP_REMOVED lines=28> */
[----:B-----5:R-:W-:Y:S05]  /*648e0*/  CALL.REL.NOINC `($__internal_34_$__cuda_sm20_dsqrt_rn_f64_mediumpath_v1) ;  /* 0x0000047400087944 */ /* 0x020fea0003c00000 */
.L_x_17682:
[----:B------:R-:W-:Y:S05]  /*648f0*/  BSYNC.RECONVERGENT B5 ;  /* 0x0000000000057941 */ /* 0x000fea0003800200 */
.L_x_17681:
[----:B------:R-:W-:Y:S01]  /*64900*/  MOV R46, R2 ;  /* 0x00000002002e7202 */ /* 0x000fe20000000f00 */
[----:B------:R-:W-:Y:S01]  /*64910*/  IMAD.MOV.U32 R47, RZ, RZ, R3 ;  /* 0x000000ffff2f7224 */ /* 0x000fe200078e0003 */
[----:B------:R-:W-:Y:S06]  /*64920*/  BRA `(.L_x_17683) ;  /* 0x0000000800587947 */ /* 0x000fec0003800000 */
.L_x_17671:
        /* <DEDUP_REMOVED lines=29> */
.L_x_17686:
[----:B------:R-:W-:Y:S05]  /*64b00*/  BSYNC.RECONVERGENT B5 ;  /* 0x0000000000057941 */ /* 0x000fea0003800200 */
.L_x_17685:
[----:B------:R-:W-:Y:S02]  /*64b10*/  IMAD.MOV.U32 R46, RZ, RZ, R2 ;  /* 0x000000ffff2e7224 */ /* 0x000fe400078e0002 */
[----:B------:R-:W-:Y:S01]  /*64b20*/  IMAD.MOV.U32 R47, RZ, RZ, R3 ;  /* 0x000000ffff2f7224 */ /* 0x000fe200078e0003 */
[----:B------:R-:W-:Y:S06]  /*64b30*/  BRA `(.L_x_17683) ;  /* 0x0000000400d47947 */ /* 0x000fec0003800000 */
.L_x_17684:
        /* <DEDUP_REMOVED lines=32> */
.L_x_17688:
[----:B------:R-:W-:Y:S05]  /*64d40*/  BSYNC.RECONVERGENT B5 ;  /* 0x0000000000057941 */ /* 0x000fea0003800200 */
.L_x_17687:
        /* <DEDUP_REMOVED lines=20> */
.L_x_17690:
[----:B------:R-:W-:Y:S05]  /*64e90*/  BSYNC.RECONVERGENT B5 ;  /* 0x0000000000057941 */ /* 0x000fea0003800200 */
.L_x_17689:
[----:B------:R-:W-:Y:S01]  /*64ea0*/  DMUL R42, R42, 8.11296384146066816958e+31 ;  /* 0x469000002a2a7828 */ /* 0x000fe20000000000 */
[----:B------:R-:W-:Y:S02]  /*64eb0*/  IMAD.MOV.U32 R46, RZ, RZ, R4 ;  /* 0x000000ffff2e7224 */ /* 0x000fe400078e0004 */
[----:B------:R-:W-:Y:S01]  /*64ec0*/  IMAD.MOV.U32 R47, RZ, RZ, R5 ;  /* 0x000000ffff2f7224 */ /* 0x000fe200078e0005 */
[----:B------:R-:W-:Y:S07]  /*64ed0*/  BRA `(.L_x_17683) ;  /* 0x0000000000ec7947 */ /* 0x000fee0003800000 */
.L_x_17670:
        /* <DEDUP_REMOVED lines=27> */
.L_x_17692:
[----:B------:R-:W-:Y:S05]  /*65090*/  BSYNC.RECONVERGENT B5 ;  /* 0x0000000000057941 */ /* 0x000fea0003800200 */
.L_x_17691:
        /* <DEDUP_REMOVED lines=27> */
.L_x_17694:
[----:B------:R-:W-:Y:S05]  /*65250*/  BSYNC.RECONVERGENT B5 ;  /* 0x0000000000057941 */ /* 0x000fea0003800200 */
.L_x_17693:
[----:B------:R-:W-:Y:S01]  /*65260*/  DMUL R46, R2, R42 ;  /* 0x0000002a022e7228 */ /* 0x000fe20000000000 */
[----:B------:R-:W-:Y:S02]  /*65270*/  IMAD.MOV.U32 R42, RZ, RZ, 0x0 ;  /* 0x00000000ff2a7424 */ /* 0x000fe400078e00ff */
[----:B------:R-:W-:-:S08]  /*65280*/  IMAD.MOV.U32 R43, RZ, RZ, 0x3ff00000 ;  /* 0x3ff00000ff2b7424 */ /* 0x000fd000078e00ff */
.L_x_17683:
[----:B------:R-:W-:Y:S05]  /*65290*/  BSYNC.RECONVERGENT B4 ;  /* 0x0000000000047941 */ /* 0x000fea0003800200 */
.L_x_17669:
[----:B------:R-:W-:Y:S05]  /*652a0*/  BRA `(.L_x_17695) ;  /* 0x0000000000087947 */ /* 0x000fea0003800000 */
.L_x_17663:
[----:B------:R-:W-:Y:S02]  /*652b0*/  DMUL R46, R40, 9.00719925474099200000e+15 ;  /* 0x43400000282e7828 */ /* 0x000fe40000000000 */
[----:B------:R-:W-:-:S11]  /*652c0*/  DMUL R42, R42, 9.00719925474099200000e+15 ;  /* 0x434000002a2a7828 */ /* 0x000fd60000000000 */
.L_x_17695:
[----:B------:R-:W-:Y:S05]  /*652d0*/  BSYNC.RELIABLE B2 ;  /* 0x0000000000027941 */ /* 0x000fea0003800100 */
.L_x_17662:
        /* <DEDUP_REMOVED lines=27> */
.L_x_17697:
[----:B------:R-:W-:Y:S05]  /*65490*/  BSYNC.RECONVERGENT B2 ;  /* 0x0000000000027941 */ /* 0x000fea0003800200 */
.L_x_17696:
        /* <DEDUP_REMOVED lines=84> */
.L_x_17699:
[----:B------:R-:W-:Y:S02]  /*659e0*/  FSEL R2, RZ, 3.37028055040000000000e+12, P0 ;  /* 0x54442d18ff027808 */ /* 0x000fe40000000000 */
[----:B------:R-:W-:-:S07]  /*659f0*/  FSEL R3, RZ, 2.1426990032196044922, P0 ;  /* 0x400921fbff037808 */ /* 0x000fce0000000000 */
.L_x_17700:
[----:B------:R-:W-:Y:S05]  /*65a00*/  BSYNC.RECONVERGENT B0 ;  /* 0x0000000000007941 */ /* 0x000fea0003800200 */
.L_x_17698:
[----:B------:R-:W-:Y:S02]  /*65a10*/  DADD R42, |R46|, R42 ;  /* 0x000000002e2a7229 */ /* 0x000fe4000000022a */
[----:B------:R-:W-:-:S06]  /*65a20*/  DADD R2, -RZ, |R2| ;  /* 0x00000000ff027229 */ /* 0x000fcc0000000502 */
[----:B------:R-:W-:-:S06]  /*65a30*/  DSETP.NAN.AND P0, PT, R42, R42, PT ;  /* 0x0000002a2a00722a */ /* 0x000fcc0003f08000 */
[----:B------:R-:W-:Y:S02]  /*65a40*/  FSEL R2, R42, R2, P0 ;  /* 0x000000022a027208 */ /* 0x000fe40000000000 */
[----:B------:R-:W-:-:S07]  /*65a50*/  FSEL R3, R43, R3, P0 ;  /* 0x000000032b037208 */ /* 0x000fce0000000000 */
.L_x_17668:
[----:B------:R-:W-:Y:S05]  /*65a60*/  BSYNC.RECONVERGENT B3 ;  /* 0x0000000000037941 */ /* 0x000fea0003800200 */
.L_x_17661:
[----:B------:R-:W-:Y:S01]  /*65a70*/  LOP3.LUT R9, R67, 0x80000000, R9, 0xb8, !PT ;  /* 0x8000000043097812 */ /* 0x000fe200078eb809 */
[----:B------:R-:W-:Y:S01]  /*65a80*/  IMAD.MOV.U32 R8, RZ, RZ, R66 ;  /* 0x000000ffff087224 */ /* 0x000fe200078e0042 */
[----:B------:R-:W-:Y:S01]  /*65a90*/  LOP3.LUT R11, R3, 0x80000000, R11, 0xb8, !PT ;  /* 0x80000000030b7812 */ /* 0x000fe200078eb80b */
[----:B------:R-:W-:Y:S01]  /*65aa0*/  IMAD.MOV.U32 R10, RZ, RZ, R2 ;  /* 0x000000ffff0a7224 */ /* 0x000fe200078e0002 */
[----:B------:R-:W-:Y:S06]  /*65ab0*/  BRA `(.L_x_17626) ;  /* 0x0000005800d47947 */ /* 0x000fec0003800000 */
.L_x_17627:
        /* <DEDUP_REMOVED lines=121> */
.L_x_17706:
[----:B------:R-:W-:Y:S05]  /*66250*/  BSYNC.RECONVERGENT B0 ;  /* 0x0000000000007941 */ /* 0x000fea0003800200 */
.L_x_17705:
[----:B------:R-:W-:Y:S04]  /*66260*/  BSSY.RECONVERGENT B3, `(.L_x_17707) ;  /* 0x0000006000037945 */ /* 0x000fe80003800200 */
[----:B------:R-:W-:Y:S05]  /*66270*/  @P4 BRA P5, `(.L_x_17708) ;  /* 0x0000000000104947 */ /* 0x000fea0002800000 */
[----:B------:R-:W-:Y:S01]  /*66280*/  IMAD.MOV.U32 R2, RZ, RZ, R46 ;  /* 0x000000ffff027224 */ /* 0x000fe200078e002e */
[----:B------:R-:W-:Y:S01]  /*66290*/  MOV R3, 0x662c0 ;  /* 0x000662c000037802 */ /* 0x000fe20000000f00 */
[----:B------:R-:W-:-:S07]  /*662a0*/  IMAD.MOV.U32 R5, RZ, RZ, R47 ;  /* 0x000000ffff057224 */ /* 0x000fce00078e002f */
[----:B-----5:R-:W-:Y:S05]  /*662b0*/  CALL.REL.NOINC `($__internal_33_$__cuda_sm20_div_rn_f64_full) ;  /* 0x0000045000fc7944 */ /* 0x020fea0003c00000 */
.L_x_17708:
[----:B------:R-:W-:Y:S05]  /*662c0*/  BSYNC.RECONVERGENT B3 ;  /* 0x0000000000037941 */ /* 0x000fea0003800200 */
.L_x_17707:
        /* <DEDUP_REMOVED lines=84> */
.L_x_17710:
[----:B------:R-:W-:Y:S02]  /*66810*/  FSEL R2, RZ, 3.37028055040000000000e+12, P0 ;  /* 0x54442d18ff027808 */ /* 0x000fe40000000000 */
[----:B------:R-:W-:-:S07]  /*66820*/  FSEL R3, RZ, 2.1426990032196044922, P0 ;  /* 0x400921fbff037808 */ /* 0x000fce0000000000 */
.L_x_17711:
[----:B------:R-:W-:Y:S05]  /*66830*/  BSYNC.RECONVERGENT B0 ;  /* 0x0000000000007941 */ /* 0x000fea0003800200 */
.L_x_17709:
[----:B------:R-:W-:Y:S01]  /*66840*/  DADD R42, R58, R42 ;  /* 0x000000003a2a7229 */ /* 0x000fe2000000002a */
[----:B------:R-:W-:Y:S01]  /*66850*/  LOP3.LUT R3, R3, 0x80000000, R40, 0xb8, !PT ;  /* 0x8000000003037812 */ /* 0x000fe200078eb828 */
[----:B------:R-:W-:-:S06]  /*66860*/  DMUL R60, R60, 0.5 ;  /* 0x3fe000003c3c7828 */ /* 0x000fcc0000000000 */
[----:B------:R-:W-:-:S06]  /*66870*/  DSETP.NAN.AND P0, PT, R42, R42, PT ;  /* 0x0000002a2a00722a */ /* 0x000fcc0003f08000 */
[----:B------:R-:W-:Y:S02]  /*66880*/  FSEL R2, R42, R2, P0 ;  /* 0x000000022a027208 */ /* 0x000fe40000000000 */
[----:B------:R-:W-:Y:S01]  /*66890*/  FSEL R3, R43, R3, P0 ;  /* 0x000000032b037208 */ /* 0x000fe20000000000 */
[----:B------:R-:W-:Y:S06]  /*668a0*/  BRA `(.L_x_17712) ;  /* 0x0000004c00387947 */ /* 0x000fec0003800000 */
.L_x_17704:
        /* <DEDUP_REMOVED lines=141> */
.L_x_17714:
[----:B------:R-:W-:Y:S05]  /*67180*/  BSYNC.RECONVERGENT B0 ;  /* 0x0000000000007941 */ /* 0x000fea0003800200 */
.L_x_17713:
[----:B------:R-:W-:Y:S04]  /*67190*/  BSSY.RECONVERGENT B3, `(.L_x_17715) ;  /* 0x0000005000037945 */ /* 0x000fe80003800200 */
[----:B------:R-:W-:Y:S05]  /*671a0*/  @P4 BRA P5, `(.L_x_17716) ;  /* 0x00000000000c4947 */ /* 0x000fea0002800000 */
[----:B------:R-:W-:Y:S01]  /*671b0*/  IMAD.MOV.U32 R5, RZ, RZ, R3 ;  /* 0x000000ffff057224 */ /* 0x000fe200078e0003 */
[----:B------:R-:W-:-:S07]  /*671c0*/  MOV R3, 0x671e0 ;  /* 0x000671e000037802 */ /* 0x000fce0000000f00 */
[----:B-----5:R-:W-:Y:S05]  /*671d0*/  CALL.REL.NOINC `($__internal_33_$__cuda_sm20_div_rn_f64_full) ;  /* 0x0000044400347944 */ /* 0x020fea0003c00000 */
.L_x_17716:
[----:B------:R-:W-:Y:S05]  /*671e0*/  BSYNC.RECONVERGENT B3 ;  /* 0x0000000000037941 */ /* 0x000fea0003800200 */
.L_x_17715:
        /* <DEDUP_REMOVED lines=84> */
.L_x_17718:
[----:B------:R-:W-:Y:S02]  /*67730*/  FSEL R2, RZ, 3.37028055040000000000e+12, P0 ;  /* 0x54442d18ff027808 */ /* 0x000fe40000000000 */
[----:B------:R-:W-:-:S07]  /*67740*/  FSEL R3, RZ, 2.1426990032196044922, P0 ;  /* 0x400921fbff037808 */ /* 0x000fce0000000000 */
.L_x_17719:
[----:B------:R-:W-:Y:S05]  /*67750*/  BSYNC.RECONVERGENT B0 ;  /* 0x0000000000007941 */ /* 0x000fea0003800200 */
.L_x_17717:
[----:B------:R-:W-:Y:S01]  /*67760*/  DADD R42, R58, R42 ;  /* 0x000000003a2a7229 */ /* 0x000fe2000000002a */
[----:B------:R-:W-:-:S07]  /*67770*/  LOP3.LUT R3, R3, 0x80000000, R40, 0xb8, !PT ;  /* 0x8000000003037812 */ /* 0x000fce00078eb828 */
[----:B------:R-:W-:-:S06]  /*67780*/  DSETP.NAN.AND P0, PT, R42, R42, PT ;  /* 0x0000002a2a00722a */ /* 0x000fcc0003f08000 */
[----:B------:R-:W-:Y:S02]  /*67790*/  FSEL R2, R42, R2, P0 ;  /* 0x000000022a027208 */ /* 0x000fe40000000000 */
[----:B------:R-:W-:Y:S01]  /*677a0*/  FSEL R3, R43, R3, P0 ;  /* 0x000000032b037208 */ /* 0x000fe20000000000 */
[----:B------:R-:W-:Y:S06]  /*677b0*/  BRA `(.L_x_17712) ;  /* 0x0000003c00747947 */ /* 0x000fec0003800000 */
.L_x_17703:
        /* <DEDUP_REMOVED lines=22> */
[----:B-----5:R-:W-:Y:S05]  /*67920*/  CALL.REL.NOINC `($__internal_33_$__cuda_sm20_div_rn_f64_full) ;  /* 0x0000043c00607944 */ /* 0x020fea0003c00000 */
[----:B------:R-:W-:Y:S02]  /*67930*/  IMAD.MOV.U32 R46, RZ, RZ, R4 ;  /* 0x000000ffff2e7224 */ /* 0x000fe400078e0004 */
[----:B------:R-:W-:-:S07]  /*67940*/  IMAD.MOV.U32 R47, RZ, RZ, R5 ;  /* 0x000000ffff2f7224 */ /* 0x000fce00078e0005 */
.L_x_17721:
[----:B------:R-:W-:Y:S05]  /*67950*/  BSYNC.RECONVERGENT B3 ;  /* 0x0000000000037941 */ /* 0x000fea0003800200 */
.L_x_17720:
        /* <DEDUP_REMOVED lines=23> */
.L_x_17723:
[----:B------:R-:W-:Y:S05]  /*67ad0*/  BSYNC.RECONVERGENT B3 ;  /* 0x0000000000037941 */ /* 0x000fea0003800200 */
.L_x_17722:
        /* <DEDUP_REMOVED lines=143> */
.L_x_17725:
[----:B------:R-:W-:Y:S05]  /*683d0*/  BSYNC.RECONVERGENT B0 ;  /* 0x0000000000007941 */ /* 0x000fea0003800200 */
.L_x_17724:
[----:B------:R-:W-:Y:S04]  /*683e0*/  BSSY.RECONVERGENT B3, `(.L_x_17726) ;  /* 0x0000006000037945 */ /* 0x000fe80003800200 */
[----:B------:R-:W-:Y:S05]  /*683f0*/  @P4 BRA P5, `(.L_x_17727) ;  /* 0x0000000000104947 */ /* 0x000fea0002800000 */
[----:B------:R-:W-:Y:S01]  /*68400*/  IMAD.MOV.U32 R2, RZ, RZ, R46 ;  /* 0x000000ffff027224 */ /* 0x000fe200078e002e */
[----:B------:R-:W-:Y:S01]  /*68410*/  MOV R3, 0x68440 ;  /* 0x0006844000037802 */ /* 0x000fe20000000f00 */
[----:B------:R-:W-:-:S07]  /*68420*/  IMAD.MOV.U32 R5, RZ, RZ, R47 ;  /* 0x000000ffff057224 */ /* 0x000fce00078e002f */
[----:B-----5:R-:W-:Y:S05]  /*68430*/  CALL.REL.NOINC `($__internal_33_$__cuda_sm20_div_rn_f64_full) ;  /* 0x00000430009c7944 */ /* 0x020fea0003c00000 */
.L_x_17727:
[----:B------:R-:W-:Y:S05]  /*68440*/  BSYNC.RECONVERGENT B3 ;  /* 0x0000000000037941 */ /* 0x000fea0003800200 */
.L_x_17726:
        /* <DEDUP_REMOVED lines=84> */
.L_x_17729:
[----:B------:R-:W-:Y:S02]  /*68990*/  FSEL R2, RZ, 3.37028055040000000000e+12, P0 ;  /* 0x54442d18ff027808 */ /* 0x000fe40000000000 */
[----:B------:R-:W-:-:S07]  /*689a0*/  FSEL R3, RZ, 2.1426990032196044922, P0 ;  /* 0x400921fbff037808 */ /* 0x000fce0000000000 */
.L_x_17730:
[----:B------:R-:W-:Y:S05]  /*689b0*/  BSYNC.RECONVERGENT B0 ;  /* 0x0000000000007941 */ /* 0x000fea0003800200 */
.L_x_17728:
[----:B------:R-:W-:Y:S01]  /*689c0*/  DADD R42, R58, R42 ;  /* 0x000000003a2a7229 */ /* 0x000fe2000000002a */
[----:B------:R-:W-:Y:S01]  /*689d0*/  LOP3.LUT R3, R3, 0x80000000, R40, 0xb8, !PT ;  /* 0x8000000003037812 */ /* 0x000fe200078eb828 */
[----:B------:R-:W-:-:S06]  /*689e0*/  DADD R60, R60, 1 ;  /* 0x3ff000003c3c7429 */ /* 0x000fcc0000000000 */
[----:B------:R-:W-:-:S06]  /*689f0*/  DSETP.NAN.AND P0, PT, R42, R42, PT ;  /* 0x0000002a2a00722a */ /* 0x000fcc0003f08000 */
[----:B------:R-:W-:Y:S02]  /*68a00*/  FSEL R2, R42, R2, P0 ;  /* 0x000000022a027208 */ /* 0x000fe40000000000 */
[----:B------:R-:W-:Y:S01]  /*68a10*/  FSEL R3, R43, R3, P0 ;  /* 0x000000032b037208 */ /* 0x000fe20000000000 */
[----:B------:R-:W-:Y:S06]  /*68a20*/  BRA `(.L_x_17712) ;  /* 0x0000002800d87947 */ /* 0x000fec0003800000 */
.L_x_17702:
        /* <DEDUP_REMOVED lines=109> */
.L_x_17734:
[----:B------:R-:W-:Y:S05]  /*69100*/  BSYNC.RECONVERGENT B0 ;  /* 0x0000000000007941 */ /* 0x000fea0003800200 */
.L_x_17733:
        /* <DEDUP_REMOVED lines=8> */
[----:B-----5:R-:W-:Y:S05]  /*69190*/  CALL.REL.NOINC `($__internal_33_$__cuda_sm20_div_rn_f64_full) ;  /* 0x0000042400447944 */ /* 0x020fea0003c00000 */
.L_x_17736:
[----:B------:R-:W-:Y:S05]  /*691a0*/  BSYNC.RECONVERGENT B3 ;  /* 0x0000000000037941 */ /* 0x000fea0003800200 */
.L_x_17735:
        /* <DEDUP_REMOVED lines=76> */
.L_x_17732:
        /* <DEDUP_REMOVED lines=137> */
.L_x_17738:
[----:B------:R-:W-:Y:S05]  /*69f00*/  BSYNC.RECONVERGENT B0 ;  /* 0x0000000000007941 */ /* 0x000fea0003800200 */
.L_x_17737:
[----:B------:R-:W-:Y:S04]  /*69f10*/  BSSY.RECONVERGENT B3, `(.L_x_17739) ;  /* 0x0000008000037945 */ /* 0x000fe80003800200 */
[----:B------:R-:W-:Y:S05]  /*69f20*/  @P4 BRA P5, `(.L_x_17740) ;  /* 0x0000000000184947 */ /* 0x000fea0002800000 */
[----:B------:R-:W-:Y:S01]  /*69f30*/  MOV R6, R40 ;  /* 0x0000002800067202 */ /* 0x000fe20000000f00 */
[----:B------:R-:W-:Y:S01]  /*69f40*/  IMAD.MOV.U32 R7, RZ, RZ, R41 ;  /* 0x000000ffff077224 */ /* 0x000fe200078e0029 */
[----:B------:R-:W-:Y:S01]  /*69f50*/  MOV R3, 0x69f90 ;  /* 0x00069f9000037802 */ /* 0x000fe20000000f00 */
[----:B------:R-:W-:Y:S02]  /*69f60*/  IMAD.MOV.U32 R2, RZ, RZ, R46 ;  /* 0x000000ffff027224 */ /* 0x000fe400078e002e */
[----:B------:R-:W-:-:S07]  /*69f70*/  IMAD.MOV.U32 R5, RZ, RZ, R47 ;  /* 0x000000ffff057224 */ /* 0x000fce00078e002f */
[----:B-----5:R-:W-:Y:S05]  /*69f80*/  CALL.REL.NOINC `($__internal_33_$__cuda_sm20_div_rn_f64_full) ;  /* 0x0000041400c87944 */ /* 0x020fea0003c00000 */
.L_x_17740:
[----:B------:R-:W-:Y:S05]  /*69f90*/  BSYNC.RECONVERGENT B3 ;  /* 0x0000000000037941 */ /* 0x000fea0003800200 */
.L_x_17739:
        /* <DEDUP_REMOVED lines=76> */
.L_x_17731:
        /* <DEDUP_REMOVED lines=22> */
[----:B-----5:R-:W-:Y:S05]  /*6a5c0*/  CALL.REL.NOINC `($__internal_33_$__cuda_sm20_div_rn_f64_full) ;  /* 0x0000041000387944 */ /* 0x020fea0003c00000 */
[----:B------:R-:W-:Y:S02]  /*6a5d0*/  IMAD.MOV.U32 R60, RZ, RZ, R4 ;  /* 0x000000ffff3c7224 */ /* 0x000fe400078e0004 */
[----:B------:R-:W-:-:S07]  /*6a5e0*/  IMAD.MOV.U32 R61, RZ, RZ, R5 ;  /* 0x000000ffff3d7224 */ /* 0x000fce00078e0005 */
.L_x_17742:
[----:B------:R-:W-:Y:S05]  /*6a5f0*/  BSYNC.RECONVERGENT B3 ;  /* 0x0000000000037941 */ /* 0x000fea0003800200 */
.L_x_17741:
        /* <DEDUP_REMOVED lines=23> */
.L_x_17744:
[----:B------:R-:W-:Y:S05]  /*6a770*/  BSYNC.RECONVERGENT B3 ;  /* 0x0000000000037941 */ /* 0x000fea0003800200 */
.L_x_17743:
        /* <DEDUP_REMOVED lines=139> */
.L_x_17746:
[----:B------:R-:W-:Y:S05]  /*6b030*/  BSYNC.RECONVERGENT B0 ;  /* 0x0000000000007941 */ /* 0x000fea0003800200 */
.L_x_17745:
        /* <DEDUP_REMOVED lines=8> */
[----:B-----5:R-:W-:Y:S05]  /*6b0c0*/  CALL.REL.NOINC `($__internal_33_$__cuda_sm20_div_rn_f64_full) ;  /* 0x0000040400787944 */ /* 0x020fea0003c00000 */
.L_x_17748:
[----:B------:R-:W-:Y:S05]  /*6b0d0*/  BSYNC.RECONVERGENT B3 ;  /* 0x0000000000037941 */ /* 0x000fea0003800200 */
.L_x_17747:
        /* <DEDUP_REMOVED lines=75> */
.L_x_17712:
[----:B------:R-:W-:Y:S05]  /*6b590*/  BSYNC.RECONVERGENT B2 ;  /* 0x0000000000027941 */ /* 0x000fea0003800200 */
.L_x_17701:
[----:B------:R-:W-:Y:S01]  /*6b5a0*/  UMOV UR4, 0xfefa39ef ;  /* 0xfefa39ef00047882 */ /* 0x000fe20000000000 */
[----:B------:R-:W-:Y:S01]  /*6b5b0*/  UMOV UR5, 0x3fe62e42 ;  /* 0x3fe62e4200057882 */ /* 0x000fe20000000000 */
[----:B------:R-:W-:Y:S01]  /*6b5c0*/  LOP3.LUT R11, R3, 0x80000000, R11, 0xb8, !PT ;  /* 0x80000000030b7812 */ /* 0x000fe200078eb80b */
[----:B------:R-:W-:Y:S01]  /*6b5d0*/  DADD R60, R60, UR4 ;  /* 0x000000043c3c7e29 */ /* 0x000fe20008000000 */
[----:B------:R-:W-:-:S09]  /*6b5e0*/  IMAD.MOV.U32 R10, RZ, RZ, R2 ;  /* 0x000000ffff0a7224 */ /* 0x000fd200078e0002 */
[----:B------:R-:W-:Y:S01]  /*6b5f0*/  LOP3.LUT R9, R61, 0x80000000, R9, 0xb8, !PT ;  /* 0x800000003d097812 */ /* 0x000fe200078eb809 */
[----:B------:R-:W-:-:S07]  /*6b600*/  IMAD.MOV.U32 R8, RZ, RZ, R60 ;  /* 0x000000ffff087224 */ /* 0x000fce00078e003c */
.L_x_17626:
[----:B------:R-:W-:Y:S05]  /*6b610*/  BSYNC.RECONVERGENT B1 ;  /* 0x0000000000017941 */ /* 0x000fea0003800200 */
.L_x_17624:
        /* <DEDUP_REMOVED lines=25> */
.L_x_17750:
        /* <DEDUP_REMOVED lines=143> */
.L_x_17756:
[----:B------:R-:W-:Y:S05]  /*6c0a0*/  BSYNC.RECONVERGENT B3 ;  /* 0x0000000000037941 */ /* 0x000fea0003800200 */
.L_x_17755:
        /* <DEDUP_REMOVED lines=83> */
.L_x_17754:
        /* <DEDUP_REMOVED lines=33> */
.L_x_17763:
[----:B------:R-:W-:Y:S05]  /*6c7f0*/  BSYNC.RECONVERGENT B4 ;  /* 0x0000000000047941 */ /* 0x000fea0003800200 */
.L_x_17762:
[----:B------:R-:W-:Y:S02]  /*6c800*/  IMAD.MOV.U32 R46, RZ, RZ, R4 ;  /* 0x000000ffff2e7224 */ /* 0x000fe400078e0004 */
[----:B------:R-:W-:-:S07]  /*6c810*/  IMAD.MOV.U32 R47, RZ, RZ, R5 ;  /* 0x000000ffff2f7224 */ /* 0x000fce00078e0005 */
.L_x_17761:
[----:B------:R-:W-:Y:S05]  /*6c820*/  BSYNC.RECONVERGENT B3 ;  /* 0x0000000000037941 */ /* 0x000fea0003800200 */
.L_x_17760:
        /* <DEDUP_REMOVED lines=30> */
.L_x_17768:
[----:B------:R-:W-:Y:S05]  /*6ca10*/  BSYNC.RECONVERGENT B4 ;  /* 0x0000000000047941 */ /* 0x000fea0003800200 */
.L_x_17767:
[----:B------:R-:W-:Y:S05]  /*6ca20*/  BRA `(.L_x_17766) ;  /* 0x0000000000047947 */ /* 0x000fea0003800000 */
.L_x_17765:
[----:B------:R-:W-:-:S11]  /*6ca30*/  DADD R4, R60, -R2 ;  /* 0x000000003c047229 */ /* 0x000fd60000000802 */
.L_x_17766:
[----:B------:R-:W-:Y:S05]  /*6ca40*/  BSYNC.RECONVERGENT B3 ;  /* 0x0000000000037941 */ /* 0x000fea0003800200 */
.L_x_17764:
        /* <DEDUP_REMOVED lines=30> */
.L_x_17770:
[----:B------:R-:W-:Y:S05]  /*6cc30*/  BSYNC.RECONVERGENT B3 ;  /* 0x0000000000037941 */ /* 0x000fea0003800200 */
.L_x_17769:
        /* <DEDUP_REMOVED lines=87> */
.L_x_17771:
        /* <DEDUP_REMOVED lines=21> */
.L_x_17773:
[----:B------:R-:W-:Y:S05]  /*6d300*/  BSYNC.RECONVERGENT B3 ;  /* 0x0000000000037941 */ /* 0x000fea0003800200 */
.L_x_17772:
        /* <DEDUP_REMOVED lines=30> */
.L_x_17759:
        /* <DEDUP_REMOVED lines=27> */
.L_x_17776:
[----:B------:R-:W-:Y:S05]  /*6d6a0*/  BSYNC.RECONVERGENT B3 ;  /* 0x0000000000037941 */ /* 0x000fea0003800200 */
.L_x_17775:
        /* <DEDUP_REMOVED lines=87> */
.L_x_17777:
        /* <DEDUP_REMOVED lines=21> */
.L_x_17779:
[----:B------:R-:W-:Y:S05]  /*6dd70*/  BSYNC.RECONVERGENT B3 ;  /* 0x0000000000037941 */ /* 0x000fea0003800200 */
.L_x_17778:
        /* <DEDUP_REMOVED lines=30> */
.L_x_17774:
        /* <DEDUP_REMOVED lines=26> */
.L_x_17781:
[----:B------:R-:W-:Y:S05]  /*6e100*/  BSYNC.RECONVERGENT B3 ;  /* 0x0000000000037941 */ /* 0x000fea0003800200 */
.L_x_17780:
        /* <DEDUP_REMOVED lines=21> */
.L_x_17783:
[----:B------:R-:W-:Y:S05]  /*6e260*/  BSYNC.RECONVERGENT B3 ;  /* 0x0000000000037941 */ /* 0x000fea0003800200 */
.L_x_17782:
[----:B------:R-:W-:Y:S02]  /*6e270*/  IMAD.MOV.U32 R66, RZ, RZ, R4 ;  /* 0x000000ffff427224 */ /* 0x000fe400078e0004 */
[----:B------:R-:W-:Y:S01]  /*6e280*/  IMAD.MOV.U32 R67, RZ, RZ, R5 ;  /* 0x000000ffff437224 */ /* 0x000fe200078e0005 */
[----:B------:R-:W-:Y:S06]  /*6e290*/  BRA `(.L_x_17757) ;  /* 0x00000000006c7947 */ /* 0x000fec0003800000 */
.L_x_17758:
        /* <DEDUP_REMOVED lines=24> */
.L_x_17785:
[----:B------:R-:W-:Y:S05]  /*6e420*/  BSYNC.RECONVERGENT B3 ;  /* 0x0000000000037941 */ /* 0x000fea0003800200 */
.L_x_17784:
[----:B------:R-:W-:Y:S02]  /*6e430*/  IMAD.MOV.U32 R66, RZ, RZ, R2 ;  /* 0x000000ffff427224 */ /* 0x000fe400078e0002 */
[----:B------:R-:W-:-:S07]  /*6e440*/  IMAD.MOV.U32 R67, RZ, RZ, R3 ;  /* 0x000000ffff437224 */ /* 0x000fce00078e0003 */
.L_x_17757:
[----:B------:R-:W-:Y:S05]  /*6e450*/  BSYNC.RECONVERGENT B2 ;  /* 0x0000000000027941 */ /* 0x000fea0003800200 */
.L_x_17753:
        /* <DEDUP_REMOVED lines=25> */
.L_x_17790:
[----:B------:R-:W-:Y:S05]  /*6e5f0*/  BSYNC.RECONVERGENT B4 ;  /* 0x0000000000047941 */ /* 0x000fea0003800200 */
.L_x_17789:
        /* <DEDUP_REMOVED lines=77> */
.L_x_17792:
        /* <DEDUP_REMOVED lines=42> */
.L_x_17791:
        /* <DEDUP_REMOVED lines=35> */
.L_x_17800:
[----:B------:R-:W-:Y:S05]  /*6efa0*/  BSYNC.RECONVERGENT B6 ;  /* 0x0000000000067941 */ /* 0x000fea0003800200 */
.L_x_17799:
[----:B------:R-:W-:Y:S02]  /*6efb0*/  IMAD.MOV.U32 R46, RZ, RZ, R4 ;  /* 0x000000ffff2e7224 */ /* 0x000fe400078e0004 */
[----:B------:R-:W-:-:S07]  /*6efc0*/  IMAD.MOV.U32 R47, RZ, RZ, R5 ;  /* 0x000000ffff2f7224 */ /* 0x000fce00078e0005 */
.L_x_17798:
[----:B------:R-:W-:Y:S05]  /*6efd0*/  BSYNC.RECONVERGENT B5 ;  /* 0x0000000000057941 */ /* 0x000fea0003800200 */
.L_x_17797:
        /* <DEDUP_REMOVED lines=28> */
.L_x_17805:
[----:B------:R-:W-:Y:S05]  /*6f1a0*/  BSYNC.RECONVERGENT B6 ;  /* 0x0000000000067941 */ /* 0x000fea0003800200 */
.L_x_17804:
[----:B------:R-:W-:Y:S02]  /*6f1b0*/  IMAD.MOV.U32 R58, RZ, RZ, R4 ;  /* 0x000000ffff3a7224 */ /* 0x000fe400078e0004 */
[----:B------:R-:W-:Y:S01]  /*6f1c0*/  IMAD.MOV.U32 R59, RZ, RZ, R5 ;  /* 0x000000ffff3b7224 */ /* 0x000fe200078e0005 */
[----:B------:R-:W-:Y:S06]  /*6f1d0*/  BRA `(.L_x_17803) ;  /* 0x0000000000047947 */ /* 0x000fec0003800000 */
.L_x_17802:
[----:B------:R-:W-:-:S11]  /*6f1e0*/  DADD R58, R60, -R2 ;  /* 0x000000003c3a7229 */ /* 0x000fd60000000802 */
.L_x_17803:
[----:B------:R-:W-:Y:S05]  /*6f1f0*/  BSYNC.RECONVERGENT B5 ;  /* 0x0000000000057941 */ /* 0x000fea0003800200 */
.L_x_17801:
        /* <DEDUP_REMOVED lines=29> */
.L_x_17807:
[----:B------:R-:W-:Y:S05]  /*6f3d0*/  BSYNC.RECONVERGENT B5 ;  /* 0x0000000000057941 */ /* 0x000fea0003800200 */
.L_x_17806:
[----:B------:R-:W-:Y:S02]  /*6f3e0*/  IMAD.MOV.U32 R46, RZ, RZ, R2 ;  /* 0x000000ffff2e7224 */ /* 0x000fe400078e0002 */
[----:B------:R-:W-:Y:S01]  /*6f3f0*/  IMAD.MOV.U32 R47, RZ, RZ, R3 ;  /* 0x000000ffff2f7224 */ /* 0x000fe200078e0003 */
[----:B------:R-:W-:Y:S06]  /*6f400*/  BRA `(.L_x_17808) ;  /* 0x0000000800587947 */ /* 0x000fec0003800000 */
.L_x_17796:
        /* <DEDUP_REMOVED lines=29> */
.L_x_17811:
[----:B------:R-:W-:Y:S05]  /*6f5e0*/  BSYNC.RECONVERGENT B5 ;  /* 0x0000000000057941 */ /* 0x000fea0003800200 */
.L_x_17810:
[----:B------:R-:W-:Y:S02]  /*6f5f0*/  IMAD.MOV.U32 R46, RZ, RZ, R2 ;  /* 0x000000ffff2e7224 */ /* 0x000fe400078e0002 */
[----:B------:R-:W-:Y:S01]  /*6f600*/  IMAD.MOV.U32 R47, RZ, RZ, R3 ;  /* 0x000000ffff2f7224 */ /* 0x000fe200078e0003 */
[----:B------:R-:W-:Y:S06]  /*6f610*/  BRA `(.L_x_17808) ;  /* 0x0000000400d47947 */ /* 0x000fec0003800000 */
.L_x_17809:
        /* <DEDUP_REMOVED lines=31> */
[----:B------:R-:W-:Y:S05]  /*6f810*/  CALL.REL.NOINC `($__internal_34_$__cuda_sm20_dsqrt_rn_f64_mediumpath_v1) ;  /* 0x000003c4003c7944 */ /* 0x000fea0003c00000 */
.L_x_17813:
[----:B------:R-:W-:Y:S05]  /*6f820*/  BSYNC.RECONVERGENT B5 ;  /* 0x0000000000057941 */ /* 0x000fea0003800200 */
.L_x_17812:
        /* <DEDUP_REMOVED lines=20> */
.L_x_17815:
[----:B------:R-:W-:Y:S05]  /*6f970*/  BSYNC.RECONVERGENT B5 ;  /* 0x0000000000057941 */ /* 0x000fea0003800200 */
.L_x_17814:
[----:B------:R-:W-:Y:S01]  /*6f980*/  DMUL R42, R42, 8.11296384146066816958e+31 ;  /* 0x469000002a2a7828 */ /* 0x000fe20000000000 */
[----:B------:R-:W-:Y:S01]  /*6f990*/  IMAD.MOV.U32 R46, RZ, RZ, R4 ;  /* 0x000000ffff2e7224 */ /* 0x000fe200078e0004 */
[----:B------:R-:W-:Y:S01]  /*6f9a0*/  MOV R47, R5 ;  /* 0x00000005002f7202 */ /* 0x000fe20000000f00 */
[----:B------:R-:W-:Y:S08]  /*6f9b0*/  BRA `(.L_x_17808) ;  /* 0x0000000000ec7947 */ /* 0x000ff00003800000 */
.L_x_17795:
        /* <DEDUP_REMOVED lines=27> */
.L_x_17817:
[----:B------:R-:W-:Y:S05]  /*6fb70*/  BSYNC.RECONVERGENT B5 ;  /* 0x0000000000057941 */ /* 0x000fea0003800200 */
.L_x_17816:
        /* <DEDUP_REMOVED lines=27> */
.L_x_17819:
[----:B------:R-:W-:Y:S05]  /*6fd30*/  BSYNC.RECONVERGENT B5 ;  /* 0x0000000000057941 */ /* 0x000fea0003800200 */
.L_x_17818:
[----:B------:R-:W-:Y:S01]  /*6fd40*/  DMUL R46, R2, R42 ;  /* 0x0000002a022e7228 */ /* 0x000fe20000000000 */
[----:B------:R-:W-:Y:S02]  /*6fd50*/  IMAD.MOV.U32 R42, RZ, RZ, 0x0 ;  /* 0x00000000ff2a7424 */ /* 0x000fe400078e00ff */
[----:B------:R-:W-:-:S08]  /*6fd60*/  IMAD.MOV.U32 R43, RZ, RZ, 0x3ff00000 ;  /* 0x3ff00000ff2b7424 */ /* 0x000fd000078e00ff */
.L_x_17808:
[----:B------:R-:W-:Y:S05]  /*6fd70*/  BSYNC.RECONVERGENT B4 ;  /* 0x0000000000047941 */ /* 0x000fea0003800200 */
.L_x_17794:
[----:B------:R-:W-:Y:S05]  /*6fd80*/  BRA `(.L_x_17820) ;  /* 0x0000000000087947 */ /* 0x000fea0003800000 */
.L_x_17788:
[----:B------:R-:W-:Y:S02]  /*6fd90*/  DMUL R46, R40, 9.00719925474099200000e+15 ;  /* 0x43400000282e7828 */ /* 0x000fe40000000000 */
[----:B------:R-:W-:-:S11]  /*6fda0*/  DMUL R42, R42, 9.00719925474099200000e+15 ;  /* 0x434000002a2a7828 */ /* 0x000fd60000000000 */
.L_x_17820:
[----:B------:R-:W-:Y:S05]  /*6fdb0*/  BSYNC.RELIABLE B2 ;  /* 0x0000000000027941 */ /* 0x000fea0003800100 */
.L_x_17787:
        /* <DEDUP_REMOVED lines=27> */
.L_x_17822:
[----:B------:R-:W-:Y:S05]  /*6ff70*/  BSYNC.RECONVERGENT B2 ;  /* 0x0000000000027941 */ /* 0x000fea0003800200 */
.L_x_17821:
        /* <DEDUP_REMOVED lines=84> */
.L_x_17824:
[----:B------:R-:W-:Y:S02]  /*704c0*/  FSEL R2, RZ, 3.37028055040000000000e+12, P0 ;  /* 0x54442d18ff027808 */ /* 0x000fe40000000000 */
[----:B------:R-:W-:-:S07]  /*704d0*/  FSEL R3, RZ, 2.1426990032196044922, P0 ;  /* 0x400921fbff037808 */ /* 0x000fce0000000000 */
.L_x_17825:
[----:B------:R-:W-:Y:S05]  /*704e0*/  BSYNC.RECONVERGENT B0 ;  /* 0x0000000000007941 */ /* 0x000fea0003800200 */
.L_x_17823:
[----:B------:R-:W-:Y:S02]  /*704f0*/  DADD R42, |R46|, R42 ;  /* 0x000000002e2a7229 */ /* 0x000fe4000000022a */
[----:B------:R-:W-:-:S06]  /*70500*/  DADD R2, -RZ, |R2| ;  /* 0x00000000ff027229 */ /* 0x000fcc0000000502 */
[----:B------:R-:W-:-:S06]  /*70510*/  DSETP.NAN.AND P0, PT, R42, R42, PT ;  /* 0x0000002a2a00722a */ /* 0x000fcc0003f08000 */
[----:B------:R-:W-:Y:S02]  /*70520*/  FSEL R2, R42, R2, P0 ;  /* 0x000000022a027208 */ /* 0x000fe40000000000 */
[----:B------:R-:W-:-:S07]  /*70530*/  FSEL R3, R43, R3, P0 ;  /* 0x000000032b037208 */ /* 0x000fce0000000000 */
.L_x_17793:
[----:B------:R-:W-:Y:S05]  /*70540*/  BSYNC.RECONVERGENT B3 ;  /* 0x0000000000037941 */ /* 0x000fea0003800200 */
.L_x_17786:
[----:B------:R-:W-:Y:S01]  /*70550*/  LOP3.LUT R29, R67, 0x80000000, R29, 0xb8, !PT ;  /* 0x80000000431d7812 */ /* 0x000fe200078eb81d */
[----:B------:R-:W-:Y:S01]  /*70560*/  IMAD.MOV.U32 R30, RZ, RZ, R2 ;  /* 0x000000ffff1e7224 */ /* 0x000fe200078e0002 */
[----:B------:R-:W-:Y:S02]  /*70570*/  LOP3.LUT R31, R3, 0x80000000, R31, 0xb8, !PT ;  /* 0x80000000031f7812 */ /* 0x000fe400078eb81f */
[----:B------:R-:W-:Y:S01]  /*70580*/  MOV R28, R66 ;  /* 0x00000042001c7202 */ /* 0x000fe20000000f00 */
[----:B------:R-:W-:Y:S06]  /*70590*/  BRA `(.L_x_17751) ;  /* 0x0000005800d47947 */ /* 0x000fec0003800000 */
.L_x_17752:
        /* <DEDUP_REMOVED lines=121> */
.L_x_17831:
[----:B------:R-:W-:Y:S05]  /*70d30*/  BSYNC.RECONVERGENT B0 ;  /* 0x0000000000007941 */ /* 0x000fea0003800200 */
.L_x_17830:
[----:B------:R-:W-:Y:S04]  /*70d40*/  BSSY.RECONVERGENT B3, `(.L_x_17832) ;  /* 0x0000006000037945 */ /* 0x000fe80003800200 */
[----:B------:R-:W-:Y:S05]  /*70d50*/  @P4 BRA P5, `(.L_x_17833) ;  /* 0x0000000000104947 */ /* 0x000fea0002800000 */
[----:B------:R-:W-:Y:S01]  /*70d60*/  IMAD.MOV.U32 R2, RZ, RZ, R46 ;  /* 0x000000ffff027224 */ /* 0x000fe200078e002e */
[----:B------:R-:W-:Y:S02]  /*70d70*/  MOV R5, R47 ;  /* 0x0000002f00057202 */ /* 0x000fe40000000f00 */
[----:B------:R-:W-:-:S07]  /*70d80*/  MOV R3, 0x70da0 ;  /* 0x00070da000037802 */ /* 0x000fce0000000f00 */
[----:B------:R-:W-:Y:S05]  /*70d90*/  CALL.REL.NOINC `($__internal_33_$__cuda_sm20_div_rn_f64_full) ;  /* 0x000003a800447944 */ /* 0x000fea0003c00000 */
.L_x_17833:
[----:B------:R-:W-:Y:S05]  /*70da0*/  BSYNC.RECONVERGENT B3 ;  /* 0x0000000000037941 */ /* 0x000fea0003800200 */
.L_x_17832:
        /* <DEDUP_REMOVED lines=84> */
.L_x_17835:
[----:B------:R-:W-:Y:S02]  /*712f0*/  FSEL R2, RZ, 3.37028055040000000000e+12, P0 ;  /* 0x54442d18ff027808 */ /* 0x000fe40000000000 */
[----:B------:R-:W-:-:S07]  /*71300*/  FSEL R3, RZ, 2.1426990032196044922, P0 ;  /* 0x400921fbff037808 */ /* 0x000fce0000000000 */
.L_x_17836:
[----:B------:R-:W-:Y:S05]  /*71310*/  BSYNC.RECONVERGENT B0 ;  /* 0x0000000000007941 */ /* 0x000fea0003800200 */
.L_x_17834:
[----:B------:R-:W-:Y:S01]  /*71320*/  DADD R42, R58, R42 ;  /* 0x000000003a2a7229 */ /* 0x000fe2000000002a */
[----:B------:R-:W-:Y:S01]  /*71330*/  LOP3.LUT R3, R3, 0x80000000, R40, 0xb8, !PT ;  /* 0x8000000003037812 */ /* 0x000fe200078eb828 */
[----:B------:R-:W-:-:S06]  /*71340*/  DMUL R60, R60, 0.5 ;  /* 0x3fe000003c3c7828 */ /* 0x000fcc0000000000 */
[----:B------:R-:W-:-:S06]  /*71350*/  DSETP.NAN.AND P0, PT, R42, R42, PT ;  /* 0x0000002a2a00722a */ /* 0x000fcc0003f08000 */
[----:B------:R-:W-:Y:S02]  /*71360*/  FSEL R2, R42, R2, P0 ;  /* 0x000000022a027208 */ /* 0x000fe40000000000 */
[----:B------:R-:W-:Y:S01]  /*71370*/  FSEL R3, R43, R3, P0 ;  /* 0x000000032b037208 */ /* 0x000fe20000000000 */
[----:B------:R-:W-:Y:S06]  /*71380*/  BRA `(.L_x_17837) ;  /* 0x0000004c00387947 */ /* 0x000fec0003800000 */
.L_x_17829:
        /* <DEDUP_REMOVED lines=141> */
.L_x_17839:
[----:B------:R-:W-:Y:S05]  /*71c60*/  BSYNC.RECONVERGENT B0 ;  /* 0x0000000000007941 */ /* 0x000fea0003800200 */
.L_x_17838:
[----:B------:R-:W-:Y:S04]  /*71c70*/  BSSY.RECONVERGENT B3, `(.L_x_17840) ;  /* 0x0000005000037945 */ /* 0x000fe80003800200 */
[----:B------:R-:W-:Y:S05]  /*71c80*/  @P4 BRA P5, `(.L_x_17841) ;  /* 0x00000000000c4947 */ /* 0x000fea0002800000 */
[----:B------:R-:W-:Y:S01]  /*71c90*/  IMAD.MOV.U32 R5, RZ, RZ, R3 ;  /* 0x000000ffff057224 */ /* 0x000fe200078e0003 */
[----:B------:R-:W-:-:S07]  /*71ca0*/  MOV R3, 0x71cc0 ;  /* 0x00071cc000037802 */ /* 0x000fce0000000f00 */
[----:B------:R-:W-:Y:S05]  /*71cb0*/  CALL.REL.NOINC `($__internal_33_$__cuda_sm20_div_rn_f64_full) ;  /* 0x00000398007c7944 */ /* 0x000fea0003c00000 */
.L_x_17841:
[----:B------:R-:W-:Y:S05]  /*71cc0*/  BSYNC.RECONVERGENT B3 ;  /* 0x0000000000037941 */ /* 0x000fea0003800200 */
.L_x_17840:
        /* <DEDUP_REMOVED lines=84> */
.L_x_17843:
[----:B------:R-:W-:Y:S02]  /*72210*/  FSEL R2, RZ, 3.37028055040000000000e+12, P0 ;  /* 0x54442d18ff027808 */ /* 0x000fe40000000000 */
[----:B------:R-:W-:-:S07]  /*72220*/  FSEL R3, RZ, 2.1426990032196044922, P0 ;  /* 0x400921fbff037808 */ /* 0x000fce0000000000 */
.L_x_17844:
[----:B------:R-:W-:Y:S05]  /*72230*/  BSYNC.RECONVERGENT B0 ;  /* 0x0000000000007941 */ /* 0x000fea0003800200 */
.L_x_17842:
[----:B------:R-:W-:Y:S01]  /*72240*/  DADD R42, R58, R42 ;  /* 0x000000003a2a7229 */ /* 0x000fe2000000002a */
[----:B------:R-:W-:-:S07]  /*72250*/  LOP3.LUT R3, R3, 0x80000000, R40, 0xb8, !PT ;  /* 0x8000000003037812 */ /* 0x000fce00078eb828 */
[----:B------:R-:W-:-:S06]  /*72260*/  DSETP.NAN.AND P0, PT, R42, R42, PT ;  /* 0x0000002a2a00722a */ /* 0x000fcc0003f08000 */
[----:B------:R-:W-:Y:S02]  /*72270*/  FSEL R2, R42, R2, P0 ;  /* 0x000000022a027208 */ /* 0x000fe40000000000 */
[----:B------:R-:W-:Y:S01]  /*72280*/  FSEL R3, R43, R3, P0 ;  /* 0x000000032b037208 */ /* 0x000fe20000000000 */
[----:B------:R-:W-:Y:S06]  /*72290*/  BRA `(.L_x_17837) ;  /* 0x0000003c00747947 */ /* 0x000fec0003800000 */
.L_x_17828:
        /* <DEDUP_REMOVED lines=25> */
.L_x_17846:
[----:B------:R-:W-:Y:S05]  /*72430*/  BSYNC.RECONVERGENT B3 ;  /* 0x0000000000037941 */ /* 0x000fea0003800200 */
.L_x_17845:
        /* <DEDUP_REMOVED lines=23> */
.L_x_17848:
[----:B------:R-:W-:Y:S05]  /*725b0*/  BSYNC.RECONVERGENT B3 ;  /* 0x0000000000037941 */ /* 0x000fea0003800200 */
.L_x_17847:
        /* <DEDUP_REMOVED lines=143> */
.L_x_17850:
[----:B------:R-:W-:Y:S05]  /*72eb0*/  BSYNC.RECONVERGENT B0 ;  /* 0x0000000000007941 */ /* 0x000fea0003800200 */
.L_x_17849:
[----:B------:R-:W-:Y:S04]  /*72ec0*/  BSSY.RECONVERGENT B3, `(.L_x_17851) ;  /* 0x0000006000037945 */ /* 0x000fe80003800200 */
[----:B------:R-:W-:Y:S05]  /*72ed0*/  @P4 BRA P5, `(.L_x_17852) ;  /* 0x0000000000104947 */ /* 0x000fea0002800000 */
[----:B------:R-:W-:Y:S01]  /*72ee0*/  IMAD.MOV.U32 R2, RZ, RZ, R46 ;  /* 0x000000ffff027224 */ /* 0x000fe200078e002e */
[----:B------:R-:W-:Y:S01]  /*72ef0*/  MOV R3, 0x72f20 ;  /* 0x00072f2000037802 */ /* 0x000fe20000000f00 */
[----:B------:R-:W-:-:S07]  /*72f00*/  IMAD.MOV.U32 R5, RZ, RZ, R47 ;  /* 0x000000ffff057224 */ /* 0x000fce00078e002f */
[----:B------:R-:W-:Y:S05]  /*72f10*/  CALL.REL.NOINC `($__internal_33_$__cuda_sm20_div_rn_f64_full) ;  /* 0x0000038400e47944 */ /* 0x000fea0003c00000 */
.L_x_17852:
[----:B------:R-:W-:Y:S05]  /*72f20*/  BSYNC.RECONVERGENT B3 ;  /* 0x0000000000037941 */ /* 0x000fea0003800200 */
.L_x_17851:
        /* <DEDUP_REMOVED lines=84> */
.L_x_17854:
[----:B------:R-:W-:Y:S02]  /*73470*/  FSEL R2, RZ, 3.37028055040000000000e+12, P0 ;  /* 0x54442d18ff027808 */ /* 0x000fe40000000000 */
[----:B------:R-:W-:-:S07]  /*73480*/  FSEL R3, RZ, 2.1426990032196044922, P0 ;  /* 0x400921fbff037808 */ /* 0x000fce0000000000 */
.L_x_17855:
[----:B------:R-:W-:Y:S05]  /*73490*/  BSYNC.RECONVERGENT B0 ;  /* 0x0000000000007941 */ /* 0x000fea0003800200 */
.L_x_17853:
[----:B------:R-:W-:Y:S01]  /*734a0*/  DADD R42, R58, R42 ;  /* 0x000000003a2a7229 */ /* 0x000fe2000000002a */
[----:B------:R-:W-:Y:S01]  /*734b0*/  LOP3.LUT R3, R3, 0x80000000, R40, 0xb8, !PT ;  /* 0x8000000003037812 */ /* 0x000fe200078eb828 */
[----:B------:R-:W-:-:S06]  /*734c0*/  DADD R60, R60, 1 ;  /* 0x3ff000003c3c7429 */ /* 0x000fcc0000000000 */
[----:B------:R-:W-:-:S06]  /*734d0*/  DSETP.NAN.AND P0, PT, R42, R42, PT ;  /* 0x0000002a2a00722a */ /* 0x000fcc0003f08000 */
[----:B------:R-:W-:Y:S02]  /*734e0*/  FSEL R2, R42, R2, P0 ;  /* 0x000000022a027208 */ /* 0x000fe40000000000 */
[----:B------:R-:W-:Y:S01]  /*734f0*/  FSEL R3, R43, R3, P0 ;  /* 0x000000032b037208 */ /* 0x000fe20000000000 */
[----:B------:R-:W-:Y:S06]  /*73500*/  BRA `(.L_x_17837) ;  /* 0x0000002800d87947 */ /* 0x000fec0003800000 */
.L_x_17827:
        /* <DEDUP_REMOVED lines=109> */
.L_x_17859:
[----:B------:R-:W-:Y:S05]  /*73be0*/  BSYNC.RECONVERGENT B0 ;  /* 0x0000000000007941 */ /* 0x000fea0003800200 */
.L_x_17858:
        /* <DEDUP_REMOVED lines=9> */
.L_x_17861:
[----:B------:R-:W-:Y:S05]  /*73c80*/  BSYNC.RECONVERGENT B3 ;  /* 0x0000000000037941 */ /* 0x000fea0003800200 */
.L_x_17860:
        /* <DEDUP_REMOVED lines=76> */
.L_x_17857:
        /* <DEDUP_REMOVED lines=137> */
.L_x_17863:
[----:B------:R-:W-:Y:S05]  /*749e0*/  BSYNC.RECONVERGENT B0 ;  /* 0x0000000000007941 */ /* 0x000fea0003800200 */
.L_x_17862:
        /* <DEDUP_REMOVED lines=8> */
.L_x_17865:
[----:B------:R-:W-:Y:S05]  /*74a70*/  BSYNC.RECONVERGENT B3 ;  /* 0x0000000000037941 */ /* 0x000fea0003800200 */
.L_x_17864:
        /* <DEDUP_REMOVED lines=76> */
.L_x_17856:
        /* <DEDUP_REMOVED lines=23> */
[----:B------:R-:W-:Y:S02]  /*750b0*/  IMAD.MOV.U32 R60, RZ, RZ, R4 ;  /* 0x000000ffff3c7224 */ /* 0x000fe400078e0004 */
[----:B------:R-:W-:-:S07]  /*750c0*/  IMAD.MOV.U32 R61, RZ, RZ, R5 ;  /* 0x000000ffff3d7224 */ /* 0x000fce00078e0005 */
.L_x_17867:
[----:B------:R-:W-:Y:S05]  /*750d0*/  BSYNC.RECONVERGENT B3 ;  /* 0x0000000000037941 */ /* 0x000fea0003800200 */
.L_x_17866:
        /* <DEDUP_REMOVED lines=23> */
.L_x_17869:
[----:B------:R-:W-:Y:S05]  /*75250*/  BSYNC.RECONVERGENT B3 ;  /* 0x0000000000037941 */ /* 0x000fea0003800200 */
.L_x_17868:
        /* <DEDUP_REMOVED lines=139> */
.L_x_17871:
[----:B------:R-:W-:Y:S05]  /*75b10*/  BSYNC.RECONVERGENT B0 ;  /* 0x0000000000007941 */ /* 0x000fea0003800200 */
.L_x_17870:
        /* <DEDUP_REMOVED lines=9> */
.L_x_17873:
[----:B------:R-:W-:Y:S05]  /*75bb0*/  BSYNC.RECONVERGENT B3 ;  /* 0x0000000000037941 */ /* 0x000fea0003800200 */
.L_x_17872:
        /* <DEDUP_REMOVED lines=75> */
.L_x_17837:
[----:B------:R-:W-:Y:S05]  /*76070*/  BSYNC.RECONVERGENT B2 ;  /* 0x0000000000027941 */ /* 0x000fea0003800200 */
.L_x_17826:
[----:B------:R-:W-:Y:S01]  /*76080*/  UMOV UR4, 0xfefa39ef ;  /* 0xfefa39ef00047882 */ /* 0x000fe20000000000 */
[----:B------:R-:W-:Y:S01]  /*76090*/  UMOV UR5, 0x3fe62e42 ;  /* 0x3fe62e4200057882 */ /* 0x000fe20000000000 */
[----:B------:R-:W-:Y:S01]  /*760a0*/  LOP3.LUT R31, R3, 0x80000000, R31, 0xb8, !PT ;  /* 0x80000000031f7812 */ /* 0x000fe200078eb81f */
[----:B------:R-:W-:Y:S01]  /*760b0*/  DADD R60, R60, UR4 ;  /* 0x000000043c3c7e29 */ /* 0x000fe20008000000 */
[----:B------:R-:W-:-:S09]  /*760c0*/  IMAD.MOV.U32 R30, RZ, RZ, R2 ;  /* 0x000000ffff1e7224 */ /* 0x000fd200078e0002 */
[----:B------:R-:W-:Y:S01]  /*760d0*/  LOP3.LUT R29, R61, 0x80000000, R29, 0xb8, !PT ;  /* 0x800000003d1d7812 */ /* 0x000fe200078eb81d */
[----:B------:R-:W-:-:S07]  /*760e0*/  IMAD.MOV.U32 R28, RZ, RZ, R60 ;  /* 0x000000ffff1c7224 */ /* 0x000fce00078e003c */
.L_x_17751:
[----:B------:R-:W-:Y:S05]  /*760f0*/  BSYNC.RECONVERGENT B1 ;  /* 0x0000000000017941 */ /* 0x000fea0003800200 */
.L_x_17749:
        /* <DEDUP_REMOVED lines=25> */
.L_x_17875:
        /* <DEDUP_REMOVED lines=143> */
.L_x_17881:
[----:B------:R-:W-:Y:S05]  /*76b80*/  BSYNC.RECONVERGENT B3 ;  /* 0x0000000000037941 */ /* 0x000fea0003800200 */
.L_x_17880:
        /* <DEDUP_REMOVED lines=83> */
.L_x_17879:
        /* <DEDUP_REMOVED lines=33> */
.L_x_17888:
[----:B------:R-:W-:Y:S05]  /*772d0*/  BSYNC.RECONVERGENT B4 ;  /* 0x0000000000047941 */ /* 0x000fea0003800200 */
.L_x_17887:
[----:B------:R-:W-:Y:S02]  /*772e0*/  IMAD.MOV.U32 R46, RZ, RZ, R4 ;  /* 0x000000ffff2e7224 */ /* 0x000fe400078e0004 */
[----:B------:R-:W-:-:S07]  /*772f0*/  IMAD.MOV.U32 R47, RZ, RZ, R5 ;  /* 0x000000ffff2f7224 */ /* 0x000fce00078e0005 */
.L_x_17886:
[----:B------:R-:W-:Y:S05]  /*77300*/  BSYNC.RECONVERGENT B3 ;  /* 0x0000000000037941 */ /* 0x000fea0003800200 */
.L_x_17885:
        /* <DEDUP_REMOVED lines=30> */
.L_x_17893:
[----:B------:R-:W-:Y:S05]  /*774f0*/  BSYNC.RECONVERGENT B4 ;  /* 0x0000000000047941 */ /* 0x000fea0003800200 */
.L_x_17892:
[----:B------:R-:W-:Y:S05]  /*77500*/  BRA `(.L_x_17891) ;  /* 0x0000000000047947 */ /* 0x000fea0003800000 */
.L_x_17890:
[----:B------:R-:W-:-:S11]  /*77510*/  DADD R4, R60, -R2 ;  /* 0x000000003c047229 */ /* 0x000fd60000000802 */
.L_x_17891:
[----:B------:R-:W-:Y:S05]  /*77520*/  BSYNC.RECONVERGENT B3 ;  /* 0x0000000000037941 */ /* 0x000fea0003800200 */
.L_x_17889:
        /* <DEDUP_REMOVED lines=28> */
[----:B------:R-:W-:Y:S02]  /*776f0*/  IMAD.MOV.U32 R6, RZ, RZ, R2 ;  /* 0x000000ffff067224 */ /* 0x000fe400078e0002 */
[----:B------:R-:W-:-:S07]  /*77700*/  IMAD.MOV.U32 R7, RZ, RZ, R3 ;  /* 0x000000ffff077224 */ /* 0x000fce00078e0003 */
.L_x_17895:
[----:B------:R-:W-:Y:S05]  /*77710*/  BSYNC.RECONVERGENT B3 ;  /* 0x0000000000037941 */ /* 0x000fea0003800200 */
.L_x_17894:
        /* <DEDUP_REMOVED lines=87> */
.L_x_17896:
        /* <DEDUP_REMOVED lines=21> */
.L_x_17898:
[----:B------:R-:W-:Y:S05]  /*77de0*/  BSYNC.RECONVERGENT B3 ;  /* 0x0000000000037941 */ /* 0x000fea0003800200 */
.L_x_17897:
        /* <DEDUP_REMOVED lines=30> */
.L_x_17884:
        /* <DEDUP_REMOVED lines=27> */
.L_x_17901:
[----:B------:R-:W-:Y:S05]  /*78180*/  BSYNC.RECONVERGENT B3 ;  /* 0x0000000000037941 */ /* 0x000fea0003800200 */
.L_x_17900:
        /* <DEDUP_REMOVED lines=87> */
.L_x_17902:
        /* <DEDUP_REMOVED lines=21> */
.L_x_17904:
[----:B------:R-:W-:Y:S05]  /*78850*/  BSYNC.RECONVERGENT B3 ;  /* 0x0000000000037941 */ /* 0x000fea0003800200 */
.L_x_17903:
        /* <DEDUP_REMOVED lines=30> */
.L_x_17899:
        /* <DEDUP_REMOVED lines=26> */
.L_x_17906:
[----:B------:R-:W-:Y:S05]  /*78be0*/  BSYNC.RECONVERGENT B3 ;  /* 0x0000000000037941 */ /* 0x000fea0003800200 */
.L_x_17905:
        /* <DEDUP_REMOVED lines=21> */
.L_x_17908:
[----:B------:R-:W-:Y:S05]  /*78d40*/  BSYNC.RECONVERGENT B3 ;  /* 0x0000000000037941 */ /* 0x000fea0003800200 */
.L_x_17907:
[----:B------:R-:W-:Y:S01]  /*78d50*/  IMAD.MOV.U32 R66, RZ, RZ, R4 ;  /* 0x000000ffff427224 */ /* 0x000fe200078e0004 */
[----:B------:R-:W-:Y:S01]  /*78d60*/  MOV R67, R5 ;  /* 0x0000000500437202 */ /* 0x000fe20000000f00 */
[----:B------:R-:W-:Y:S06]  /*78d70*/  BRA `(.L_x_17882) ;  /* 0x00000000006c7947 */ /* 0x000fec0003800000 */
.L_x_17883:
        /* <DEDUP_REMOVED lines=24> */
.L_x_17910:
[----:B------:R-:W-:Y:S05]  /*78f00*/  BSYNC.RECONVERGENT B3 ;  /* 0x0000000000037941 */ /* 0x000fea0003800200 */
.L_x_17909:
[----:B------:R-:W-:Y:S02]  /*78f10*/  IMAD.MOV.U32 R66, RZ, RZ, R2 ;  /* 0x000000ffff427224 */ /* 0x000fe400078e0002 */
[----:B------:R-:W-:-:S07]  /*78f20*/  IMAD.MOV.U32 R67, RZ, RZ, R3 ;  /* 0x000000ffff437224 */ /* 0x000fce00078e0003 */
.L_x_17882:
[----:B------:R-:W-:Y:S05]  /*78f30*/  BSYNC.RECONVERGENT B2 ;  /* 0x0000000000027941 */ /* 0x000fea0003800200 */
.L_x_17878:
        /* <DEDUP_REMOVED lines=25> */
.L_x_17915:
[----:B------:R-:W-:Y:S05]  /*790d0*/  BSYNC.RECONVERGENT B4 ;  /* 0x0000000000047941 */ /* 0x000fea0003800200 */
.L_x_17914:
        /* <DEDUP_REMOVED lines=77> */
.L_x_17917:
        /* <DEDUP_REMOVED lines=42> */
.L_x_17916:
        /* <DEDUP_REMOVED lines=35> */
.L_x_17925:
[----:B------:R-:W-:Y:S05]  /*79a80*/  BSYNC.RECONVERGENT B6 ;  /* 0x0000000000067941 */ /* 0x000fea0003800200 */
.L_x_17924:
[----:B------:R-:W-:Y:S02]  /*79a90*/  IMAD.MOV.U32 R46, RZ, RZ, R4 ;  /* 0x000000ffff2e7224 */ /* 0x000fe400078e0004 */
[----:B------:R-:W-:-:S07]  /*79aa0*/  IMAD.MOV.U32 R47, RZ, RZ, R5 ;  /* 0x000000ffff2f7224 */ /* 0x000fce00078e0005 */
.L_x_17923:
[----:B------:R-:W-:Y:S05]  /*79ab0*/  BSYNC.RECONVERGENT B5 ;  /* 0x0000000000057941 */ /* 0x000fea0003800200 */
.L_x_17922:
        /* <DEDUP_REMOVED lines=28> */
.L_x_17930:
[----:B------:R-:W-:Y:S05]  /*79c80*/  BSYNC.RECONVERGENT B6 ;  /* 0x0000000000067941 */ /* 0x000fea0003800200 */
.L_x_17929:
[----:B------:R-:W-:Y:S01]  /*79c90*/  IMAD.MOV.U32 R58, RZ, RZ, R4 ;  /* 0x000000ffff3a7224 */ /* 0x000fe200078e0004 */
[----:B------:R-:W-:Y:S01]  /*79ca0*/  MOV R59, R5 ;  /* 0x00000005003b7202 */ /* 0x000fe20000000f00 */
[----:B------:R-:W-:Y:S06]  /*79cb0*/  BRA `(.L_x_17928) ;  /* 0x0000000000047947 */ /* 0x000fec0003800000 */
.L_x_17927:
[----:B------:R-:W-:-:S11]  /*79cc0*/  DADD R58, R60, -R2 ;  /* 0x000000003c3a7229 */ /* 0x000fd60000000802 */
.L_x_17928:
[----:B------:R-:W-:Y:S05]  /*79cd0*/  BSYNC.RECONVERGENT B5 ;  /* 0x0000000000057941 */ /* 0x000fea0003800200 */
.L_x_17926:
        /* <DEDUP_REMOVED lines=29> */
.L_x_17932:
[----:B------:R-:W-:Y:S05]  /*79eb0*/  BSYNC.RECONVERGENT B5 ;  /* 0x0000000000057941 */ /* 0x000fea0003800200 */
.L_x_17931:
[----:B------:R-:W-:Y:S02]  /*79ec0*/  IMAD.MOV.U32 R46, RZ, RZ, R2 ;  /* 0x000000ffff2e7224 */ /* 0x000fe400078e0002 */
[----:B------:R-:W-:Y:S01]  /*79ed0*/  IMAD.MOV.U32 R47, RZ, RZ, R3 ;  /* 0x000000ffff2f7224 */ /* 0x000fe200078e0003 */
[----:B------:R-:W-:Y:S06]  /*79ee0*/  BRA `(.L_x_17933) ;  /* 0x0000000800587947 */ /* 0x000fec0003800000 */
.L_x_17921:
        /* <DEDUP_REMOVED lines=29> */
.L_x_17936:
[----:B------:R-:W-:Y:S05]  /*7a0c0*/  BSYNC.RECONVERGENT B5 ;  /* 0x0000000000057941 */ /* 0x000fea0003800200 */
.L_x_17935:
[----:B------:R-:W-:Y:S02]  /*7a0d0*/  IMAD.MOV.U32 R46, RZ, RZ, R2 ;  /* 0x000000ffff2e7224 */ /* 0x000fe400078e0002 */
[----:B------:R-:W-:Y:S01]  /*7a0e0*/  IMAD.MOV.U32 R47, RZ, RZ, R3 ;  /* 0x000000ffff2f7224 */ /* 0x000fe200078e0003 */
[----:B------:R-:W-:Y:S06]  /*7a0f0*/  BRA `(.L_x_17933) ;  /* 0x0000000400d47947 */ /* 0x000fec0003800000 */
.L_x_17934:
        /* <DEDUP_REMOVED lines=31> */
[----:B------:R-:W-:Y:S05]  /*7a2f0*/  CALL.REL.NOINC `($__internal_34_$__cuda_sm20_dsqrt_rn_f64_mediumpath_v1) ;  /* 0x0000031800847944 */ /* 0x000fea0003c00000 */
.L_x_17938:
[----:B------:R-:W-:Y:S05]  /*7a300*/  BSYNC.RECONVERGENT B5 ;  /* 0x0000000000057941 */ /* 0x000fea0003800200 */
.L_x_17937:
        /* <DEDUP_REMOVED lines=20> */
.L_x_17940:
[----:B------:R-:W-:Y:S05]  /*7a450*/  BSYNC.RECONVERGENT B5 ;  /* 0x0000000000057941 */ /* 0x000fea0003800200 */
.L_x_17939:
[----:B------:R-:W-:Y:S01]  /*7a460*/  DMUL R42, R42, 8.11296384146066816958e+31 ;  /* 0x469000002a2a7828 */ /* 0x000fe20000000000 */
[----:B------:R-:W-:Y:S02]  /*7a470*/  IMAD.MOV.U32 R46, RZ, RZ, R4 ;  /* 0x000000ffff2e7224 */ /* 0x000fe400078e0004 */
[----:B------:R-:W-:Y:S01]  /*7a480*/  IMAD.MOV.U32 R47, RZ, RZ, R5 ;  /* 0x000000ffff2f7224 */ /* 0x000fe200078e0005 */
[----:B------:R-:W-:Y:S07]  /*7a490*/  BRA `(.L_x_17933) ;  /* 0x0000000000ec7947 */ /* 0x000fee0003800000 */
.L_x_17920:
        /* <DEDUP_REMOVED lines=27> */
.L_x_17942:
[----:B------:R-:W-:Y:S05]  /*7a650*/  BSYNC.RECONVERGENT B5 ;  /* 0x0000000000057941 */ /* 0x000fea0003800200 */
.L_x_17941:
        /* <DEDUP_REMOVED lines=27> */
.L_x_17944:
[----:B------:R-:W-:Y:S05]  /*7a810*/  BSYNC.RECONVERGENT B5 ;  /* 0x0000000000057941 */ /* 0x000fea0003800200 */
.L_x_17943:
[----:B------:R-:W-:Y:S01]  /*7a820*/  DMUL R46, R2, R42 ;  /* 0x0000002a022e7228 */ /* 0x000fe20000000000 */
[----:B------:R-:W-:Y:S01]  /*7a830*/  IMAD.MOV.U32 R42, RZ, RZ, 0x0 ;  /* 0x00000000ff2a7424 */ /* 0x000fe200078e00ff */
[----:B------:R-:W-:-:S09]  /*7a840*/  MOV R43, 0x3ff00000 ;  /* 0x3ff00000002b7802 */ /* 0x000fd20000000f00 */
.L_x_17933:
[----:B------:R-:W-:Y:S05]  /*7a850*/  BSYNC.RECONVERGENT B4 ;  /* 0x0000000000047941 */ /* 0x000fea0003800200 */
.L_x_17919:
[----:B------:R-:W-:Y:S05]  /*7a860*/  BRA `(.L_x_17945) ;  /* 0x0000000000087947 */ /* 0x000fea0003800000 */
.L_x_17913:
[----:B------:R-:W-:Y:S02]  /*7a870*/  DMUL R46, R40, 9.00719925474099200000e+15 ;  /* 0x43400000282e7828 */ /* 0x000fe40000000000 */
[----:B------:R-:W-:-:S11]  /*7a880*/  DMUL R42, R42, 9.00719925474099200000e+15 ;  /* 0x434000002a2a7828 */ /* 0x000fd60000000000 */
.L_x_17945:
[----:B------:R-:W-:Y:S05]  /*7a890*/  BSYNC.RELIABLE B2 ;  /* 0x0000000000027941 */ /* 0x000fea0003800100 */
.L_x_17912:
        /* <DEDUP_REMOVED lines=27> */
.L_x_17947:
[----:B------:R-:W-:Y:S05]  /*7aa50*/  BSYNC.RECONVERGENT B2 ;  /* 0x0000000000027941 */ /* 0x000fea0003800200 */
.L_x_17946:
        /* <DEDUP_REMOVED lines=84> */
.L_x_17949:
[----:B------:R-:W-:Y:S02]  /*7afa0*/  FSEL R2, RZ, 3.37028055040000000000e+12, P0 ;  /* 0x54442d18ff027808 */ /* 0x000fe40000000000 */
[----:B------:R-:W-:-:S07]  /*7afb0*/  FSEL R3, RZ, 2.1426990032196044922, P0 ;  /* 0x400921fbff037808 */ /* 0x000fce0000000000 */
.L_x_17950:
[----:B------:R-:W-:Y:S05]  /*7afc0*/  BSYNC.RECONVERGENT B0 ;  /* 0x0000000000007941 */ /* 0x000fea0003800200 */
.L_x_17948:
[----:B------:R-:W-:Y:S02]  /*7afd0*/  DADD R42, |R46|, R42 ;  /* 0x000000002e2a7229 */ /* 0x000fe4000000022a */
[----:B------:R-:W-:-:S06]  /*7afe0*/  DADD R2, -RZ, |R2| ;  /* 0x00000000ff027229 */ /* 0x000fcc0000000502 */
[----:B------:R-:W-:-:S06]  /*7aff0*/  DSETP.NAN.AND P0, PT, R42, R42, PT ;  /* 0x0000002a2a00722a */ /* 0x000fcc0003f08000 */
[----:B------:R-:W-:Y:S02]  /*7b000*/  FSEL R2, R42, R2, P0 ;  /* 0x000000022a027208 */ /* 0x000fe40000000000 */
[----:B------:R-:W-:-:S07]  /*7b010*/  FSEL R3, R43, R3, P0 ;  /* 0x000000032b037208 */ /* 0x000fce0000000000 */
.L_x_17918:
[----:B------:R-:W-:Y:S05]  /*7b020*/  BSYNC.RECONVERGENT B3 ;  /* 0x0000000000037941 */ /* 0x000fea0003800200 */
.L_x_17911:
[----:B------:R-:W-:Y:S01]  /*7b030*/  LOP3.LUT R33, R67, 0x80000000, R33, 0xb8, !PT ;  /* 0x8000000043217812 */ /* 0x000fe200078eb821 */
[----:B------:R-:W-:Y:S01]  /*7b040*/  IMAD.MOV.U32 R32, RZ, RZ, R66 ;  /* 0x000000ffff207224 */ /* 0x000fe200078e0042 */
[----:B------:R-:W-:Y:S01]  /*7b050*/  LOP3.LUT R35, R3, 0x80000000, R35, 0xb8, !PT ;  /* 0x8000000003237812 */ /* 0x000fe200078eb823 */
[----:B------:R-:W-:Y:S01]  /*7b060*/  IMAD.MOV.U32 R34, RZ, RZ, R2 ;  /* 0x000000ffff227224 */ /* 0x000fe200078e0002 */
[----:B------:R-:W-:Y:S06]  /*7b070*/  BRA `(.L_x_17876) ;  /* 0x0000005800d47947 */ /* 0x000fec0003800000 */
.L_x_17877:
        /* <DEDUP_REMOVED lines=121> */
.L_x_17956:
[----:B------:R-:W-:Y:S05]  /*7b810*/  BSYNC.RECONVERGENT B0 ;  /* 0x0000000000007941 */ /* 0x000fea0003800200 */
.L_x_17955:
[----:B------:R-:W-:Y:S04]  /*7b820*/  BSSY.RECONVERGENT B3, `(.L_x_17957) ;  /* 0x0000006000037945 */ /* 0x000fe80003800200 */
[----:B------:R-:W-:Y:S05]  /*7b830*/  @P4 BRA P5, `(.L_x_17958) ;  /* 0x0000000000104947 */ /* 0x000fea0002800000 */
[----:B------:R-:W-:Y:S01]  /*7b840*/  IMAD.MOV.U32 R2, RZ, RZ, R46 ;  /* 0x000000ffff027224 */ /* 0x000fe200078e002e */
[----:B------:R-:W-:Y:S01]  /*7b850*/  MOV R3, 0x7b880 ;  /* 0x0007b88000037802 */ /* 0x000fe20000000f00 */
[----:B------:R-:W-:-:S07]  /*7b860*/  IMAD.MOV.U32 R5, RZ, RZ, R47 ;  /* 0x000000ffff057224 */ /* 0x000fce00078e002f */
[----:B------:R-:W-:Y:S05]  /*7b870*/  CALL.REL.NOINC `($__internal_33_$__cuda_sm20_div_rn_f64_full) ;  /* 0x000002fc008c7944 */ /* 0x000fea0003c00000 */
.L_x_17958:
[----:B------:R-:W-:Y:S05]  /*7b880*/  BSYNC.RECONVERGENT B3 ;  /* 0x0000000000037941 */ /* 0x000fea0003800200 */
.L_x_17957:
        /* <DEDUP_REMOVED lines=84> */
.L_x_17960:
[----:B------:R-:W-:Y:S02]  /*7bdd0*/  FSEL R2, RZ, 3.37028055040000000000e+12, P0 ;  /* 0x54442d18ff027808 */ /* 0x000fe40000000000 */
[----:B------:R-:W-:-:S07]  /*7bde0*/  FSEL R3, RZ, 2.1426990032196044922, P0 ;  /* 0x400921fbff037808 */ /* 0x000fce0000000000 */
.L_x_17961:
[----:B------:R-:W-:Y:S05]  /*7bdf0*/  BSYNC.RECONVERGENT B0 ;  /* 0x0000000000007941 */ /* 0x000fea0003800200 */
.L_x_17959:
[----:B------:R-:W-:Y:S01]  /*7be00*/  DADD R42, R58, R42 ;  /* 0x000000003a2a7229 */ /* 0x000fe2000000002a */
[----:B------:R-:W-:Y:S01]  /*7be10*/  LOP3.LUT R3, R3, 0x80000000, R40, 0xb8, !PT ;  /* 0x8000000003037812 */ /* 0x000fe200078eb828 */
[----:B------:R-:W-:-:S06]  /*7be20*/  DMUL R60, R60, 0.5 ;  /* 0x3fe000003c3c7828 */ /* 0x000fcc0000000000 */
[----:B------:R-:W-:-:S06]  /*7be30*/  DSETP.NAN.AND P0, PT, R42, R42, PT ;  /* 0x0000002a2a00722a */ /* 0x000fcc0003f08000 */
[----:B------:R-:W-:Y:S02]  /*7be40*/  FSEL R2, R42, R2, P0 ;  /* 0x000000022a027208 */ /* 0x000fe40000000000 */
[----:B------:R-:W-:Y:S01]  /*7be50*/  FSEL R3, R43, R3, P0 ;  /* 0x000000032b037208 */ /* 0x000fe20000000000 */
[----:B------:R-:W-:Y:S06]  /*7be60*/  BRA `(.L_x_17962) ;  /* 0x0000004c00387947 */ /* 0x000fec0003800000 */
.L_x_17954:
        /* <DEDUP_REMOVED lines=141> */
.L_x_17964:
[----:B------:R-:W-:Y:S05]  /*7c740*/  BSYNC.RECONVERGENT B0 ;  /* 0x0000000000007941 */ /* 0x000fea0003800200 */
.L_x_17963:
[----:B------:R-:W-:Y:S04]  /*7c750*/  BSSY.RECONVERGENT B3, `(.L_x_17965) ;  /* 0x0000005000037945 */ /* 0x000fe80003800200 */
[----:B------:R-:W-:Y:S05]  /*7c760*/  @P4 BRA P5, `(.L_x_17966) ;  /* 0x00000000000c4947 */ /* 0x000fea0002800000 */
[----:B------:R-:W-:Y:S01]  /*7c770*/  IMAD.MOV.U32 R5, RZ, RZ, R3 ;  /* 0x000000ffff057224 */ /* 0x000fe200078e0003 */
[----:B------:R-:W-:-:S07]  /*7c780*/  MOV R3, 0x7c7a0 ;  /* 0x0007c7a000037802 */ /* 0x000fce0000000f00 */
[----:B------:R-:W-:Y:S05]  /*7c790*/  CALL.REL.NOINC `($__internal_33_$__cuda_sm20_div_rn_f64_full) ;  /* 0x000002ec00c47944 */ /* 0x000fea0003c00000 */
.L_x_17966:
[----:B------:R-:W-:Y:S05]  /*7c7a0*/  BSYNC.RECONVERGENT B3 ;  /* 0x0000000000037941 */ /* 0x000fea0003800200 */
.L_x_17965:
        /* <DEDUP_REMOVED lines=84> */
.L_x_17968:
[----:B------:R-:W-:Y:S02]  /*7ccf0*/  FSEL R2, RZ, 3.37028055040000000000e+12, P0 ;  /* 0x54442d18ff027808 */ /* 0x000fe40000000000 */
[----:B------:R-:W-:-:S07]  /*7cd00*/  FSEL R3, RZ, 2.1426990032196044922, P0 ;  /* 0x400921fbff037808 */ /* 0x000fce0000000000 */
.L_x_17969:
[----:B------:R-:W-:Y:S05]  /*7cd10*/  BSYNC.RECONVERGENT B0 ;  /* 0x0000000000007941 */ /* 0x000fea0003800200 */
.L_x_17967:
[----:B------:R-:W-:Y:S01]  /*7cd20*/  DADD R42, R58, R42 ;  /* 0x000000003a2a7229 */ /* 0x000fe2000000002a */
[----:B------:R-:W-:-:S07]  /*7cd30*/  LOP3.LUT R3, R3, 0x80000000, R40, 0xb8, !PT ;  /* 0x8000000003037812 */ /* 0x000fce00078eb828 */
[----:B------:R-:W-:-:S06]  /*7cd40*/  DSETP.NAN.AND P0, PT, R42, R42, PT ;  /* 0x0000002a2a00722a */ /* 0x000fcc0003f08000 */
[----:B------:R-:W-:Y:S02]  /*7cd50*/  FSEL R2, R42, R2, P0 ;  /* 0x000000022a027208 */ /* 0x000fe40000000000 */
[----:B------:R-:W-:Y:S01]  /*7cd60*/  FSEL R3, R43, R3, P0 ;  /* 0x000000032b037208 */ /* 0x000fe20000000000 */
[----:B------:R-:W-:Y:S06]  /*7cd70*/  BRA `(.L_x_17962) ;  /* 0x0000003c00747947 */ /* 0x000fec0003800000 */
.L_x_17953:
        /* <DEDUP_REMOVED lines=25> */
.L_x_17971:
[----:B------:R-:W-:Y:S05]  /*7cf10*/  BSYNC.RECONVERGENT B3 ;  /* 0x0000000000037941 */ /* 0x000fea0003800200 */
.L_x_17970:
        /* <DEDUP_REMOVED lines=23> */
.L_x_17973:
[----:B------:R-:W-:Y:S05]  /*7d090*/  BSYNC.RECONVERGENT B3 ;  /* 0x0000000000037941 */ /* 0x000fea0003800200 */
.L_x_17972:
        /* <DEDUP_REMOVED lines=143> */
.L_x_17975:
[----:B------:R-:W-:Y:S05]  /*7d990*/  BSYNC.RECONVERGENT B0 ;  /* 0x0000000000007941 */ /* 0x000fea0003800200 */
.L_x_17974:
[----:B------:R-:W-:Y:S04]  /*7d9a0*/  BSSY.RECONVERGENT B3, `(.L_x_17976) ;  /* 0x0000006000037945 */ /* 0x000fe80003800200 */
[----:B------:R-:W-:Y:S05]  /*7d9b0*/  @P4 BRA P5, `(.L_x_17977) ;  /* 0x0000000000104947 */ /* 0x000fea0002800000 */
[----:B------:R-:W-:Y:S01]  /*7d9c0*/  MOV R2, R46 ;  /* 0x0000002e00027202 */ /* 0x000fe20000000f00 */
[----:B------:R-:W-:Y:S01]  /*7d9d0*/  IMAD.MOV.U32 R5, RZ, RZ, R47 ;  /* 0x000000ffff057224 */ /* 0x000fe200078e002f */
[----:B------:R-:W-:-:S07]  /*7d9e0*/  MOV R3, 0x7da00 ;  /* 0x0007da0000037802 */ /* 0x000fce0000000f00 */
[----:B------:R-:W-:Y:S05]  /*7d9f0*/  CALL.REL.NOINC `($__internal_33_$__cuda_sm20_div_rn_f64_full) ;  /* 0x000002dc002c7944 */ /* 0x000fea0003c00000 */
.L_x_17977:
[----:B------:R-:W-:Y:S05]  /*7da00*/  BSYNC.RECONVERGENT B3 ;  /* 0x0000000000037941 */ /* 0x000fea0003800200 */
.L_x_17976:
        /* <DEDUP_REMOVED lines=84> */
.L_x_17979:
[----:B------:R-:W-:Y:S02]  /*7df50*/  FSEL R2, RZ, 3.37028055040000000000e+12, P0 ;  /* 0x54442d18ff027808 */ /* 0x000fe40000000000 */
[----:B------:R-:W-:-:S07]  /*7df60*/  FSEL R3, RZ, 2.1426990032196044922, P0 ;  /* 0x400921fbff037808 */ /* 0x000fce0000000000 */
.L_x_17980:
[----:B------:R-:W-:Y:S05]  /*7df70*/  BSYNC.RECONVERGENT B0 ;  /* 0x0000000000007941 */ /* 0x000fea0003800200 */
.L_x_17978:
[----:B------:R-:W-:Y:S01]  /*7df80*/  DADD R42, R58, R42 ;  /* 0x000000003a2a7229 */ /* 0x000fe2000000002a */
[----:B------:R-:W-:Y:S01]  /*7df90*/  LOP3.LUT R3, R3, 0x80000000, R40, 0xb8, !PT ;  /* 0x8000000003037812 */ /* 0x000fe200078eb828 */
[----:B------:R-:W-:-:S06]  /*7dfa0*/  DADD R60, R60, 1 ;  /* 0x3ff000003c3c7429 */ /* 0x000fcc0000000000 */
[----:B------:R-:W-:-:S06]  /*7dfb0*/  DSETP.NAN.AND P0, PT, R42, R42, PT ;  /* 0x0000002a2a00722a */ /* 0x000fcc0003f08000 */
[----:B------:R-:W-:Y:S02]  /*7dfc0*/  FSEL R2, R42, R2, P0 ;  /* 0x000000022a027208 */ /* 0x000fe40000000000 */
[----:B------:R-:W-:Y:S01]  /*7dfd0*/  FSEL R3, R43, R3, P0 ;  /* 0x000000032b037208 */ /* 0x000fe20000000000 */
[----:B------:R-:W-:Y:S06]  /*7dfe0*/  BRA `(.L_x_17962) ;  /* 0x0000002800d87947 */ /* 0x000fec0003800000 */
.L_x_17952:
        /* <DEDUP_REMOVED lines=109> */
.L_x_17984:
[----:B------:R-:W-:Y:S05]  /*7e6c0*/  BSYNC.RECONVERGENT B0 ;  /* 0x0000000000007941 */ /* 0x000fea0003800200 */
.L_x_17983:
        /* <DEDUP_REMOVED lines=9> */
.L_x_17986:
[----:B------:R-:W-:Y:S05]  /*7e760*/  BSYNC.RECONVERGENT B3 ;  /* 0x0000000000037941 */ /* 0x000fea0003800200 */
.L_x_17985:
        /* <DEDUP_REMOVED lines=76> */
.L_x_17982:
        /* <DEDUP_REMOVED lines=137> */
.L_x_17988:
[----:B------:R-:W-:Y:S05]  /*7f4c0*/  BSYNC.RECONVERGENT B0 ;  /* 0x0000000000007941 */ /* 0x000fea0003800200 */
.L_x_17987:
        /* <DEDUP_REMOVED lines=8> */
.L_x_17990:
[----:B------:R-:W-:Y:S05]  /*7f550*/  BSYNC.RECONVERGENT B3 ;  /* 0x0000000000037941 */ /* 0x000fea0003800200 */
.L_x_17989:
        /* <DEDUP_REMOVED lines=76> */
.L_x_17981:
        /* <DEDUP_REMOVED lines=25> */
.L_x_17992:
[----:B------:R-:W-:Y:S05]  /*7fbb0*/  BSYNC.RECONVERGENT B3 ;  /* 0x0000000000037941 */ /* 0x000fea0003800200 */
.L_x_17991:
        /* <DEDUP_REMOVED lines=23> */
.L_x_17994:
[----:B------:R-:W-:Y:S05]  /*7fd30*/  BSYNC.RECONVERGENT B3 ;  /* 0x0000000000037941 */ /* 0x000fea0003800200 */
.L_x_17993:
        /* <DEDUP_REMOVED lines=139> */
.L_x_17996:
[----:B------:R-:W-:Y:S05]  /*805f0*/  BSYNC.RECONVERGENT B0 ;  /* 0x0000000000007941 */ /* 0x000fea0003800200 */
.L_x_17995:
        /* <DEDUP_REMOVED lines=9> */
.L_x_17998:
[----:B------:R-:W-:Y:S05]  /*80690*/  BSYNC.RECONVERGENT B3 ;  /* 0x0000000000037941 */ /* 0x000fea0003800200 */
.L_x_17997:
        /* <DEDUP_REMOVED lines=75> */
.L_x_17962:
[----:B------:R-:W-:Y:S05]  /*80b50*/  BSYNC.RECONVERGENT B2 ;  /* 0x0000000000027941 */ /* 0x000fea0003800200 */
.L_x_17951:
[----:B------:R-:W-:Y:S01]  /*80b60*/  UMOV UR4, 0xfefa39ef ;  /* 0xfefa39ef00047882 */ /* 0x000fe20000000000 */
[----:B------:R-:W-:Y:S01]  /*80b70*/  UMOV UR5, 0x3fe62e42 ;  /* 0x3fe62e4200057882 */ /* 0x000fe20000000000 */
[----:B------:R-:W-:Y:S01]  /*80b80*/  LOP3.LUT R35, R3, 0x80000000, R35, 0xb8, !PT ;  /* 0x8000000003237812 */ /* 0x000fe200078eb823 */
[----:B------:R-:W-:Y:S01]  /*80b90*/  DADD R60, R60, UR4 ;  /* 0x000000043c3c7e29 */ /* 0x000fe20008000000 */
[----:B------:R-:W-:-:S09]  /*80ba0*/  IMAD.MOV.U32 R34, RZ, RZ, R2 ;  /* 0x000000ffff227224 */ /* 0x000fd200078e0002 */
[----:B------:R-:W-:Y:S01]  /*80bb0*/  LOP3.LUT R33, R61, 0x80000000, R33, 0xb8, !PT ;  /* 0x800000003d217812 */ /* 0x000fe200078eb821 */
[----:B------:R-:W-:-:S07]  /*80bc0*/  IMAD.MOV.U32 R32, RZ, RZ, R60 ;  /* 0x000000ffff207224 */ /* 0x000fce00078e003c */
.L_x_17876:
[----:B------:R-:W-:Y:S05]  /*80bd0*/  BSYNC.RECONVERGENT B1 ;  /* 0x0000000000017941 */ /* 0x000fea0003800200 */
.L_x_17874:
        /* <DEDUP_REMOVED lines=25> */
.L_x_18000:
        /* <DEDUP_REMOVED lines=143> */
.L_x_18006:
[----:B------:R-:W-:Y:S05]  /*81660*/  BSYNC.RECONVERGENT B3 ;  /* 0x0000000000037941 */ /* 0x000fea0003800200 */
.L_x_18005:
        /* <DEDUP_REMOVED lines=83> */
.L_x_18004:
        /* <DEDUP_REMOVED lines=33> */
.L_x_18013:
[----:B------:R-:W-:Y:S05]  /*81db0*/  BSYNC.RECONVERGENT B4 ;  /* 0x0000000000047941 */ /* 0x000fea0003800200 */
.L_x_18012:
[----:B------:R-:W-:Y:S02]  /*81dc0*/  IMAD.MOV.U32 R46, RZ, RZ, R4 ;  /* 0x000000ffff2e7224 */ /* 0x000fe400078e0004 */
[----:B------:R-:W-:-:S07]  /*81dd0*/  IMAD.MOV.U32 R47, RZ, RZ, R5 ;  /* 0x000000ffff2f7224 */ /* 0x000fce00078e0005 */
.L_x_18011:
[----:B------:R-:W-:Y:S05]  /*81de0*/  BSYNC.RECONVERGENT B3 ;  /* 0x0000000000037941 */ /* 0x000fea0003800200 */
.L_x_18010:
        /* <DEDUP_REMOVED lines=30> */
.L_x_18018:
[----:B------:R-:W-:Y:S05]  /*81fd0*/  BSYNC.RECONVERGENT B4 ;  /* 0x0000000000047941 */ /* 0x000fea0003800200 */
.L_x_18017:
[----:B------:R-:W-:Y:S05]  /*81fe0*/  BRA `(.L_x_18016) ;  /* 0x0000000000047947 */ /* 0x000fea0003800000 */
.L_x_18015:
[----:B------:R-:W-:-:S11]  /*81ff0*/  DADD R4, R60, -R2 ;  /* 0x000000003c047229 */ /* 0x000fd60000000802 */
.L_x_18016:
[----:B------:R-:W-:Y:S05]  /*82000*/  BSYNC.RECONVERGENT B3 ;  /* 0x0000000000037941 */ /* 0x000fea0003800200 */
.L_x_18014:
        /* <DEDUP_REMOVED lines=30> */
.L_x_18020:
[----:B------:R-:W-:Y:S05]  /*821f0*/  BSYNC.RECONVERGENT B3 ;  /* 0x0000000000037941 */ /* 0x000fea0003800200 */
.L_x_18019:
        /* <DEDUP_REMOVED lines=87> */
.L_x_18021:
        /* <DEDUP_REMOVED lines=21> */
.L_x_18023:
[----:B------:R-:W-:Y:S05]  /*828c0*/  BSYNC.RECONVERGENT B3 ;  /* 0x0000000000037941 */ /* 0x000fea0003800200 */
.L_x_18022:
        /* <DEDUP_REMOVED lines=30> */
.L_x_18009:
        /* <DEDUP_REMOVED lines=27> */
.L_x_18026:
[----:B------:R-:W-:Y:S05]  /*82c60*/  BSYNC.RECONVERGENT B3 ;  /* 0x0000000000037941 */ /* 0x000fea0003800200 */
.L_x_18025:
        /* <DEDUP_REMOVED lines=87> */
.L_x_18027:
        /* <DEDUP_REMOVED lines=21> */
.L_x_18029:
[----:B------:R-:W-:Y:S05]  /*83330*/  BSYNC.RECONVERGENT B3 ;  /* 0x0000000000037941 */ /* 0x000fea0003800200 */
.L_x_18028:
        /* <DEDUP_REMOVED lines=30> */
.L_x_18024:
        /* <DEDUP_REMOVED lines=26> */
.L_x_18031:
[----:B------:R-:W-:Y:S05]  /*836c0*/  BSYNC.RECONVERGENT B3 ;  /* 0x0000000000037941 */ /* 0x000fea0003800200 */
.L_x_18030:
        /* <DEDUP_REMOVED lines=21> */
.L_x_18033:
[----:B------:R-:W-:Y:S05]  /*83820*/  BSYNC.RECONVERGENT B3 ;  /* 0x0000000000037941 */ /* 0x000fea0003800200 */
.L_x_18032:
[----:B------:R-:W-:Y:S02]  /*83830*/  IMAD.MOV.U32 R66, RZ, RZ, R4 ;  /* 0x000000ffff427224 */ /* 0x000fe400078e0004 */
[----:B------:R-:W-:Y:S01]  /*83840*/  IMAD.MOV.U32 R67, RZ, RZ, R5 ;  /* 0x000000ffff437224 */ /* 0x000fe200078e0005 */
[----:B------:R-:W-:Y:S06]  /*83850*/  BRA `(.L_x_18007) ;  /* 0x00000000006c7947 */ /* 0x000fec0003800000 */
.L_x_18008:
        /* <DEDUP_REMOVED lines=24> */
.L_x_18035:
[----:B------:R-:W-:Y:S05]  /*839e0*/  BSYNC.RECONVERGENT B3 ;  /* 0x0000000000037941 */ /* 0x000fea0003800200 */
.L_x_18034:
[----:B------:R-:W-:Y:S02]  /*839f0*/  IMAD.MOV.U32 R66, RZ, RZ, R2 ;  /* 0x000000ffff427224 */ /* 0x000fe400078e0002 */
[----:B------:R-:W-:-:S07]  /*83a00*/  IMAD.MOV.U32 R67, RZ, RZ, R3 ;  /* 0x000000ffff437224 */ /* 0x000fce00078e0003 */
.L_x_18007:
[----:B------:R-:W-:Y:S05]  /*83a10*/  BSYNC.RECONVERGENT B2 ;  /* 0x0000000000027941 */ /* 0x000fea0003800200 */
.L_x_18003:
        /* <DEDUP_REMOVED lines=25> */
.L_x_18040:
[----:B------:R-:W-:Y:S05]  /*83bb0*/  BSYNC.RECONVERGENT B4 ;  /* 0x0000000000047941 */ /* 0x000fea0003800200 */
.L_x_18039:
        /* <DEDUP_REMOVED lines=77> */
.L_x_18042:
        /* <DEDUP_REMOVED lines=42> */
.L_x_18041:
        /* <DEDUP_REMOVED lines=35> */
.L_x_18050:
[----:B------:R-:W-:Y:S05]  /*84560*/  BSYNC.RECONVERGENT B6 ;  /* 0x0000000000067941 */ /* 0x000fea0003800200 */
.L_x_18049:
[----:B------:R-:W-:Y:S01]  /*84570*/  IMAD.MOV.U32 R46, RZ, RZ, R4 ;  /* 0x000000ffff2e7224 */ /* 0x000fe200078e0004 */
[----:B------:R-:W-:-:S07]  /*84580*/  MOV R47, R5 ;  /* 0x00000005002f7202 */ /* 0x000fce0000000f00 */
.L_x_18048:
[----:B------:R-:W-:Y:S05]  /*84590*/  BSYNC.RECONVERGENT B5 ;  /* 0x0000000000057941 */ /* 0x000fea0003800200 */
.L_x_18047:
        /* <DEDUP_REMOVED lines=28> */
.L_x_18055:
[----:B------:R-:W-:Y:S05]  /*84760*/  BSYNC.RECONVERGENT B6 ;  /* 0x0000000000067941 */ /* 0x000fea0003800200 */
.L_x_18054:
[----:B------:R-:W-:Y:S02]  /*84770*/  IMAD.MOV.U32 R58, RZ, RZ, R4 ;  /* 0x000000ffff3a7224 */ /* 0x000fe400078e0004 */
[----:B------:R-:W-:Y:S01]  /*84780*/  IMAD.MOV.U32 R59, RZ, RZ, R5 ;  /* 0x000000ffff3b7224 */ /* 0x000fe200078e0005 */
[----:B------:R-:W-:Y:S06]  /*84790*/  BRA `(.L_x_18053) ;  /* 0x0000000000047947 */ /* 0x000fec0003800000 */
.L_x_18052:
[----:B------:R-:W-:-:S11]  /*847a0*/  DADD R58, R60, -R2 ;  /* 0x000000003c3a7229 */ /* 0x000fd60000000802 */
.L_x_18053:
[----:B------:R-:W-:Y:S05]  /*847b0*/  BSYNC.RECONVERGENT B5 ;  /* 0x0000000000057941 */ /* 0x000fea0003800200 */
.L_x_18051:
        /* <DEDUP_REMOVED lines=29> */
.L_x_18057:
[----:B------:R-:W-:Y:S05]  /*84990*/  BSYNC.RECONVERGENT B5 ;  /* 0x0000000000057941 */ /* 0x000fea0003800200 */
.L_x_18056:
[----:B------:R-:W-:Y:S02]  /*849a0*/  IMAD.MOV.U32 R46, RZ, RZ, R2 ;  /* 0x000000ffff2e7224 */ /* 0x000fe400078e0002 */
[----:B------:R-:W-:Y:S01]  /*849b0*/  IMAD.MOV.U32 R47, RZ, RZ, R3 ;  /* 0x000000ffff2f7224 */ /* 0x000fe200078e0003 */
[----:B------:R-:W-:Y:S06]  /*849c0*/  BRA `(.L_x_18058) ;  /* 0x0000000800587947 */ /* 0x000fec0003800000 */
.L_x_18046:
        /* <DEDUP_REMOVED lines=29> */
.L_x_18061:
[----:B------:R-:W-:Y:S05]  /*84ba0*/  BSYNC.RECONVERGENT B5 ;  /* 0x0000000000057941 */ /* 0x000fea0003800200 */
.L_x_18060:
[----:B------:R-:W-:Y:S01]  /*84bb0*/  IMAD.MOV.U32 R46, RZ, RZ, R2 ;  /* 0x000000ffff2e7224 */ /* 0x000fe200078e0002 */
[----:B------:R-:W-:Y:S01]  /*84bc0*/  MOV R47, R3 ;  /* 0x00000003002f7202 */ /* 0x000fe20000000f00 */
[----:B------:R-:W-:Y:S06]  /*84bd0*/  BRA `(.L_x_18058) ;  /* 0x0000000400d47947 */ /* 0x000fec0003800000 */
.L_x_18059:
        /* <DEDUP_REMOVED lines=31> */
[----:B------:R-:W-:Y:S05]  /*84dd0*/  CALL.REL.NOINC `($__internal_34_$__cuda_sm20_dsqrt_rn_f64_mediumpath_v1) ;  /* 0x0000026c00cc7944 */ /* 0x000fea0003c00000 */
.L_x_18063:
[----:B------:R-:W-:Y:S05]  /*84de0*/  BSYNC.RECONVERGENT B5 ;  /* 0x0000000000057941 */ /* 0x000fea0003800200 */
.L_x_18062:
        /* <DEDUP_REMOVED lines=20> */
.L_x_18065:
[----:B------:R-:W-:Y:S05]  /*84f30*/  BSYNC.RECONVERGENT B5 ;  /* 0x0000000000057941 */ /* 0x000fea0003800200 */
.L_x_18064:
[----:B------:R-:W-:Y:S01]  /*84f40*/  DMUL R42, R42, 8.11296384146066816958e+31 ;  /* 0x469000002a2a7828 */ /* 0x000fe20000000000 */
[----:B------:R-:W-:Y:S02]  /*84f50*/  IMAD.MOV.U32 R46, RZ, RZ, R4 ;  /* 0x000000ffff2e7224 */ /* 0x000fe400078e0004 */
[----:B------:R-:W-:Y:S01]  /*84f60*/  IMAD.MOV.U32 R47, RZ, RZ, R5 ;  /* 0x000000ffff2f7224 */ /* 0x000fe200078e0005 */
[----:B------:R-:W-:Y:S07]  /*84f70*/  BRA `(.L_x_18058) ;  /* 0x0000000000ec7947 */ /* 0x000fee0003800000 */
.L_x_18045:
        /* <DEDUP_REMOVED lines=25> */
[----:B------:R-:W-:Y:S01]  /*85110*/  MOV R42, R2 ;  /* 0x00000002002a7202 */ /* 0x000fe20000000f00 */
[----:B------:R-:W-:-:S07]  /*85120*/  IMAD.MOV.U32 R43, RZ, RZ, R3 ;  /* 0x000000ffff2b7224 */ /* 0x000fce00078e0003 */
.L_x_18067:
[----:B------:R-:W-:Y:S05]  /*85130*/  BSYNC.RECONVERGENT B5 ;  /* 0x0000000000057941 */ /* 0x000fea0003800200 */
.L_x_18066:
        /* <DEDUP_REMOVED lines=27> */
.L_x_18069:
[----:B------:R-:W-:Y:S05]  /*852f0*/  BSYNC.RECONVERGENT B5 ;  /* 0x0000000000057941 */ /* 0x000fea0003800200 */
.L_x_18068:
[----:B------:R-:W-:Y:S01]  /*85300*/  DMUL R46, R2, R42 ;  /* 0x0000002a022e7228 */ /* 0x000fe20000000000 */
[----:B------:R-:W-:Y:S02]  /*85310*/  IMAD.MOV.U32 R42, RZ, RZ, 0x0 ;  /* 0x00000000ff2a7424 */ /* 0x000fe400078e00ff */
[----:B------:R-:W-:-:S08]  /*85320*/  IMAD.MOV.U32 R43, RZ, RZ, 0x3ff00000 ;  /* 0x3ff00000ff2b7424 */ /* 0x000fd000078e00ff */
.L_x_18058:
[----:B------:R-:W-:Y:S05]  /*85330*/  BSYNC.RECONVERGENT B4 ;  /* 0x0000000000047941 */ /* 0x000fea0003800200 */
.L_x_18044:
[----:B------:R-:W-:Y:S05]  /*85340*/  BRA `(.L_x_18070) ;  /* 0x0000000000087947 */ /* 0x000fea0003800000 */
.L_x_18038:
[----:B------:R-:W-:Y:S02]  /*85350*/  DMUL R46, R40, 9.00719925474099200000e+15 ;  /* 0x43400000282e7828 */ /* 0x000fe40000000000 */
[----:B------:R-:W-:-:S11]  /*85360*/  DMUL R42, R42, 9.00719925474099200000e+15 ;  /* 0x434000002a2a7828 */ /* 0x000fd60000000000 */
.L_x_18070:
[----:B------:R-:W-:Y:S05]  /*85370*/  BSYNC.RELIABLE B2 ;  /* 0x0000000000027941 */ /* 0x000fea0003800100 */
.L_x_18037:
        /* <DEDUP_REMOVED lines=27> */
.L_x_18072:
[----:B------:R-:W-:Y:S05]  /*85530*/  BSYNC.RECONVERGENT B2 ;  /* 0x0000000000027941 */ /* 0x000fea0003800200 */
.L_x_18071:
        /* <DEDUP_REMOVED lines=84> */
.L_x_18074:
[----:B------:R-:W-:Y:S02]  /*85a80*/  FSEL R2, RZ, 3.37028055040000000000e+12, P0 ;  /* 0x54442d18ff027808 */ /* 0x000fe40000000000 */
[----:B------:R-:W-:-:S07]  /*85a90*/  FSEL R3, RZ, 2.1426990032196044922, P0 ;  /* 0x400921fbff037808 */ /* 0x000fce0000000000 */
.L_x_18075:
[----:B------:R-:W-:Y:S05]  /*85aa0*/  BSYNC.RECONVERGENT B0 ;  /* 0x0000000000007941 */ /* 0x000fea0003800200 */
.L_x_18073:
[----:B------:R-:W-:Y:S02]  /*85ab0*/  DADD R42, |R46|, R42 ;  /* 0x000000002e2a7229 */ /* 0x000fe4000000022a */
[----:B------:R-:W-:-:S06]  /*85ac0*/  DADD R2, -RZ, |R2| ;  /* 0x00000000ff027229 */ /* 0x000fcc0000000502 */
[----:B------:R-:W-:-:S06]  /*85ad0*/  DSETP.NAN.AND P0, PT, R42, R42, PT ;  /* 0x0000002a2a00722a */ /* 0x000fcc0003f08000 */
[----:B------:R-:W-:Y:S02]  /*85ae0*/  FSEL R2, R42, R2, P0 ;  /* 0x000000022a027208 */ /* 0x000fe40000000000 */
[----:B------:R-:W-:-:S07]  /*85af0*/  FSEL R3, R43, R3, P0 ;  /* 0x000000032b037208 */ /* 0x000fce0000000000 */
.L_x_18043:
[----:B------:R-:W-:Y:S05]  /*85b00*/  BSYNC.RECONVERGENT B3 ;  /* 0x0000000000037941 */ /* 0x000fea0003800200 */
.L_x_18036:
[----:B------:R-:W-:Y:S01]  /*85b10*/  LOP3.LUT R21, R67, 0x80000000, R21, 0xb8, !PT ;  /* 0x8000000043157812 */ /* 0x000fe200078eb815 */
[----:B------:R-:W-:Y:S01]  /*85b20*/  IMAD.MOV.U32 R20, RZ, RZ, R66 ;  /* 0x000000ffff147224 */ /* 0x000fe200078e0042 */
[----:B------:R-:W-:Y:S01]  /*85b30*/  LOP3.LUT R23, R3, 0x80000000, R23, 0xb8, !PT ;  /* 0x8000000003177812 */ /* 0x000fe200078eb817 */
[----:B------:R-:W-:Y:S01]  /*85b40*/  IMAD.MOV.U32 R22, RZ, RZ, R2 ;  /* 0x000000ffff167224 */ /* 0x000fe200078e0002 */
[----:B------:R-:W-:Y:S06]  /*85b50*/  BRA `(.L_x_18001) ;  /* 0x0000005800d47947 */ /* 0x000fec0003800000 */
.L_x_18002:
        /* <DEDUP_REMOVED lines=121> */
.L_x_18081:
[----:B------:R-:W-:Y:S05]  /*862f0*/  BSYNC.RECONVERGENT B0 ;  /* 0x0000000000007941 */ /* 0x000fea0003800200 */
.L_x_18080:
[----:B------:R-:W-:Y:S04]  /*86300*/  BSSY.RECONVERGENT B3, `(.L_x_18082) ;  /* 0x0000006000037945 */ /* 0x000fe80003800200 */
[----:B------:R-:W-:Y:S05]  /*86310*/  @P4 BRA P5, `(.L_x_18083) ;  /* 0x0000000000104947 */ /* 0x000fea0002800000 */
[----:B------:R-:W-:Y:S01]  /*86320*/  IMAD.MOV.U32 R2, RZ, RZ, R46 ;  /* 0x000000ffff027224 */ /* 0x000fe200078e002e */
[----:B------:R-:W-:Y:S01]  /*86330*/  MOV R3, 0x86360 ;  /* 0x0008636000037802 */ /* 0x000fe20000000f00 */
[----:B------:R-:W-:-:S07]  /*86340*/  IMAD.MOV.U32 R5, RZ, RZ, R47 ;  /* 0x000000ffff057224 */ /* 0x000fce00078e002f */
[----:B------:R-:W-:Y:S05]  /*86350*/  CALL.REL.NOINC `($__internal_33_$__cuda_sm20_div_rn_f64_full) ;  /* 0x0000025000d47944 */ /* 0x000fea0003c00000 */
.L_x_18083:
[----:B------:R-:W-:Y:S05]  /*86360*/  BSYNC.RECONVERGENT B3 ;  /* 0x0000000000037941 */ /* 0x000fea0003800200 */
.L_x_18082:
        /* <DEDUP_REMOVED lines=84> */
.L_x_18085:
[----:B------:R-:W-:Y:S02]  /*868b0*/  FSEL R2, RZ, 3.37028055040000000000e+12, P0 ;  /* 0x54442d18ff027808 */ /* 0x000fe40000000000 */
[----:B------:R-:W-:-:S07]  /*868c0*/  FSEL R3, RZ, 2.1426990032196044922, P0 ;  /* 0x400921fbff037808 */ /* 0x000fce0000000000 */
.L_x_18086:
[----:B------:R-:W-:Y:S05]  /*868d0*/  BSYNC.RECONVERGENT B0 ;  /* 0x0000000000007941 */ /* 0x000fea0003800200 */
.L_x_18084:
[----:B------:R-:W-:Y:S01]  /*868e0*/  DADD R42, R58, R42 ;  /* 0x000000003a2a7229 */ /* 0x000fe2000000002a */
[----:B------:R-:W-:Y:S01]  /*868f0*/  LOP3.LUT R3, R3, 0x80000000, R40, 0xb8, !PT ;  /* 0x8000000003037812 */ /* 0x000fe200078eb828 */
[----:B------:R-:W-:-:S06]  /*86900*/  DMUL R60, R60, 0.5 ;  /* 0x3fe000003c3c7828 */ /* 0x000fcc0000000000 */
[----:B------:R-:W-:-:S06]  /*86910*/  DSETP.NAN.AND P0, PT, R42, R42, PT ;  /* 0x0000002a2a00722a */ /* 0x000fcc0003f08000 */
[----:B------:R-:W-:Y:S02]  /*86920*/  FSEL R2, R42, R2, P0 ;  /* 0x000000022a027208 */ /* 0x000fe40000000000 */
[----:B------:R-:W-:Y:S01]  /*86930*/  FSEL R3, R43, R3, P0 ;  /* 0x000000032b037208 */ /* 0x000fe20000000000 */
[----:B------:R-:W-:Y:S06]  /*86940*/  BRA `(.L_x_18087) ;  /* 0x0000004c00387947 */ /* 0x000fec0003800000 */
.L_x_18079:
        /* <DEDUP_REMOVED lines=141> */
.L_x_18089:
[----:B------:R-:W-:Y:S05]  /*87220*/  BSYNC.RECONVERGENT B0 ;  /* 0x0000000000007941 */ /* 0x000fea0003800200 */
.L_x_18088:
[----:B------:R-:W-:Y:S04]  /*87230*/  BSSY.RECONVERGENT B3, `(.L_x_18090) ;  /* 0x0000005000037945 */ /* 0x000fe80003800200 */
[----:B------:R-:W-:Y:S05]  /*87240*/  @P4 BRA P5, `(.L_x_18091) ;  /* 0x00000000000c4947 */ /* 0x000fea0002800000 */
[----:B------:R-:W-:Y:S01]  /*87250*/  IMAD.MOV.U32 R5, RZ, RZ, R3 ;  /* 0x000000ffff057224 */ /* 0x000fe200078e0003 */
[----:B------:R-:W-:-:S07]  /*87260*/  MOV R3, 0x87280 ;  /* 0x0008728000037802 */ /* 0x000fce0000000f00 */
[----:B------:R-:W-:Y:S05]  /*87270*/  CALL.REL.NOINC `($__internal_33_$__cuda_sm20_div_rn_f64_full) ;  /* 0x00000244000c7944 */ /* 0x000fea0003c00000 */
.L_x_18091:
[----:B------:R-:W-:Y:S05]  /*87280*/  BSYNC.RECONVERGENT B3 ;  /* 0x0000000000037941 */ /* 0x000fea0003800200 */
.L_x_18090:
        /* <DEDUP_REMOVED lines=84> */
.L_x_18093:
[----:B------:R-:W-:Y:S02]  /*877d0*/  FSEL R2, RZ, 3.37028055040000000000e+12, P0 ;  /* 0x54442d18ff027808 */ /* 0x000fe40000000000 */
[----:B------:R-:W-:-:S07]  /*877e0*/  FSEL R3, RZ, 2.1426990032196044922, P0 ;  /* 0x400921fbff037808 */ /* 0x000fce0000000000 */
.L_x_18094:
[----:B------:R-:W-:Y:S05]  /*877f0*/  BSYNC.RECONVERGENT B0 ;  /* 0x0000000000007941 */ /* 0x000fea0003800200 */
.L_x_18092:
[----:B------:R-:W-:Y:S01]  /*87800*/  DADD R42, R58, R42 ;  /* 0x000000003a2a7229 */ /* 0x000fe2000000002a */
[----:B------:R-:W-:-:S07]  /*87810*/  LOP3.LUT R3, R3, 0x80000000, R40, 0xb8, !PT ;  /* 0x8000000003037812 */ /* 0x000fce00078eb828 */
[----:B------:R-:W-:-:S06]  /*87820*/  DSETP.NAN.AND P0, PT, R42, R42, PT ;  /* 0x0000002a2a00722a */ /* 0x000fcc0003f08000 */
[----:B------:R-:W-:Y:S02]  /*87830*/  FSEL R2, R42, R2, P0 ;  /* 0x000000022a027208 */ /* 0x000fe40000000000 */
[----:B------:R-:W-:Y:S01]  /*87840*/  FSEL R3, R43, R3, P0 ;  /* 0x000000032b037208 */ /* 0x000fe20000000000 */
[----:B------:R-:W-:Y:S06]  /*87850*/  BRA `(.L_x_18087) ;  /* 0x0000003c00747947 */ /* 0x000fec0003800000 */
.L_x_18078:
        /* <DEDUP_REMOVED lines=23> */
[----:B------:R-:W-:Y:S02]  /*879d0*/  IMAD.MOV.U32 R46, RZ, RZ, R4 ;  /* 0x000000ffff2e7224 */ /* 0x000fe400078e0004 */
[----:B------:R-:W-:-:S07]  /*879e0*/  IMAD.MOV.U32 R47, RZ, RZ, R5 ;  /* 0x000000ffff2f7224 */ /* 0x000fce00078e0005 */
.L_x_18096:
[----:B------:R-:W-:Y:S05]  /*879f0*/  BSYNC.RECONVERGENT B3 ;  /* 0x0000000000037941 */ /* 0x000fea0003800200 */
.L_x_18095:
        /* <DEDUP_REMOVED lines=23> */
.L_x_18098:
[----:B------:R-:W-:Y:S05]  /*87b70*/  BSYNC.RECONVERGENT B3 ;  /* 0x0000000000037941 */ /* 0x000fea0003800200 */
.L_x_18097:
        /* <DEDUP_REMOVED lines=143> */
.L_x_18100:
[----:B------:R-:W-:Y:S05]  /*88470*/  BSYNC.RECONVERGENT B0 ;  /* 0x0000000000007941 */ /* 0x000fea0003800200 */
.L_x_18099:
[----:B------:R-:W-:Y:S04]  /*88480*/  BSSY.RECONVERGENT B3, `(.L_x_18101) ;  /* 0x0000006000037945 */ /* 0x000fe80003800200 */
[----:B------:R-:W-:Y:S05]  /*88490*/  @P4 BRA P5, `(.L_x_18102) ;  /* 0x0000000000104947 */ /* 0x000fea0002800000 */
[----:B------:R-:W-:Y:S01]  /*884a0*/  IMAD.MOV.U32 R2, RZ, RZ, R46 ;  /* 0x000000ffff027224 */ /* 0x000fe200078e002e */
[----:B------:R-:W-:Y:S01]  /*884b0*/  MOV R3, 0x884e0 ;  /* 0x000884e000037802 */ /* 0x000fe20000000f00 */
[----:B------:R-:W-:-:S07]  /*884c0*/  IMAD.MOV.U32 R5, RZ, RZ, R47 ;  /* 0x000000ffff057224 */ /* 0x000fce00078e002f */
[----:B------:R-:W-:Y:S05]  /*884d0*/  CALL.REL.NOINC `($__internal_33_$__cuda_sm20_div_rn_f64_full) ;  /* 0x0000023000747944 */ /* 0x000fea0003c00000 */
.L_x_18102:
[----:B------:R-:W-:Y:S05]  /*884e0*/  BSYNC.RECONVERGENT B3 ;  /* 0x0000000000037941 */ /* 0x000fea0003800200 */
.L_x_18101:
        /* <DEDUP_REMOVED lines=84> */
.L_x_18104:
[----:B------:R-:W-:Y:S02]  /*88a30*/  FSEL R2, RZ, 3.37028055040000000000e+12, P0 ;  /* 0x54442d18ff027808 */ /* 0x000fe40000000000 */
[----:B------:R-:W-:-:S07]  /*88a40*/  FSEL R3, RZ, 2.1426990032196044922, P0 ;  /* 0x400921fbff037808 */ /* 0x000fce0000000000 */
.L_x_18105:
[----:B------:R-:W-:Y:S05]  /*88a50*/  BSYNC.RECONVERGENT B0 ;  /* 0x0000000000007941 */ /* 0x000fea0003800200 */
.L_x_18103:
[----:B------:R-:W-:Y:S01]  /*88a60*/  DADD R42, R58, R42 ;  /* 0x000000003a2a7229 */ /* 0x000fe2000000002a */
[----:B------:R-:W-:Y:S01]  /*88a70*/  LOP3.LUT R3, R3, 0x80000000, R40, 0xb8, !PT ;  /* 0x8000000003037812 */ /* 0x000fe200078eb828 */
[----:B------:R-:W-:-:S06]  /*88a80*/  DADD R60, R60, 1 ;  /* 0x3ff000003c3c7429 */ /* 0x000fcc0000000000 */
[----:B------:R-:W-:-:S06]  /*88a90*/  DSETP.NAN.AND P0, PT, R42, R42, PT ;  /* 0x0000002a2a00722a */ /* 0x000fcc0003f08000 */
[----:B------:R-:W-:Y:S02]  /*88aa0*/  FSEL R2, R42, R2, P0 ;  /* 0x000000022a027208 */ /* 0x000fe40000000000 */
[----:B------:R-:W-:Y:S01]  /*88ab0*/  FSEL R3, R43, R3, P0 ;  /* 0x000000032b037208 */ /* 0x000fe20000000000 */
[----:B------:R-:W-:Y:S06]  /*88ac0*/  BRA `(.L_x_18087) ;  /* 0x0000002800d87947 */ /* 0x000fec0003800000 */
.L_x_18077:
        /* <DEDUP_REMOVED lines=109> */
.L_x_18109:
[----:B------:R-:W-:Y:S05]  /*891a0*/  BSYNC.RECONVERGENT B0 ;  /* 0x0000000000007941 */ /* 0x000fea0003800200 */
.L_x_18108:
        /* <DEDUP_REMOVED lines=9> */
.L_x_18111:
[----:B------:R-:W-:Y:S05]  /*89240*/  BSYNC.RECONVERGENT B3 ;  /* 0x0000000000037941 */ /* 0x000fea0003800200 */
.L_x_18110:
        /* <DEDUP_REMOVED lines=76> */
.L_x_18107:
        /* <DEDUP_REMOVED lines=137> */
.L_x_18113:
[----:B------:R-:W-:Y:S05]  /*89fa0*/  BSYNC.RECONVERGENT B0 ;  /* 0x0000000000007941 */ /* 0x000fea0003800200 */
.L_x_18112:
        /* <DEDUP_REMOVED lines=8> */
.L_x_18115:
[----:B------:R-:W-:Y:S05]  /*8a030*/  BSYNC.RECONVERGENT B3 ;  /* 0x0000000000037941 */ /* 0x000fea0003800200 */
.L_x_18114:
        /* <DEDUP_REMOVED lines=76> */
.L_x_18106:
        /* <DEDUP_REMOVED lines=23> */
[----:B------:R-:W-:Y:S01]  /*8a670*/  IMAD.MOV.U32 R60, RZ, RZ, R4 ;  /* 0x000000ffff3c7224 */ /* 0x000fe200078e0004 */
[----:B------:R-:W-:-:S07]  /*8a680*/  MOV R61, R5 ;  /* 0x00000005003d7202 */ /* 0x000fce0000000f00 */
.L_x_18117:
[----:B------:R-:W-:Y:S05]  /*8a690*/  BSYNC.RECONVERGENT B3 ;  /* 0x0000000000037941 */ /* 0x000fea0003800200 */
.L_x_18116:
        /* <DEDUP_REMOVED lines=23> */
.L_x_18119:
[----:B------:R-:W-:Y:S05]  /*8a810*/  BSYNC.RECONVERGENT B3 ;  /* 0x0000000000037941 */ /* 0x000fea0003800200 */
.L_x_18118:
        /* <DEDUP_REMOVED lines=139> */
.L_x_18121:
[----:B------:R-:W-:Y:S05]  /*8b0d0*/  BSYNC.RECONVERGENT B0 ;  /* 0x0000000000007941 */ /* 0x000fea0003800200 */
.L_x_18120:
        /* <DEDUP_REMOVED lines=9> */
.L_x_18123:
[----:B------:R-:W-:Y:S05]  /*8b170*/  BSYNC.RECONVERGENT B3 ;  /* 0x0000000000037941 */ /* 0x000fea0003800200 */
.L_x_18122:
        /* <DEDUP_REMOVED lines=75> */
.L_x_18087:
[----:B------:R-:W-:Y:S05]  /*8b630*/  BSYNC.RECONVERGENT B2 ;  /* 0x0000000000027941 */ /* 0x000fea0003800200 */
.L_x_18076:
[----:B------:R-:W-:Y:S01]  /*8b640*/  UMOV UR4, 0xfefa39ef ;  /* 0xfefa39ef00047882 */ /* 0x000fe20000000000 */
[----:B------:R-:W-:Y:S01]  /*8b650*/  UMOV UR5, 0x3fe62e42 ;  /* 0x3fe62e4200057882 */ /* 0x000fe20000000000 */
[----:B------:R-:W-:Y:S01]  /*8b660*/  LOP3.LUT R23, R3, 0x80000000, R23, 0xb8, !PT ;  /* 0x8000000003177812 */ /* 0x000fe200078eb817 */
[----:B------:R-:W-:Y:S01]  /*8b670*/  DADD R60, R60, UR4 ;  /* 0x000000043c3c7e29 */ /* 0x000fe20008000000 */
[----:B------:R-:W-:-:S09]  /*8b680*/  MOV R22, R2 ;  /* 0x0000000200167202 */ /* 0x000fd20000000f00 */
[----:B------:R-:W-:Y:S01]  /*8b690*/  LOP3.LUT R21, R61, 0x80000000, R21, 0xb8, !PT ;  /* 0x800000003d157812 */ /* 0x000fe200078eb815 */
[----:B------:R-:W-:-:S07]  /*8b6a0*/  IMAD.MOV.U32 R20, RZ, RZ, R60 ;  /* 0x000000ffff147224 */ /* 0x000fce00078e003c */
.L_x_18001:
[----:B------:R-:W-:Y:S05]  /*8b6b0*/  BSYNC.RECONVERGENT B1 ;  /* 0x0000000000017941 */ /* 0x000fea0003800200 */
.L_x_17999:
        /* <DEDUP_REMOVED lines=25> */
.L_x_18125:
        /* <DEDUP_REMOVED lines=143> */
.L_x_18131:
[----:B------:R-:W-:Y:S05]  /*8c140*/  BSYNC.RECONVERGENT B3 ;  /* 0x0000000000037941 */ /* 0x000fea0003800200 */
.L_x_18130:
        /* <DEDUP_REMOVED lines=83> */
.L_x_18129:
        /* <DEDUP_REMOVED lines=33> */
.L_x_18138:
[----:B------:R-:W-:Y:S05]  /*8c890*/  BSYNC.RECONVERGENT B4 ;  /* 0x0000000000047941 */ /* 0x000fea0003800200 */
.L_x_18137:
[----:B------:R-:W-:Y:S01]  /*8c8a0*/  MOV R46, R4 ;  /* 0x00000004002e7202 */ /* 0x000fe20000000f00 */
[----:B------:R-:W-:-:S07]  /*8c8b0*/  IMAD.MOV.U32 R47, RZ, RZ, R5 ;  /* 0x000000ffff2f7224 */ /* 0x000fce00078e0005 */
.L_x_18136:
[----:B------:R-:W-:Y:S05]  /*8c8c0*/  BSYNC.RECONVERGENT B3 ;  /* 0x0000000000037941 */ /* 0x000fea0003800200 */
.L_x_18135:
        /* <DEDUP_REMOVED lines=30> */
.L_x_18143:
[----:B------:R-:W-:Y:S05]  /*8cab0*/  BSYNC.RECONVERGENT B4 ;  /* 0x0000000000047941 */ /* 0x000fea0003800200 */
.L_x_18142:
[----:B------:R-:W-:Y:S05]  /*8cac0*/  BRA `(.L_x_18141) ;  /* 0x0000000000047947 */ /* 0x000fea0003800000 */
.L_x_18140:
[----:B------:R-:W-:-:S11]  /*8cad0*/  DADD R4, R60, -R2 ;  /* 0x000000003c047229 */ /* 0x000fd60000000802 */
.L_x_18141:
[----:B------:R-:W-:Y:S05]  /*8cae0*/  BSYNC.RECONVERGENT B3 ;  /* 0x0000000000037941 */ /* 0x000fea0003800200 */
.L_x_18139:
        /* <DEDUP_REMOVED lines=30> */
.L_x_18145:
[----:B------:R-:W-:Y:S05]  /*8ccd0*/  BSYNC.RECONVERGENT B3 ;  /* 0x0000000000037941 */ /* 0x000fea0003800200 */
.L_x_18144:
        /* <DEDUP_REMOVED lines=87> */
.L_x_18146:
        /* <DEDUP_REMOVED lines=21> */
.L_x_18148:
[----:B------:R-:W-:Y:S05]  /*8d3a0*/  BSYNC.RECONVERGENT B3 ;  /* 0x0000000000037941 */ /* 0x000fea0003800200 */
.L_x_18147:
        /* <DEDUP_REMOVED lines=30> */
.L_x_18134:
        /* <DEDUP_REMOVED lines=27> */
.L_x_18151:
[----:B------:R-:W-:Y:S05]  /*8d740*/  BSYNC.RECONVERGENT B3 ;  /* 0x0000000000037941 */ /* 0x000fea0003800200 */
.L_x_18150:
        /* <DEDUP_REMOVED lines=87> */
.L_x_18152:
        /* <DEDUP_REMOVED lines=21> */
.L_x_18154:
[----:B------:R-:W-:Y:S05]  /*8de10*/  BSYNC.RECONVERGENT B3 ;  /* 0x0000000000037941 */ /* 0x000fea0003800200 */
.L_x_18153:
        /* <DEDUP_REMOVED lines=30> */
.L_x_18149:
        /* <DEDUP_REMOVED lines=26> */
.L_x_18156:
[----:B------:R-:W-:Y:S05]  /*8e1a0*/  BSYNC.RECONVERGENT B3 ;  /* 0x0000000000037941 */ /* 0x000fea0003800200 */
.L_x_18155:
        /* <DEDUP_REMOVED lines=21> */
.L_x_18158:
[----:B------:R-:W-:Y:S05]  /*8e300*/  BSYNC.RECONVERGENT B3 ;  /* 0x0000000000037941 */ /* 0x000fea0003800200 */
.L_x_18157:
[----:B------:R-:W-:Y:S02]  /*8e310*/  IMAD.MOV.U32 R66, RZ, RZ, R4 ;  /* 0x000000ffff427224 */ /* 0x000fe400078e0004 */
[----:B------:R-:W-:Y:S01]  /*8e320*/  IMAD.MOV.U32 R67, RZ, RZ, R5 ;  /* 0x000000ffff437224 */ /* 0x000fe200078e0005 */
[----:B------:R-:W-:Y:S06]  /*8e330*/  BRA `(.L_x_18132) ;  /* 0x00000000006c7947 */ /* 0x000fec0003800000 */
.L_x_18133:
        /* <DEDUP_REMOVED lines=23> */
[----:B------:R-:W-:Y:S05]  /*8e4b0*/  CALL.REL.NOINC `($__internal_34_$__cuda_sm20_dsqrt_rn_f64_mediumpath_v1) ;  /* 0x000001d800147944 */ /* 0x000fea0003c00000 */
.L_x_18160:
[----:B------:R-:W-:Y:S05]  /*8e4c0*/  BSYNC.RECONVERGENT B3 ;  /* 0x0000000000037941 */ /* 0x000fea0003800200 */
.L_x_18159:
[----:B------:R-:W-:Y:S01]  /*8e4d0*/  IMAD.MOV.U32 R66, RZ, RZ, R2 ;  /* 0x000000ffff427224 */ /* 0x000fe200078e0002 */
[----:B------:R-:W-:-:S07]  /*8e4e0*/  MOV R67, R3 ;  /* 0x0000000300437202 */ /* 0x000fce0000000f00 */
.L_x_18132:
[----:B------:R-:W-:Y:S05]  /*8e4f0*/  BSYNC.RECONVERGENT B2 ;  /* 0x0000000000027941 */ /* 0x000fea0003800200 */
.L_x_18128:
        /* <DEDUP_REMOVED lines=25> */
.L_x_18165:
[----:B------:R-:W-:Y:S05]  /*8e690*/  BSYNC.RECONVERGENT B4 ;  /* 0x0000000000047941 */ /* 0x000fea0003800200 */
.L_x_18164:
        /* <DEDUP_REMOVED lines=77> */
.L_x_18167:
        /* <DEDUP_REMOVED lines=42> */
.L_x_18166:
        /* <DEDUP_REMOVED lines=35> */
.L_x_18175:
[----:B------:R-:W-:Y:S05]  /*8f040*/  BSYNC.RECONVERGENT B6 ;  /* 0x0000000000067941 */ /* 0x000fea0003800200 */
.L_x_18174:
[----:B------:R-:W-:Y:S02]  /*8f050*/  IMAD.MOV.U32 R46, RZ, RZ, R4 ;  /* 0x000000ffff2e7224 */ /* 0x000fe400078e0004 */
[----:B------:R-:W-:-:S07]  /*8f060*/  IMAD.MOV.U32 R47, RZ, RZ, R5 ;  /* 0x000000ffff2f7224 */ /* 0x000fce00078e0005 */
.L_x_18173:
[----:B------:R-:W-:Y:S05]  /*8f070*/  BSYNC.RECONVERGENT B5 ;  /* 0x0000000000057941 */ /* 0x000fea0003800200 */
.L_x_18172:
        /* <DEDUP_REMOVED lines=28> */
.L_x_18180:
[----:B------:R-:W-:Y:S05]  /*8f240*/  BSYNC.RECONVERGENT B6 ;  /* 0x0000000000067941 */ /* 0x000fea0003800200 */
.L_x_18179:
[----:B------:R-:W-:Y:S02]  /*8f250*/  IMAD.MOV.U32 R58, RZ, RZ, R4 ;  /* 0x000000ffff3a7224 */ /* 0x000fe400078e0004 */
[----:B------:R-:W-:Y:S01]  /*8f260*/  IMAD.MOV.U32 R59, RZ, RZ, R5 ;  /* 0x000000ffff3b7224 */ /* 0x000fe200078e0005 */
[----:B------:R-:W-:Y:S06]  /*8f270*/  BRA `(.L_x_18178) ;  /* 0x0000000000047947 */ /* 0x000fec0003800000 */
.L_x_18177:
[----:B------:R-:W-:-:S11]  /*8f280*/  DADD R58, R60, -R2 ;  /* 0x000000003c3a7229 */ /* 0x000fd60000000802 */
.L_x_18178:
[----:B------:R-:W-:Y:S05]  /*8f290*/  BSYNC.RECONVERGENT B5 ;  /* 0x0000000000057941 */ /* 0x000fea0003800200 */
.L_x_18176:
        /* <DEDUP_REMOVED lines=29> */
.L_x_18182:
[----:B------:R-:W-:Y:S05]  /*8f470*/  BSYNC.RECONVERGENT B5 ;  /* 0x0000000000057941 */ /* 0x000fea0003800200 */
.L_x_18181:
[----:B------:R-:W-:Y:S01]  /*8f480*/  MOV R46, R2 ;  /* 0x00000002002e7202 */ /* 0x000fe20000000f00 */
[----:B------:R-:W-:Y:S01]  /*8f490*/  IMAD.MOV.U32 R47, RZ, RZ, R3 ;  /* 0x000000ffff2f7224 */ /* 0x000fe200078e0003 */
[----:B------:R-:W-:Y:S06]  /*8f4a0*/  BRA `(.L_x_18183) ;  /* 0x0000000800587947 */ /* 0x000fec0003800000 */
.L_x_18171:
        /* <DEDUP_REMOVED lines=29> */
.L_x_18186:
[----:B------:R-:W-:Y:S05]  /*8f680*/  BSYNC.RECONVERGENT B5 ;  /* 0x0000000000057941 */ /* 0x000fea0003800200 */
.L_x_18185:
[----:B------:R-:W-:Y:S02]  /*8f690*/  IMAD.MOV.U32 R46, RZ, RZ, R2 ;  /* 0x000000ffff2e7224 */ /* 0x000fe400078e0002 */
[----:B------:R-:W-:Y:S01]  /*8f6a0*/  IMAD.MOV.U32 R47, RZ, RZ, R3 ;  /* 0x000000ffff2f7224 */ /* 0x000fe200078e0003 */
[----:B------:R-:W-:Y:S06]  /*8f6b0*/  BRA `(.L_x_18183) ;  /* 0x0000000400d47947 */ /* 0x000fec0003800000 */
.L_x_18184:
        /* <DEDUP_REMOVED lines=31> */
[----:B------:R-:W-:Y:S05]  /*8f8b0*/  CALL.REL.NOINC `($__internal_34_$__cuda_sm20_dsqrt_rn_f64_mediumpath_v1) ;  /* 0x000001c400147944 */ /* 0x000fea0003c00000 */
.L_x_18188:
[----:B------:R-:W-:Y:S05]  /*8f8c0*/  BSYNC.RECONVERGENT B5 ;  /* 0x0000000000057941 */ /* 0x000fea0003800200 */
.L_x_18187:
        /* <DEDUP_REMOVED lines=20> */
.L_x_18190:
[----:B------:R-:W-:Y:S05]  /*8fa10*/  BSYNC.RECONVERGENT B5 ;  /* 0x0000000000057941 */ /* 0x000fea0003800200 */
.L_x_18189:
[----:B------:R-:W-:Y:S01]  /*8fa20*/  DMUL R42, R42, 8.11296384146066816958e+31 ;  /* 0x469000002a2a7828 */ /* 0x000fe20000000000 */
[----:B------:R-:W-:Y:S02]  /*8fa30*/  IMAD.MOV.U32 R46, RZ, RZ, R4 ;  /* 0x000000ffff2e7224 */ /* 0x000fe400078e0004 */
[----:B------:R-:W-:Y:S01]  /*8fa40*/  IMAD.MOV.U32 R47, RZ, RZ, R5 ;  /* 0x000000ffff2f7224 */ /* 0x000fe200078e0005 */
[----:B------:R-:W-:Y:S07]  /*8fa50*/  BRA `(.L_x_18183) ;  /* 0x0000000000ec7947 */ /* 0x000fee0003800000 */
.L_x_18170:
        /* <DEDUP_REMOVED lines=27> */
.L_x_18192:
[----:B------:R-:W-:Y:S05]  /*8fc10*/  BSYNC.RECONVERGENT B5 ;  /* 0x0000000000057941 */ /* 0x000fea0003800200 */
.L_x_18191:
        /* <DEDUP_REMOVED lines=27> */
.L_x_18194:
[----:B------:R-:W-:Y:S05]  /*8fdd0*/  BSYNC.RECONVERGENT B5 ;  /* 0x0000000000057941 */ /* 0x000fea0003800200 */
.L_x_18193:
[----:B------:R-:W-:Y:S01]  /*8fde0*/  DMUL R46, R2, R42 ;  /* 0x0000002a022e7228 */ /* 0x000fe20000000000 */
[----:B------:R-:W-:Y:S02]  /*8fdf0*/  IMAD.MOV.U32 R42, RZ, RZ, 0x0 ;  /* 0x00000000ff2a7424 */ /* 0x000fe400078e00ff */
[----:B------:R-:W-:-:S08]  /*8fe00*/  IMAD.MOV.U32 R43, RZ, RZ, 0x3ff00000 ;  /* 0x3ff00000ff2b7424 */ /* 0x000fd000078e00ff */
.L_x_18183:
[----:B------:R-:W-:Y:S05]  /*8fe10*/  BSYNC.RECONVERGENT B4 ;  /* 0x0000000000047941 */ /* 0x000fea0003800200 */
.L_x_18169:
[----:B------:R-:W-:Y:S05]  /*8fe20*/  BRA `(.L_x_18195) ;  /* 0x0000000000087947 */ /* 0x000fea0003800000 */
.L_x_18163:
[----:B------:R-:W-:Y:S02]  /*8fe30*/  DMUL R46, R40, 9.00719925474099200000e+15 ;  /* 0x43400000282e7828 */ /* 0x000fe40000000000 */
[----:B------:R-:W-:-:S11]  /*8fe40*/  DMUL R42, R42, 9.00719925474099200000e+15 ;  /* 0x434000002a2a7828 */ /* 0x000fd60000000000 */
.L_x_18195:
[----:B------:R-:W-:Y:S05]  /*8fe50*/  BSYNC.RELIABLE B2 ;  /* 0x0000000000027941 */ /* 0x000fea0003800100 */
.L_x_18162:
        /* <DEDUP_REMOVED lines=27> */
.L_x_18197:
[----:B------:R-:W-:Y:S05]  /*90010*/  BSYNC.RECONVERGENT B2 ;  /* 0x0000000000027941 */ /* 0x000fea0003800200 */
.L_x_18196:
        /* <DEDUP_REMOVED lines=84> */
.L_x_18199:
[----:B------:R-:W-:Y:S02]  /*90560*/  FSEL R2, RZ, 3.37028055040000000000e+12, P0 ;  /* 0x54442d18ff027808 */ /* 0x000fe40000000000 */
[----:B------:R-:W-:-:S07]  /*90570*/  FSEL R3, RZ, 2.1426990032196044922, P0 ;  /* 0x400921fbff037808 */ /* 0x000fce0000000000 */
.L_x_18200:
[----:B------:R-:W-:Y:S05]  /*90580*/  BSYNC.RECONVERGENT B0 ;  /* 0x0000000000007941 */ /* 0x000fea0003800200 */
.L_x_18198:
[----:B------:R-:W-:Y:S02]  /*90590*/  DADD R42, |R46|, R42 ;  /* 0x000000002e2a7229 */ /* 0x000fe4000000022a */
[----:B------:R-:W-:-:S06]  /*905a0*/  DADD R2, -RZ, |R2| ;  /* 0x00000000ff027229 */ /* 0x000fcc0000000502 */
[----:B------:R-:W-:-:S06]  /*905b0*/  DSETP.NAN.AND P0, PT, R42, R42, PT ;  /* 0x0000002a2a00722a */ /* 0x000fcc0003f08000 */
[----:B------:R-:W-:Y:S02]  /*905c0*/  FSEL R2, R42, R2, P0 ;  /* 0x000000022a027208 */ /* 0x000fe40000000000 */
[----:B------:R-:W-:-:S07]  /*905d0*/  FSEL R3, R43, R3, P0 ;  /* 0x000000032b037208 */ /* 0x000fce0000000000 */
.L_x_18168:
[----:B------:R-:W-:Y:S05]  /*905e0*/  BSYNC.RECONVERGENT B3 ;  /* 0x0000000000037941 */ /* 0x000fea0003800200 */
.L_x_18161:
[----:B------:R-:W-:Y:S01]  /*905f0*/  LOP3.LUT R25, R67, 0x80000000, R25, 0xb8, !PT ;  /* 0x8000000043197812 */ /* 0x000fe200078eb819 */
[----:B------:R-:W-:Y:S01]  /*90600*/  IMAD.MOV.U32 R24, RZ, RZ, R66 ;  /* 0x000000ffff187224 */ /* 0x000fe200078e0042 */
[----:B------:R-:W-:Y:S01]  /*90610*/  LOP3.LUT R27, R3, 0x80000000, R27, 0xb8, !PT ;  /* 0x80000000031b7812 */ /* 0x000fe200078eb81b */
[----:B------:R-:W-:Y:S01]  /*90620*/  IMAD.MOV.U32 R26, RZ, RZ, R2 ;  /* 0x000000ffff1a7224 */ /* 0x000fe200078e0002 */
[----:B------:R-:W-:Y:S06]  /*90630*/  BRA `(.L_x_18126) ;  /* 0x0000005800d47947 */ /* 0x000fec0003800000 */
.L_x_18127:
        /* <DEDUP_REMOVED lines=121> */
.L_x_18206:
[----:B------:R-:W-:Y:S05]  /*90dd0*/  BSYNC.RECONVERGENT B0 ;  /* 0x0000000000007941 */ /* 0x000fea0003800200 */
.L_x_18205:
[----:B------:R-:W-:Y:S04]  /*90de0*/  BSSY.RECONVERGENT B3, `(.L_x_18207) ;  /* 0x0000006000037945 */ /* 0x000fe80003800200 */
[----:B------:R-:W-:Y:S05]  /*90df0*/  @P4 BRA P5, `(.L_x_18208) ;  /* 0x0000000000104947 */ /* 0x000fea0002800000 */
[----:B------:R-:W-:Y:S01]  /*90e00*/  IMAD.MOV.U32 R2, RZ, RZ, R46 ;  /* 0x000000ffff027224 */ /* 0x000fe200078e002e */
[----:B------:R-:W-:Y:S01]  /*90e10*/  MOV R3, 0x90e40 ;  /* 0x00090e4000037802 */ /* 0x000fe20000000f00 */
[----:B------:R-:W-:-:S07]  /*90e20*/  IMAD.MOV.U32 R5, RZ, RZ, R47 ;  /* 0x000000ffff057224 */ /* 0x000fce00078e002f */
[----:B------:R-:W-:Y:S05]  /*90e30*/  CALL.REL.NOINC `($__internal_33_$__cuda_sm20_div_rn_f64_full) ;  /* 0x000001a8001c7944 */ /* 0x000fea0003c00000 */
.L_x_18208:
[----:B------:R-:W-:Y:S05]  /*90e40*/  BSYNC.RECONVERGENT B3 ;  /* 0x0000000000037941 */ /* 0x000fea0003800200 */
.L_x_18207:
        /* <DEDUP_REMOVED lines=84> */
.L_x_18210:
[----:B------:R-:W-:Y:S02]  /*91390*/  FSEL R2, RZ, 3.37028055040000000000e+12, P0 ;  /* 0x54442d18ff027808 */ /* 0x000fe40000000000 */
[----:B------:R-:W-:-:S07]  /*913a0*/  FSEL R3, RZ, 2.1426990032196044922, P0 ;  /* 0x400921fbff037808 */ /* 0x000fce0000000000 */
.L_x_18211:
[----:B------:R-:W-:Y:S05]  /*913b0*/  BSYNC.RECONVERGENT B0 ;  /* 0x0000000000007941 */ /* 0x000fea0003800200 */
.L_x_18209:
[----:B------:R-:W-:Y:S01]  /*913c0*/  DADD R42, R58, R42 ;  /* 0x000000003a2a7229 */ /* 0x000fe2000000002a */
[----:B------:R-:W-:Y:S01]  /*913d0*/  LOP3.LUT R3, R3, 0x80000000, R40, 0xb8, !PT ;  /* 0x8000000003037812 */ /* 0x000fe200078eb828 */
[----:B------:R-:W-:-:S06]  /*913e0*/  DMUL R60, R60, 0.5 ;  /* 0x3fe000003c3c7828 */ /* 0x000fcc0000000000 */
[----:B------:R-:W-:-:S06]  /*913f0*/  DSETP.NAN.AND P0, PT, R42, R42, PT ;  /* 0x0000002a2a00722a */ /* 0x000fcc0003f08000 */
[----:B------:R-:W-:Y:S02]  /*91400*/  FSEL R2, R42, R2, P0 ;  /* 0x000000022a027208 */ /* 0x000fe40000000000 */
[----:B------:R-:W-:Y:S01]  /*91410*/  FSEL R3, R43, R3, P0 ;  /* 0x000000032b037208 */ /* 0x000fe20000000000 */
[----:B------:R-:W-:Y:S06]  /*91420*/  BRA `(.L_x_18212) ;  /* 0x0000004c00387947 */ /* 0x000fec0003800000 */
.L_x_18204:
        /* <DEDUP_REMOVED lines=141> */
.L_x_18214:
[----:B------:R-:W-:Y:S05]  /*91d00*/  BSYNC.RECONVERGENT B0 ;  /* 0x0000000000007941 */ /* 0x000fea0003800200 */
.L_x_18213:
[----:B------:R-:W-:Y:S04]  /*91d10*/  BSSY.RECONVERGENT B3, `(.L_x_18215) ;  /* 0x0000005000037945 */ /* 0x000fe80003800200 */
[----:B------:R-:W-:Y:S05]  /*91d20*/  @P4 BRA P5, `(.L_x_18216) ;  /* 0x00000000000c4947 */ /* 0x000fea0002800000 */
[----:B------:R-:W-:Y:S01]  /*91d30*/  IMAD.MOV.U32 R5, RZ, RZ, R3 ;  /* 0x000000ffff057224 */ /* 0x000fe200078e0003 */
[----:B------:R-:W-:-:S07]  /*91d40*/  MOV R3, 0x91d60 ;  /* 0x00091d6000037802 */ /* 0x000fce0000000f00 */
[----:B------:R-:W-:Y:S05]  /*91d50*/  CALL.REL.NOINC `($__internal_33_$__cuda_sm20_div_rn_f64_full) ;  /* 0x0000019800547944 */ /* 0x000fea0003c00000 */
.L_x_18216:
[----:B------:R-:W-:Y:S05]  /*91d60*/  BSYNC.RECONVERGENT B3 ;  /* 0x0000000000037941 */ /* 0x000fea0003800200 */
.L_x_18215:
        /* <DEDUP_REMOVED lines=84> */
.L_x_18218:
[----:B------:R-:W-:Y:S02]  /*922b0*/  FSEL R2, RZ, 3.37028055040000000000e+12, P0 ;  /* 0x54442d18ff027808 */ /* 0x000fe40000000000 */
[----:B------:R-:W-:-:S07]  /*922c0*/  FSEL R3, RZ, 2.1426990032196044922, P0 ;  /* 0x400921fbff037808 */ /* 0x000fce0000000000 */
.L_x_18219:
[----:B------:R-:W-:Y:S05]  /*922d0*/  BSYNC.RECONVERGENT B0 ;  /* 0x0000000000007941 */ /* 0x000fea0003800200 */
.L_x_18217:
[----:B------:R-:W-:Y:S01]  /*922e0*/  DADD R42, R58, R42 ;  /* 0x000000003a2a7229 */ /* 0x000fe2000000002a */
[----:B------:R-:W-:-:S07]  /*922f0*/  LOP3.LUT R3, R3, 0x80000000, R40, 0xb8, !PT ;  /* 0x8000000003037812 */ /* 0x000fce00078eb828 */
[----:B------:R-:W-:-:S06]  /*92300*/  DSETP.NAN.AND P0, PT, R42, R42, PT ;  /* 0x0000002a2a00722a */ /* 0x000fcc0003f08000 */
[----:B------:R-:W-:Y:S02]  /*92310*/  FSEL R2, R42, R2, P0 ;  /* 0x000000022a027208 */ /* 0x000fe40000000000 */
[----:B------:R-:W-:Y:S01]  /*92320*/  FSEL R3, R43, R3, P0 ;  /* 0x000000032b037208 */ /* 0x000fe20000000000 */
[----:B------:R-:W-:Y:S06]  /*92330*/  BRA `(.L_x_18212) ;  /* 0x0000003c00747947 */ /* 0x000fec0003800000 */
.L_x_18203:
        /* <DEDUP_REMOVED lines=25> */
.L_x_18221:
[----:B------:R-:W-:Y:S05]  /*924d0*/  BSYNC.RECONVERGENT B3 ;  /* 0x0000000000037941 */ /* 0x000fea0003800200 */
.L_x_18220:
        /* <DEDUP_REMOVED lines=23> */
.L_x_18223:
[----:B------:R-:W-:Y:S05]  /*92650*/  BSYNC.RECONVERGENT B3 ;  /* 0x0000000000037941 */ /* 0x000fea0003800200 */
.L_x_18222:
        /* <DEDUP_REMOVED lines=143> */
.L_x_18225:
[----:B------:R-:W-:Y:S05]  /*92f50*/  BSYNC.RECONVERGENT B0 ;  /* 0x0000000000007941 */ /* 0x000fea0003800200 */
.L_x_18224:
[----:B------:R-:W-:Y:S04]  /*92f60*/  BSSY.RECONVERGENT B3, `(.L_x_18226) ;  /* 0x0000006000037945 */ /* 0x000fe80003800200 */
[----:B------:R-:W-:Y:S05]  /*92f70*/  @P4 BRA P5, `(.L_x_18227) ;  /* 0x0000000000104947 */ /* 0x000fea0002800000 */
[----:B------:R-:W-:Y:S01]  /*92f80*/  IMAD.MOV.U32 R2, RZ, RZ, R46 ;  /* 0x000000ffff027224 */ /* 0x000fe200078e002e */
[----:B------:R-:W-:Y:S01]  /*92f90*/  MOV R3, 0x92fc0 ;  /* 0x00092fc000037802 */ /* 0x000fe20000000f00 */
[----:B------:R-:W-:-:S07]  /*92fa0*/  IMAD.MOV.U32 R5, RZ, RZ, R47 ;  /* 0x000000ffff057224 */ /* 0x000fce00078e002f */
[----:B------:R-:W-:Y:S05]  /*92fb0*/  CALL.REL.NOINC `($__internal_33_$__cuda_sm20_div_rn_f64_full) ;  /* 0x0000018400bc7944 */ /* 0x000fea0003c00000 */
.L_x_18227:
[----:B------:R-:W-:Y:S05]  /*92fc0*/  BSYNC.RECONVERGENT B3 ;  /* 0x0000000000037941 */ /* 0x000fea0003800200 */
.L_x_18226:
        /* <DEDUP_REMOVED lines=84> */
.L_x_18229:
[----:B------:R-:W-:Y:S02]  /*93510*/  FSEL R2, RZ, 3.37028055040000000000e+12, P0 ;  /* 0x54442d18ff027808 */ /* 0x000fe40000000000 */
[----:B------:R-:W-:-:S07]  /*93520*/  FSEL R3, RZ, 2.1426990032196044922, P0 ;  /* 0x400921fbff037808 */ /* 0x000fce0000000000 */
.L_x_18230:
[----:B------:R-:W-:Y:S05]  /*93530*/  BSYNC.RECONVERGENT B0 ;  /* 0x0000000000007941 */ /* 0x000fea0003800200 */
.L_x_18228:
[----:B------:R-:W-:Y:S01]  /*93540*/  DADD R42, R58, R42 ;  /* 0x000000003a2a7229 */ /* 0x000fe2000000002a */
[----:B------:R-:W-:Y:S01]  /*93550*/  LOP3.LUT R3, R3, 0x80000000, R40, 0xb8, !PT ;  /* 0x8000000003037812 */ /* 0x000fe200078eb828 */
[----:B------:R-:W-:-:S06]  /*93560*/  DADD R60, R60, 1 ;  /* 0x3ff000003c3c7429 */ /* 0x000fcc0000000000 */
[----:B------:R-:W-:-:S06]  /*93570*/  DSETP.NAN.AND P0, PT, R42, R42, PT ;  /* 0x0000002a2a00722a */ /* 0x000fcc0003f08000 */
[----:B------:R-:W-:Y:S02]  /*93580*/  FSEL R2, R42, R2, P0 ;  /* 0x000000022a027208 */ /* 0x000fe40000000000 */
[----:B------:R-:W-:Y:S01]  /*93590*/  FSEL R3, R43, R3, P0 ;  /* 0x000000032b037208 */ /* 0x000fe20000000000 */
[----:B------:R-:W-:Y:S06]  /*935a0*/  BRA `(.L_x_18212) ;  /* 0x0000002800d87947 */ /* 0x000fec0003800000 */
.L_x_18202:
        /* <DEDUP_REMOVED lines=109> */
.L_x_18234:
[----:B------:R-:W-:Y:S05]  /*93c80*/  BSYNC.RECONVERGENT B0 ;  /* 0x0000000000007941 */ /* 0x000fea0003800200 */
.L_x_18233:
        /* <DEDUP_REMOVED lines=9> */
.L_x_18236:
[----:B------:R-:W-:Y:S05]  /*93d20*/  BSYNC.RECONVERGENT B3 ;  /* 0x0000000000037941 */ /* 0x000fea0003800200 */
.L_x_18235:
        /* <DEDUP_REMOVED lines=76> */
.L_x_18232:
        /* <DEDUP_REMOVED lines=137> */
.L_x_18238:
[----:B------:R-:W-:Y:S05]  /*94a80*/  BSYNC.RECONVERGENT B0 ;  /* 0x0000000000007941 */ /* 0x000fea0003800200 */
.L_x_18237:
[----:B------:R-:W-:Y:S04]  /*94a90*/  BSSY.RECONVERGENT B3, `(.L_x_18239) ;  /* 0x0000008000037945 */ /* 0x000fe80003800200 */
[----:B------:R-:W-:Y:S05]  /*94aa0*/  @P4 BRA P5, `(.L_x_18240) ;  /* 0x0000000000184947 */ /* 0x000fea0002800000 */
[----:B------:R-:W-:Y:S01]  /*94ab0*/  MOV R6, R40 ;  /* 0x0000002800067202 */ /* 0x000fe20000000f00 */
[----:B------:R-:W-:Y:S01]  /*94ac0*/  IMAD.MOV.U32 R7, RZ, RZ, R41 ;  /* 0x000000ffff077224 */ /* 0x000fe200078e0029 */
[----:B------:R-:W-:Y:S01]  /*94ad0*/  MOV R3, 0x94b10 ;  /* 0x00094b1000037802 */ /* 0x000fe20000000f00 */
[----:B------:R-:W-:Y:S02]  /*94ae0*/  IMAD.MOV.U32 R2, RZ, RZ, R46 ;  /* 0x000000ffff027224 */ /* 0x000fe400078e002e */
[----:B------:R-:W-:-:S07]  /*94af0*/  IMAD.MOV.U32 R5, RZ, RZ, R47 ;  /* 0x000000ffff057224 */ /* 0x000fce00078e002f */
[----:B------:R-:W-:Y:S05]  /*94b00*/  CALL.REL.NOINC `($__internal_33_$__cuda_sm20_div_rn_f64_full) ;  /* 0x0000016800e87944 */ /* 0x000fea0003c00000 */
.L_x_18240:
[----:B------:R-:W-:Y:S05]  /*94b10*/  BSYNC.RECONVERGENT B3 ;  /* 0x0000000000037941 */ /* 0x000fea0003800200 */
.L_x_18239:
        /* <DEDUP_REMOVED lines=76> */
.L_x_18231:
        /* <DEDUP_REMOVED lines=25> */
.L_x_18242:
[----:B------:R-:W-:Y:S05]  /*95170*/  BSYNC.RECONVERGENT B3 ;  /* 0x0000000000037941 */ /* 0x000fea0003800200 */
.L_x_18241:
        /* <DEDUP_REMOVED lines=23> */
.L_x_18244:
[----:B------:R-:W-:Y:S05]  /*952f0*/  BSYNC.RECONVERGENT B3 ;  /* 0x0000000000037941 */ /* 0x000fea0003800200 */
.L_x_18243:
        /* <DEDUP_REMOVED lines=139> */
.L_x_18246:
[----:B------:R-:W-:Y:S05]  /*95bb0*/  BSYNC.RECONVERGENT B0 ;  /* 0x0000000000007941 */ /* 0x000fea0003800200 */
.L_x_18245:
        /* <DEDUP_REMOVED lines=8> */
[----:B------:R-:W-:Y:S05]  /*95c40*/  CALL.REL.NOINC `($__internal_33_$__cuda_sm20_div_rn_f64_full) ;  /* 0x0000015800987944 */ /* 0x000fea0003c00000 */
.L_x_18248:
[----:B------:R-:W-:Y:S05]  /*95c50*/  BSYNC.RECONVERGENT B3 ;  /* 0x0000000000037941 */ /* 0x000fea0003800200 */
.L_x_18247:
        /* <DEDUP_REMOVED lines=75> */
.L_x_18212:
[----:B------:R-:W-:Y:S05]  /*96110*/  BSYNC.RECONVERGENT B2 ;  /* 0x0000000000027941 */ /* 0x000fea0003800200 */
.L_x_18201:
[----:B------:R-:W-:Y:S01]  /*96120*/  UMOV UR4, 0xfefa39ef ;  /* 0xfefa39ef00047882 */ /* 0x000fe20000000000 */
[----:B------:R-:W-:Y:S01]  /*96130*/  UMOV UR5, 0x3fe62e42 ;  /* 0x3fe62e4200057882 */ /* 0x000fe20000000000 */
[----:B------:R-:W-:Y:S01]  /*96140*/  LOP3.LUT R27, R3, 0x80000000, R27, 0xb8, !PT ;  /* 0x80000000031b7812 */ /* 0x000fe200078eb81b */
[----:B------:R-:W-:Y:S01]  /*96150*/  DADD R60, R60, UR4 ;  /* 0x000000043c3c7e29 */ /* 0x000fe20008000000 */
[----:B------:R-:W-:-:S09]  /*96160*/  IMAD.MOV.U32 R26, RZ, RZ, R2 ;  /* 0x000000ffff1a7224 */ /* 0x000fd200078e0002 */
[----:B------:R-:W-:Y:S01]  /*96170*/  LOP3.LUT R25, R61, 0x80000000, R25, 0xb8, !PT ;  /* 0x800000003d197812 */ /* 0x000fe200078eb819 */
[----:B------:R-:W-:-:S07]  /*96180*/  IMAD.MOV.U32 R24, RZ, RZ, R60 ;  /* 0x000000ffff187224 */ /* 0x000fce00078e003c */
.L_x_18126:
[----:B------:R-:W-:Y:S05]  /*96190*/  BSYNC.RECONVERGENT B1 ;  /* 0x0000000000017941 */ /* 0x000fea0003800200 */
.L_x_18124:
        /* <DEDUP_REMOVED lines=25> */
.L_x_18250:
        /* <DEDUP_REMOVED lines=143> */
.L_x_18256:
[----:B------:R-:W-:Y:S05]  /*96c20*/  BSYNC.RECONVERGENT B3 ;  /* 0x0000000000037941 */ /* 0x000fea0003800200 */
.L_x_18255:
        /* <DEDUP_REMOVED lines=83> */
.L_x_18254:
        /* <DEDUP_REMOVED lines=33> */
.L_x_18263:
[----:B------:R-:W-:Y:S05]  /*97370*/  BSYNC.RECONVERGENT B4 ;  /* 0x0000000000047941 */ /* 0x000fea0003800200 */
.L_x_18262:
[----:B------:R-:W-:Y:S02]  /*97380*/  IMAD.MOV.U32 R46, RZ, RZ, R4 ;  /* 0x000000ffff2e7224 */ /* 0x000fe400078e0004 */
[----:B------:R-:W-:-:S07]  /*97390*/  IMAD.MOV.U32 R47, RZ, RZ, R5 ;  /* 0x000000ffff2f7224 */ /* 0x000fce00078e0005 */
.L_x_18261:
[----:B------:R-:W-:Y:S05]  /*973a0*/  BSYNC.RECONVERGENT B3 ;  /* 0x0000000000037941 */ /* 0x000fea0003800200 */
.L_x_18260:
        /* <DEDUP_REMOVED lines=30> */
.L_x_18268:
[----:B------:R-:W-:Y:S05]  /*97590*/  BSYNC.RECONVERGENT B4 ;  /* 0x0000000000047941 */ /* 0x000fea0003800200 */
.L_x_18267:
[----:B------:R-:W-:Y:S05]  /*975a0*/  BRA `(.L_x_18266) ;  /* 0x0000000000047947 */ /* 0x000fea0003800000 */
.L_x_18265:
[----:B------:R-:W-:-:S11]  /*975b0*/  DADD R4, R60, -R2 ;  /* 0x000000003c047229 */ /* 0x000fd60000000802 */
.L_x_18266:
[----:B------:R-:W-:Y:S05]  /*975c0*/  BSYNC.RECONVERGENT B3 ;  /* 0x0000000000037941 */ /* 0x000fea0003800200 */
.L_x_18264:
        /* <DEDUP_REMOVED lines=30> */
.L_x_18270:
[----:B------:R-:W-:Y:S05]  /*977b0*/  BSYNC.RECONVERGENT B3 ;  /* 0x0000000000037941 */ /* 0x000fea0003800200 */
.L_x_18269:
        /* <DEDUP_REMOVED lines=87> */
.L_x_18271:
        /* <DEDUP_REMOVED lines=21> */
.L_x_18273:
[----:B------:R-:W-:Y:S05]  /*97e80*/  BSYNC.RECONVERGENT B3 ;  /* 0x0000000000037941 */ /* 0x000fea0003800200 */
.L_x_18272:
        /* <DEDUP_REMOVED lines=30> */
.L_x_18259:
        /* <DEDUP_REMOVED lines=27> */
.L_x_18276:
[----:B------:R-:W-:Y:S05]  /*98220*/  BSYNC.RECONVERGENT B3 ;  /* 0x0000000000037941 */ /* 0x000fea0003800200 */
.L_x_18275:
        /* <DEDUP_REMOVED lines=87> */
.L_x_18277:
        /* <DEDUP_REMOVED lines=21> */
.L_x_18279:
[----:B------:R-:W-:Y:S05]  /*988f0*/  BSYNC.RECONVERGENT B3 ;  /* 0x0000000000037941 */ /* 0x000fea0003800200 */
.L_x_18278:
        /* <DEDUP_REMOVED lines=30> */
.L_x_18274:
        /* <DEDUP_REMOVED lines=26> */
.L_x_18281:
[----:B------:R-:W-:Y:S05]  /*98c80*/  BSYNC.RECONVERGENT B3 ;  /* 0x0000000000037941 */ /* 0x000fea0003800200 */
.L_x_18280:
        /* <DEDUP_REMOVED lines=21> */
.L_x_18283:
[----:B------:R-:W-:Y:S05]  /*98de0*/  BSYNC.RECONVERGENT B3 ;  /* 0x0000000000037941 */ /* 0x000fea0003800200 */
.L_x_18282:
[----:B------:R-:W-:Y:S02]  /*98df0*/  IMAD.MOV.U32 R66, RZ, RZ, R4 ;  /* 0x000000ffff427224 */ /* 0x000fe400078e0004 */
[----:B------:R-:W-:Y:S01]  /*98e00*/  IMAD.MOV.U32 R67, RZ, RZ, R5 ;  /* 0x000000ffff437224 */ /* 0x000fe200078e0005 */
[----:B------:R-:W-:Y:S06]  /*98e10*/  BRA `(.L_x_18257) ;  /* 0x00000000006c7947 */ /* 0x000fec0003800000 */
.L_x_18258:
        /* <DEDUP_REMOVED lines=24> */
.L_x_18285:
[----:B------:R-:W-:Y:S05]  /*98fa0*/  BSYNC.RECONVERGENT B3 ;  /* 0x0000000000037941 */ /* 0x000fea0003800200 */
.L_x_18284:
[----:B------:R-:W-:Y:S02]  /*98fb0*/  IMAD.MOV.U32 R66, RZ, RZ, R2 ;  /* 0x000000ffff427224 */ /* 0x000fe400078e0002 */
[----:B------:R-:W-:-:S07]  /*98fc0*/  IMAD.MOV.U32 R67, RZ, RZ, R3 ;  /* 0x000000ffff437224 */ /* 0x000fce00078e0003 */
.L_x_18257:
[----:B------:R-:W-:Y:S05]  /*98fd0*/  BSYNC.RECONVERGENT B2 ;  /* 0x0000000000027941 */ /* 0x000fea0003800200 */
.L_x_18253:
        /* <DEDUP_REMOVED lines=25> */
.L_x_18290:
[----:B------:R-:W-:Y:S05]  /*99170*/  BSYNC.RECONVERGENT B4 ;  /* 0x0000000000047941 */ /* 0x000fea0003800200 */
.L_x_18289:
        /* <DEDUP_REMOVED lines=77> */
.L_x_18292:
        /* <DEDUP_REMOVED lines=42> */
.L_x_18291:
        /* <DEDUP_REMOVED lines=35> */
.L_x_18300:
[----:B------:R-:W-:Y:S05]  /*99b20*/  BSYNC.RECONVERGENT B6 ;  /* 0x0000000000067941 */ /* 0x000fea0003800200 */
.L_x_18299:
[----:B------:R-:W-:Y:S02]  /*99b30*/  IMAD.MOV.U32 R46, RZ, RZ, R4 ;  /* 0x000000ffff2e7224 */ /* 0x000fe400078e0004 */
[----:B------:R-:W-:-:S07]  /*99b40*/  IMAD.MOV.U32 R47, RZ, RZ, R5 ;  /* 0x000000ffff2f7224 */ /* 0x000fce00078e0005 */
.L_x_18298:
[----:B------:R-:W-:Y:S05]  /*99b50*/  BSYNC.RECONVERGENT B5 ;  /* 0x0000000000057941 */ /* 0x000fea0003800200 */
.L_x_18297:
        /* <DEDUP_REMOVED lines=28> */
.L_x_18305:
[----:B------:R-:W-:Y:S05]  /*99d20*/  BSYNC.RECONVERGENT B6 ;  /* 0x0000000000067941 */ /* 0x000fea0003800200 */
.L_x_18304:
[----:B------:R-:W-:Y:S02]  /*99d30*/  IMAD.MOV.U32 R58, RZ, RZ, R4 ;  /* 0x000000ffff3a7224 */ /* 0x000fe400078e0004 */
[----:B------:R-:W-:Y:S01]  /*99d40*/  IMAD.MOV.U32 R59, RZ, RZ, R5 ;  /* 0x000000ffff3b7224 */ /* 0x000fe200078e0005 */
[----:B------:R-:W-:Y:S06]  /*99d50*/  BRA `(.L_x_18303) ;  /* 0x0000000000047947 */ /* 0x000fec0003800000 */
.L_x_18302:
[----:B------:R-:W-:-:S11]  /*99d60*/  DADD R58, R60, -R2 ;  /* 0x000000003c3a7229 */ /* 0x000fd60000000802 */
.L_x_18303:
[----:B------:R-:W-:Y:S05]  /*99d70*/  BSYNC.RECONVERGENT B5 ;  /* 0x0000000000057941 */ /* 0x000fea0003800200 */
.L_x_18301:
        /* <DEDUP_REMOVED lines=29> */
.L_x_18307:
[----:B------:R-:W-:Y:S05]  /*99f50*/  BSYNC.RECONVERGENT B5 ;  /* 0x0000000000057941 */ /* 0x000fea0003800200 */
.L_x_18306:
[----:B------:R-:W-:Y:S02]  /*99f60*/  IMAD.MOV.U32 R46, RZ, RZ, R2 ;  /* 0x000000ffff2e7224 */ /* 0x000fe400078e0002 */
[----:B------:R-:W-:Y:S01]  /*99f70*/  IMAD.MOV.U32 R47, RZ, RZ, R3 ;  /* 0x000000ffff2f7224 */ /* 0x000fe200078e0003 */
[----:B------:R-:W-:Y:S06]  /*99f80*/  BRA `(.L_x_18308) ;  /* 0x0000000800587947 */ /* 0x000fec0003800000 */
.L_x_18296:
        /* <DEDUP_REMOVED lines=29> */
.L_x_18311:
[----:B------:R-:W-:Y:S05]  /*9a160*/  BSYNC.RECONVERGENT B5 ;  /* 0x0000000000057941 */ /* 0x000fea0003800200 */
.L_x_18310:
[----:B------:R-:W-:Y:S02]  /*9a170*/  IMAD.MOV.U32 R46, RZ, RZ, R2 ;  /* 0x000000ffff2e7224 */ /* 0x000fe400078e0002 */
[----:B------:R-:W-:Y:S01]  /*9a180*/  IMAD.MOV.U32 R47, RZ, RZ, R3 ;  /* 0x000000ffff2f7224 */ /* 0x000fe200078e0003 */
[----:B------:R-:W-:Y:S06]  /*9a190*/  BRA `(.L_x_18308) ;  /* 0x0000000400d47947 */ /* 0x000fec0003800000 */
.L_x_18309:
        /* <DEDUP_REMOVED lines=32> */
.L_x_18313:
[----:B------:R-:W-:Y:S05]  /*9a3a0*/  BSYNC.RECONVERGENT B5 ;  /* 0x0000000000057941 */ /* 0x000fea0003800200 */
.L_x_18312:
        /* <DEDUP_REMOVED lines=20> */
.L_x_18315:
[----:B------:R-:W-:Y:S05]  /*9a4f0*/  BSYNC.RECONVERGENT B5 ;  /* 0x0000000000057941 */ /* 0x000fea0003800200 */
.L_x_18314:
[----:B------:R-:W-:Y:S01]  /*9a500*/  DMUL R42, R42, 8.11296384146066816958e+31 ;  /* 0x469000002a2a7828 */ /* 0x000fe20000000000 */
[----:B------:R-:W-:Y:S01]  /*9a510*/  IMAD.MOV.U32 R46, RZ, RZ, R4 ;  /* 0x000000ffff2e7224 */ /* 0x000fe200078e0004 */
[----:B------:R-:W-:Y:S01]  /*9a520*/  MOV R47, R5 ;  /* 0x00000005002f7202 */ /* 0x000fe20000000f00 */
[----:B------:R-:W-:Y:S08]  /*9a530*/  BRA `(.L_x_18308) ;  /* 0x0000000000ec7947 */ /* 0x000ff00003800000 */
.L_x_18295:
        /* <DEDUP_REMOVED lines=27> */
.L_x_18317:
[----:B------:R-:W-:Y:S05]  /*9a6f0*/  BSYNC.RECONVERGENT B5 ;  /* 0x0000000000057941 */ /* 0x000fea0003800200 */
.L_x_18316:
        /* <DEDUP_REMOVED lines=27> */
.L_x_18319:
[----:B------:R-:W-:Y:S05]  /*9a8b0*/  BSYNC.RECONVERGENT B5 ;  /* 0x0000000000057941 */ /* 0x000fea0003800200 */
.L_x_18318:
[----:B------:R-:W-:Y:S01]  /*9a8c0*/  DMUL R46, R2, R42 ;  /* 0x0000002a022e7228 */ /* 0x000fe20000000000 */
[----:B------:R-:W-:Y:S02]  /*9a8d0*/  IMAD.MOV.U32 R42, RZ, RZ, 0x0 ;  /* 0x00000000ff2a7424 */ /* 0x000fe400078e00ff */
[----:B------:R-:W-:-:S08]  /*9a8e0*/  IMAD.MOV.U32 R43, RZ, RZ, 0x3ff00000 ;  /* 0x3ff00000ff2b7424 */ /* 0x000fd000078e00ff */
.L_x_18308:
[----:B------:R-:W-:Y:S05]  /*9a8f0*/  BSYNC.RECONVERGENT B4 ;  /* 0x0000000000047941 */ /* 0x000fea0003800200 */
.L_x_18294:
[----:B------:R-:W-:Y:S05]  /*9a900*/  BRA `(.L_x_18320) ;  /* 0x0000000000087947 */ /* 0x000fea0003800000 */
.L_x_18288:
[----:B------:R-:W-:Y:S02]  /*9a910*/  DMUL R46, R40, 9.00719925474099200000e+15 ;  /* 0x43400000282e7828 */ /* 0x000fe40000000000 */
[----:B------:R-:W-:-:S11]  /*9a920*/  DMUL R42, R42, 9.00719925474099200000e+15 ;  /* 0x434000002a2a7828 */ /* 0x000fd60000000000 */
.L_x_18320:
[----:B------:R-:W-:Y:S05]  /*9a930*/  BSYNC.RELIABLE B2 ;  /* 0x0000000000027941 */ /* 0x000fea0003800100 */
.L_x_18287:
        /* <DEDUP_REMOVED lines=27> */
.L_x_18322:
[----:B------:R-:W-:Y:S05]  /*9aaf0*/  BSYNC.RECONVERGENT B2 ;  /* 0x0000000000027941 */ /* 0x000fea0003800200 */
.L_x_18321:
        /* <DEDUP_REMOVED lines=84> */
.L_x_18324:
[----:B------:R-:W-:Y:S02]  /*9b040*/  FSEL R2, RZ, 3.37028055040000000000e+12, P0 ;  /* 0x54442d18ff027808 */ /* 0x000fe40000000000 */
[----:B------:R-:W-:-:S07]  /*9b050*/  FSEL R3, RZ, 2.1426990032196044922, P0 ;  /* 0x400921fbff037808 */ /* 0x000fce0000000000 */
.L_x_18325:
[----:B------:R-:W-:Y:S05]  /*9b060*/  BSYNC.RECONVERGENT B0 ;  /* 0x0000000000007941 */ /* 0x000fea0003800200 */
.L_x_18323:
[----:B------:R-:W-:Y:S02]  /*9b070*/  DADD R42, |R46|, R42 ;  /* 0x000000002e2a7229 */ /* 0x000fe4000000022a */
[----:B------:R-:W-:-:S06]  /*9b080*/  DADD R2, -RZ, |R2| ;  /* 0x00000000ff027229 */ /* 0x000fcc0000000502 */
[----:B------:R-:W-:-:S06]  /*9b090*/  DSETP.NAN.AND P0, PT, R42, R42, PT ;  /* 0x0000002a2a00722a */ /* 0x000fcc0003f08000 */
[----:B------:R-:W-:Y:S02]  /*9b0a0*/  FSEL R2, R42, R2, P0 ;  /* 0x000000022a027208 */ /* 0x000fe40000000000 */
[----:B------:R-:W-:-:S07]  /*9b0b0*/  FSEL R3, R43, R3, P0 ;  /* 0x000000032b037208 */ /* 0x000fce0000000000 */
.L_x_18293:
[----:B------:R-:W-:Y:S05]  /*9b0c0*/  BSYNC.RECONVERGENT B3 ;  /* 0x0000000000037941 */ /* 0x000fea0003800200 */
.L_x_18286:
[----:B------:R-:W-:Y:S01]  /*9b0d0*/  LOP3.LUT R13, R67, 0x80000000, R13, 0xb8, !PT ;  /* 0x80000000430d7812 */ /* 0x000fe200078eb80d */
[----:B------:R-:W-:Y:S01]  /*9b0e0*/  IMAD.MOV.U32 R14, RZ, RZ, R2 ;  /* 0x000000ffff0e7224 */ /* 0x000fe200078e0002 */
[----:B------:R-:W-:Y:S02]  /*9b0f0*/  LOP3.LUT R15, R3, 0x80000000, R15, 0xb8, !PT ;  /* 0x80000000030f7812 */ /* 0x000fe400078eb80f */
[----:B------:R-:W-:Y:S01]  /*9b100*/  MOV R12, R66 ;  /* 0x00000042000c7202 */ /* 0x000fe20000000f00 */
[----:B------:R-:W-:Y:S06]  /*9b110*/  BRA `(.L_x_18251) ;  /* 0x0000005800d47947 */ /* 0x000fec0003800000 */
.L_x_18252:
        /* <DEDUP_REMOVED lines=121> */
.L_x_18331:
[----:B------:R-:W-:Y:S05]  /*9b8b0*/  BSYNC.RECONVERGENT B0 ;  /* 0x0000000000007941 */ /* 0x000fea0003800200 */
.L_x_18330:
[----:B------:R-:W-:Y:S04]  /*9b8c0*/  BSSY.RECONVERGENT B3, `(.L_x_18332) ;  /* 0x0000006000037945 */ /* 0x000fe80003800200 */
[----:B------:R-:W-:Y:S05]  /*9b8d0*/  @P4 BRA P5, `(.L_x_18333) ;  /* 0x0000000000104947 */ /* 0x000fea0002800000 */
[----:B------:R-:W-:Y:S01]  /*9b8e0*/  IMAD.MOV.U32 R2, RZ, RZ, R46 ;  /* 0x000000ffff027224 */ /* 0x000fe200078e002e */
[----:B------:R-:W-:Y:S02]  /*9b8f0*/  MOV R5, R47 ;  /* 0x0000002f00057202 */ /* 0x000fe40000000f00 */
[----:B------:R-:W-:-:S07]  /*9b900*/  MOV R3, 0x9b920 ;  /* 0x0009b92000037802 */ /* 0x000fce0000000f00 */
[----:B------:R-:W-:Y:S05]  /*9b910*/  CALL.REL.NOINC `($__internal_33_$__cuda_sm20_div_rn_f64_full) ;  /* 0x000000fc00647944 */ /* 0x000fea0003c00000 */
.L_x_18333:
[----:B------:R-:W-:Y:S05]  /*9b920*/  BSYNC.RECONVERGENT B3 ;  /* 0x0000000000037941 */ /* 0x000fea0003800200 */
.L_x_18332:
        /* <DEDUP_REMOVED lines=84> */
.L_x_18335:
[----:B------:R-:W-:Y:S02]  /*9be70*/  FSEL R2, RZ, 3.37028055040000000000e+12, P0 ;  /* 0x54442d18ff027808 */ /* 0x000fe40000000000 */
[----:B------:R-:W-:-:S07]  /*9be80*/  FSEL R3, RZ, 2.1426990032196044922, P0 ;  /* 0x400921fbff037808 */ /* 0x000fce0000000000 */
.L_x_18336:
[----:B------:R-:W-:Y:S05]  /*9be90*/  BSYNC.RECONVERGENT B0 ;  /* 0x0000000000007941 */ /* 0x000fea0003800200 */
.L_x_18334:
[----:B------:R-:W-:Y:S01]  /*9bea0*/  DADD R42, R58, R42 ;  /* 0x000000003a2a7229 */ /* 0x000fe2000000002a */
[----:B------:R-:W-:Y:S01]  /*9beb0*/  LOP3.LUT R3, R3, 0x80000000, R40, 0xb8, !PT ;  /* 0x8000000003037812 */ /* 0x000fe200078eb828 */
[----:B------:R-:W-:-:S06]  /*9bec0*/  DMUL R60, R60, 0.5 ;  /* 0x3fe000003c3c7828 */ /* 0x000fcc0000000000 */
[----:B------:R-:W-:-:S06]  /*9bed0*/  DSETP.NAN.AND P0, PT, R42, R42, PT ;  /* 0x0000002a2a00722a */ /* 0x000fcc0003f08000 */
[----:B------:R-:W-:Y:S02]  /*9bee0*/  FSEL R2, R42, R2, P0 ;  /* 0x000000022a027208 */ /* 0x000fe40000000000 */
[----:B------:R-:W-:Y:S01]  /*9bef0*/  FSEL R3, R43, R3, P0 ;  /* 0x000000032b037208 */ /* 0x000fe20000000000 */
[----:B------:R-:W-:Y:S06]  /*9bf00*/  BRA `(.L_x_18337) ;  /* 0x0000004c00387947 */ /* 0x000fec0003800000 */
.L_x_18329:
        /* <DEDUP_REMOVED lines=141> */
.L_x_18339:
[----:B------:R-:W-:Y:S05]  /*9c7e0*/  BSYNC.RECONVERGENT B0 ;  /* 0x0000000000007941 */ /* 0x000fea0003800200 */
.L_x_18338:
[----:B------:R-:W-:Y:S04]  /*9c7f0*/  BSSY.RECONVERGENT B3, `(.L_x_18340) ;  /* 0x0000005000037945 */ /* 0x000fe80003800200 */
[----:B------:R-:W-:Y:S05]  /*9c800*/  @P4 BRA P5, `(.L_x_18341) ;  /* 0x00000000000c4947 */ /* 0x000fea0002800000 */
[----:B------:R-:W-:Y:S01]  /*9c810*/  IMAD.MOV.U32 R5, RZ, RZ, R3 ;  /* 0x000000ffff057224 */ /* 0x000fe200078e0003 */
[----:B------:R-:W-:-:S07]  /*9c820*/  MOV R3, 0x9c840 ;  /* 0x0009c84000037802 */ /* 0x000fce0000000f00 */
[----:B------:R-:W-:Y:S05]  /*9c830*/  CALL.REL.NOINC `($__internal_33_$__cuda_sm20_div_rn_f64_full) ;  /* 0x000000ec009c7944 */ /* 0x000fea0003c00000 */
.L_x_18341:
[----:B------:R-:W-:Y:S05]  /*9c840*/  BSYNC.RECONVERGENT B3 ;  /* 0x0000000000037941 */ /* 0x000fea0003800200 */
.L_x_18340:
        /* <DEDUP_REMOVED lines=84> */
.L_x_18343:
[----:B------:R-:W-:Y:S02]  /*9cd90*/  FSEL R2, RZ, 3.37028055040000000000e+12, P0 ;  /* 0x54442d18ff027808 */ /* 0x000fe40000000000 */
[----:B------:R-:W-:-:S07]  /*9cda0*/  FSEL R3, RZ, 2.1426990032196044922, P0 ;  /* 0x400921fbff037808 */ /* 0x000fce0000000000 */
.L_x_18344:
[----:B------:R-:W-:Y:S05]  /*9cdb0*/  BSYNC.RECONVERGENT B0 ;  /* 0x0000000000007941 */ /* 0x000fea0003800200 */
.L_x_18342:
[----:B------:R-:W-:Y:S01]  /*9cdc0*/  DADD R42, R58, R42 ;  /* 0x000000003a2a7229 */ /* 0x000fe2000000002a */
[----:B------:R-:W-:-:S07]  /*9cdd0*/  LOP3.LUT R3, R3, 0x80000000, R40, 0xb8, !PT ;  /* 0x8000000003037812 */ /* 0x000fce00078eb828 */
[----:B------:R-:W-:-:S06]  /*9cde0*/  DSETP.NAN.AND P0, PT, R42, R42, PT ;  /* 0x0000002a2a00722a */ /* 0x000fcc0003f08000 */
[----:B------:R-:W-:Y:S02]  /*9cdf0*/  FSEL R2, R42, R2, P0 ;  /* 0x000000022a027208 */ /* 0x000fe40000000000 */
[----:B------:R-:W-:Y:S01]  /*9ce00*/  FSEL R3, R43, R3, P0 ;  /* 0x000000032b037208 */ /* 0x000fe20000000000 */
[----:B------:R-:W-:Y:S06]  /*9ce10*/  BRA `(.L_x_18337) ;  /* 0x0000003c00747947 */ /* 0x000fec0003800000 */
.L_x_18328:
        /* <DEDUP_REMOVED lines=25> */
.L_x_18346:
[----:B------:R-:W-:Y:S05]  /*9cfb0*/  BSYNC.RECONVERGENT B3 ;  /* 0x0000000000037941 */ /* 0x000fea0003800200 */
.L_x_18345:
        /* <DEDUP_REMOVED lines=23> */
.L_x_18348:
[----:B------:R-:W-:Y:S05]  /*9d130*/  BSYNC.RECONVERGENT B3 ;  /* 0x0000000000037941 */ /* 0x000fea0003800200 */
.L_x_18347:
        /* <DEDUP_REMOVED lines=143> */
.L_x_18350:
[----:B------:R-:W-:Y:S05]  /*9da30*/  BSYNC.RECONVERGENT B0 ;  /* 0x0000000000007941 */ /* 0x000fea0003800200 */
.L_x_18349:
[----:B------:R-:W-:Y:S04]  /*9da40*/  BSSY.RECONVERGENT B3, `(.L_x_18351) ;  /* 0x0000006000037945 */ /* 0x000fe80003800200 */
[----:B------:R-:W-:Y:S05]  /*9da50*/  @P4 BRA P5, `(.L_x_18352) ;  /* 0x0000000000104947 */ /* 0x000fea0002800000 */
[----:B------:R-:W-:Y:S01]  /*9da60*/  IMAD.MOV.U32 R2, RZ, RZ, R46 ;  /* 0x000000ffff027224 */ /* 0x000fe200078e002e */
[----:B------:R-:W-:Y:S01]  /*9da70*/  MOV R3, 0x9daa0 ;  /* 0x0009daa000037802 */ /* 0x000fe20000000f00 */
[----:B------:R-:W-:-:S07]  /*9da80*/  IMAD.MOV.U32 R5, RZ, RZ, R47 ;  /* 0x000000ffff057224 */ /* 0x000fce00078e002f */
[----:B------:R-:W-:Y:S05]  /*9da90*/  CALL.REL.NOINC `($__internal_33_$__cuda_sm20_div_rn_f64_full) ;  /* 0x000000dc00047944 */ /* 0x000fea0003c00000 */
.L_x_18352:
[----:B------:R-:W-:Y:S05]  /*9daa0*/  BSYNC.RECONVERGENT B3 ;  /* 0x0000000000037941 */ /* 0x000fea0003800200 */
.L_x_18351:
        /* <DEDUP_REMOVED lines=84> */
.L_x_18354:
[----:B------:R-:W-:Y:S02]  /*9dff0*/  FSEL R2, RZ, 3.37028055040000000000e+12, P0 ;  /* 0x54442d18ff027808 */ /* 0x000fe40000000000 */
[----:B------:R-:W-:-:S07]  /*9e000*/  FSEL R3, RZ, 2.1426990032196044922, P0 ;  /* 0x400921fbff037808 */ /* 0x000fce0000000000 */
.L_x_18355:
[----:B------:R-:W-:Y:S05]  /*9e010*/  BSYNC.RECONVERGENT B0 ;  /* 0x0000000000007941 */ /* 0x000fea0003800200 */
.L_x_18353:
[----:B------:R-:W-:Y:S01]  /*9e020*/  DADD R42, R58, R42 ;  /* 0x000000003a2a7229 */ /* 0x000fe2000000002a */
[----:B------:R-:W-:Y:S01]  /*9e030*/  LOP3.LUT R3, R3, 0x80000000, R40, 0xb8, !PT ;  /* 0x8000000003037812 */ /* 0x000fe200078eb828 */
[----:B------:R-:W-:-:S06]  /*9e040*/  DADD R60, R60, 1 ;  /* 0x3ff000003c3c7429 */ /* 0x000fcc0000000000 */
[----:B------:R-:W-:-:S06]  /*9e050*/  DSETP.NAN.AND P0, PT, R42, R42, PT ;  /* 0x0000002a2a00722a */ /* 0x000fcc0003f08000 */
[----:B------:R-:W-:Y:S02]  /*9e060*/  FSEL R2, R42, R2, P0 ;  /* 0x000000022a027208 */ /* 0x000fe40000000000 */
[----:B------:R-:W-:Y:S01]  /*9e070*/  FSEL R3, R43, R3, P0 ;  /* 0x000000032b037208 */ /* 0x000fe20000000000 */
[----:B------:R-:W-:Y:S06]  /*9e080*/  BRA `(.L_x_18337) ;  /* 0x0000002800d87947 */ /* 0x000fec0003800000 */
.L_x_18327:
        /* <DEDUP_REMOVED lines=109> */
.L_x_18359:
[----:B------:R-:W-:Y:S05]  /*9e760*/  BSYNC.RECONVERGENT B0 ;  /* 0x0000000000007941 */ /* 0x000fea0003800200 */
.L_x_18358:
        /* <DEDUP_REMOVED lines=9> */
.L_x_18361:
[----:B------:R-:W-:Y:S05]  /*9e800*/  BSYNC.RECONVERGENT B3 ;  /* 0x0000000000037941 */ /* 0x000fea0003800200 */
.L_x_18360:
        /* <DEDUP_REMOVED lines=76> */
.L_x_18357:
        /* <DEDUP_REMOVED lines=137> */
.L_x_18363:
[----:B------:R-:W-:Y:S05]  /*9f560*/  BSYNC.RECONVERGENT B0 ;  /* 0x0000000000007941 */ /* 0x000fea0003800200 */
.L_x_18362:
        /* <DEDUP_REMOVED lines=8> */
.L_x_18365:
[----:B------:R-:W-:Y:S05]  /*9f5f0*/  BSYNC.RECONVERGENT B3 ;  /* 0x0000000000037941 */ /* 0x000fea0003800200 */
.L_x_18364:
        /* <DEDUP_REMOVED lines=76> */
.L_x_18356:
        /* <DEDUP_REMOVED lines=25> */
.L_x_18367:
[----:B------:R-:W-:Y:S05]  /*9fc50*/  BSYNC.RECONVERGENT B3 ;  /* 0x0000000000037941 */ /* 0x000fea0003800200 */
.L_x_18366:
        /* <DEDUP_REMOVED lines=23> */
.L_x_18369:
[----:B------:R-:W-:Y:S05]  /*9fdd0*/  BSYNC.RECONVERGENT B3 ;  /* 0x0000000000037941 */ /* 0x000fea0003800200 */
.L_x_18368:
        /* <DEDUP_REMOVED lines=139> */
.L_x_18371:
[----:B------:R-:W-:Y:S05]  /*a0690*/  BSYNC.RECONVERGENT B0 ;  /* 0x0000000000007941 */ /* 0x000fea0003800200 */
.L_x_18370:
        /* <DEDUP_REMOVED lines=9> */
.L_x_18373:
[----:B------:R-:W-:Y:S05]  /*a0730*/  BSYNC.RECONVERGENT B3 ;  /* 0x0000000000037941 */ /* 0x000fea0003800200 */
.L_x_18372:
        /* <DEDUP_REMOVED lines=75> */
.L_x_18337:
[----:B------:R-:W-:Y:S05]  /*a0bf0*/  BSYNC.RECONVERGENT B2 ;  /* 0x0000000000027941 */ /* 0x000fea0003800200 */
.L_x_18326:
[----:B------:R-:W-:Y:S01]  /*a0c00*/  UMOV UR4, 0xfefa39ef ;  /* 0xfefa39ef00047882 */ /* 0x000fe20000000000 */
[----:B------:R-:W-:Y:S01]  /*a0c10*/  UMOV UR5, 0x3fe62e42 ;  /* 0x3fe62e4200057882 */ /* 0x000fe20000000000 */
[----:B------:R-:W-:Y:S01]  /*a0c20*/  LOP3.LUT R15, R3, 0x80000000, R15, 0xb8, !PT ;  /* 0x80000000030f7812 */ /* 0x000fe200078eb80f */
[----:B------:R-:W-:Y:S01]  /*a0c30*/  DADD R60, R60, UR4 ;  /* 0x000000043c3c7e29 */ /* 0x000fe20008000000 */
[----:B------:R-:W-:-:S09]  /*a0c40*/  IMAD.MOV.U32 R14, RZ, RZ, R2 ;  /* 0x000000ffff0e7224 */ /* 0x000fd200078e0002 */
[----:B------:R-:W-:Y:S01]  /*a0c50*/  LOP3.LUT R13, R61, 0x80000000, R13, 0xb8, !PT ;  /* 0x800000003d0d7812 */ /* 0x000fe200078eb80d */
[----:B------:R-:W-:-:S07]  /*a0c60*/  IMAD.MOV.U32 R12, RZ, RZ, R60 ;  /* 0x000000ffff0c7224 */ /* 0x000fce00078e003c */
.L_x_18251:
[----:B------:R-:W-:Y:S05]  /*a0c70*/  BSYNC.RECONVERGENT B1 ;  /* 0x0000000000017941 */ /* 0x000fea0003800200 */
.L_x_18249:
        /* <DEDUP_REMOVED lines=25> */
.L_x_18375:
        /* <DEDUP_REMOVED lines=143> */
.L_x_18381:
[----:B------:R-:W-:Y:S05]  /*a1700*/  BSYNC.RECONVERGENT B3 ;  /* 0x0000000000037941 */ /* 0x000fea0003800200 */
.L_x_18380:
        /* <DEDUP_REMOVED lines=81> */
.L_x_18379:
        /* <DEDUP_REMOVED lines=33> */
.L_x_18388:
[----:B------:R-:W-:Y:S05]  /*a1e30*/  BSYNC.RECONVERGENT B4 ;  /* 0x0000000000047941 */ /* 0x000fea0003800200 */
.L_x_18387:
[----:B------:R-:W-:Y:S02]  /*a1e40*/  IMAD.MOV.U32 R46, RZ, RZ, R4 ;  /* 0x000000ffff2e7224 */ /* 0x000fe400078e0004 */
[----:B------:R-:W-:-:S07]  /*a1e50*/  IMAD.MOV.U32 R47, RZ, RZ, R5 ;  /* 0x000000ffff2f7224 */ /* 0x000fce00078e0005 */
.L_x_18386:
[----:B------:R-:W-:Y:S05]  /*a1e60*/  BSYNC.RECONVERGENT B3 ;  /* 0x0000000000037941 */ /* 0x000fea0003800200 */
.L_x_18385:
        /* <DEDUP_REMOVED lines=30> */
.L_x_18393:
[----:B------:R-:W-:Y:S05]  /*a2050*/  BSYNC.RECONVERGENT B4 ;  /* 0x0000000000047941 */ /* 0x000fea0003800200 */
.L_x_18392:
[----:B------:R-:W-:Y:S05]  /*a2060*/  BRA `(.L_x_18391) ;  /* 0x0000000000047947 */ /* 0x000fea0003800000 */
.L_x_18390:
[----:B------:R-:W-:-:S11]  /*a2070*/  DADD R4, R60, -R2 ;  /* 0x000000003c047229 */ /* 0x000fd60000000802 */
.L_x_18391:
[----:B------:R-:W-:Y:S05]  /*a2080*/  BSYNC.RECONVERGENT B3 ;  /* 0x0000000000037941 */ /* 0x000fea0003800200 */
.L_x_18389:
        /* <DEDUP_REMOVED lines=26> */
[----:B------:R-:W-:Y:S02]  /*a2230*/  IMAD.MOV.U32 R48, RZ, RZ, R2 ;  /* 0x000000ffff307224 */ /* 0x000fe400078e0002 */
[----:B------:R-:W-:-:S07]  /*a2240*/  IMAD.MOV.U32 R49, RZ, RZ, R3 ;  /* 0x000000ffff317224 */ /* 0x000fce00078e0003 */
.L_x_18395:
[----:B------:R-:W-:Y:S05]  /*a2250*/  BSYNC.RECONVERGENT B3 ;  /* 0x0000000000037941 */ /* 0x000fea0003800200 */
.L_x_18394:
        /* <DEDUP_REMOVED lines=85> */
.L_x_18396:
        /* <DEDUP_REMOVED lines=21> */
.L_x_18398:
[----:B------:R-:W-:Y:S05]  /*a2900*/  BSYNC.RECONVERGENT B3 ;  /* 0x0000000000037941 */ /* 0x000fea0003800200 */
.L_x_18397:
        /* <DEDUP_REMOVED lines=30> */
.L_x_18384:
        /* <DEDUP_REMOVED lines=27> */
.L_x_18401:
[----:B------:R-:W-:Y:S05]  /*a2ca0*/  BSYNC.RECONVERGENT B3 ;  /* 0x0000000000037941 */ /* 0x000fea0003800200 */
.L_x_18400:
        /* <DEDUP_REMOVED lines=85> */
.L_x_18402:
        /* <DEDUP_REMOVED lines=21> */
.L_x_18404:
[----:B------:R-:W-:Y:S05]  /*a3350*/  BSYNC.RECONVERGENT B3 ;  /* 0x0000000000037941 */ /* 0x000fea0003800200 */
.L_x_18403:
        /* <DEDUP_REMOVED lines=30> */
.L_x_18399:
        /* <DEDUP_REMOVED lines=26> */
.L_x_18406:
[----:B------:R-:W-:Y:S05]  /*a36e0*/  BSYNC.RECONVERGENT B3 ;  /* 0x0000000000037941 */ /* 0x000fea0003800200 */
.L_x_18405:
        /* <DEDUP_REMOVED lines=21> */
.L_x_18408:
[----:B------:R-:W-:Y:S05]  /*a3840*/  BSYNC.RECONVERGENT B3 ;  /* 0x0000000000037941 */ /* 0x000fea0003800200 */
.L_x_18407:
[----:B------:R-:W-:Y:S02]  /*a3850*/  IMAD.MOV.U32 R68, RZ, RZ, R4 ;  /* 0x000000ffff447224 */ /* 0x000fe400078e0004 */
[----:B------:R-:W-:Y:S01]  /*a3860*/  IMAD.MOV.U32 R69, RZ, RZ, R5 ;  /* 0x000000ffff457224 */ /* 0x000fe200078e0005 */
[----:B------:R-:W-:Y:S06]  /*a3870*/  BRA `(.L_x_18382) ;  /* 0x0000000000687947 */ /* 0x000fec0003800000 */
.L_x_18383:
        /* <DEDUP_REMOVED lines=25> */
.L_x_18409:
[----:B------:R-:W-:Y:S05]  /*a3a10*/  BSYNC.RECONVERGENT B3 ;  /* 0x0000000000037941 */ /* 0x000fea0003800200 */
.L_x_18382:
[----:B------:R-:W-:Y:S05]  /*a3a20*/  BSYNC.RECONVERGENT B2 ;  /* 0x0000000000027941 */ /* 0x000fea0003800200 */
.L_x_18378:
        /* <DEDUP_REMOVED lines=25> */
.L_x_18414:
[----:B------:R-:W-:Y:S05]  /*a3bc0*/  BSYNC.RECONVERGENT B4 ;  /* 0x0000000000047941 */ /* 0x000fea0003800200 */
.L_x_18413:
        /* <DEDUP_REMOVED lines=77> */
.L_x_18416:
        /* <DEDUP_REMOVED lines=42> */
.L_x_18415:
        /* <DEDUP_REMOVED lines=34> */
.L_x_18424:
[----:B------:R-:W-:Y:S05]  /*a4560*/  BSYNC.RECONVERGENT B6 ;  /* 0x0000000000067941 */ /* 0x000fea0003800200 */
.L_x_18423:
[----:B------:R-:W-:Y:S02]  /*a4570*/  IMAD.MOV.U32 R46, RZ, RZ, R4 ;  /* 0x000000ffff2e7224 */ /* 0x000fe400078e0004 */
[----:B------:R-:W-:-:S07]  /*a4580*/  IMAD.MOV.U32 R47, RZ, RZ, R5 ;  /* 0x000000ffff2f7224 */ /* 0x000fce00078e0005 */
.L_x_18422:
[----:B------:R-:W-:Y:S05]  /*a4590*/  BSYNC.RECONVERGENT B5 ;  /* 0x0000000000057941 */ /* 0x000fea0003800200 */
.L_x_18421:
        /* <DEDUP_REMOVED lines=27> */
.L_x_18429:
[----:B------:R-:W-:Y:S05]  /*a4750*/  BSYNC.RECONVERGENT B6 ;  /* 0x0000000000067941 */ /* 0x000fea0003800200 */
.L_x_18428:
[----:B------:R-:W-:Y:S02]  /*a4760*/  IMAD.MOV.U32 R58, RZ, RZ, R4 ;  /* 0x000000ffff3a7224 */ /* 0x000fe400078e0004 */
[----:B------:R-:W-:Y:S01]  /*a4770*/  IMAD.MOV.U32 R59, RZ, RZ, R5 ;  /* 0x000000ffff3b7224 */ /* 0x000fe200078e0005 */
[----:B------:R-:W-:Y:S06]  /*a4780*/  BRA `(.L_x_18427) ;  /* 0x0000000000047947 */ /* 0x000fec0003800000 */
.L_x_18426:
[----:B------:R-:W-:-:S11]  /*a4790*/  DADD R58, -R62, R60 ;  /* 0x000000003e3a7229 */ /* 0x000fd6000000013c */
.L_x_18427:
[----:B------:R-:W-:Y:S05]  /*a47a0*/  BSYNC.RECONVERGENT B5 ;  /* 0x0000000000057941 */ /* 0x000fea0003800200 */
.L_x_18425:
        /* <DEDUP_REMOVED lines=29> */
.L_x_18431:
[----:B------:R-:W-:Y:S05]  /*a4980*/  BSYNC.RECONVERGENT B5 ;  /* 0x0000000000057941 */ /* 0x000fea0003800200 */
.L_x_18430:
[----:B------:R-:W-:Y:S02]  /*a4990*/  IMAD.MOV.U32 R46, RZ, RZ, R2 ;  /* 0x000000ffff2e7224 */ /* 0x000fe400078e0002 */
[----:B------:R-:W-:Y:S01]  /*a49a0*/  IMAD.MOV.U32 R47, RZ, RZ, R3 ;  /* 0x000000ffff2f7224 */ /* 0x000fe200078e0003 */
[----:B------:R-:W-:Y:S06]  /*a49b0*/  BRA `(.L_x_18432) ;  /* 0x00000008004c7947 */ /* 0x000fec0003800000 */
.L_x_18420:
        /* <DEDUP_REMOVED lines=29> */
.L_x_18435:
[----:B------:R-:W-:Y:S05]  /*a4b90*/  BSYNC.RECONVERGENT B5 ;  /* 0x0000000000057941 */ /* 0x000fea0003800200 */
.L_x_18434:
[----:B------:R-:W-:Y:S02]  /*a4ba0*/  IMAD.MOV.U32 R46, RZ, RZ, R2 ;  /* 0x000000ffff2e7224 */ /* 0x000fe400078e0002 */
[----:B------:R-:W-:Y:S01]  /*a4bb0*/  IMAD.MOV.U32 R47, RZ, RZ, R3 ;  /* 0x000000ffff2f7224 */ /* 0x000fe200078e0003 */
[----:B------:R-:W-:Y:S06]  /*a4bc0*/  BRA `(.L_x_18432) ;  /* 0x0000000400c87947 */ /* 0x000fec0003800000 */
.L_x_18433:
        /* <DEDUP_REMOVED lines=29> */
.L_x_18437:
[----:B------:R-:W-:Y:S05]  /*a4da0*/  BSYNC.RECONVERGENT B5 ;  /* 0x0000000000057941 */ /* 0x000fea0003800200 */
.L_x_18436:
        /* <DEDUP_REMOVED lines=20> */
.L_x_18439:
[----:B------:R-:W-:Y:S05]  /*a4ef0*/  BSYNC.RECONVERGENT B5 ;  /* 0x0000000000057941 */ /* 0x000fea0003800200 */
.L_x_18438:
[----:B------:R-:W-:Y:S01]  /*a4f00*/  DMUL R42, R42, 8.11296384146066816958e+31 ;  /* 0x469000002a2a7828 */ /* 0x000fe20000000000 */
[----:B------:R-:W-:Y:S01]  /*a4f10*/  MOV R46, R4 ;  /* 0x00000004002e7202 */ /* 0x000fe20000000f00 */
[----:B------:R-:W-:Y:S01]  /*a4f20*/  IMAD.MOV.U32 R47, RZ, RZ, R5 ;  /* 0x000000ffff2f7224 */ /* 0x000fe200078e0005 */
[----:B------:R-:W-:Y:S08]  /*a4f30*/  BRA `(.L_x_18432) ;  /* 0x0000000000ec7947 */ /* 0x000ff00003800000 */
.L_x_18419:
        /* <DEDUP_REMOVED lines=27> */
.L_x_18441:
[----:B------:R-:W-:Y:S05]  /*a50f0*/  BSYNC.RECONVERGENT B5 ;  /* 0x0000000000057941 */ /* 0x000fea0003800200 */
.L_x_18440:
        /* <DEDUP_REMOVED lines=27> */
.L_x_18443:
[----:B------:R-:W-:Y:S05]  /*a52b0*/  BSYNC.RECONVERGENT B5 ;  /* 0x0000000000057941 */ /* 0x000fea0003800200 */
.L_x_18442:
[----:B------:R-:W-:Y:S01]  /*a52c0*/  DMUL R46, R2, R42 ;  /* 0x0000002a022e7228 */ /* 0x000fe20000000000 */
[----:B------:R-:W-:Y:S02]  /*a52d0*/  IMAD.MOV.U32 R42, RZ, RZ, 0x0 ;  /* 0x00000000ff2a7424 */ /* 0x000fe400078e00ff */
[----:B------:R-:W-:-:S08]  /*a52e0*/  IMAD.MOV.U32 R43, RZ, RZ, 0x3ff00000 ;  /* 0x3ff00000ff2b7424 */ /* 0x000fd000078e00ff */
.L_x_18432:
[----:B------:R-:W-:Y:S05]  /*a52f0*/  BSYNC.RECONVERGENT B4 ;  /* 0x0000000000047941 */ /* 0x000fea0003800200 */
.L_x_18418:
[----:B------:R-:W-:Y:S05]  /*a5300*/  BRA `(.L_x_18444) ;  /* 0x0000000000087947 */ /* 0x000fea0003800000 */
.L_x_18412:
[----:B------:R-:W-:Y:S02]  /*a5310*/  DMUL R46, R40, 9.00719925474099200000e+15 ;  /* 0x43400000282e7828 */ /* 0x000fe40000000000 */
[----:B------:R-:W-:-:S11]  /*a5320*/  DMUL R42, R42, 9.00719925474099200000e+15 ;  /* 0x434000002a2a7828 */ /* 0x000fd60000000000 */
.L_x_18444:
[----:B------:R-:W-:Y:S05]  /*a5330*/  BSYNC.RELIABLE B2 ;  /* 0x0000000000027941 */ /* 0x000fea0003800100 */
.L_x_18411:
        /* <DEDUP_REMOVED lines=27> */
.L_x_18446:
[----:B------:R-:W-:Y:S05]  /*a54f0*/  BSYNC.RECONVERGENT B2 ;  /* 0x0000000000027941 */ /* 0x000fea0003800200 */
.L_x_18445:
        /* <DEDUP_REMOVED lines=84> */
.L_x_18448:
[----:B------:R-:W-:Y:S02]  /*a5a40*/  FSEL R2, RZ, 3.37028055040000000000e+12, P0 ;  /* 0x54442d18ff027808 */ /* 0x000fe40000000000 */
[----:B------:R-:W-:-:S07]  /*a5a50*/  FSEL R3, RZ, 2.1426990032196044922, P0 ;  /* 0x400921fbff037808 */ /* 0x000fce0000000000 */
.L_x_18449:
[----:B------:R-:W-:Y:S05]  /*a5a60*/  BSYNC.RECONVERGENT B0 ;  /* 0x0000000000007941 */ /* 0x000fea0003800200 */
.L_x_18447:
[----:B------:R-:W-:Y:S02]  /*a5a70*/  DADD R42, |R46|, R42 ;  /* 0x000000002e2a7229 */ /* 0x000fe4000000022a */
[----:B------:R-:W-:-:S06]  /*a5a80*/  DADD R2, -RZ, |R2| ;  /* 0x00000000ff027229 */ /* 0x000fcc0000000502 */
[----:B------:R-:W-:-:S06]  /*a5a90*/  DSETP.NAN.AND P0, PT, R42, R42, PT ;  /* 0x0000002a2a00722a */ /* 0x000fcc0003f08000 */
[----:B------:R-:W-:Y:S02]  /*a5aa0*/  FSEL R2, R42, R2, P0 ;  /* 0x000000022a027208 */ /* 0x000fe40000000000 */
[----:B------:R-:W-:-:S07]  /*a5ab0*/  FSEL R3, R43, R3, P0 ;  /* 0x000000032b037208 */ /* 0x000fce0000000000 */
.L_x_18417:
[----:B------:R-:W-:Y:S05]  /*a5ac0*/  BSYNC.RECONVERGENT B3 ;  /* 0x0000000000037941 */ /* 0x000fea0003800200 */
.L_x_18410:
[----:B------:R-:W-:Y:S01]  /*a5ad0*/  LOP3.LUT R17, R69, 0x80000000, R17, 0xb8, !PT ;  /* 0x8000000045117812 */ /* 0x000fe200078eb811 */
[----:B------:R-:W-:Y:S01]  /*a5ae0*/  IMAD.MOV.U32 R16, RZ, RZ, R68 ;  /* 0x000000ffff107224 */ /* 0x000fe200078e0044 */
[----:B------:R-:W-:Y:S01]  /*a5af0*/  LOP3.LUT R19, R3, 0x80000000, R19, 0xb8, !PT ;  /* 0x8000000003137812 */ /* 0x000fe200078eb813 */
[----:B------:R-:W-:Y:S01]  /*a5b00*/  IMAD.MOV.U32 R18, RZ, RZ, R2 ;  /* 0x000000ffff127224 */ /* 0x000fe200078e0002 */
[----:B------:R-:W-:Y:S06]  /*a5b10*/  BRA `(.L_x_18376) ;  /* 0x0000005800b07947 */ /* 0x000fec0003800000 */
.L_x_18377:
        /* <DEDUP_REMOVED lines=115> */
.L_x_18455:
[----:B------:R-:W-:Y:S05]  /*a6250*/  BSYNC.RECONVERGENT B0 ;  /* 0x0000000000007941 */ /* 0x000fea0003800200 */
.L_x_18454:
        /* <DEDUP_REMOVED lines=8> */
.L_x_18457:
[----:B------:R-:W-:Y:S05]  /*a62e0*/  BSYNC.RECONVERGENT B3 ;  /* 0x0000000000037941 */ /* 0x000fea0003800200 */
.L_x_18456:
        /* <DEDUP_REMOVED lines=84> */
.L_x_18459:
[----:B------:R-:W-:Y:S02]  /*a6830*/  FSEL R2, RZ, 3.37028055040000000000e+12, P0 ;  /* 0x54442d18ff027808 */ /* 0x000fe40000000000 */
[----:B------:R-:W-:-:S07]  /*a6840*/  FSEL R3, RZ, 2.1426990032196044922, P0 ;  /* 0x400921fbff037808 */ /* 0x000fce0000000000 */
.L_x_18460:
[----:B------:R-:W-:Y:S05]  /*a6850*/  BSYNC.RECONVERGENT B0 ;  /* 0x0000000000007941 */ /* 0x000fea0003800200 */
.L_x_18458:
[----:B------:R-:W-:Y:S01]  /*a6860*/  DADD R42, R58, R42 ;  /* 0x000000003a2a7229 */ /* 0x000fe2000000002a */
[----:B------:R-:W-:Y:S01]  /*a6870*/  LOP3.LUT R3, R3, 0x80000000, R40, 0xb8, !PT ;  /* 0x8000000003037812 */ /* 0x000fe200078eb828 */
[----:B------:R-:W-:-:S06]  /*a6880*/  DMUL R62, R62, 0.5 ;  /* 0x3fe000003e3e7828 */ /* 0x000fcc0000000000 */
[----:B------:R-:W-:-:S06]  /*a6890*/  DSETP.NAN.AND P0, PT, R42, R42, PT ;  /* 0x0000002a2a00722a */ /* 0x000fcc0003f08000 */
[----:B------:R-:W-:Y:S02]  /*a68a0*/  FSEL R2, R42, R2, P0 ;  /* 0x000000022a027208 */ /* 0x000fe40000000000 */
[----:B------:R-:W-:Y:S01]  /*a68b0*/  FSEL R3, R43, R3, P0 ;  /* 0x000000032b037208 */ /* 0x000fe20000000000 */
[----:B------:R-:W-:Y:S06]  /*a68c0*/  BRA `(.L_x_18461) ;  /* 0x0000004c00247947 */ /* 0x000fec0003800000 */
.L_x_18453:
        /* <DEDUP_REMOVED lines=136> */
.L_x_18463:
[----:B------:R-:W-:Y:S05]  /*a7150*/  BSYNC.RECONVERGENT B0 ;  /* 0x0000000000007941 */ /* 0x000fea0003800200 */
.L_x_18462:
        /* <DEDUP_REMOVED lines=8> */
.L_x_18465:
[----:B------:R-:W-:Y:S05]  /*a71e0*/  BSYNC.RECONVERGENT B3 ;  /* 0x0000000000037941 */ /* 0x000fea0003800200 */
.L_x_18464:
        /* <DEDUP_REMOVED lines=84> */
.L_x_18467:
[----:B------:R-:W-:Y:S02]  /*a7730*/  FSEL R2, RZ, 3.37028055040000000000e+12, P0 ;  /* 0x54442d18ff027808 */ /* 0x000fe40000000000 */
[----:B------:R-:W-:-:S07]  /*a7740*/  FSEL R3, RZ, 2.1426990032196044922, P0 ;  /* 0x400921fbff037808 */ /* 0x000fce0000000000 */
.L_x_18468:
[----:B------:R-:W-:Y:S05]  /*a7750*/  BSYNC.RECONVERGENT B0 ;  /* 0x0000000000007941 */ /* 0x000fea0003800200 */
.L_x_18466:
[----:B------:R-:W-:Y:S01]  /*a7760*/  DADD R42, R58, R42 ;  /* 0x000000003a2a7229 */ /* 0x000fe2000000002a */
[----:B------:R-:W-:-:S07]  /*a7770*/  LOP3.LUT R3, R3, 0x80000000, R40, 0xb8, !PT ;  /* 0x8000000003037812 */ /* 0x000fce00078eb828 */
[----:B------:R-:W-:-:S06]  /*a7780*/  DSETP.NAN.AND P0, PT, R42, R42, PT ;  /* 0x0000002a2a00722a */ /* 0x000fcc0003f08000 */
[----:B------:R-:W-:Y:S02]  /*a7790*/  FSEL R2, R42, R2, P0 ;  /* 0x000000022a027208 */ /* 0x000fe40000000000 */
[----:B------:R-:W-:Y:S01]  /*a77a0*/  FSEL R3, R43, R3, P0 ;  /* 0x000000032b037208 */ /* 0x000fe20000000000 */
[----:B------:R-:W-:Y:S06]  /*a77b0*/  BRA `(.L_x_18461) ;  /* 0x0000003c00687947 */ /* 0x000fec0003800000 */
.L_x_18452:
        /* <DEDUP_REMOVED lines=25> */
.L_x_18470:
[----:B------:R-:W-:Y:S05]  /*a7950*/  BSYNC.RECONVERGENT B3 ;  /* 0x0000000000037941 */ /* 0x000fea0003800200 */
.L_x_18469:
        /* <DEDUP_REMOVED lines=23> */
.L_x_18472:
[----:B------:R-:W-:Y:S05]  /*a7ad0*/  BSYNC.RECONVERGENT B3 ;  /* 0x0000000000037941 */ /* 0x000fea0003800200 */
.L_x_18471:
        /* <DEDUP_REMOVED lines=138> */
.L_x_18474:
[----:B------:R-:W-:Y:S05]  /*a8380*/  BSYNC.RECONVERGENT B0 ;  /* 0x0000000000007941 */ /* 0x000fea0003800200 */
.L_x_18473:
        /* <DEDUP_REMOVED lines=8> */
.L_x_18476:
[----:B------:R-:W-:Y:S05]  /*a8410*/  BSYNC.RECONVERGENT B3 ;  /* 0x0000000000037941 */ /* 0x000fea0003800200 */
.L_x_18475:
        /* <DEDUP_REMOVED lines=84> */
.L_x_18478:
[----:B------:R-:W-:Y:S02]  /*a8960*/  FSEL R2, RZ, 3.37028055040000000000e+12, P0 ;  /* 0x54442d18ff027808 */ /* 0x000fe40000000000 */
[----:B------:R-:W-:-:S07]  /*a8970*/  FSEL R3, RZ, 2.1426990032196044922, P0 ;  /* 0x400921fbff037808 */ /* 0x000fce0000000000 */
.L_x_18479:
[----:B------:R-:W-:Y:S05]  /*a8980*/  BSYNC.RECONVERGENT B0 ;  /* 0x0000000000007941 */ /* 0x000fea0003800200 */
.L_x_18477:
[----:B------:R-:W-:Y:S01]  /*a8990*/  DADD R42, R58, R42 ;  /* 0x000000003a2a7229 */ /* 0x000fe2000000002a */
[----:B------:R-:W-:Y:S01]  /*a89a0*/  LOP3.LUT R3, R3, 0x80000000, R40, 0xb8, !PT ;  /* 0x8000000003037812 */ /* 0x000fe200078eb828 */
[----:B------:R-:W-:-:S06]  /*a89b0*/  DADD R62, R62, 1 ;  /* 0x3ff000003e3e7429 */ /* 0x000fcc0000000000 */
[----:B------:R-:W-:-:S06]  /*a89c0*/  DSETP.NAN.AND P0, PT, R42, R42, PT ;  /* 0x0000002a2a00722a */ /* 0x000fcc0003f08000 */
[----:B------:R-:W-:Y:S02]  /*a89d0*/  FSEL R2, R42, R2, P0 ;  /* 0x000000022a027208 */ /* 0x000fe40000000000 */
[----:B------:R-:W-:Y:S01]  /*a89e0*/  FSEL R3, R43, R3, P0 ;  /* 0x000000032b037208 */ /* 0x000fe20000000000 */
[----:B------:R-:W-:Y:S06]  /*a89f0*/  BRA `(.L_x_18461) ;  /* 0x0000002800d87947 */ /* 0x000fec0003800000 */
.L_x_18451:
        /* <DEDUP_REMOVED lines=109> */
.L_x_18483:
[----:B------:R-:W-:Y:S05]  /*a90d0*/  BSYNC.RECONVERGENT B0 ;  /* 0x0000000000007941 */ /* 0x000fea0003800200 */
.L_x_18482:
        /* <DEDUP_REMOVED lines=9> */
.L_x_18485:
[----:B------:R-:W-:Y:S05]  /*a9170*/  BSYNC.RECONVERGENT B3 ;  /* 0x0000000000037941 */ /* 0x000fea0003800200 */
.L_x_18484:
        /* <DEDUP_REMOVED lines=76> */
.L_x_18481:
        /* <DEDUP_REMOVED lines=137> */
.L_x_18487:
[----:B------:R-:W-:Y:S05]  /*a9ed0*/  BSYNC.RECONVERGENT B0 ;  /* 0x0000000000007941 */ /* 0x000fea0003800200 */
.L_x_18486:
        /* <DEDUP_REMOVED lines=8> */
.L_x_18489:
[----:B------:R-:W-:Y:S05]  /*a9f60*/  BSYNC.RECONVERGENT B3 ;  /* 0x0000000000037941 */ /* 0x000fea0003800200 */
.L_x_18488:
        /* <DEDUP_REMOVED lines=76> */
.L_x_18480:
        /* <DEDUP_REMOVED lines=25> */
.L_x_18491:
[----:B------:R-:W-:Y:S05]  /*aa5c0*/  BSYNC.RECONVERGENT B3 ;  /* 0x0000000000037941 */ /* 0x000fea0003800200 */
.L_x_18490:
        /* <DEDUP_REMOVED lines=23> */
.L_x_18493:
[----:B------:R-:W-:Y:S05]  /*aa740*/  BSYNC.RECONVERGENT B3 ;  /* 0x0000000000037941 */ /* 0x000fea0003800200 */
.L_x_18492:
        /* <DEDUP_REMOVED lines=139> */
.L_x_18495:
[----:B------:R-:W-:Y:S05]  /*ab000*/  BSYNC.RECONVERGENT B0 ;  /* 0x0000000000007941 */ /* 0x000fea0003800200 */
.L_x_18494:
        /* <DEDUP_REMOVED lines=9> */
.L_x_18497:
[----:B------:R-:W-:Y:S05]  /*ab0a0*/  BSYNC.RECONVERGENT B3 ;  /* 0x0000000000037941 */ /* 0x000fea0003800200 */
.L_x_18496:
        /* <DEDUP_REMOVED lines=75> */
.L_x_18461:
[----:B------:R-:W-:Y:S05]  /*ab560*/  BSYNC.RECONVERGENT B2 ;  /* 0x0000000000027941 */ /* 0x000fea0003800200 */
.L_x_18450:
[----:B------:R-:W-:Y:S01]  /*ab570*/  UMOV UR4, 0xfefa39ef ;  /* 0xfefa39ef00047882 */ /* 0x000fe20000000000 */
[----:B------:R-:W-:Y:S01]  /*ab580*/  UMOV UR5, 0x3fe62e42 ;  /* 0x3fe62e4200057882 */ /* 0x000fe20000000000 */
[----:B------:R-:W-:Y:S01]  /*ab590*/  LOP3.LUT R19, R3, 0x80000000, R19, 0xb8, !PT ;  /* 0x8000000003137812 */ /* 0x000fe200078eb813 */
[----:B------:R-:W-:Y:S01]  /*ab5a0*/  DADD R62, R62, UR4 ;  /* 0x000000043e3e7e29 */ /* 0x000fe20008000000 */
[----:B------:R-:W-:-:S09]  /*ab5b0*/  MOV R18, R2 ;  /* 0x0000000200127202 */ /* 0x000fd20000000f00 */
[----:B------:R-:W-:Y:S01]  /*ab5c0*/  LOP3.LUT R17, R63, 0x80000000, R17, 0xb8, !PT ;  /* 0x800000003f117812 */ /* 0x000fe200078eb811 */
[----:B------:R-:W-:-:S07]  /*ab5d0*/  IMAD.MOV.U32 R16, RZ, RZ, R62 ;  /* 0x000000ffff107224 */ /* 0x000fce00078e003e */
.L_x_18376:
[----:B------:R-:W-:Y:S05]  /*ab5e0*/  BSYNC.RECONVERGENT B1 ;  /* 0x0000000000017941 */ /* 0x000fea0003800200 */
.L_x_18374:
        /* <DEDUP_REMOVED lines=12> */
        .weak           $__internal_33_$__cuda_sm20_div_rn_f64_full
        .type           $__internal_33_$__cuda_sm20_div_rn_f64_full,@function
        .size           $__internal_33_$__cuda_sm20_div_rn_f64_full,($__internal_34_$__cuda_sm20_dsqrt_rn_f64_mediumpath_v1 - $__internal_33_$__cuda_sm20_div_rn_f64_full)
$__internal_33_$__cuda_sm20_div_rn_f64_full:
        /* <DEDUP_REMOVED lines=72> */
.L_x_18499:
        /* <DEDUP_REMOVED lines=17> */
.L_x_18502:
[----:B------:R-:W-:Y:S01]  /*abc40*/  LOP3.LUT R0, R45, 0x80000, RZ, 0xfc, !PT ;  /* 0x000800002d007812 */ /* 0x000fe200078efcff */
[----:B------:R-:W-:-:S04]  /*abc50*/  IMAD.MOV.U32 R56, RZ, RZ, R44 ;  /* 0x000000ffff387224 */ /* 0x000fc800078e002c */
[----:B------:R-:W-:Y:S01]  /*abc60*/  IMAD.MOV.U32 R57, RZ, RZ, R0 ;  /* 0x000000ffff397224 */ /* 0x000fe200078e0000 */
[----:B------:R-:W-:Y:S06]  /*abc70*/  BRA `(.L_x_18500) ;  /* 0x00000000000c7947 */ /* 0x000fec0003800000 */
.L_x_18501:
[----:B------:R-:W-:Y:S01]  /*abc80*/  LOP3.LUT R0, R51, 0x80000, RZ, 0xfc, !PT ;  /* 0x0008000033007812 */ /* 0x000fe200078efcff */
[----:B------:R-:W-:-:S04]  /*abc90*/  IMAD.MOV.U32 R56, RZ, RZ, R50 ;  /* 0x000000ffff387224 */ /* 0x000fc800078e0032 */
[----:B------:R-:W-:-:S07]  /*abca0*/  IMAD.MOV.U32 R57, RZ, RZ, R0 ;  /* 0x000000ffff397224 */ /* 0x000fce00078e0000 */
.L_x_18500:
[----:B------:R-:W-:Y:S05]  /*abcb0*/  BSYNC.RECONVERGENT B0 ;  /* 0x0000000000007941 */ /* 0x000fea0003800200 */
.L_x_18498:
[----:B------:R-:W-:Y:S01]  /*abcc0*/  MOV R2, R3 ;  /* 0x0000000300027202 */ /* 0x000fe20000000f00 */
[----:B------:R-:W-:Y:S02]  /*abcd0*/  IMAD.MOV.U32 R3, RZ, RZ, 0x0 ;  /* 0x00000000ff037424 */ /* 0x000fe400078e00ff */
[----:B------:R-:W-:Y:S02]  /*abce0*/  IMAD.MOV.U32 R4, RZ, RZ, R56 ;  /* 0x000000ffff047224 */ /* 0x000fe400078e0038 */
[----:B------:R-:W-:Y:S01]  /*abcf0*/  IMAD.MOV.U32 R5, RZ, RZ, R57 ;  /* 0x000000ffff057224 */ /* 0x000fe200078e0039 */
[----:B------:R-:W-:Y:S06]  /*abd00*/  RET.REL.NODEC R2 `(_ZN2at6native29vectorized_elementwise_kernelILi8EZZZNS0_17asinh_kernel_cudaERNS_18TensorIteratorBaseEENKUlvE_clEvENKUlvE_clEvEUlN3c107complexIdEEE_St5arrayIPcLm2EEEEviT0_T1_) ;  /* 0xfffff54002bc7950 */ /* 0x000fec0003c3ffff */
        .weak           $__internal_34_$__cuda_sm20_dsqrt_rn_f64_mediumpath_v1
        .type           $__internal_34_$__cuda_sm20_dsqrt_rn_f64_mediumpath_v1,@function
        .size           $__internal_34_$__cuda_sm20_dsqrt_rn_f64_mediumpath_v1,(.L_x_18542 - $__internal_34_$__cuda_sm20_dsqrt_rn_f64_mediumpath_v1)
$__internal_34_$__cuda_sm20_dsqrt_rn_f64_mediumpath_v1:
        /* <DEDUP_REMOVED lines=13> */
.L_x_18504:
        /* <DEDUP_REMOVED lines=24> */
.L_x_18506:
[----:B------:R-:W-:-:S11]  /*abf60*/  DADD R2, R48, R48 ;  /* 0x0000000030027229 */ /* 0x000fd60000000030 */
.L_x_18505:
[----:B------:R-:W-:Y:S05]  /*abf70*/  BSYNC.RECONVERGENT B0 ;  /* 0x0000000000007941 */ /* 0x000fea0003800200 */
.L_x_18503:
[----:B------:R-:W-:-:S04]  /*abf80*/  IMAD.MOV.U32 R45, RZ, RZ, 0x0 ;  /* 0x00000000ff2d7424 */ /* 0x000fc800078e00ff */
[----:B------:R-:W-:Y:S05]  /*abf90*/  RET.REL.NODEC R44 `(_ZN2at6native29vectorized_elementwise_kernelILi8EZZZNS0_17asinh_kernel_cudaERNS_18TensorIteratorBaseEENKUlvE_clEvENKUlvE_clEvEUlN3c107complexIdEEE_St5arrayIPcLm2EEEEviT0_T1_) ;  /* 0xfffff5402c187950 */ /* 0x000fea0003c3ffff */
.L_x_18507:
        /* <DEDUP_REMOVED lines=14> */
.L_x_18542:


//--------------------- .nv.global.init           --------------------------
	.section	.nv.global.init,"aw",@progbits
.nv.global.init:
	.type		$str$6,@object
	.size		$str$6,(__unnamed_11 - $str$6)
$str$6:
        /*0000*/ 	.byte	0x66, 0x61, 0x6c, 0x73, 0x65, 0x00
	.type		__unnamed_11,@object
	.size		__unnamed_11,(__unnamed_3 - __unnamed_11)
__unnamed_11:
        /*0006*/ 	.byte	0x66, 0x65, 0x74, 0x63, 0x68, 0x5f, 0x61, 0x6e, 0x64, 0x5f, 0x63, 0x61, 0x73, 0x74, 0x00
	.type		__unnamed_3,@object
	.size		__unnamed_3,(__unnamed_7 - __unnamed_3)
__unnamed_3:
        /*0015*/ 	.byte	0x66, 0x65, 0x74, 0x63, 0x68, 0x5f, 0x61, 0x6e, 0x64, 0x5f, 0x63, 0x61, 0x73, 0x74, 0x00
	.type		__unnamed_7,@object
	.size		__unnamed_7,(__unnamed_9 - __unnamed_7)
__unnamed_7:
        /*0024*/ 	.byte	0x66, 0x65, 0x74, 0x63, 0x68, 0x5f, 0x61, 0x6e, 0x64, 0x5f, 0x63, 0x61, 0x73, 0x74, 0x00
	.type		__unnamed_9,@object
	.size		__unnamed_9,(__unnamed_1 - __unnamed_9)
__unnamed_9:
        /*0033*/ 	.byte	0x66, 0x65, 0x74, 0x63, 0x68, 0x5f, 0x61, 0x6e, 0x64, 0x5f, 0x63, 0x61, 0x73, 0x74, 0x00
	.type		__unnamed_1,@object
	.size		__unnamed_1,(__unnamed_13 - __unnamed_1)
__unnamed_1:
        /*0042*/ 	.byte	0x66, 0x65, 0x74, 0x63, 0x68, 0x5f, 0x61, 0x6e, 0x64, 0x5f, 0x63, 0x61, 0x73, 0x74, 0x00
	.type		__unnamed_13,@object
	.size		__unnamed_13,(__unnamed_5 - __unnamed_13)
__unnamed_13:
        /*0051*/ 	.byte	0x66, 0x65, 0x74, 0x63, 0x68, 0x5f, 0x61, 0x6e, 0x64, 0x5f, 0x63, 0x61, 0x73, 0x74, 0x00
	.type		__unnamed_5,@object
	.size		__unnamed_5,(__unnamed_12 - __unnamed_5)
__unnamed_5:
        /*0060*/ 	.byte	0x66, 0x65, 0x74, 0x63, 0x68, 0x5f, 0x61, 0x6e, 0x64, 0x5f, 0x63, 0x61, 0x73, 0x74, 0x00
	.type		__unnamed_12,@object
	.size		__unnamed_12,(__unnamed_4 - __unnamed_12)
__unnamed_12:
        /*006f*/ 	.byte	0x63, 0x61, 0x73, 0x74, 0x5f, 0x61, 0x6e, 0x64, 0x5f, 0x73, 0x74, 0x6f, 0x72, 0x65, 0x00
	.type		__unnamed_4,@object
	.size		__unnamed_4,(__unnamed_8 - __unnamed_4)
__unnamed_4:
        /*007e*/ 	.byte	0x63, 0x61, 0x73, 0x74, 0x5f, 0x61, 0x6e, 0x64, 0x5f, 0x73, 0x74, 0x6f, 0x72, 0x65, 0x00
	.type		__unnamed_8,@object
	.size		__unnamed_8,(__unnamed_10 - __unnamed_8)
__unnamed_8:
        /*008d*/ 	.byte	0x63, 0x61, 0x73, 0x74, 0x5f, 0x61, 0x6e, 0x64, 0x5f, 0x73, 0x74, 0x6f, 0x72, 0x65, 0x00
	.type		__unnamed_10,@object
	.size		__unnamed_10,(__unnamed_2 - __unnamed_10)
__unnamed_10:
        /*009c*/ 	.byte	0x63, 0x61, 0x73, 0x74, 0x5f, 0x61, 0x6e, 0x64, 0x5f, 0x73, 0x74, 0x6f, 0x72, 0x65, 0x00
	.type		__unnamed_2,@object
	.size		__unnamed_2,(__unnamed_14 - __unnamed_2)
__unnamed_2:
        /*00ab*/ 	.byte	0x63, 0x61, 0x73, 0x74, 0x5f, 0x61, 0x6e, 0x64, 0x5f, 0x73, 0x74, 0x6f, 0x72, 0x65, 0x00
	.type		__unnamed_14,@object
	.size		__unnamed_14,(__unnamed_6 - __unnamed_14)
__unnamed_14:
        /*00ba*/ 	.byte	0x63, 0x61, 0x73, 0x74, 0x5f, 0x61, 0x6e, 0x64, 0x5f, 0x73, 0x74, 0x6f, 0x72, 0x65, 0x00
	.type		__unnamed_6,@object
	.size		__unnamed_6,($str$7 - __unnamed_6)
__unnamed_6:
        /*00c9*/ 	.byte	0x63, 0x61, 0x73, 0x74, 0x5f, 0x61, 0x6e, 0x64, 0x5f, 0x73, 0x74, 0x6f, 0x72, 0x65, 0x00
	.type		$str$7,@object
	.size		$str$7,(.L_43 - $str$7)
$str$7:
        /*00d8*/ 	.byte	0x2f, 0x72, 0x6f, 0x6f, 0x74, 0x2f, 0x2e, 0x70, 0x79, 0x65, 0x6e, 0x76, 0x2f, 0x76, 0x65, 0x72
        /*00e8*/ 	.byte	0x73, 0x69, 0x6f, 0x6e, 0x73, 0x2f, 0x33, 0x2e, 0x31, 0x33, 0x2e, 0x31, 0x32, 0x2f, 0x6c, 0x69
        /*00f8*/ 	.byte	0x62, 0x2f, 0x70, 0x79, 0x74, 0x68, 0x6f, 0x6e, 0x33, 0x2e, 0x31, 0x33, 0x2f, 0x73, 0x69, 0x74
        /*0108*/ 	.byte	0x65, 0x2d, 0x70, 0x61, 0x63, 0x6b, 0x61, 0x67, 0x65, 0x73, 0x2f, 0x74, 0x6f, 0x72, 0x63, 0x68
        /*0118*/ 	.byte	0x2f, 0x69, 0x6e, 0x63, 0x6c, 0x75, 0x64, 0x65, 0x2f, 0x63, 0x31, 0x30, 0x2f, 0x63, 0x6f, 0x72
        /*0128*/ 	.byte	0x65, 0x2f, 0x44, 0x79, 0x6e, 0x61, 0x6d, 0x69, 0x63, 0x43, 0x61, 0x73, 0x74, 0x2e, 0x68, 0x00
.L_43:


//--------------------- .nv.shared.reserved.0     --------------------------
	.section	.nv.shared.reserved.0,"aw",@nobits
	.weak		__nv_reservedSMEM_offset_0_alias
	.size		__nv_reservedSMEM_offset_0_alias, 0, 64
	.other		__nv_reservedSMEM_offset_0_alias,@"STO_CUDA_RESERVED_SHARED STV_DEFAULT"
__nv_reservedSMEM_offset_0_alias:
	.zero		0
	.zero		64


//--------------------- .nv.global                --------------------------
	.section	.nv.global,"aw",@nobits
.nv.global:
	.type		_ZN59_INTERNAL_918acfc9_28_UnaryGeometricAsinhKernel_cu_70db38914cuda3std3__48in_placeE,@object
	.size		_ZN59_INTERNAL_918acfc9_28_UnaryGeometricAsinhKernel_cu_70db38914cuda3std3__48in_placeE,(_ZN59_INTERNAL_918acfc9_28_UnaryGeometricAsinhKernel_cu_70db38914cuda3std6ranges3__45__cpo8distanceE - _ZN59_INTERNAL_918acfc9_28_UnaryGeometricAsinhKernel_cu_70db38914cuda3std3__48in_placeE)
_ZN59_INTERNAL_918acfc9_28_UnaryGeometricAsinhKernel_cu_70db38914cuda3std3__48in_placeE:
	.zero		1
	.type		_ZN59_INTERNAL_918acfc9_28_UnaryGeometricAsinhKernel_cu_70db38914cuda3std6ranges3__45__cpo8distanceE,@object
	.size		_ZN59_INTERNAL_918acfc9_28_UnaryGeometricAsinhKernel_cu_70db38914cuda3std6ranges3__45__cpo8distanceE,(_ZN59_INTERNAL_918acfc9_28_UnaryGeometricAsinhKernel_cu_70db38914cuda3std3__45__cpo6cbeginE - _ZN59_INTERNAL_918acfc9_28_UnaryGeometricAsinhKernel_cu_70db38914cuda3std6ranges3__45__cpo8distanceE)
_ZN59_INTERNAL_918acfc9_28_UnaryGeometricAsinhKernel_cu_70db38914cuda3std6ranges3__45__cpo8distanceE:
	.zero		1
	.type		_ZN59_INTERNAL_918acfc9_28_UnaryGeometricAsinhKernel_cu_70db38914cuda3std3__45__cpo6cbeginE,@object
	.size		_ZN59_INTERNAL_918acfc9_28_UnaryGeometricAsinhKernel_cu_70db38914cuda3std3__45__cpo6cbeginE,(_ZN59_INTERNAL_918acfc9_28_UnaryGeometricAsinhKernel_cu_70db38914cuda3std6ranges3__45__cpo7advanceE - _ZN59_INTERNAL_918acfc9_28_UnaryGeometricAsinhKernel_cu_70db38914cuda3std3__45__cpo6cbeginE)
_ZN59_INTERNAL_918acfc9_28_UnaryGeometricAsinhKernel_cu_70db38914cuda3std3__45__cpo6cbeginE:
	.zero		1
	.type		_ZN59_INTERNAL_918acfc9_28_UnaryGeometricAsinhKernel_cu_70db38914cuda3std6ranges3__45__cpo7advanceE,@object
	.size		_ZN59_INTERNAL_918acfc9_28_UnaryGeometricAsinhKernel_cu_70db38914cuda3std6ranges3__45__cpo7advanceE,(_ZN59_INTERNAL_918acfc9_28_UnaryGeometricAsinhKernel_cu_70db38914cuda3std3__45__cpo7crbeginE - _ZN59_INTERNAL_918acfc9_28_UnaryGeometricAsinhKernel_cu_70db38914cuda3std6ranges3__45__cpo7advanceE)
_ZN59_INTERNAL_918acfc9_28_UnaryGeometricAsinhKernel_cu_70db38914cuda3std6ranges3__45__cpo7advanceE:
	.zero		1
	.type		_ZN59_INTERNAL_918acfc9_28_UnaryGeometricAsinhKernel_cu_70db38914cuda3std3__45__cpo7crbeginE,@object
	.size		_ZN59_INTERNAL_918acfc9_28_UnaryGeometricAsinhKernel_cu_70db38914cuda3std3__45__cpo7crbeginE,(_ZN59_INTERNAL_918acfc9_28_UnaryGeometricAsinhKernel_cu_70db38914cuda3std6ranges3__45__cpo4dataE - _ZN59_INTERNAL_918acfc9_28_UnaryGeometricAsinhKernel_cu_70db38914cuda3std3__45__cpo7crbeginE)
_ZN59_INTERNAL_918acfc9_28_UnaryGeometricAsinhKernel_cu_70db38914cuda3std3__45__cpo7crbeginE:
	.zero		1
	.type		_ZN59_INTERNAL_918acfc9_28_UnaryGeometricAsinhKernel_cu_70db38914cuda3std6ranges3__45__cpo4dataE,@object
	.size		_ZN59_INTERNAL_918acfc9_28_UnaryGeometricAsinhKernel_cu_70db38914cuda3std6ranges3__45__cpo4dataE,(_ZN59_INTERNAL_918acfc9_28_UnaryGeometricAsinhKernel_cu_70db38914cuda3std6ranges3__45__cpo5beginE - _ZN59_INTERNAL_918acfc9_28_UnaryGeometricAsinhKernel_cu_70db38914cuda3std6ranges3__45__cpo4dataE)
_ZN59_INTERNAL_918acfc9_28_UnaryGeometricAsinhKernel_cu_70db38914cuda3std6ranges3__45__cpo4dataE:
	.zero		1
	.type		_ZN59_INTERNAL_918acfc9_28_UnaryGeometricAsinhKernel_cu_70db38914cuda3std6ranges3__45__cpo5beginE,@object
	.size		_ZN59_INTERNAL_918acfc9_28_UnaryGeometricAsinhKernel_cu_70db38914cuda3std6ranges3__45__cpo5beginE,(_ZN59_INTERNAL_918acfc9_28_UnaryGeometricAsinhKernel_cu_70db38914cuda3std3__461_GLOBAL__N__918acfc9_28_UnaryGeometricAsinhKernel_cu_70db38916ignoreE - _ZN59_INTERNAL_918acfc9_28_UnaryGeometricAsinhKernel_cu_70db38914cuda3std6ranges3__45__cpo5beginE)
_ZN59_INTERNAL_918acfc9_28_UnaryGeometricAsinhKernel_cu_70db38914cuda3std6ranges3__45__cpo5beginE:
	.zero		1
	.type		_ZN59_INTERNAL_918acfc9_28_UnaryGeometricAsinhKernel_cu_70db38914cuda3std3__461_GLOBAL__N__918acfc9_28_UnaryGeometricAsinhKernel_cu_70db38916ignoreE,@object
	.size		_ZN59_INTERNAL_918acfc9_28_UnaryGeometricAsinhKernel_cu_70db38914cuda3std3__461_GLOBAL__N__918acfc9_28_UnaryGeometricAsinhKernel_cu_70db38916ignoreE,(_ZN59_INTERNAL_918acfc9_28_UnaryGeometricAsinhKernel_cu_70db38914cuda3std6ranges3__45__cpo4sizeE - _ZN59_INTERNAL_918acfc9_28_UnaryGeometricAsinhKernel_cu_70db38914cuda3std3__461_GLOBAL__N__918acfc9_28_UnaryGeometricAsinhKernel_cu_70db38916ignoreE)
_ZN59_INTERNAL_918acfc9_28_UnaryGeometricAsinhKernel_cu_70db38914cuda3std3__461_GLOBAL__N__918acfc9_28_UnaryGeometricAsinhKernel_cu_70db38916ignoreE:
	.zero		1
	.type		_ZN59_INTERNAL_918acfc9_28_UnaryGeometricAsinhKernel_cu_70db38914cuda3std6ranges3__45__cpo4sizeE,@object
	.size		_ZN59_INTERNAL_918acfc9_28_UnaryGeometricAsinhKernel_cu_70db38914cuda3std6ranges3__45__cpo4sizeE,(_ZN59_INTERNAL_918acfc9_28_UnaryGeometricAsinhKernel_cu_70db38914cuda3std3__45__cpo5beginE - _ZN59_INTERNAL_918acfc9_28_UnaryGeometricAsinhKernel_cu_70db38914cuda3std6ranges3__45__cpo4sizeE)
_ZN59_INTERNAL_918acfc9_28_UnaryGeometricAsinhKernel_cu_70db38914cuda3std6ranges3__45__cpo4sizeE:
	.zero		1
	.type		_ZN59_INTERNAL_918acfc9_28_UnaryGeometricAsinhKernel_cu_70db38914cuda3std3__45__cpo5beginE,@object
	.size		_ZN59_INTERNAL_918acfc9_28_UnaryGeometricAsinhKernel_cu_70db38914cuda3std3__45__cpo5beginE,(_ZN59_INTERNAL_918acfc9_28_UnaryGeometricAsinhKernel_cu_70db38914cuda3std6ranges3__45__cpo6cbeginE - _ZN59_INTERNAL_918acfc9_28_UnaryGeometricAsinhKernel_cu_70db38914cuda3std3__45__cpo5beginE)
_ZN59_INTERNAL_918acfc9_28_UnaryGeometricAsinhKernel_cu_70db38914cuda3std3__45__cpo5beginE:
	.zero		1
	.type		_ZN59_INTERNAL_918acfc9_28_UnaryGeometricAsinhKernel_cu_70db38914cuda3std6ranges3__45__cpo6cbeginE,@object
	.size		_ZN59_INTERNAL_918acfc9_28_UnaryGeometricAsinhKernel_cu_70db38914cuda3std6ranges3__45__cpo6cbeginE,(_ZN59_INTERNAL_918acfc9_28_UnaryGeometricAsinhKernel_cu_70db38914cuda3std3__45__cpo6rbeginE - _ZN59_INTERNAL_918acfc9_28_UnaryGeometricAsinhKernel_cu_70db38914cuda3std6ranges3__45__cpo6cbeginE)
_ZN59_INTERNAL_918acfc9_28_UnaryGeometricAsinhKernel_cu_70db38914cuda3std6ranges3__45__cpo6cbeginE:
	.zero		1
	.type		_ZN59_INTERNAL_918acfc9_28_UnaryGeometricAsinhKernel_cu_70db38914cuda3std3__45__cpo6rbeginE,@object
	.size		_ZN59_INTERNAL_918acfc9_28_UnaryGeometricAsinhKernel_cu_70db38914cuda3std3__45__cpo6rbeginE,(_ZN59_INTERNAL_918acfc9_28_UnaryGeometricAsinhKernel_cu_70db38914cuda3std6ranges3__45__cpo4nextE - _ZN59_INTERNAL_918acfc9_28_UnaryGeometricAsinhKernel_cu_70db38914cuda3std3__45__cpo6rbeginE)
_ZN59_INTERNAL_918acfc9_28_UnaryGeometricAsinhKernel_cu_70db38914cuda3std3__45__cpo6rbeginE:
	.zero		1
	.type		_ZN59_INTERNAL_918acfc9_28_UnaryGeometricAsinhKernel_cu_70db38914cuda3std6ranges3__45__cpo4nextE,@object
	.size		_ZN59_INTERNAL_918acfc9_28_UnaryGeometricAsinhKernel_cu_70db38914cuda3std6ranges3__45__cpo4nextE,(_ZN59_INTERNAL_918acfc9_28_UnaryGeometricAsinhKernel_cu_70db38914cuda3std6ranges3__45__cpo4swapE - _ZN59_INTERNAL_918acfc9_28_UnaryGeometricAsinhKernel_cu_70db38914cuda3std6ranges3__45__cpo4nextE)
_ZN59_INTERNAL_918acfc9_28_UnaryGeometricAsinhKernel_cu_70db38914cuda3std6ranges3__45__cpo4nextE:
	.zero		1
	.type		_ZN59_INTERNAL_918acfc9_28_UnaryGeometricAsinhKernel_cu_70db38914cuda3std6ranges3__45__cpo4swapE,@object
	.size		_ZN59_INTERNAL_918acfc9_28_UnaryGeometricAsinhKernel_cu_70db38914cuda3std6ranges3__45__cpo4swapE,(_ZN59_INTERNAL_918acfc9_28_UnaryGeometricAsinhKernel_cu_70db38914cuda3std3__420unreachable_sentinelE - _ZN59_INTERNAL_918acfc9_28_UnaryGeometricAsinhKernel_cu_70db38914cuda3std6ranges3__45__cpo4swapE)
_ZN59_INTERNAL_918acfc9_28_UnaryGeometricAsinhKernel_cu_70db38914cuda3std6ranges3__45__cpo4swapE:
	.zero		1
	.type		_ZN59_INTERNAL_918acfc9_28_UnaryGeometricAsinhKernel_cu_70db38914cuda3std3__420unreachable_sentinelE,@object
	.size		_ZN59_INTERNAL_918acfc9_28_UnaryGeometricAsinhKernel_cu_70db38914cuda3std3__420unreachable_sentinelE,(_ZN59_INTERNAL_918acfc9_28_UnaryGeometricAsinhKernel_cu_70db38916thrust24THRUST_300001_SM_1000_NS6system6detail10sequential3seqE - _ZN59_INTERNAL_918acfc9_28_UnaryGeometricAsinhKernel_cu_70db38914cuda3std3__420unreachable_sentinelE)
_ZN59_INTERNAL_918acfc9_28_UnaryGeometricAsinhKernel_cu_70db38914cuda3std3__420unreachable_sentinelE:
	.zero		1
	.type		_ZN59_INTERNAL_918acfc9_28_UnaryGeometricAsinhKernel_cu_70db38916thrust24THRUST_300001_SM_1000_NS6system6detail10sequential3seqE,@object
	.size		_ZN59_INTERNAL_918acfc9_28_UnaryGeometricAsinhKernel_cu_70db38916thrust24THRUST_300001_SM_1000_NS6system6detail10sequential3seqE,(_ZN59_INTERNAL_918acfc9_28_UnaryGeometricAsinhKernel_cu_70db38914cuda3std3__45__cpo4cendE - _ZN59_INTERNAL_918acfc9_28_UnaryGeometricAsinhKernel_cu_70db38916thrust24THRUST_300001_SM_1000_NS6system6detail10sequential3seqE)
_ZN59_INTERNAL_918acfc9_28_UnaryGeometricAsinhKernel_cu_70db38916thrust24THRUST_300001_SM_1000_NS6system6detail10sequential3seqE:
	.zero		1
	.type		_ZN59_INTERNAL_918acfc9_28_UnaryGeometricAsinhKernel_cu_70db38914cuda3std3__45__cpo4cendE,@object
	.size		_ZN59_INTERNAL_918acfc9_28_UnaryGeometricAsinhKernel_cu_70db38914cuda3std3__45__cpo4cendE,(_ZN59_INTERNAL_918acfc9_28_UnaryGeometricAsinhKernel_cu_70db38914cuda3std6ranges3__45__cpo9iter_swapE - _ZN59_INTERNAL_918acfc9_28_UnaryGeometricAsinhKernel_cu_70db38914cuda3std3__45__cpo4cendE)
_ZN59_INTERNAL_918acfc9_28_UnaryGeometricAsinhKernel_cu_70db38914cuda3std3__45__cpo4cendE:
	.zero		1
	.type		_ZN59_INTERNAL_918acfc9_28_UnaryGeometricAsinhKernel_cu_70db38914cuda3std6ranges3__45__cpo9iter_swapE,@object
	.size		_ZN59_INTERNAL_918acfc9_28_UnaryGeometricAsinhKernel_cu_70db38914cuda3std6ranges3__45__cpo9iter_swapE,(_ZN59_INTERNAL_918acfc9_28_UnaryGeometricAsinhKernel_cu_70db38914cuda3std3__45__cpo5crendE - _ZN59_INTERNAL_918acfc9_28_UnaryGeometricAsinhKernel_cu_70db38914cuda3std6ranges3__45__cpo9iter_swapE)
_ZN59_INTERNAL_918acfc9_28_UnaryGeometricAsinhKernel_cu_70db38914cuda3std6ranges3__45__cpo9iter_swapE:
	.zero		1
	.type		_ZN59_INTERNAL_918acfc9_28_UnaryGeometricAsinhKernel_cu_70db38914cuda3std3__45__cpo5crendE,@object
	.size		_ZN59_INTERNAL_918acfc9_28_UnaryGeometricAsinhKernel_cu_70db38914cuda3std3__45__cpo5crendE,(_ZN59_INTERNAL_918acfc9_28_UnaryGeometricAsinhKernel_cu_70db38914cuda3std6ranges3__45__cpo5cdataE - _ZN59_INTERNAL_918acfc9_28_UnaryGeometricAsinhKernel_cu_70db38914cuda3std3__45__cpo5crendE)
_ZN59_INTERNAL_918acfc9_28_UnaryGeometricAsinhKernel_cu_70db38914cuda3std3__45__cpo5crendE:
	.zero		1
	.type		_ZN59_INTERNAL_918acfc9_28_UnaryGeometricAsinhKernel_cu_70db38914cuda3std6ranges3__45__cpo5cdataE,@object
	.size		_ZN59_INTERNAL_918acfc9_28_UnaryGeometricAsinhKernel_cu_70db38914cuda3std6ranges3__45__cpo5cdataE,(_ZN59_INTERNAL_918acfc9_28_UnaryGeometricAsinhKernel_cu_70db38914cuda3std6ranges3__45__cpo3endE - _ZN59_INTERNAL_918acfc9_28_UnaryGeometricAsinhKernel_cu_70db38914cuda3std6ranges3__45__cpo5cdataE)
_ZN59_INTERNAL_918acfc9_28_UnaryGeometricAsinhKernel_cu_70db38914cuda3std6ranges3__45__cpo5cdataE:
	.zero		1
	.type		_ZN59_INTERNAL_918acfc9_28_UnaryGeometricAsinhKernel_cu_70db38914cuda3std6ranges3__45__cpo3endE,@object
	.size		_ZN59_INTERNAL_918acfc9_28_UnaryGeometricAsinhKernel_cu_70db38914cuda3std6ranges3__45__cpo3endE,(_ZN59_INTERNAL_918acfc9_28_UnaryGeometricAsinhKernel_cu_70db38914cuda3std3__419piecewise_constructE - _ZN59_INTERNAL_918acfc9_28_UnaryGeometricAsinhKernel_cu_70db38914cuda3std6ranges3__45__cpo3endE)
_ZN59_INTERNAL_918acfc9_28_UnaryGeometricAsinhKernel_cu_70db38914cuda3std6ranges3__45__cpo3endE:
	.zero		1
	.type		_ZN59_INTERNAL_918acfc9_28_UnaryGeometricAsinhKernel_cu_70db38914cuda3std3__419piecewise_constructE,@object
	.size		_ZN59_INTERNAL_918acfc9_28_UnaryGeometricAsinhKernel_cu_70db38914cuda3std3__419piecewise_constructE,(_ZN59_INTERNAL_918acfc9_28_UnaryGeometricAsinhKernel_cu_70db38914cuda3std6ranges3__45__cpo5ssizeE - _ZN59_INTERNAL_918acfc9_28_UnaryGeometricAsinhKernel_cu_70db38914cuda3std3__419piecewise_constructE)
_ZN59_INTERNAL_918acfc9_28_UnaryGeometricAsinhKernel_cu_70db38914cuda3std3__419piecewise_constructE:
	.zero		1
	.type		_ZN59_INTERNAL_918acfc9_28_UnaryGeometricAsinhKernel_cu_70db38914cuda3std6ranges3__45__cpo5ssizeE,@object
	.size		_ZN59_INTERNAL_918acfc9_28_UnaryGeometricAsinhKernel_cu_70db38914cuda3std6ranges3__45__cpo5ssizeE,(_ZN59_INTERNAL_918acfc9_28_UnaryGeometricAsinhKernel_cu_70db38914cuda3std3__45__cpo3endE - _ZN59_INTERNAL_918acfc9_28_UnaryGeometricAsinhKernel_cu_70db38914cuda3std6ranges3__45__cpo5ssizeE)
_ZN59_INTERNAL_918acfc9_28_UnaryGeometricAsinhKernel_cu_70db38914cuda3std6ranges3__45__cpo5ssizeE:
	.zero		1
	.type		_ZN59_INTERNAL_918acfc9_28_UnaryGeometricAsinhKernel_cu_70db38914cuda3std3__45__cpo3endE,@object
	.size		_ZN59_INTERNAL_918acfc9_28_UnaryGeometricAsinhKernel_cu_70db38914cuda3std3__45__cpo3endE,(_ZN59_INTERNAL_918acfc9_28_UnaryGeometricAsinhKernel_cu_70db38914cuda3std6ranges3__45__cpo4cendE - _ZN59_INTERNAL_918acfc9_28_UnaryGeometricAsinhKernel_cu_70db38914cuda3std3__45__cpo3endE)
_ZN59_INTERNAL_918acfc9_28_UnaryGeometricAsinhKernel_cu_70db38914cuda3std3__45__cpo3endE:
	.zero		1
	.type		_ZN59_INTERNAL_918acfc9_28_UnaryGeometricAsinhKernel_cu_70db38914cuda3std6ranges3__45__cpo4cendE,@object
	.size		_ZN59_INTERNAL_918acfc9_28_UnaryGeometricAsinhKernel_cu_70db38914cuda3std6ranges3__45__cpo4cendE,(_ZN59_INTERNAL_918acfc9_28_UnaryGeometricAsinhKernel_cu_70db38914cuda3std3__45__cpo4rendE - _ZN59_INTERNAL_918acfc9_28_UnaryGeometricAsinhKernel_cu_70db38914cuda3std6ranges3__45__cpo4cendE)
_ZN59_INTERNAL_918acfc9_28_UnaryGeometricAsinhKernel_cu_70db38914cuda3std6ranges3__45__cpo4cendE:
	.zero		1
	.type		_ZN59_INTERNAL_918acfc9_28_UnaryGeometricAsinhKernel_cu_70db38914cuda3std3__45__cpo4rendE,@object
	.size		_ZN59_INTERNAL_918acfc9_28_UnaryGeometricAsinhKernel_cu_70db38914cuda3std3__45__cpo4rendE,(_ZN59_INTERNAL_918acfc9_28_UnaryGeometricAsinhKernel_cu_70db38914cuda3std6ranges3__45__cpo4prevE - _ZN59_INTERNAL_918acfc9_28_UnaryGeometricAsinhKernel_cu_70db38914cuda3std3__45__cpo4rendE)
_ZN59_INTERNAL_918acfc9_28_UnaryGeometricAsinhKernel_cu_70db38914cuda3std3__45__cpo4rendE:
	.zero		1
	.type		_ZN59_INTERNAL_918acfc9_28_UnaryGeometricAsinhKernel_cu_70db38914cuda3std6ranges3__45__cpo4prevE,@object
	.size		_ZN59_INTERNAL_918acfc9_28_UnaryGeometricAsinhKernel_cu_70db38914cuda3std6ranges3__45__cpo4prevE,(_ZN59_INTERNAL_918acfc9_28_UnaryGeometricAsinhKernel_cu_70db38914cuda3std6ranges3__45__cpo9iter_moveE - _ZN59_INTERNAL_918acfc9_28_UnaryGeometricAsinhKernel_cu_70db38914cuda3std6ranges3__45__cpo4prevE)
_ZN59_INTERNAL_918acfc9_28_UnaryGeometricAsinhKernel_cu_70db38914cuda3std6ranges3__45__cpo4prevE:
	.zero		1
	.type		_ZN59_INTERNAL_918acfc9_28_UnaryGeometricAsinhKernel_cu_70db38914cuda3std6ranges3__45__cpo9iter_moveE,@object
	.size		_ZN59_INTERNAL_918acfc9_28_UnaryGeometricAsinhKernel_cu_70db38914cuda3std6ranges3__45__cpo9iter_moveE,(.L_27 - _ZN59_INTERNAL_918acfc9_28_UnaryGeometricAsinhKernel_cu_70db38914cuda3std6ranges3__45__cpo9iter_moveE)
_ZN59_INTERNAL_918acfc9_28_UnaryGeometricAsinhKernel_cu_70db38914cuda3std6ranges3__45__cpo9iter_moveE:
	.zero		1
.L_27:


//--------------------- .nv.constant0._ZN2at6native18elementwise_kernelILi128ELi4EZNS0_15gpu_kernel_implIZZZNS0_17asinh_kernel_cudaERNS_18TensorIteratorBaseEENKUlvE0_clEvENKUlvE2_clEvEUlN3c108BFloat16EE_EEvS4_RKT_EUliE_EEviT1_ --------------------------
	.section	.nv.constant0._ZN2at6native18elementwise_kernelILi128ELi4EZNS0_15gpu_kernel_implIZZZNS0_17asinh_kernel_cudaERNS_18TensorIteratorBaseEENKUlvE0_clEvENKUlvE2_clEvEUlN3c108BFloat16EE_EEvS4_RKT_EUliE_EEviT1_,"a",@progbits
	.sectionflags	@""
	.align	4
.nv.constant0._ZN2at6native18elementwise_kernelILi128ELi4EZNS0_15gpu_kernel_implIZZZNS0_17asinh_kernel_cudaERNS_18TensorIteratorBaseEENKUlvE0_clEvENKUlvE2_clEvEUlN3c108BFloat16EE_EEvS4_RKT_EUliE_EEviT1_:
	.zero		1440


//--------------------- .nv.constant0._ZN2at6native27unrolled_elementwise_kernelIZZZNS0_17asinh_kernel_cudaERNS_18TensorIteratorBaseEENKUlvE0_clEvENKUlvE2_clEvEUlN3c108BFloat16EE_St5arrayIPcLm2EELi4E23TrivialOffsetCalculatorILi1EjESD_NS0_6memory12LoadWithCastILi1EEENSE_13StoreWithCastILi1EEEEEviT_T0_T2_T3_T4_T5_ --------------------------
	.section	.nv.constant0._ZN2at6native27unrolled_elementwise_kernelIZZZNS0_17asinh_kernel_cudaERNS_18TensorIteratorBaseEENKUlvE0_clEvENKUlvE2_clEvEUlN3c108BFloat16EE_St5arrayIPcLm2EELi4E23TrivialOffsetCalculatorILi1EjESD_NS0_6memory12LoadWithCastILi1EEENSE_13StoreWithCastILi1EEEEEviT_T0_T2_T3_T4_T5_,"a",@progbits
	.sectionflags	@""
	.align	4
.nv.constant0._ZN2at6native27unrolled_elementwise_kernelIZZZNS0_17asinh_kernel_cudaERNS_18TensorIteratorBaseEENKUlvE0_clEvENKUlvE2_clEvEUlN3c108BFloat16EE_St5arrayIPcLm2EELi4E23TrivialOffsetCalculatorILi1EjESD_NS0_6memory12LoadWithCastILi1EEENSE_13StoreWithCastILi1EEEEEviT_T0_T2_T3_T4_T5_:
	.zero		940


//--------------------- .nv.constant0._ZN2at6native18elementwise_kernelILi128ELi4EZNS0_22gpu_kernel_impl_nocastIZZZNS0_17asinh_kernel_cudaERNS_18TensorIteratorBaseEENKUlvE0_clEvENKUlvE2_clEvEUlN3c108BFloat16EE_EEvS4_RKT_EUliE_EEviT1_ --------------------------
	.section	.nv.constant0._ZN2at6native18elementwise_kernelILi128ELi4EZNS0_22gpu_kernel_impl_nocastIZZZNS0_17asinh_kernel_cudaERNS_18TensorIteratorBaseEENKUlvE0_clEvENKUlvE2_clEvEUlN3c108BFloat16EE_EEvS4_RKT_EUliE_EEviT1_,"a",@progbits
	.sectionflags	@""
	.align	4
.nv.constant0._ZN2at6native18elementwise_kernelILi128ELi4EZNS0_22gpu_kernel_impl_nocastIZZZNS0_17asinh_kernel_cudaERNS_18TensorIteratorBaseEENKUlvE0_clEvENKUlvE2_clEvEUlN3c108BFloat16EE_EEvS4_RKT_EUliE_EEviT1_:
	.zero		1440


//--------------------- .nv.constant0._ZN2at6native27unrolled_elementwise_kernelIZZZNS0_17asinh_kernel_cudaERNS_18TensorIteratorBaseEENKUlvE0_clEvENKUlvE2_clEvEUlN3c108BFloat16EE_St5arrayIPcLm2EELi4E23TrivialOffsetCalculatorILi1EjESD_NS0_6memory15LoadWithoutCastENSE_16StoreWithoutCastEEEviT_T0_T2_T3_T4_T5_ --------------------------
	.section	.nv.constant0._ZN2at6native27unrolled_elementwise_kernelIZZZNS0_17asinh_kernel_cudaERNS_18TensorIteratorBaseEENKUlvE0_clEvENKUlvE2_clEvEUlN3c108BFloat16EE_St5arrayIPcLm2EELi4E23TrivialOffsetCalculatorILi1EjESD_NS0_6memory15LoadWithoutCastENSE_16StoreWithoutCastEEEviT_T0_T2_T3_T4_T5_,"a",@progbits
	.sectionflags	@""
	.align	4
.nv.constant0._ZN2at6native27unrolled_elementwise_kernelIZZZNS0_17asinh_kernel_cudaERNS_18TensorIteratorBaseEENKUlvE0_clEvENKUlvE2_clEvEUlN3c108BFloat16EE_St5arrayIPcLm2EELi4E23TrivialOffsetCalculatorILi1EjESD_NS0_6memory15LoadWithoutCastENSE_16StoreWithoutCastEEEviT_T0_T2_T3_T4_T5_:
	.zero		924


//--------------------- .nv.constant0._ZN2at6native29vectorized_elementwise_kernelILi2EZZZNS0_17asinh_kernel_cudaERNS_18TensorIteratorBaseEENKUlvE0_clEvENKUlvE2_clEvEUlN3c108BFloat16EE_St5arrayIPcLm2EEEEviT0_T1_ --------------------------
	.section	.nv.constant0._ZN2at6native29vectorized_elementwise_kernelILi2EZZZNS0_17asinh_kernel_cudaERNS_18TensorIteratorBaseEENKUlvE0_clEvENKUlvE2_clEvEUlN3c108BFloat16EE_St5arrayIPcLm2EEEEviT0_T1_,"a",@progbits
	.sectionflags	@""
	.align	4
.nv.constant0._ZN2at6native29vectorized_elementwise_kernelILi2EZZZNS0_17asinh_kernel_cudaERNS_18TensorIteratorBaseEENKUlvE0_clEvENKUlvE2_clEvEUlN3c108BFloat16EE_St5arrayIPcLm2EEEEviT0_T1_:
	.zero		920


//--------------------- .nv.constant0._ZN2at6native29vectorized_elementwise_kernelILi4EZZZNS0_17asinh_kernel_cudaERNS_18TensorIteratorBaseEENKUlvE0_clEvENKUlvE2_clEvEUlN3c108BFloat16EE_St5arrayIPcLm2EEEEviT0_T1_ --------------------------
	.section	.nv.constant0._ZN2at6native29vectorized_elementwise_kernelILi4EZZZNS0_17asinh_kernel_cudaERNS_18TensorIteratorBaseEENKUlvE0_clEvENKUlvE2_clEvEUlN3c108BFloat16EE_St5arrayIPcLm2EEEEviT0_T1_,"a",@progbits
	.sectionflags	@""
	.align	4
.nv.constant0._ZN2at6native29vectorized_elementwise_kernelILi4EZZZNS0_17asinh_kernel_cudaERNS_18TensorIteratorBaseEENKUlvE0_clEvENKUlvE2_clEvEUlN3c108BFloat16EE_St5arrayIPcLm2EEEEviT0_T1_:
	.zero		920


//--------------------- .nv.constant0._ZN2at6native29vectorized_elementwise_kernelILi8EZZZNS0_17asinh_kernel_cudaERNS_18TensorIteratorBaseEENKUlvE0_clEvENKUlvE2_clEvEUlN3c108BFloat16EE_St5arrayIPcLm2EEEEviT0_T1_ --------------------------
	.section	.nv.constant0._ZN2at6native29vectorized_elementwise_kernelILi8EZZZNS0_17asinh_kernel_cudaERNS_18TensorIteratorBaseEENKUlvE0_clEvENKUlvE2_clEvEUlN3c108BFloat16EE_St5arrayIPcLm2EEEEviT0_T1_,"a",@progbits
	.sectionflags	@""
	.align	4
.nv.constant0._ZN2at6native29vectorized_elementwise_kernelILi8EZZZNS0_17asinh_kernel_cudaERNS_18TensorIteratorBaseEENKUlvE0_clEvENKUlvE2_clEvEUlN3c108BFloat16EE_St5arrayIPcLm2EEEEviT0_T1_:
	.zero		920


//--------------------- .nv.constant0._ZN2at6native18elementwise_kernelILi128ELi4EZNS0_15gpu_kernel_implIZZZNS0_17asinh_kernel_cudaERNS_18TensorIteratorBaseEENKUlvE0_clEvENKUlvE1_clEvEUlN3c104HalfEE_EEvS4_RKT_EUliE_EEviT1_ --------------------------
	.section	.nv.constant0._ZN2at6native18elementwise_kernelILi128ELi4EZNS0_15gpu_kernel_implIZZZNS0_17asinh_kernel_cudaERNS_18TensorIteratorBaseEENKUlvE0_clEvENKUlvE1_clEvEUlN3c104HalfEE_EEvS4_RKT_EUliE_EEviT1_,"a",@progbits
	.sectionflags	@""
	.align	4
.nv.constant0._ZN2at6native18elementwise_kernelILi128ELi4EZNS0_15gpu_kernel_implIZZZNS0_17asinh_kernel_cudaERNS_18TensorIteratorBaseEENKUlvE0_clEvENKUlvE1_clEvEUlN3c104HalfEE_EEvS4_RKT_EUliE_EEviT1_:
	.zero		1440


//--------------------- .nv.constant0._ZN2at6native27unrolled_elementwise_kernelIZZZNS0_17asinh_kernel_cudaERNS_18TensorIteratorBaseEENKUlvE0_clEvENKUlvE1_clEvEUlN3c104HalfEE_St5arrayIPcLm2EELi4E23TrivialOffsetCalculatorILi1EjESD_NS0_6memory12LoadWithCastILi1EEENSE_13StoreWithCastILi1EEEEEviT_T0_T2_T3_T4_T5_ --------------------------
	.section	.nv.constant0._ZN2at6native27unrolled_elementwise_kernelIZZZNS0_17asinh_kernel_cudaERNS_18TensorIteratorBaseEENKUlvE0_clEvENKUlvE1_clEvEUlN3c104HalfEE_St5arrayIPcLm2EELi4E23TrivialOffsetCalculatorILi1EjESD_NS0_6memory12LoadWithCastILi1EEENSE_13StoreWithCastILi1EEEEEviT_T0_T2_T3_T4_T5_,"a",@progbits
	.sectionflags	@""
	.align	4
.nv.constant0._ZN2at6native27unrolled_elementwise_kernelIZZZNS0_17asinh_kernel_cudaERNS_18TensorIteratorBaseEENKUlvE0_clEvENKUlvE1_clEvEUlN3c104HalfEE_St5arrayIPcLm2EELi4E23TrivialOffsetCalculatorILi1EjESD_NS0_6memory12LoadWithCastILi1EEENSE_13StoreWithCastILi1EEEEEviT_T0_T2_T3_T4_T5_:
	.zero		940


//--------------------- .nv.constant0._ZN2at6native18elementwise_kernelILi128ELi4EZNS0_22gpu_kernel_impl_nocastIZZZNS0_17asinh_kernel_cudaERNS_18TensorIteratorBaseEENKUlvE0_clEvENKUlvE1_clEvEUlN3c104HalfEE_EEvS4_RKT_EUliE_EEviT1_ --------------------------
	.section	.nv.constant0._ZN2at6native18elementwise_kernelILi128ELi4EZNS0_22gpu_kernel_impl_nocastIZZZNS0_17asinh_kernel_cudaERNS_18TensorIteratorBaseEENKUlvE0_clEvENKUlvE1_clEvEUlN3c104HalfEE_EEvS4_RKT_EUliE_EEviT1_,"a",@progbits
	.sectionflags	@""
	.align	4
.nv.constant0._ZN2at6native18elementwise_kernelILi128ELi4EZNS0_22gpu_kernel_impl_nocastIZZZNS0_17asinh_kernel_cudaERNS_18TensorIteratorBaseEENKUlvE0_clEvENKUlvE1_clEvEUlN3c104HalfEE_EEvS4_RKT_EUliE_EEviT1_:
	.zero		1440


//--------------------- .nv.constant0._ZN2at6native27unrolled_elementwise_kernelIZZZNS0_17asinh_kernel_cudaERNS_18TensorIteratorBaseEENKUlvE0_clEvENKUlvE1_clEvEUlN3c104HalfEE_St5arrayIPcLm2EELi4E23TrivialOffsetCalculatorILi1EjESD_NS0_6memory15LoadWithoutCastENSE_16StoreWithoutCastEEEviT_T0_T2_T3_T4_T5_ --------------------------
	.section	.nv.constant0._ZN2at6native27unrolled_elementwise_kernelIZZZNS0_17asinh_kernel_cudaERNS_18TensorIteratorBaseEENKUlvE0_clEvENKUlvE1_clEvEUlN3c104HalfEE_St5arrayIPcLm2EELi4E23TrivialOffsetCalculatorILi1EjESD_NS0_6memory15LoadWithoutCastENSE_16StoreWithoutCastEEEviT_T0_T2_T3_T4_T5_,"a",@progbits
	.sectionflags	@""
	.align	4
.nv.constant0._ZN2at6native27unrolled_elementwise_kernelIZZZNS0_17asinh_kernel_cudaERNS_18TensorIteratorBaseEENKUlvE0_clEvENKUlvE1_clEvEUlN3c104HalfEE_St5arrayIPcLm2EELi4E23TrivialOffsetCalculatorILi1EjESD_NS0_6memory15LoadWithoutCastENSE_16StoreWithoutCastEEEviT_T0_T2_T3_T4_T5_:
	.zero		924


//--------------------- .nv.constant0._ZN2at6native29vectorized_elementwise_kernelILi2EZZZNS0_17asinh_kernel_cudaERNS_18TensorIteratorBaseEENKUlvE0_clEvENKUlvE1_clEvEUlN3c104HalfEE_St5arrayIPcLm2EEEEviT0_T1_ --------------------------
	.section	.nv.constant0._ZN2at6native29vectorized_elementwise_kernelILi2EZZZNS0_17asinh_kernel_cudaERNS_18TensorIteratorBaseEENKUlvE0_clEvENKUlvE1_clEvEUlN3c104HalfEE_St5arrayIPcLm2EEEEviT0_T1_,"a",@progbits
	.sectionflags	@""
	.align	4
.nv.constant0._ZN2at6native29vectorized_elementwise_kernelILi2EZZZNS0_17asinh_kernel_cudaERNS_18TensorIteratorBaseEENKUlvE0_clEvENKUlvE1_clEvEUlN3c104HalfEE_St5arrayIPcLm2EEEEviT0_T1_:
	.zero		920


//--------------------- .nv.constant0._ZN2at6native29vectorized_elementwise_kernelILi4EZZZNS0_17asinh_kernel_cudaERNS_18TensorIteratorBaseEENKUlvE0_clEvENKUlvE1_clEvEUlN3c104HalfEE_St5arrayIPcLm2EEEEviT0_T1_ --------------------------
	.section	.nv.constant0._ZN2at6native29vectorized_elementwise_kernelILi4EZZZNS0_17asinh_kernel_cudaERNS_18TensorIteratorBaseEENKUlvE0_clEvENKUlvE1_clEvEUlN3c104HalfEE_St5arrayIPcLm2EEEEviT0_T1_,"a",@progbits
	.sectionflags	@""
	.align	4
.nv.constant0._ZN2at6native29vectorized_elementwise_kernelILi4EZZZNS0_17asinh_kernel_cudaERNS_18TensorIteratorBaseEENKUlvE0_clEvENKUlvE1_clEvEUlN3c104HalfEE_St5arrayIPcLm2EEEEviT0_T1_:
	.zero		920


//--------------------- .nv.constant0._ZN2at6native29vectorized_elementwise_kernelILi8EZZZNS0_17asinh_kernel_cudaERNS_18TensorIteratorBaseEENKUlvE0_clEvENKUlvE1_clEvEUlN3c104HalfEE_St5arrayIPcLm2EEEEviT0_T1_ --------------------------
	.section	.nv.constant0._ZN2at6native29vectorized_elementwise_kernelILi8EZZZNS0_17asinh_kernel_cudaERNS_18TensorIteratorBaseEENKUlvE0_clEvENKUlvE1_clEvEUlN3c104HalfEE_St5arrayIPcLm2EEEEviT0_T1_,"a",@progbits
	.sectionflags	@""
	.align	4
.nv.constant0._ZN2at6native29vectorized_elementwise_kernelILi8EZZZNS0_17asinh_kernel_cudaERNS_18TensorIteratorBaseEENKUlvE0_clEvENKUlvE1_clEvEUlN3c104HalfEE_St5arrayIPcLm2EEEEviT0_T1_:
	.zero		920


//--------------------- .nv.constant0._ZN2at6native18elementwise_kernelILi128ELi4EZNS0_15gpu_kernel_implIZZZNS0_17asinh_kernel_cudaERNS_18TensorIteratorBaseEENKUlvE0_clEvENKUlvE0_clEvEUlfE_EEvS4_RKT_EUliE_EEviT1_ --------------------------
	.section	.nv.constant0._ZN2at6native18elementwise_kernelILi128ELi4EZNS0_15gpu_kernel_implIZZZNS0_17asinh_kernel_cudaERNS_18TensorIteratorBaseEENKUlvE0_clEvENKUlvE0_clEvEUlfE_EEvS4_RKT_EUliE_EEviT1_,"a",@progbits
	.sectionflags	@""
	.align	4
.nv.constant0._ZN2at6native18elementwise_kernelILi128ELi4EZNS0_15gpu_kernel_implIZZZNS0_17asinh_kernel_cudaERNS_18TensorIteratorBaseEENKUlvE0_clEvENKUlvE0_clEvEUlfE_EEvS4_RKT_EUliE_EEviT1_:
	.zero		1440


//--------------------- .nv.constant0._ZN2at6native27unrolled_elementwise_kernelIZZZNS0_17asinh_kernel_cudaERNS_18TensorIteratorBaseEENKUlvE0_clEvENKUlvE0_clEvEUlfE_St5arrayIPcLm2EELi4E23TrivialOffsetCalculatorILi1EjESB_NS0_6memory12LoadWithCastILi1EEENSC_13StoreWithCastILi1EEEEEviT_T0_T2_T3_T4_T5_ --------------------------
	.section	.nv.constant0._ZN2at6native27unrolled_elementwise_kernelIZZZNS0_17asinh_kernel_cudaERNS_18TensorIteratorBaseEENKUlvE0_clEvENKUlvE0_clEvEUlfE_St5arrayIPcLm2EELi4E23TrivialOffsetCalculatorILi1EjESB_NS0_6memory12LoadWithCastILi1EEENSC_13StoreWithCastILi1EEEEEviT_T0_T2_T3_T4_T5_,"a",@progbits
	.sectionflags	@""
	.align	4
.nv.constant0._ZN2at6native27unrolled_elementwise_kernelIZZZNS0_17asinh_kernel_cudaERNS_18TensorIteratorBaseEENKUlvE0_clEvENKUlvE0_clEvEUlfE_St5arrayIPcLm2EELi4E23TrivialOffsetCalculatorILi1EjESB_NS0_6memory12LoadWithCastILi1EEENSC_13StoreWithCastILi1EEEEEviT_T0_T2_T3_T4_T5_:
	.zero		940


//--------------------- .nv.constant0._ZN2at6native18elementwise_kernelILi128ELi2EZNS0_22gpu_kernel_impl_nocastIZZZNS0_17asinh_kernel_cudaERNS_18TensorIteratorBaseEENKUlvE0_clEvENKUlvE0_clEvEUlfE_EEvS4_RKT_EUliE_EEviT1_ --------------------------
	.section	.nv.constant0._ZN2at6native18elementwise_kernelILi128ELi2EZNS0_22gpu_kernel_impl_nocastIZZZNS0_17asinh_kernel_cudaERNS_18TensorIteratorBaseEENKUlvE0_clEvENKUlvE0_clEvEUlfE_EEvS4_RKT_EUliE_EEviT1_,"a",@progbits
	.sectionflags	@""
	.align	4
.nv.constant0._ZN2at6native18elementwise_kernelILi128ELi2EZNS0_22gpu_kernel_impl_nocastIZZZNS0_17asinh_kernel_cudaERNS_18TensorIteratorBaseEENKUlvE0_clEvENKUlvE0_clEvEUlfE_EEvS4_RKT_EUliE_EEviT1_:
	.zero		1440


//--------------------- .nv.constant0._ZN2at6native27unrolled_elementwise_kernelIZZZNS0_17asinh_kernel_cudaERNS_18TensorIteratorBaseEENKUlvE0_clEvENKUlvE0_clEvEUlfE_St5arrayIPcLm2EELi4E23TrivialOffsetCalculatorILi1EjESB_NS0_6memory15LoadWithoutCastENSC_16StoreWithoutCastEEEviT_T0_T2_T3_T4_T5_ --------------------------
	.section	.nv.constant0._ZN2at6native27unrolled_elementwise_kernelIZZZNS0_17asinh_kernel_cudaERNS_18TensorIteratorBaseEENKUlvE0_clEvENKUlvE0_clEvEUlfE_St5arrayIPcLm2EELi4E23TrivialOffsetCalculatorILi1EjESB_NS0_6memory15LoadWithoutCastENSC_16StoreWithoutCastEEEviT_T0_T2_T3_T4_T5_,"a",@progbits
	.sectionflags	@""
	.align	4
.nv.constant0._ZN2at6native27unrolled_elementwise_kernelIZZZNS0_17asinh_kernel_cudaERNS_18TensorIteratorBaseEENKUlvE0_clEvENKUlvE0_clEvEUlfE_St5arrayIPcLm2EELi4E23TrivialOffsetCalculatorILi1EjESB_NS0_6memory15LoadWithoutCastENSC_16StoreWithoutCastEEEviT_T0_T2_T3_T4_T5_:
	.zero		924


//--------------------- .nv.constant0._ZN2at6native29vectorized_elementwise_kernelILi2EZZZNS0_17asinh_kernel_cudaERNS_18TensorIteratorBaseEENKUlvE0_clEvENKUlvE0_clEvEUlfE_St5arrayIPcLm2EEEEviT0_T1_ --------------------------
	.section	.nv.constant0._ZN2at6native29vectorized_elementwise_kernelILi2EZZZNS0_17asinh_kernel_cudaERNS_18TensorIteratorBaseEENKUlvE0_clEvENKUlvE0_clEvEUlfE_St5arrayIPcLm2EEEEviT0_T1_,"a",@progbits
	.sectionflags	@""
	.align	4
.nv.constant0._ZN2at6native29vectorized_elementwise_kernelILi2EZZZNS0_17asinh_kernel_cudaERNS_18TensorIteratorBaseEENKUlvE0_clEvENKUlvE0_clEvEUlfE_St5arrayIPcLm2EEEEviT0_T1_:
	.zero		920


//--------------------- .nv.constant0._ZN2at6native29vectorized_elementwise_kernelILi4EZZZNS0_17asinh_kernel_cudaERNS_18TensorIteratorBaseEENKUlvE0_clEvENKUlvE0_clEvEUlfE_St5arrayIPcLm2EEEEviT0_T1_ --------------------------
	.section	.nv.constant0._ZN2at6native29vectorized_elementwise_kernelILi4EZZZNS0_17asinh_kernel_cudaERNS_18TensorIteratorBaseEENKUlvE0_clEvENKUlvE0_clEvEUlfE_St5arrayIPcLm2EEEEviT0_T1_,"a",@progbits
	.sectionflags	@""
	.align	4
.nv.constant0._ZN2at6native29vectorized_elementwise_kernelILi4EZZZNS0_17asinh_kernel_cudaERNS_18TensorIteratorBaseEENKUlvE0_clEvENKUlvE0_clEvEUlfE_St5arrayIPcLm2EEEEviT0_T1_:
	.zero		920


//--------------------- .nv.constant0._ZN2at6native29vectorized_elementwise_kernelILi8EZZZNS0_17asinh_kernel_cudaERNS_18TensorIteratorBaseEENKUlvE0_clEvENKUlvE0_clEvEUlfE_St5arrayIPcLm2EEEEviT0_T1_ --------------------------
	.section	.nv.constant0._ZN2at6native29vectorized_elementwise_kernelILi8EZZZNS0_17asinh_kernel_cudaERNS_18TensorIteratorBaseEENKUlvE0_clEvENKUlvE0_clEvEUlfE_St5arrayIPcLm2EEEEviT0_T1_,"a",@progbits
	.sectionflags	@""
	.align	4
.nv.constant0._ZN2at6native29vectorized_elementwise_kernelILi8EZZZNS0_17asinh_kernel_cudaERNS_18TensorIteratorBaseEENKUlvE0_clEvENKUlvE0_clEvEUlfE_St5arrayIPcLm2EEEEviT0_T1_:
	.zero		920


//--------------------- .nv.constant0._ZN2at6native18elementwise_kernelILi128ELi4EZNS0_15gpu_kernel_implIZZZNS0_17asinh_kernel_cudaERNS_18TensorIteratorBaseEENKUlvE0_clEvENKUlvE_clEvEUldE_EEvS4_RKT_EUliE_EEviT1_ --------------------------
	.section	.nv.constant0._ZN2at6native18elementwise_kernelILi128ELi4EZNS0_15gpu_kernel_implIZZZNS0_17asinh_kernel_cudaERNS_18TensorIteratorBaseEENKUlvE0_clEvENKUlvE_clEvEUldE_EEvS4_RKT_EUliE_EEviT1_,"a",@progbits
	.sectionflags	@""
	.align	4
.nv.constant0._ZN2at6native18elementwise_kernelILi128ELi4EZNS0_15gpu_kernel_implIZZZNS0_17asinh_kernel_cudaERNS_18TensorIteratorBaseEENKUlvE0_clEvENKUlvE_clEvEUldE_EEvS4_RKT_EUliE_EEviT1_:
	.zero		1440


//--------------------- .nv.constant0._ZN2at6native27unrolled_elementwise_kernelIZZZNS0_17asinh_kernel_cudaERNS_18TensorIteratorBaseEENKUlvE0_clEvENKUlvE_clEvEUldE_St5arrayIPcLm2EELi4E23TrivialOffsetCalculatorILi1EjESB_NS0_6memory12LoadWithCastILi1EEENSC_13StoreWithCastILi1EEEEEviT_T0_T2_T3_T4_T5_ --------------------------
	.section	.nv.constant0._ZN2at6native27unrolled_elementwise_kernelIZZZNS0_17asinh_kernel_cudaERNS_18TensorIteratorBaseEENKUlvE0_clEvENKUlvE_clEvEUldE_St5arrayIPcLm2EELi4E23TrivialOffsetCalculatorILi1EjESB_NS0_6memory12LoadWithCastILi1EEENSC_13StoreWithCastILi1EEEEEviT_T0_T2_T3_T4_T5_,"a",@progbits
	.sectionflags	@""
	.align	4
.nv.constant0._ZN2at6native27unrolled_elementwise_kernelIZZZNS0_17asinh_kernel_cudaERNS_18TensorIteratorBaseEENKUlvE0_clEvENKUlvE_clEvEUldE_St5arrayIPcLm2EELi4E23TrivialOffsetCalculatorILi1EjESB_NS0_6memory12LoadWithCastILi1EEENSC_13StoreWithCastILi1EEEEEviT_T0_T2_T3_T4_T5_:
	.zero		940


//--------------------- .nv.constant0._ZN2at6native18elementwise_kernelILi128ELi2EZNS0_22gpu_kernel_impl_nocastIZZZNS0_17asinh_kernel_cudaERNS_18TensorIteratorBaseEENKUlvE0_clEvENKUlvE_clEvEUldE_EEvS4_RKT_EUliE_EEviT1_ --------------------------
	.section	.nv.constant0._ZN2at6native18elementwise_kernelILi128ELi2EZNS0_22gpu_kernel_impl_nocastIZZZNS0_17asinh_kernel_cudaERNS_18TensorIteratorBaseEENKUlvE0_clEvENKUlvE_clEvEUldE_EEvS4_RKT_EUliE_EEviT1_,"a",@progbits
	.sectionflags	@""
	.align	4
.nv.constant0._ZN2at6native18elementwise_kernelILi128ELi2EZNS0_22gpu_kernel_impl_nocastIZZZNS0_17asinh_kernel_cudaERNS_18TensorIteratorBaseEENKUlvE0_clEvENKUlvE_clEvEUldE_EEvS4_RKT_EUliE_EEviT1_:
	.zero		1440


//--------------------- .nv.constant0._ZN2at6native27unrolled_elementwise_kernelIZZZNS0_17asinh_kernel_cudaERNS_18TensorIteratorBaseEENKUlvE0_clEvENKUlvE_clEvEUldE_St5arrayIPcLm2EELi4E23TrivialOffsetCalculatorILi1EjESB_NS0_6memory15LoadWithoutCastENSC_16StoreWithoutCastEEEviT_T0_T2_T3_T4_T5_ --------------------------
	.section	.nv.constant0._ZN2at6native27unrolled_elementwise_kernelIZZZNS0_17asinh_kernel_cudaERNS_18TensorIteratorBaseEENKUlvE0_clEvENKUlvE_clEvEUldE_St5arrayIPcLm2EELi4E23TrivialOffsetCalculatorILi1EjESB_NS0_6memory15LoadWithoutCastENSC_16StoreWithoutCastEEEviT_T0_T2_T3_T4_T5_,"a",@progbits
	.sectionflags	@""
	.align	4
.nv.constant0._ZN2at6native27unrolled_elementwise_kernelIZZZNS0_17asinh_kernel_cudaERNS_18TensorIteratorBaseEENKUlvE0_clEvENKUlvE_clEvEUldE_St5arrayIPcLm2EELi4E23TrivialOffsetCalculatorILi1EjESB_NS0_6memory15LoadWithoutCastENSC_16StoreWithoutCastEEEviT_T0_T2_T3_T4_T5_:
	.zero		924


//--------------------- .nv.constant0._ZN2at6native29vectorized_elementwise_kernelILi2EZZZNS0_17asinh_kernel_cudaERNS_18TensorIteratorBaseEENKUlvE0_clEvENKUlvE_clEvEUldE_St5arrayIPcLm2EEEEviT0_T1_ --------------------------
	.section	.nv.constant0._ZN2at6native29vectorized_elementwise_kernelILi2EZZZNS0_17asinh_kernel_cudaERNS_18TensorIteratorBaseEENKUlvE0_clEvENKUlvE_clEvEUldE_St5arrayIPcLm2EEEEviT0_T1_,"a",@progbits
	.sectionflags	@""
	.align	4
.nv.constant0._ZN2at6native29vectorized_elementwise_kernelILi2EZZZNS0_17asinh_kernel_cudaERNS_18TensorIteratorBaseEENKUlvE0_clEvENKUlvE_clEvEUldE_St5arrayIPcLm2EEEEviT0_T1_:
	.zero		920


//--------------------- .nv.constant0._ZN2at6native29vectorized_elementwise_kernelILi4EZZZNS0_17asinh_kernel_cudaERNS_18TensorIteratorBaseEENKUlvE0_clEvENKUlvE_clEvEUldE_St5arrayIPcLm2EEEEviT0_T1_ --------------------------
	.section	.nv.constant0._ZN2at6native29vectorized_elementwise_kernelILi4EZZZNS0_17asinh_kernel_cudaERNS_18TensorIteratorBaseEENKUlvE0_clEvENKUlvE_clEvEUldE_St5arrayIPcLm2EEEEviT0_T1_,"a",@progbits
	.sectionflags	@""
	.align	4
.nv.constant0._ZN2at6native29vectorized_elementwise_kernelILi4EZZZNS0_17asinh_kernel_cudaERNS_18TensorIteratorBaseEENKUlvE0_clEvENKUlvE_clEvEUldE_St5arrayIPcLm2EEEEviT0_T1_:
	.zero		920


//--------------------- .nv.constant0._ZN2at6native29vectorized_elementwise_kernelILi8EZZZNS0_17asinh_kernel_cudaERNS_18TensorIteratorBaseEENKUlvE0_clEvENKUlvE_clEvEUldE_St5arrayIPcLm2EEEEviT0_T1_ --------------------------
	.section	.nv.constant0._ZN2at6native29vectorized_elementwise_kernelILi8EZZZNS0_17asinh_kernel_cudaERNS_18TensorIteratorBaseEENKUlvE0_clEvENKUlvE_clEvEUldE_St5arrayIPcLm2EEEEviT0_T1_,"a",@progbits
	.sectionflags	@""
	.align	4
.nv.constant0._ZN2at6native29vectorized_elementwise_kernelILi8EZZZNS0_17asinh_kernel_cudaERNS_18TensorIteratorBaseEENKUlvE0_clEvENKUlvE_clEvEUldE_St5arrayIPcLm2EEEEviT0_T1_:
	.zero		920


//--------------------- .nv.constant0._ZN2at6native18elementwise_kernelILi128ELi4EZNS0_15gpu_kernel_implIZZZNS0_17asinh_kernel_cudaERNS_18TensorIteratorBaseEENKUlvE_clEvENKUlvE1_clEvEUlN3c107complexINS7_4HalfEEEE_EEvS4_RKT_EUliE_EEviT1_ --------------------------
	.section	.nv.constant0._ZN2at6native18elementwise_kernelILi128ELi4EZNS0_15gpu_kernel_implIZZZNS0_17asinh_kernel_cudaERNS_18TensorIteratorBaseEENKUlvE_clEvENKUlvE1_clEvEUlN3c107complexINS7_4HalfEEEE_EEvS4_RKT_EUliE_EEviT1_,"a",@progbits
	.sectionflags	@""
	.align	4
.nv.constant0._ZN2at6native18elementwise_kernelILi128ELi4EZNS0_15gpu_kernel_implIZZZNS0_17asinh_kernel_cudaERNS_18TensorIteratorBaseEENKUlvE_clEvENKUlvE1_clEvEUlN3c107complexINS7_4HalfEEEE_EEvS4_RKT_EUliE_EEviT1_:
	.zero		1440


//--------------------- .nv.constant0._ZN2at6native27unrolled_elementwise_kernelIZZZNS0_17asinh_kernel_cudaERNS_18TensorIteratorBaseEENKUlvE_clEvENKUlvE1_clEvEUlN3c107complexINS6_4HalfEEEE_St5arrayIPcLm2EELi4E23TrivialOffsetCalculatorILi1EjESF_NS0_6memory12LoadWithCastILi1EEENSG_13StoreWithCastILi1EEEEEviT_T0_T2_T3_T4_T5_ --------------------------
	.section	.nv.constant0._ZN2at6native27unrolled_elementwise_kernelIZZZNS0_17asinh_kernel_cudaERNS_18TensorIteratorBaseEENKUlvE_clEvENKUlvE1_clEvEUlN3c107complexINS6_4HalfEEEE_St5arrayIPcLm2EELi4E23TrivialOffsetCalculatorILi1EjESF_NS0_6memory12LoadWithCastILi1EEENSG_13StoreWithCastILi1EEEEEviT_T0_T2_T3_T4_T5_,"a",@progbits
	.sectionflags	@""
	.align	4
.nv.constant0._ZN2at6native27unrolled_elementwise_kernelIZZZNS0_17asinh_kernel_cudaERNS_18TensorIteratorBaseEENKUlvE_clEvENKUlvE1_clEvEUlN3c107complexINS6_4HalfEEEE_St5arrayIPcLm2EELi4E23TrivialOffsetCalculatorILi1EjESF_NS0_6memory12LoadWithCastILi1EEENSG_13StoreWithCastILi1EEEEEviT_T0_T2_T3_T4_T5_:
	.zero		940


//--------------------- .nv.constant0._ZN2at6native18elementwise_kernelILi128ELi2EZNS0_22gpu_kernel_impl_nocastIZZZNS0_17asinh_kernel_cudaERNS_18TensorIteratorBaseEENKUlvE_clEvENKUlvE1_clEvEUlN3c107complexINS7_4HalfEEEE_EEvS4_RKT_EUliE_EEviT1_ --------------------------
	.section	.nv.constant0._ZN2at6native18elementwise_kernelILi128ELi2EZNS0_22gpu_kernel_impl_nocastIZZZNS0_17asinh_kernel_cudaERNS_18TensorIteratorBaseEENKUlvE_clEvENKUlvE1_clEvEUlN3c107complexINS7_4HalfEEEE_EEvS4_RKT_EUliE_EEviT1_,"a",@progbits
	.sectionflags	@""
	.align	4
.nv.constant0._ZN2at6native18elementwise_kernelILi128ELi2EZNS0_22gpu_kernel_impl_nocastIZZZNS0_17asinh_kernel_cudaERNS_18TensorIteratorBaseEENKUlvE_clEvENKUlvE1_clEvEUlN3c107complexINS7_4HalfEEEE_EEvS4_RKT_EUliE_EEviT1_:
	.zero		1440


//--------------------- .nv.constant0._ZN2at6native27unrolled_elementwise_kernelIZZZNS0_17asinh_kernel_cudaERNS_18TensorIteratorBaseEENKUlvE_clEvENKUlvE1_clEvEUlN3c107complexINS6_4HalfEEEE_St5arrayIPcLm2EELi4E23TrivialOffsetCalculatorILi1EjESF_NS0_6memory15LoadWithoutCastENSG_16StoreWithoutCastEEEviT_T0_T2_T3_T4_T5_ --------------------------
	.section	.nv.constant0._ZN2at6native27unrolled_elementwise_kernelIZZZNS0_17asinh_kernel_cudaERNS_18TensorIteratorBaseEENKUlvE_clEvENKUlvE1_clEvEUlN3c107complexINS6_4HalfEEEE_St5arrayIPcLm2EELi4E23TrivialOffsetCalculatorILi1EjESF_NS0_6memory15LoadWithoutCastENSG_16StoreWithoutCastEEEviT_T0_T2_T3_T4_T5_,"a",@progbits
	.sectionflags	@""
	.align	4
.nv.constant0._ZN2at6native27unrolled_elementwise_kernelIZZZNS0_17asinh_kernel_cudaERNS_18TensorIteratorBaseEENKUlvE_clEvENKUlvE1_clEvEUlN3c107complexINS6_4HalfEEEE_St5arrayIPcLm2EELi4E23TrivialOffsetCalculatorILi1EjESF_NS0_6memory15LoadWithoutCastENSG_16StoreWithoutCastEEEviT_T0_T2_T3_T4_T5_:
	.zero		924


//--------------------- .nv.constant0._ZN2at6native29vectorized_elementwise_kernelILi2EZZZNS0_17asinh_kernel_cudaERNS_18TensorIteratorBaseEENKUlvE_clEvENKUlvE1_clEvEUlN3c107complexINS6_4HalfEEEE_St5arrayIPcLm2EEEEviT0_T1_ --------------------------
	.section	.nv.constant0._ZN2at6native29vectorized_elementwise_kernelILi2EZZZNS0_17asinh_kernel_cudaERNS_18TensorIteratorBaseEENKUlvE_clEvENKUlvE1_clEvEUlN3c107complexINS6_4HalfEEEE_St5arrayIPcLm2EEEEviT0_T1_,"a",@progbits
	.sectionflags	@""
	.align	4
.nv.constant0._ZN2at6native29vectorized_elementwise_kernelILi2EZZZNS0_17asinh_kernel_cudaERNS_18TensorIteratorBaseEENKUlvE_clEvENKUlvE1_clEvEUlN3c107complexINS6_4HalfEEEE_St5arrayIPcLm2EEEEviT0_T1_:
	.zero		920


//--------------------- .nv.constant0._ZN2at6native29vectorized_elementwise_kernelILi4EZZZNS0_17asinh_kernel_cudaERNS_18TensorIteratorBaseEENKUlvE_clEvENKUlvE1_clEvEUlN3c107complexINS6_4HalfEEEE_St5arrayIPcLm2EEEEviT0_T1_ --------------------------
	.section	.nv.constant0._ZN2at6native29vectorized_elementwise_kernelILi4EZZZNS0_17asinh_kernel_cudaERNS_18TensorIteratorBaseEENKUlvE_clEvENKUlvE1_clEvEUlN3c107complexINS6_4HalfEEEE_St5arrayIPcLm2EEEEviT0_T1_,"a",@progbits
	.sectionflags	@""
	.align	4
.nv.constant0._ZN2at6native29vectorized_elementwise_kernelILi4EZZZNS0_17asinh_kernel_cudaERNS_18TensorIteratorBaseEENKUlvE_clEvENKUlvE1_clEvEUlN3c107complexINS6_4HalfEEEE_St5arrayIPcLm2EEEEviT0_T1_:
	.zero		920


//--------------------- .nv.constant0._ZN2at6native29vectorized_elementwise_kernelILi8EZZZNS0_17asinh_kernel_cudaERNS_18TensorIteratorBaseEENKUlvE_clEvENKUlvE1_clEvEUlN3c107complexINS6_4HalfEEEE_St5arrayIPcLm2EEEEviT0_T1_ --------------------------
	.section	.nv.constant0._ZN2at6native29vectorized_elementwise_kernelILi8EZZZNS0_17asinh_kernel_cudaERNS_18TensorIteratorBaseEENKUlvE_clEvENKUlvE1_clEvEUlN3c107complexINS6_4HalfEEEE_St5arrayIPcLm2EEEEviT0_T1_,"a",@progbits
	.sectionflags	@""
	.align	4
.nv.constant0._ZN2at6native29vectorized_elementwise_kernelILi8EZZZNS0_17asinh_kernel_cudaERNS_18TensorIteratorBaseEENKUlvE_clEvENKUlvE1_clEvEUlN3c107complexINS6_4HalfEEEE_St5arrayIPcLm2EEEEviT0_T1_:
	.zero		920


//--------------------- .nv.constant0._ZN2at6native18elementwise_kernelILi128ELi4EZNS0_15gpu_kernel_implIZZZNS0_17asinh_kernel_cudaERNS_18TensorIteratorBaseEENKUlvE_clEvENKUlvE0_clEvEUlN3c107complexIfEEE_EEvS4_RKT_EUliE_EEviT1_ --------------------------
	.section	.nv.constant0._ZN2at6native18elementwise_kernelILi128ELi4EZNS0_15gpu_kernel_implIZZZNS0_17asinh_kernel_cudaERNS_18TensorIteratorBaseEENKUlvE_clEvENKUlvE0_clEvEUlN3c107complexIfEEE_EEvS4_RKT_EUliE_EEviT1_,"a",@progbits
	.sectionflags	@""
	.align	4
.nv.constant0._ZN2at6native18elementwise_kernelILi128ELi4EZNS0_15gpu_kernel_implIZZZNS0_17asinh_kernel_cudaERNS_18TensorIteratorBaseEENKUlvE_clEvENKUlvE0_clEvEUlN3c107complexIfEEE_EEvS4_RKT_EUliE_EEviT1_:
	.zero		1440


//--------------------- .nv.constant0._ZN2at6native27unrolled_elementwise_kernelIZZZNS0_17asinh_kernel_cudaERNS_18TensorIteratorBaseEENKUlvE_clEvENKUlvE0_clEvEUlN3c107complexIfEEE_St5arrayIPcLm2EELi4E23TrivialOffsetCalculatorILi1EjESE_NS0_6memory12LoadWithCastILi1EEENSF_13StoreWithCastILi1EEEEEviT_T0_T2_T3_T4_T5_ --------------------------
	.section	.nv.constant0._ZN2at6native27unrolled_elementwise_kernelIZZZNS0_17asinh_kernel_cudaERNS_18TensorIteratorBaseEENKUlvE_clEvENKUlvE0_clEvEUlN3c107complexIfEEE_St5arrayIPcLm2EELi4E23TrivialOffsetCalculatorILi1EjESE_NS0_6memory12LoadWithCastILi1EEENSF_13StoreWithCastILi1EEEEEviT_T0_T2_T3_T4_T5_,"a",@progbits
	.sectionflags	@""
	.align	4
.nv.constant0._ZN2at6native27unrolled_elementwise_kernelIZZZNS0_17asinh_kernel_cudaERNS_18TensorIteratorBaseEENKUlvE_clEvENKUlvE0_clEvEUlN3c107complexIfEEE_St5arrayIPcLm2EELi4E23TrivialOffsetCalculatorILi1EjESE_NS0_6memory12LoadWithCastILi1EEENSF_13StoreWithCastILi1EEEEEviT_T0_T2_T3_T4_T5_:
	.zero		940


//--------------------- .nv.constant0._ZN2at6native18elementwise_kernelILi128ELi2EZNS0_22gpu_kernel_impl_nocastIZZZNS0_17asinh_kernel_cudaERNS_18TensorIteratorBaseEENKUlvE_clEvENKUlvE0_clEvEUlN3c107complexIfEEE_EEvS4_RKT_EUliE_EEviT1_ --------------------------
	.section	.nv.constant0._ZN2at6native18elementwise_kernelILi128ELi2EZNS0_22gpu_kernel_impl_nocastIZZZNS0_17asinh_kernel_cudaERNS_18TensorIteratorBaseEENKUlvE_clEvENKUlvE0_clEvEUlN3c107complexIfEEE_EEvS4_RKT_EUliE_EEviT1_,"a",@progbits
	.sectionflags	@""
	.align	4
.nv.constant0._ZN2at6native18elementwise_kernelILi128ELi2EZNS0_22gpu_kernel_impl_nocastIZZZNS0_17asinh_kernel_cudaERNS_18TensorIteratorBaseEENKUlvE_clEvENKUlvE0_clEvEUlN3c107complexIfEEE_EEvS4_RKT_EUliE_EEviT1_:
	.zero		1440


//--------------------- .nv.constant0._ZN2at6native27unrolled_elementwise_kernelIZZZNS0_17asinh_kernel_cudaERNS_18TensorIteratorBaseEENKUlvE_clEvENKUlvE0_clEvEUlN3c107complexIfEEE_St5arrayIPcLm2EELi4E23TrivialOffsetCalculatorILi1EjESE_NS0_6memory15LoadWithoutCastENSF_16StoreWithoutCastEEEviT_T0_T2_T3_T4_T5_ --------------------------
	.section	.nv.constant0._ZN2at6native27unrolled_elementwise_kernelIZZZNS0_17asinh_kernel_cudaERNS_18TensorIteratorBaseEENKUlvE_clEvENKUlvE0_clEvEUlN3c107complexIfEEE_St5arrayIPcLm2EELi4E23TrivialOffsetCalculatorILi1EjESE_NS0_6memory15LoadWithoutCastENSF_16StoreWithoutCastEEEviT_T0_T2_T3_T4_T5_,"a",@progbits
	.sectionflags	@""
	.align	4
.nv.constant0._ZN2at6native27unrolled_elementwise_kernelIZZZNS0_17asinh_kernel_cudaERNS_18TensorIteratorBaseEENKUlvE_clEvENKUlvE0_clEvEUlN3c107complexIfEEE_St5arrayIPcLm2EELi4E23TrivialOffsetCalculatorILi1EjESE_NS0_6memory15LoadWithoutCastENSF_16StoreWithoutCastEEEviT_T0_T2_T3_T4_T5_:
	.zero		924


//--------------------- .nv.constant0._ZN2at6native29vectorized_elementwise_kernelILi2EZZZNS0_17asinh_kernel_cudaERNS_18TensorIteratorBaseEENKUlvE_clEvENKUlvE0_clEvEUlN3c107complexIfEEE_St5arrayIPcLm2EEEEviT0_T1_ --------------------------
	.section	.nv.constant0._ZN2at6native29vectorized_elementwise_kernelILi2EZZZNS0_17asinh_kernel_cudaERNS_18TensorIteratorBaseEENKUlvE_clEvENKUlvE0_clEvEUlN3c107complexIfEEE_St5arrayIPcLm2EEEEviT0_T1_,"a",@progbits
	.sectionflags	@""
	.align	4
.nv.constant0._ZN2at6native29vectorized_elementwise_kernelILi2EZZZNS0_17asinh_kernel_cudaERNS_18TensorIteratorBaseEENKUlvE_clEvENKUlvE0_clEvEUlN3c107complexIfEEE_St5arrayIPcLm2EEEEviT0_T1_:
	.zero		920


//--------------------- .nv.constant0._ZN2at6native29vectorized_elementwise_kernelILi4EZZZNS0_17asinh_kernel_cudaERNS_18TensorIteratorBaseEENKUlvE_clEvENKUlvE0_clEvEUlN3c107complexIfEEE_St5arrayIPcLm2EEEEviT0_T1_ --------------------------
	.section	.nv.constant0._ZN2at6native29vectorized_elementwise_kernelILi4EZZZNS0_17asinh_kernel_cudaERNS_18TensorIteratorBaseEENKUlvE_clEvENKUlvE0_clEvEUlN3c107complexIfEEE_St5arrayIPcLm2EEEEviT0_T1_,"a",@progbits
	.sectionflags	@""
	.align	4
.nv.constant0._ZN2at6native29vectorized_elementwise_kernelILi4EZZZNS0_17asinh_kernel_cudaERNS_18TensorIteratorBaseEENKUlvE_clEvENKUlvE0_clEvEUlN3c107complexIfEEE_St5arrayIPcLm2EEEEviT0_T1_:
	.zero		920


//--------------------- .nv.constant0._ZN2at6native29vectorized_elementwise_kernelILi8EZZZNS0_17asinh_kernel_cudaERNS_18TensorIteratorBaseEENKUlvE_clEvENKUlvE0_clEvEUlN3c107complexIfEEE_St5arrayIPcLm2EEEEviT0_T1_ --------------------------
	.section	.nv.constant0._ZN2at6native29vectorized_elementwise_kernelILi8EZZZNS0_17asinh_kernel_cudaERNS_18TensorIteratorBaseEENKUlvE_clEvENKUlvE0_clEvEUlN3c107complexIfEEE_St5arrayIPcLm2EEEEviT0_T1_,"a",@progbits
	.sectionflags	@""
	.align	4
.nv.constant0._ZN2at6native29vectorized_elementwise_kernelILi8EZZZNS0_17asinh_kernel_cudaERNS_18TensorIteratorBaseEENKUlvE_clEvENKUlvE0_clEvEUlN3c107complexIfEEE_St5arrayIPcLm2EEEEviT0_T1_:
	.zero		920


//--------------------- .nv.constant0._ZN2at6native18elementwise_kernelILi128ELi4EZNS0_15gpu_kernel_implIZZZNS0_17asinh_kernel_cudaERNS_18TensorIteratorBaseEENKUlvE_clEvENKUlvE_clEvEUlN3c107complexIdEEE_EEvS4_RKT_EUliE_EEviT1_ --------------------------
	.section	.nv.constant0._ZN2at6native18elementwise_kernelILi128ELi4EZNS0_15gpu_kernel_implIZZZNS0_17asinh_kernel_cudaERNS_18TensorIteratorBaseEENKUlvE_clEvENKUlvE_clEvEUlN3c107complexIdEEE_EEvS4_RKT_EUliE_EEviT1_,"a",@progbits
	.sectionflags	@""
	.align	4
.nv.constant0._ZN2at6native18elementwise_kernelILi128ELi4EZNS0_15gpu_kernel_implIZZZNS0_17asinh_kernel_cudaERNS_18TensorIteratorBaseEENKUlvE_clEvENKUlvE_clEvEUlN3c107complexIdEEE_EEvS4_RKT_EUliE_EEviT1_:
	.zero		1440


//--------------------- .nv.constant0._ZN2at6native27unrolled_elementwise_kernelIZZZNS0_17asinh_kernel_cudaERNS_18TensorIteratorBaseEENKUlvE_clEvENKUlvE_clEvEUlN3c107complexIdEEE_St5arrayIPcLm2EELi4E23TrivialOffsetCalculatorILi1EjESE_NS0_6memory12LoadWithCastILi1EEENSF_13StoreWithCastILi1EEEEEviT_T0_T2_T3_T4_T5_ --------------------------
	.section	.nv.constant0._ZN2at6native27unrolled_elementwise_kernelIZZZNS0_17asinh_kernel_cudaERNS_18TensorIteratorBaseEENKUlvE_clEvENKUlvE_clEvEUlN3c107complexIdEEE_St5arrayIPcLm2EELi4E23TrivialOffsetCalculatorILi1EjESE_NS0_6memory12LoadWithCastILi1EEENSF_13StoreWithCastILi1EEEEEviT_T0_T2_T3_T4_T5_,"a",@progbits
	.sectionflags	@""
	.align	4
.nv.constant0._ZN2at6native27unrolled_elementwise_kernelIZZZNS0_17asinh_kernel_cudaERNS_18TensorIteratorBaseEENKUlvE_clEvENKUlvE_clEvEUlN3c107complexIdEEE_St5arrayIPcLm2EELi4E23TrivialOffsetCalculatorILi1EjESE_NS0_6memory12LoadWithCastILi1EEENSF_13StoreWithCastILi1EEEEEviT_T0_T2_T3_T4_T5_:
	.zero		940


//--------------------- .nv.constant0._ZN2at6native18elementwise_kernelILi128ELi2EZNS0_22gpu_kernel_impl_nocastIZZZNS0_17asinh_kernel_cudaERNS_18TensorIteratorBaseEENKUlvE_clEvENKUlvE_clEvEUlN3c107complexIdEEE_EEvS4_RKT_EUliE_EEviT1_ --------------------------
	.section	.nv.constant0._ZN2at6native18elementwise_kernelILi128ELi2EZNS0_22gpu_kernel_impl_nocastIZZZNS0_17asinh_kernel_cudaERNS_18TensorIteratorBaseEENKUlvE_clEvENKUlvE_clEvEUlN3c107complexIdEEE_EEvS4_RKT_EUliE_EEviT1_,"a",@progbits
	.sectionflags	@""
	.align	4
.nv.constant0._ZN2at6native18elementwise_kernelILi128ELi2EZNS0_22gpu_kernel_impl_nocastIZZZNS0_17asinh_kernel_cudaERNS_18TensorIteratorBaseEENKUlvE_clEvENKUlvE_clEvEUlN3c107complexIdEEE_EEvS4_RKT_EUliE_EEviT1_:
	.zero		1440


//--------------------- .nv.constant0._ZN2at6native27unrolled_elementwise_kernelIZZZNS0_17asinh_kernel_cudaERNS_18TensorIteratorBaseEENKUlvE_clEvENKUlvE_clEvEUlN3c107complexIdEEE_St5arrayIPcLm2EELi4E23TrivialOffsetCalculatorILi1EjESE_NS0_6memory15LoadWithoutCastENSF_16StoreWithoutCastEEEviT_T0_T2_T3_T4_T5_ --------------------------
	.section	.nv.constant0._ZN2at6native27unrolled_elementwise_kernelIZZZNS0_17asinh_kernel_cudaERNS_18TensorIteratorBaseEENKUlvE_clEvENKUlvE_clEvEUlN3c107complexIdEEE_St5arrayIPcLm2EELi4E23TrivialOffsetCalculatorILi1EjESE_NS0_6memory15LoadWithoutCastENSF_16StoreWithoutCastEEEviT_T0_T2_T3_T4_T5_,"a",@progbits
	.sectionflags	@""
	.align	4
.nv.constant0._ZN2at6native27unrolled_elementwise_kernelIZZZNS0_17asinh_kernel_cudaERNS_18TensorIteratorBaseEENKUlvE_clEvENKUlvE_clEvEUlN3c107complexIdEEE_St5arrayIPcLm2EELi4E23TrivialOffsetCalculatorILi1EjESE_NS0_6memory15LoadWithoutCastENSF_16StoreWithoutCastEEEviT_T0_T2_T3_T4_T5_:
	.zero		924


//--------------------- .nv.constant0._ZN2at6native29vectorized_elementwise_kernelILi2EZZZNS0_17asinh_kernel_cudaERNS_18TensorIteratorBaseEENKUlvE_clEvENKUlvE_clEvEUlN3c107complexIdEEE_St5arrayIPcLm2EEEEviT0_T1_ --------------------------
	.section	.nv.constant0._ZN2at6native29vectorized_elementwise_kernelILi2EZZZNS0_17asinh_kernel_cudaERNS_18TensorIteratorBaseEENKUlvE_clEvENKUlvE_clEvEUlN3c107complexIdEEE_St5arrayIPcLm2EEEEviT0_T1_,"a",@progbits
	.sectionflags	@""
	.align	4
.nv.constant0._ZN2at6native29vectorized_elementwise_kernelILi2EZZZNS0_17asinh_kernel_cudaERNS_18TensorIteratorBaseEENKUlvE_clEvENKUlvE_clEvEUlN3c107complexIdEEE_St5arrayIPcLm2EEEEviT0_T1_:
	.zero		920


//--------------------- .nv.constant0._ZN2at6native29vectorized_elementwise_kernelILi4EZZZNS0_17asinh_kernel_cudaERNS_18TensorIteratorBaseEENKUlvE_clEvENKUlvE_clEvEUlN3c107complexIdEEE_St5arrayIPcLm2EEEEviT0_T1_ --------------------------
	.section	.nv.constant0._ZN2at6native29vectorized_elementwise_kernelILi4EZZZNS0_17asinh_kernel_cudaERNS_18TensorIteratorBaseEENKUlvE_clEvENKUlvE_clEvEUlN3c107complexIdEEE_St5arrayIPcLm2EEEEviT0_T1_,"a",@progbits
	.sectionflags	@""
	.align	4
.nv.constant0._ZN2at6native29vectorized_elementwise_kernelILi4EZZZNS0_17asinh_kernel_cudaERNS_18TensorIteratorBaseEENKUlvE_clEvENKUlvE_clEvEUlN3c107complexIdEEE_St5arrayIPcLm2EEEEviT0_T1_:
	.zero		920


//--------------------- .nv.constant0._ZN2at6native29vectorized_elementwise_kernelILi8EZZZNS0_17asinh_kernel_cudaERNS_18TensorIteratorBaseEENKUlvE_clEvENKUlvE_clEvEUlN3c107complexIdEEE_St5arrayIPcLm2EEEEviT0_T1_ --------------------------
	.section	.nv.constant0._ZN2at6native29vectorized_elementwise_kernelILi8EZZZNS0_17asinh_kernel_cudaERNS_18TensorIteratorBaseEENKUlvE_clEvENKUlvE_clEvEUlN3c107complexIdEEE_St5arrayIPcLm2EEEEviT0_T1_,"a",@progbits
	.sectionflags	@""
	.align	4
.nv.constant0._ZN2at6native29vectorized_elementwise_kernelILi8EZZZNS0_17asinh_kernel_cudaERNS_18TensorIteratorBaseEENKUlvE_clEvENKUlvE_clEvEUlN3c107complexIdEEE_St5arrayIPcLm2EEEEviT0_T1_:
	.zero		920


//--------------------- SYMBOLS --------------------------

	.type		.nv.reservedSmem.offset0,@object
	.size		.nv.reservedSmem.offset0,0x4
	.type		__assertfail,@function
